	.target	sm_103a

	.elftype	@"ET_EXEC"


//--------------------- .note.nv.tkinfo           --------------------------
	.section	.note.nv.tkinfo,"",@"SHT_NOTE"
	.sectionflags	@"SHF_NOTE_NV_TKINFO"
	.tkinfo
        /*0018*/ 	.word	0x00000002
        /*0030*/ 	.string	""
        /*0030*/ 	.string	"ptxas"
        /*0030*/ 	.string	"Cuda compilation tools, release 13.0, V13.0.88"
        /*0030*/ 	.string	"Build cuda_13.0.r13.0/compiler.36424714_0"
        /*0030*/ 	.string	"-arch sm_103a -m 64 "



//--------------------- .note.nv.cuinfo           --------------------------
	.section	.note.nv.cuinfo,"",@"SHT_NOTE"
	.sectionflags	@"SHF_NOTE_NV_CUINFO"
        /*0018*/ 	.short	0x0002
        /*001a*/ 	.short	0x0067
        /*001c*/ 	.short	0x0082
	.zero		2


//--------------------- .nv.info                  --------------------------
	.section	.nv.info,"",@"SHT_CUDA_INFO"
	.align	4


	//----- nvinfo : EIATTR_REGCOUNT
	.align		4
        /*0000*/ 	.byte	0x04, 0x2f
        /*0002*/ 	.short	(.L_39 - .L_38)
	.align		4
.L_38:
        /*0004*/ 	.word	index@(_ZN2at6native19glu_backward_kernelId16OffsetCalculatorILi3EjLb0EEEEviPT_PKS4_S7_T0_ll)
        /*0008*/ 	.word	0x00000012


	//----- nvinfo : EIATTR_FRAME_SIZE
	.align		4
.L_39:
        /*000c*/ 	.byte	0x04, 0x11
        /*000e*/ 	.short	(.L_41 - .L_40)
	.align		4
.L_40:
        /*0010*/ 	.word	index@($__internal_12_$__cuda_sm20_dblrcp_rn_slowpath_v3)
        /*0014*/ 	.word	0x00000000


	//----- nvinfo : EIATTR_FRAME_SIZE
	.align		4
.L_41:
        /*0018*/ 	.byte	0x04, 0x11
        /*001a*/ 	.short	(.L_43 - .L_42)
	.align		4
.L_42:
        /*001c*/ 	.word	index@(_ZN2at6native19glu_backward_kernelId16OffsetCalculatorILi3EjLb0EEEEviPT_PKS4_S7_T0_ll)
        /*0020*/ 	.word	0x00000000


	//----- nvinfo : EIATTR_REGCOUNT
	.align		4
.L_43:
        /*0024*/ 	.byte	0x04, 0x2f
        /*0026*/ 	.short	(.L_45 - .L_44)
	.align		4
.L_44:
        /*0028*/ 	.word	index@(_ZN2at6native19glu_backward_kernelIf16OffsetCalculatorILi3EjLb0EEEEviPT_PKS4_S7_T0_ll)
        /*002c*/ 	.word	0x00000011


	//----- nvinfo : EIATTR_FRAME_SIZE
	.align		4
.L_45:
        /*0030*/ 	.byte	0x04, 0x11
        /*0032*/ 	.short	(.L_47 - .L_46)
	.align		4
.L_46:
        /*0034*/ 	.word	index@(_ZN2at6native19glu_backward_kernelIf16OffsetCalculatorILi3EjLb0EEEEviPT_PKS4_S7_T0_ll)
        /*0038*/ 	.word	0x00000000


	//----- nvinfo : EIATTR_REGCOUNT
	.align		4
.L_47:
        /*003c*/ 	.byte	0x04, 0x2f
        /*003e*/ 	.short	(.L_49 - .L_48)
	.align		4
.L_48:
        /*0040*/ 	.word	index@(_ZN2at6native19glu_backward_kernelIN3c104HalfE16OffsetCalculatorILi3EjLb0EEEEviPT_PKS6_S9_T0_ll)
        /*0044*/ 	.word	0x00000010


	//----- nvinfo : EIATTR_FRAME_SIZE
	.align		4
.L_49:
        /*0048*/ 	.byte	0x04, 0x11
        /*004a*/ 	.short	(.L_51 - .L_50)
	.align		4
.L_50:
        /*004c*/ 	.word	index@(_ZN2at6native19glu_backward_kernelIN3c104HalfE16OffsetCalculatorILi3EjLb0EEEEviPT_PKS6_S9_T0_ll)
        /*0050*/ 	.word	0x00000000


	//----- nvinfo : EIATTR_REGCOUNT
	.align		4
.L_51:
        /*0054*/ 	.byte	0x04, 0x2f
        /*0056*/ 	.short	(.L_53 - .L_52)
	.align		4
.L_52:
        /*0058*/ 	.word	index@(_ZN2at6native19glu_backward_kernelIN3c108BFloat16E16OffsetCalculatorILi3EjLb0EEEEviPT_PKS6_S9_T0_ll)
        /*005c*/ 	.word	0x00000010


	//----- nvinfo : EIATTR_FRAME_SIZE
	.align		4
.L_53:
        /*0060*/ 	.byte	0x04, 0x11
        /*0062*/ 	.short	(.L_55 - .L_54)
	.align		4
.L_54:
        /*0064*/ 	.word	index@(_ZN2at6native19glu_backward_kernelIN3c108BFloat16E16OffsetCalculatorILi3EjLb0EEEEviPT_PKS6_S9_T0_ll)
        /*0068*/ 	.word	0x00000000


	//----- nvinfo : EIATTR_REGCOUNT
	.align		4
.L_55:
        /*006c*/ 	.byte	0x04, 0x2f
        /*006e*/ 	.short	(.L_57 - .L_56)
	.align		4
.L_56:
        /*0070*/ 	.word	index@(_ZN2at6native29vectorized_elementwise_kernelILi8EZZZNS0_10glu_kernelERNS_18TensorIteratorBaseEENKUlvE_clEvENKUlvE_clEvEUlddE_St5arrayIPcLm3EEEEviT0_T1_)
        /*0074*/ 	.word	0x00000004


	//----- nvinfo : EIATTR_FRAME_SIZE
	.align		4
.L_57:
        /*0078*/ 	.byte	0x04, 0x11
        /*007a*/ 	.short	(.L_59 - .L_58)
	.align		4
.L_58:
        /*007c*/ 	.word	index@(_ZN2at6native29vectorized_elementwise_kernelILi8EZZZNS0_10glu_kernelERNS_18TensorIteratorBaseEENKUlvE_clEvENKUlvE_clEvEUlddE_St5arrayIPcLm3EEEEviT0_T1_)
        /*0080*/ 	.word	0x00000000


	//----- nvinfo : EIATTR_REGCOUNT
	.align		4
.L_59:
        /*0084*/ 	.byte	0x04, 0x2f
        /*0086*/ 	.short	(.L_61 - .L_60)
	.align		4
.L_60:
        /*0088*/ 	.word	index@(_ZN2at6native29vectorized_elementwise_kernelILi4EZZZNS0_10glu_kernelERNS_18TensorIteratorBaseEENKUlvE_clEvENKUlvE_clEvEUlddE_St5arrayIPcLm3EEEEviT0_T1_)
        /*008c*/ 	.word	0x00000038


	//----- nvinfo : EIATTR_FRAME_SIZE
	.align		4
.L_61:
        /*0090*/ 	.byte	0x04, 0x11
        /*0092*/ 	.short	(.L_63 - .L_62)
	.align		4
.L_62:
        /*0094*/ 	.word	index@($__internal_11_$__cuda_sm20_dblrcp_rn_slowpath_v3)
        /*0098*/ 	.word	0x00000000


	//----- nvinfo : EIATTR_FRAME_SIZE
	.align		4
.L_63:
        /*009c*/ 	.byte	0x04, 0x11
        /*009e*/ 	.short	(.L_65 - .L_64)
	.align		4
.L_64:
        /*00a0*/ 	.word	index@(_ZN2at6native29vectorized_elementwise_kernelILi4EZZZNS0_10glu_kernelERNS_18TensorIteratorBaseEENKUlvE_clEvENKUlvE_clEvEUlddE_St5arrayIPcLm3EEEEviT0_T1_)
        /*00a4*/ 	.word	0x00000000


	//----- nvinfo : EIATTR_REGCOUNT
	.align		4
.L_65:
        /*00a8*/ 	.byte	0x04, 0x2f
        /*00aa*/ 	.short	(.L_67 - .L_66)
	.align		4
.L_66:
        /*00ac*/ 	.word	index@(_ZN2at6native29vectorized_elementwise_kernelILi2EZZZNS0_10glu_kernelERNS_18TensorIteratorBaseEENKUlvE_clEvENKUlvE_clEvEUlddE_St5arrayIPcLm3EEEEviT0_T1_)
        /*00b0*/ 	.word	0x00000038


	//----- nvinfo : EIATTR_FRAME_SIZE
	.align		4
.L_67:
        /*00b4*/ 	.byte	0x04, 0x11
        /*00b6*/ 	.short	(.L_69 - .L_68)
	.align		4
.L_68:
        /*00b8*/ 	.word	index@($__internal_10_$__cuda_sm20_dblrcp_rn_slowpath_v3)
        /*00bc*/ 	.word	0x00000000


	//----- nvinfo : EIATTR_FRAME_SIZE
	.align		4
.L_69:
        /*00c0*/ 	.byte	0x04, 0x11
        /*00c2*/ 	.short	(.L_71 - .L_70)
	.align		4
.L_70:
        /*00c4*/ 	.word	index@(_ZN2at6native29vectorized_elementwise_kernelILi2EZZZNS0_10glu_kernelERNS_18TensorIteratorBaseEENKUlvE_clEvENKUlvE_clEvEUlddE_St5arrayIPcLm3EEEEviT0_T1_)
        /*00c8*/ 	.word	0x00000000


	//----- nvinfo : EIATTR_REGCOUNT
	.align		4
.L_71:
        /*00cc*/ 	.byte	0x04, 0x2f
        /*00ce*/ 	.short	(.L_73 - .L_72)
	.align		4
.L_72:
        /*00d0*/ 	.word	index@(_ZN2at6native27unrolled_elementwise_kernelIZZZNS0_10glu_kernelERNS_18TensorIteratorBaseEENKUlvE_clEvENKUlvE_clEvEUlddE_St5arrayIPcLm3EELi4E23TrivialOffsetCalculatorILi2EjESA_ILi1EjENS0_6memory15LoadWithoutCastENSD_16StoreWithoutCastEEEviT_T0_T2_T3_T4_T5_)
        /*00d4*/ 	.word	0x00000026


	//----- nvinfo : EIATTR_FRAME_SIZE
	.align		4
.L_73:
        /*00d8*/ 	.byte	0x04, 0x11
        /*00da*/ 	.short	(.L_75 - .L_74)
	.align		4
.L_74:
        /*00dc*/ 	.word	index@($__internal_9_$__cuda_sm20_dblrcp_rn_slowpath_v3)
        /*00e0*/ 	.word	0x00000000


	//----- nvinfo : EIATTR_FRAME_SIZE
	.align		4
.L_75:
        /*00e4*/ 	.byte	0x04, 0x11
        /*00e6*/ 	.short	(.L_77 - .L_76)
	.align		4
.L_76:
        /*00e8*/ 	.word	index@(_ZN2at6native27unrolled_elementwise_kernelIZZZNS0_10glu_kernelERNS_18TensorIteratorBaseEENKUlvE_clEvENKUlvE_clEvEUlddE_St5arrayIPcLm3EELi4E23TrivialOffsetCalculatorILi2EjESA_ILi1EjENS0_6memory15LoadWithoutCastENSD_16StoreWithoutCastEEEviT_T0_T2_T3_T4_T5_)
        /*00ec*/ 	.word	0x00000000


	//----- nvinfo : EIATTR_REGCOUNT
	.align		4
.L_77:
        /*00f0*/ 	.byte	0x04, 0x2f
        /*00f2*/ 	.short	(.L_79 - .L_78)
	.align		4
.L_78:
        /*00f4*/ 	.word	index@(_ZN2at6native18elementwise_kernelILi128ELi2EZNS0_22gpu_kernel_impl_nocastIZZZNS0_10glu_kernelERNS_18TensorIteratorBaseEENKUlvE_clEvENKUlvE_clEvEUlddE_EEvS4_RKT_EUliE_EEviT1_)
        /*00f8*/ 	.word	0x00000014


	//----- nvinfo : EIATTR_FRAME_SIZE
	.align		4
.L_79:
        /*00fc*/ 	.byte	0x04, 0x11
        /*00fe*/ 	.short	(.L_81 - .L_80)
	.align		4
.L_80:
        /*0100*/ 	.word	index@($__internal_8_$__cuda_sm20_dblrcp_rn_slowpath_v3)
        /*0104*/ 	.word	0x00000000


	//----- nvinfo : EIATTR_FRAME_SIZE
	.align		4
.L_81:
        /*0108*/ 	.byte	0x04, 0x11
        /*010a*/ 	.short	(.L_83 - .L_82)
	.align		4
.L_82:
        /*010c*/ 	.word	index@(_ZN2at6native18elementwise_kernelILi128ELi2EZNS0_22gpu_kernel_impl_nocastIZZZNS0_10glu_kernelERNS_18TensorIteratorBaseEENKUlvE_clEvENKUlvE_clEvEUlddE_EEvS4_RKT_EUliE_EEviT1_)
        /*0110*/ 	.word	0x00000000


	//----- nvinfo : EIATTR_REGCOUNT
	.align		4
.L_83:
        /*0114*/ 	.byte	0x04, 0x2f
        /*0116*/ 	.short	(.L_85 - .L_84)
	.align		4
.L_84:
        /*0118*/ 	.word	index@(_ZN2at6native27unrolled_elementwise_kernelIZZZNS0_10glu_kernelERNS_18TensorIteratorBaseEENKUlvE_clEvENKUlvE_clEvEUlddE_St5arrayIPcLm3EELi4E23TrivialOffsetCalculatorILi2EjESA_ILi1EjENS0_6memory12LoadWithCastILi2EEENSD_13StoreWithCastILi1EEEEEviT_T0_T2_T3_T4_T5_)
        /*011c*/ 	.word	0x00000028


	//----- nvinfo : EIATTR_FRAME_SIZE
	.align		4
.L_85:
        /*0120*/ 	.byte	0x04, 0x11
        /*0122*/ 	.short	(.L_87 - .L_86)
	.align		4
.L_86:
        /*0124*/ 	.word	index@($__internal_7_$__cuda_sm20_dblrcp_rn_slowpath_v3)
        /*0128*/ 	.word	0x00000000


	//----- nvinfo : EIATTR_FRAME_SIZE
	.align		4
.L_87:
        /*012c*/ 	.byte	0x04, 0x11
        /*012e*/ 	.short	(.L_89 - .L_88)
	.align		4
.L_88:
        /*0130*/ 	.word	index@(_ZN2at6native27unrolled_elementwise_kernelIZZZNS0_10glu_kernelERNS_18TensorIteratorBaseEENKUlvE_clEvENKUlvE_clEvEUlddE_St5arrayIPcLm3EELi4E23TrivialOffsetCalculatorILi2EjESA_ILi1EjENS0_6memory12LoadWithCastILi2EEENSD_13StoreWithCastILi1EEEEEviT_T0_T2_T3_T4_T5_)
        /*0134*/ 	.word	0x00000000


	//----- nvinfo : EIATTR_REGCOUNT
	.align		4
.L_89:
        /*0138*/ 	.byte	0x04, 0x2f
        /*013a*/ 	.short	(.L_91 - .L_90)
	.align		4
.L_90:
        /*013c*/ 	.word	index@(_ZN2at6native18elementwise_kernelILi128ELi4EZNS0_15gpu_kernel_implIZZZNS0_10glu_kernelERNS_18TensorIteratorBaseEENKUlvE_clEvENKUlvE_clEvEUlddE_EEvS4_RKT_EUliE_EEviT1_)
        /*0140*/ 	.word	0x0000001a


	//----- nvinfo : EIATTR_FRAME_SIZE
	.align		4
.L_91:
        /*0144*/ 	.byte	0x04, 0x11
        /*0146*/ 	.short	(.L_93 - .L_92)
	.align		4
.L_92:
        /*0148*/ 	.word	index@($__internal_6_$__cuda_sm20_dblrcp_rn_slowpath_v3)
        /*014c*/ 	.word	0x00000000


	//----- nvinfo : EIATTR_FRAME_SIZE
	.align		4
.L_93:
        /*0150*/ 	.byte	0x04, 0x11
        /*0152*/ 	.short	(.L_95 - .L_94)
	.align		4
.L_94:
        /*0154*/ 	.word	index@(_ZN2at6native18elementwise_kernelILi128ELi4EZNS0_15gpu_kernel_implIZZZNS0_10glu_kernelERNS_18TensorIteratorBaseEENKUlvE_clEvENKUlvE_clEvEUlddE_EEvS4_RKT_EUliE_EEviT1_)
        /*0158*/ 	.word	0x00000000


	//----- nvinfo : EIATTR_REGCOUNT
	.align		4
.L_95:
        /*015c*/ 	.byte	0x04, 0x2f
        /*015e*/ 	.short	(.L_97 - .L_96)
	.align		4
.L_96:
        /*0160*/ 	.word	index@(_ZN2at6native29vectorized_elementwise_kernelILi8EZZZNS0_10glu_kernelERNS_18TensorIteratorBaseEENKUlvE_clEvENKUlvE0_clEvEUlffE_St5arrayIPcLm3EEEEviT0_T1_)
        /*0164*/ 	.word	0x00000004


	//----- nvinfo : EIATTR_FRAME_SIZE
	.align		4
.L_97:
        /*0168*/ 	.byte	0x04, 0x11
        /*016a*/ 	.short	(.L_99 - .L_98)
	.align		4
.L_98:
        /*016c*/ 	.word	index@(_ZN2at6native29vectorized_elementwise_kernelILi8EZZZNS0_10glu_kernelERNS_18TensorIteratorBaseEENKUlvE_clEvENKUlvE0_clEvEUlffE_St5arrayIPcLm3EEEEviT0_T1_)
        /*0170*/ 	.word	0x00000000


	//----- nvinfo : EIATTR_REGCOUNT
	.align		4
.L_99:
        /*0174*/ 	.byte	0x04, 0x2f
        /*0176*/ 	.short	(.L_101 - .L_100)
	.align		4
.L_100:
        /*0178*/ 	.word	index@(_ZN2at6native29vectorized_elementwise_kernelILi4EZZZNS0_10glu_kernelERNS_18TensorIteratorBaseEENKUlvE_clEvENKUlvE0_clEvEUlffE_St5arrayIPcLm3EEEEviT0_T1_)
        /*017c*/ 	.word	0x00000028


	//----- nvinfo : EIATTR_FRAME_SIZE
	.align		4
.L_101:
        /*0180*/ 	.byte	0x04, 0x11
        /*0182*/ 	.short	(.L_103 - .L_102)
	.align		4
.L_102:
        /*0184*/ 	.word	index@(_ZN2at6native29vectorized_elementwise_kernelILi4EZZZNS0_10glu_kernelERNS_18TensorIteratorBaseEENKUlvE_clEvENKUlvE0_clEvEUlffE_St5arrayIPcLm3EEEEviT0_T1_)
        /*0188*/ 	.word	0x00000000


	//----- nvinfo : EIATTR_REGCOUNT
	.align		4
.L_103:
        /*018c*/ 	.byte	0x04, 0x2f
        /*018e*/ 	.short	(.L_105 - .L_104)
	.align		4
.L_104:
        /*0190*/ 	.word	index@(_ZN2at6native29vectorized_elementwise_kernelILi2EZZZNS0_10glu_kernelERNS_18TensorIteratorBaseEENKUlvE_clEvENKUlvE0_clEvEUlffE_St5arrayIPcLm3EEEEviT0_T1_)
        /*0194*/ 	.word	0x00000028


	//----- nvinfo : EIATTR_FRAME_SIZE
	.align		4
.L_105:
        /*0198*/ 	.byte	0x04, 0x11
        /*019a*/ 	.short	(.L_107 - .L_106)
	.align		4
.L_106:
        /*019c*/ 	.word	index@(_ZN2at6native29vectorized_elementwise_kernelILi2EZZZNS0_10glu_kernelERNS_18TensorIteratorBaseEENKUlvE_clEvENKUlvE0_clEvEUlffE_St5arrayIPcLm3EEEEviT0_T1_)
        /*01a0*/ 	.word	0x00000000


	//----- nvinfo : EIATTR_REGCOUNT
	.align		4
.L_107:
        /*01a4*/ 	.byte	0x04, 0x2f
        /*01a6*/ 	.short	(.L_109 - .L_108)
	.align		4
.L_108:
        /*01a8*/ 	.word	index@(_ZN2at6native27unrolled_elementwise_kernelIZZZNS0_10glu_kernelERNS_18TensorIteratorBaseEENKUlvE_clEvENKUlvE0_clEvEUlffE_St5arrayIPcLm3EELi4E23TrivialOffsetCalculatorILi2EjESA_ILi1EjENS0_6memory15LoadWithoutCastENSD_16StoreWithoutCastEEEviT_T0_T2_T3_T4_T5_)
        /*01ac*/ 	.word	0x00000020


	//----- nvinfo : EIATTR_FRAME_SIZE
	.align		4
.L_109:
        /*01b0*/ 	.byte	0x04, 0x11
        /*01b2*/ 	.short	(.L_111 - .L_110)
	.align		4
.L_110:
        /*01b4*/ 	.word	index@(_ZN2at6native27unrolled_elementwise_kernelIZZZNS0_10glu_kernelERNS_18TensorIteratorBaseEENKUlvE_clEvENKUlvE0_clEvEUlffE_St5arrayIPcLm3EELi4E23TrivialOffsetCalculatorILi2EjESA_ILi1EjENS0_6memory15LoadWithoutCastENSD_16StoreWithoutCastEEEviT_T0_T2_T3_T4_T5_)
        /*01b8*/ 	.word	0x00000000


	//----- nvinfo : EIATTR_REGCOUNT
	.align		4
.L_111:
        /*01bc*/ 	.byte	0x04, 0x2f
        /*01be*/ 	.short	(.L_113 - .L_112)
	.align		4
.L_112:
        /*01c0*/ 	.word	index@(_ZN2at6native18elementwise_kernelILi128ELi2EZNS0_22gpu_kernel_impl_nocastIZZZNS0_10glu_kernelERNS_18TensorIteratorBaseEENKUlvE_clEvENKUlvE0_clEvEUlffE_EEvS4_RKT_EUliE_EEviT1_)
        /*01c4*/ 	.word	0x00000014


	//----- nvinfo : EIATTR_FRAME_SIZE
	.align		4
.L_113:
        /*01c8*/ 	.byte	0x04, 0x11
        /*01ca*/ 	.short	(.L_115 - .L_114)
	.align		4
.L_114:
        /*01cc*/ 	.word	index@(_ZN2at6native18elementwise_kernelILi128ELi2EZNS0_22gpu_kernel_impl_nocastIZZZNS0_10glu_kernelERNS_18TensorIteratorBaseEENKUlvE_clEvENKUlvE0_clEvEUlffE_EEvS4_RKT_EUliE_EEviT1_)
        /*01d0*/ 	.word	0x00000000


	//----- nvinfo : EIATTR_REGCOUNT
	.align		4
.L_115:
        /*01d4*/ 	.byte	0x04, 0x2f
        /*01d6*/ 	.short	(.L_117 - .L_116)
	.align		4
.L_116:
        /*01d8*/ 	.word	index@(_ZN2at6native27unrolled_elementwise_kernelIZZZNS0_10glu_kernelERNS_18TensorIteratorBaseEENKUlvE_clEvENKUlvE0_clEvEUlffE_St5arrayIPcLm3EELi4E23TrivialOffsetCalculatorILi2EjESA_ILi1EjENS0_6memory12LoadWithCastILi2EEENSD_13StoreWithCastILi1EEEEEviT_T0_T2_T3_T4_T5_)
        /*01dc*/ 	.word	0x0000001e


	//----- nvinfo : EIATTR_FRAME_SIZE
	.align		4
.L_117:
        /*01e0*/ 	.byte	0x04, 0x11
        /*01e2*/ 	.short	(.L_119 - .L_118)
	.align		4
.L_118:
        /*01e4*/ 	.word	index@(_ZN2at6native27unrolled_elementwise_kernelIZZZNS0_10glu_kernelERNS_18TensorIteratorBaseEENKUlvE_clEvENKUlvE0_clEvEUlffE_St5arrayIPcLm3EELi4E23TrivialOffsetCalculatorILi2EjESA_ILi1EjENS0_6memory12LoadWithCastILi2EEENSD_13StoreWithCastILi1EEEEEviT_T0_T2_T3_T4_T5_)
        /*01e8*/ 	.word	0x00000000


	//----- nvinfo : EIATTR_REGCOUNT
	.align		4
.L_119:
        /*01ec*/ 	.byte	0x04, 0x2f
        /*01ee*/ 	.short	(.L_121 - .L_120)
	.align		4
.L_120:
        /*01f0*/ 	.word	index@(_ZN2at6native18elementwise_kernelILi128ELi4EZNS0_15gpu_kernel_implIZZZNS0_10glu_kernelERNS_18TensorIteratorBaseEENKUlvE_clEvENKUlvE0_clEvEUlffE_EEvS4_RKT_EUliE_EEviT1_)
        /*01f4*/ 	.word	0x00000018


	//----- nvinfo : EIATTR_FRAME_SIZE
	.align		4
.L_121:
        /*01f8*/ 	.byte	0x04, 0x11
        /*01fa*/ 	.short	(.L_123 - .L_122)
	.align		4
.L_122:
        /*01fc*/ 	.word	index@(_ZN2at6native18elementwise_kernelILi128ELi4EZNS0_15gpu_kernel_implIZZZNS0_10glu_kernelERNS_18TensorIteratorBaseEENKUlvE_clEvENKUlvE0_clEvEUlffE_EEvS4_RKT_EUliE_EEviT1_)
        /*0200*/ 	.word	0x00000000


	//----- nvinfo : EIATTR_REGCOUNT
	.align		4
.L_123:
        /*0204*/ 	.byte	0x04, 0x2f
        /*0206*/ 	.short	(.L_125 - .L_124)
	.align		4
.L_124:
        /*0208*/ 	.word	index@(_ZN2at6native29vectorized_elementwise_kernelILi8EZZZNS0_10glu_kernelERNS_18TensorIteratorBaseEENKUlvE_clEvENKUlvE1_clEvEUlN3c104HalfES7_E_St5arrayIPcLm3EEEEviT0_T1_)
        /*020c*/ 	.word	0x00000004


	//----- nvinfo : EIATTR_FRAME_SIZE
	.align		4
.L_125:
        /*0210*/ 	.byte	0x04, 0x11
        /*0212*/ 	.short	(.L_127 - .L_126)
	.align		4
.L_126:
        /*0214*/ 	.word	index@(_ZN2at6native29vectorized_elementwise_kernelILi8EZZZNS0_10glu_kernelERNS_18TensorIteratorBaseEENKUlvE_clEvENKUlvE1_clEvEUlN3c104HalfES7_E_St5arrayIPcLm3EEEEviT0_T1_)
        /*0218*/ 	.word	0x00000000


	//----- nvinfo : EIATTR_REGCOUNT
	.align		4
.L_127:
        /*021c*/ 	.byte	0x04, 0x2f
        /*021e*/ 	.short	(.L_129 - .L_128)
	.align		4
.L_128:
        /*0220*/ 	.word	index@(_ZN2at6native29vectorized_elementwise_kernelILi4EZZZNS0_10glu_kernelERNS_18TensorIteratorBaseEENKUlvE_clEvENKUlvE1_clEvEUlN3c104HalfES7_E_St5arrayIPcLm3EEEEviT0_T1_)
        /*0224*/ 	.word	0x00000028


	//----- nvinfo : EIATTR_FRAME_SIZE
	.align		4
.L_129:
        /*0228*/ 	.byte	0x04, 0x11
        /*022a*/ 	.short	(.L_131 - .L_130)
	.align		4
.L_130:
        /*022c*/ 	.word	index@(_ZN2at6native29vectorized_elementwise_kernelILi4EZZZNS0_10glu_kernelERNS_18TensorIteratorBaseEENKUlvE_clEvENKUlvE1_clEvEUlN3c104HalfES7_E_St5arrayIPcLm3EEEEviT0_T1_)
        /*0230*/ 	.word	0x00000000


	//----- nvinfo : EIATTR_REGCOUNT
	.align		4
.L_131:
        /*0234*/ 	.byte	0x04, 0x2f
        /*0236*/ 	.short	(.L_133 - .L_132)
	.align		4
.L_132:
        /*0238*/ 	.word	index@(_ZN2at6native29vectorized_elementwise_kernelILi2EZZZNS0_10glu_kernelERNS_18TensorIteratorBaseEENKUlvE_clEvENKUlvE1_clEvEUlN3c104HalfES7_E_St5arrayIPcLm3EEEEviT0_T1_)
        /*023c*/ 	.word	0x00000028


	//----- nvinfo : EIATTR_FRAME_SIZE
	.align		4
.L_133:
        /*0240*/ 	.byte	0x04, 0x11
        /*0242*/ 	.short	(.L_135 - .L_134)
	.align		4
.L_134:
        /*0244*/ 	.word	index@(_ZN2at6native29vectorized_elementwise_kernelILi2EZZZNS0_10glu_kernelERNS_18TensorIteratorBaseEENKUlvE_clEvENKUlvE1_clEvEUlN3c104HalfES7_E_St5arrayIPcLm3EEEEviT0_T1_)
        /*0248*/ 	.word	0x00000000


	//----- nvinfo : EIATTR_REGCOUNT
	.align		4
.L_135:
        /*024c*/ 	.byte	0x04, 0x2f
        /*024e*/ 	.short	(.L_137 - .L_136)
	.align		4
.L_136:
        /*0250*/ 	.word	index@(_ZN2at6native27unrolled_elementwise_kernelIZZZNS0_10glu_kernelERNS_18TensorIteratorBaseEENKUlvE_clEvENKUlvE1_clEvEUlN3c104HalfES7_E_St5arrayIPcLm3EELi4E23TrivialOffsetCalculatorILi2EjESC_ILi1EjENS0_6memory15LoadWithoutCastENSF_16StoreWithoutCastEEEviT_T0_T2_T3_T4_T5_)
        /*0254*/ 	.word	0x00000020


	//----- nvinfo : EIATTR_FRAME_SIZE
	.align		4
.L_137:
        /*0258*/ 	.byte	0x04, 0x11
        /*025a*/ 	.short	(.L_139 - .L_138)
	.align		4
.L_138:
        /*025c*/ 	.word	index@(_ZN2at6native27unrolled_elementwise_kernelIZZZNS0_10glu_kernelERNS_18TensorIteratorBaseEENKUlvE_clEvENKUlvE1_clEvEUlN3c104HalfES7_E_St5arrayIPcLm3EELi4E23TrivialOffsetCalculatorILi2EjESC_ILi1EjENS0_6memory15LoadWithoutCastENSF_16StoreWithoutCastEEEviT_T0_T2_T3_T4_T5_)
        /*0260*/ 	.word	0x00000000


	//----- nvinfo : EIATTR_REGCOUNT
	.align		4
.L_139:
        /*0264*/ 	.byte	0x04, 0x2f
        /*0266*/ 	.short	(.L_141 - .L_140)
	.align		4
.L_140:
        /*0268*/ 	.word	index@(_ZN2at6native18elementwise_kernelILi128ELi4EZNS0_22gpu_kernel_impl_nocastIZZZNS0_10glu_kernelERNS_18TensorIteratorBaseEENKUlvE_clEvENKUlvE1_clEvEUlN3c104HalfES8_E_EEvS4_RKT_EUliE_EEviT1_)
        /*026c*/ 	.word	0x00000014


	//----- nvinfo : EIATTR_FRAME_SIZE
	.align		4
.L_141:
        /*0270*/ 	.byte	0x04, 0x11
        /*0272*/ 	.short	(.L_143 - .L_142)
	.align		4
.L_142:
        /*0274*/ 	.word	index@(_ZN2at6native18elementwise_kernelILi128ELi4EZNS0_22gpu_kernel_impl_nocastIZZZNS0_10glu_kernelERNS_18TensorIteratorBaseEENKUlvE_clEvENKUlvE1_clEvEUlN3c104HalfES8_E_EEvS4_RKT_EUliE_EEviT1_)
        /*0278*/ 	.word	0x00000000


	//----- nvinfo : EIATTR_REGCOUNT
	.align		4
.L_143:
        /*027c*/ 	.byte	0x04, 0x2f
        /*027e*/ 	.short	(.L_145 - .L_144)
	.align		4
.L_144:
        /*0280*/ 	.word	index@(_ZN2at6native27unrolled_elementwise_kernelIZZZNS0_10glu_kernelERNS_18TensorIteratorBaseEENKUlvE_clEvENKUlvE1_clEvEUlN3c104HalfES7_E_St5arrayIPcLm3EELi4E23TrivialOffsetCalculatorILi2EjESC_ILi1EjENS0_6memory12LoadWithCastILi2EEENSF_13StoreWithCastILi1EEEEEviT_T0_T2_T3_T4_T5_)
        /*0284*/ 	.word	0x0000001e


	//----- nvinfo : EIATTR_FRAME_SIZE
	.align		4
.L_145:
        /*0288*/ 	.byte	0x04, 0x11
        /*028a*/ 	.short	(.L_147 - .L_146)
	.align		4
.L_146:
        /*028c*/ 	.word	index@(_ZN2at6native27unrolled_elementwise_kernelIZZZNS0_10glu_kernelERNS_18TensorIteratorBaseEENKUlvE_clEvENKUlvE1_clEvEUlN3c104HalfES7_E_St5arrayIPcLm3EELi4E23TrivialOffsetCalculatorILi2EjESC_ILi1EjENS0_6memory12LoadWithCastILi2EEENSF_13StoreWithCastILi1EEEEEviT_T0_T2_T3_T4_T5_)
        /*0290*/ 	.word	0x00000000


	//----- nvinfo : EIATTR_REGCOUNT
	.align		4
.L_147:
        /*0294*/ 	.byte	0x04, 0x2f
        /*0296*/ 	.short	(.L_149 - .L_148)
	.align		4
.L_148:
        /*0298*/ 	.word	index@(_ZN2at6native18elementwise_kernelILi128ELi4EZNS0_15gpu_kernel_implIZZZNS0_10glu_kernelERNS_18TensorIteratorBaseEENKUlvE_clEvENKUlvE1_clEvEUlN3c104HalfES8_E_EEvS4_RKT_EUliE_EEviT1_)
        /*029c*/ 	.word	0x00000018


	//----- nvinfo : EIATTR_FRAME_SIZE
	.align		4
.L_149:
        /*02a0*/ 	.byte	0x04, 0x11
        /*02a2*/ 	.short	(.L_151 - .L_150)
	.align		4
.L_150:
        /*02a4*/ 	.word	index@(_ZN2at6native18elementwise_kernelILi128ELi4EZNS0_15gpu_kernel_implIZZZNS0_10glu_kernelERNS_18TensorIteratorBaseEENKUlvE_clEvENKUlvE1_clEvEUlN3c104HalfES8_E_EEvS4_RKT_EUliE_EEviT1_)
        /*02a8*/ 	.word	0x00000000


	//----- nvinfo : EIATTR_REGCOUNT
	.align		4
.L_151:
        /*02ac*/ 	.byte	0x04, 0x2f
        /*02ae*/ 	.short	(.L_153 - .L_152)
	.align		4
.L_152:
        /*02b0*/ 	.word	index@(_ZN2at6native29vectorized_elementwise_kernelILi8EZZZNS0_10glu_kernelERNS_18TensorIteratorBaseEENKUlvE_clEvENKUlvE2_clEvEUlN3c108BFloat16ES7_E_St5arrayIPcLm3EEEEviT0_T1_)
        /*02b4*/ 	.word	0x00000004


	//----- nvinfo : EIATTR_FRAME_SIZE
	.align		4
.L_153:
        /*02b8*/ 	.byte	0x04, 0x11
        /*02ba*/ 	.short	(.L_155 - .L_154)
	.align		4
.L_154:
        /*02bc*/ 	.word	index@(_ZN2at6native29vectorized_elementwise_kernelILi8EZZZNS0_10glu_kernelERNS_18TensorIteratorBaseEENKUlvE_clEvENKUlvE2_clEvEUlN3c108BFloat16ES7_E_St5arrayIPcLm3EEEEviT0_T1_)
        /*02c0*/ 	.word	0x00000000


	//----- nvinfo : EIATTR_REGCOUNT
	.align		4
.L_155:
        /*02c4*/ 	.byte	0x04, 0x2f
        /*02c6*/ 	.short	(.L_157 - .L_156)
	.align		4
.L_156:
        /*02c8*/ 	.word	index@(_ZN2at6native29vectorized_elementwise_kernelILi4EZZZNS0_10glu_kernelERNS_18TensorIteratorBaseEENKUlvE_clEvENKUlvE2_clEvEUlN3c108BFloat16ES7_E_St5arrayIPcLm3EEEEviT0_T1_)
        /*02cc*/ 	.word	0x00000028


	//----- nvinfo : EIATTR_FRAME_SIZE
	.align		4
.L_157:
        /*02d0*/ 	.byte	0x04, 0x11
        /*02d2*/ 	.short	(.L_159 - .L_158)
	.align		4
.L_158:
        /*02d4*/ 	.word	index@(_ZN2at6native29vectorized_elementwise_kernelILi4EZZZNS0_10glu_kernelERNS_18TensorIteratorBaseEENKUlvE_clEvENKUlvE2_clEvEUlN3c108BFloat16ES7_E_St5arrayIPcLm3EEEEviT0_T1_)
        /*02d8*/ 	.word	0x00000000


	//----- nvinfo : EIATTR_REGCOUNT
	.align		4
.L_159:
        /*02dc*/ 	.byte	0x04, 0x2f
        /*02de*/ 	.short	(.L_161 - .L_160)
	.align		4
.L_160:
        /*02e0*/ 	.word	index@(_ZN2at6native29vectorized_elementwise_kernelILi2EZZZNS0_10glu_kernelERNS_18TensorIteratorBaseEENKUlvE_clEvENKUlvE2_clEvEUlN3c108BFloat16ES7_E_St5arrayIPcLm3EEEEviT0_T1_)
        /*02e4*/ 	.word	0x00000028


	//----- nvinfo : EIATTR_FRAME_SIZE
	.align		4
.L_161:
        /*02e8*/ 	.byte	0x04, 0x11
        /*02ea*/ 	.short	(.L_163 - .L_162)
	.align		4
.L_162:
        /*02ec*/ 	.word	index@(_ZN2at6native29vectorized_elementwise_kernelILi2EZZZNS0_10glu_kernelERNS_18TensorIteratorBaseEENKUlvE_clEvENKUlvE2_clEvEUlN3c108BFloat16ES7_E_St5arrayIPcLm3EEEEviT0_T1_)
        /*02f0*/ 	.word	0x00000000


	//----- nvinfo : EIATTR_REGCOUNT
	.align		4
.L_163:
        /*02f4*/ 	.byte	0x04, 0x2f
        /*02f6*/ 	.short	(.L_165 - .L_164)
	.align		4
.L_164:
        /*02f8*/ 	.word	index@(_ZN2at6native27unrolled_elementwise_kernelIZZZNS0_10glu_kernelERNS_18TensorIteratorBaseEENKUlvE_clEvENKUlvE2_clEvEUlN3c108BFloat16ES7_E_St5arrayIPcLm3EELi4E23TrivialOffsetCalculatorILi2EjESC_ILi1EjENS0_6memory15LoadWithoutCastENSF_16StoreWithoutCastEEEviT_T0_T2_T3_T4_T5_)
        /*02fc*/ 	.word	0x00000020


	//----- nvinfo : EIATTR_FRAME_SIZE
	.align		4
.L_165:
        /*0300*/ 	.byte	0x04, 0x11
        /*0302*/ 	.short	(.L_167 - .L_166)
	.align		4
.L_166:
        /*0304*/ 	.word	index@(_ZN2at6native27unrolled_elementwise_kernelIZZZNS0_10glu_kernelERNS_18TensorIteratorBaseEENKUlvE_clEvENKUlvE2_clEvEUlN3c108BFloat16ES7_E_St5arrayIPcLm3EELi4E23TrivialOffsetCalculatorILi2EjESC_ILi1EjENS0_6memory15LoadWithoutCastENSF_16StoreWithoutCastEEEviT_T0_T2_T3_T4_T5_)
        /*0308*/ 	.word	0x00000000


	//----- nvinfo : EIATTR_REGCOUNT
	.align		4
.L_167:
        /*030c*/ 	.byte	0x04, 0x2f
        /*030e*/ 	.short	(.L_169 - .L_168)
	.align		4
.L_168:
        /*0310*/ 	.word	index@(_ZN2at6native18elementwise_kernelILi128ELi4EZNS0_22gpu_kernel_impl_nocastIZZZNS0_10glu_kernelERNS_18TensorIteratorBaseEENKUlvE_clEvENKUlvE2_clEvEUlN3c108BFloat16ES8_E_EEvS4_RKT_EUliE_EEviT1_)
        /*0314*/ 	.word	0x00000014


	//----- nvinfo : EIATTR_FRAME_SIZE
	.align		4
.L_169:
        /*0318*/ 	.byte	0x04, 0x11
        /*031a*/ 	.short	(.L_171 - .L_170)
	.align		4
.L_170:
        /*031c*/ 	.word	index@(_ZN2at6native18elementwise_kernelILi128ELi4EZNS0_22gpu_kernel_impl_nocastIZZZNS0_10glu_kernelERNS_18TensorIteratorBaseEENKUlvE_clEvENKUlvE2_clEvEUlN3c108BFloat16ES8_E_EEvS4_RKT_EUliE_EEviT1_)
        /*0320*/ 	.word	0x00000000


	//----- nvinfo : EIATTR_REGCOUNT
	.align		4
.L_171:
        /*0324*/ 	.byte	0x04, 0x2f
        /*0326*/ 	.short	(.L_173 - .L_172)
	.align		4
.L_172:
        /*0328*/ 	.word	index@(_ZN2at6native27unrolled_elementwise_kernelIZZZNS0_10glu_kernelERNS_18TensorIteratorBaseEENKUlvE_clEvENKUlvE2_clEvEUlN3c108BFloat16ES7_E_St5arrayIPcLm3EELi4E23TrivialOffsetCalculatorILi2EjESC_ILi1EjENS0_6memory12LoadWithCastILi2EEENSF_13StoreWithCastILi1EEEEEviT_T0_T2_T3_T4_T5_)
        /*032c*/ 	.word	0x0000001e


	//----- nvinfo : EIATTR_FRAME_SIZE
	.align		4
.L_173:
        /*0330*/ 	.byte	0x04, 0x11
        /*0332*/ 	.short	(.L_175 - .L_174)
	.align		4
.L_174:
        /*0334*/ 	.word	index@(_ZN2at6native27unrolled_elementwise_kernelIZZZNS0_10glu_kernelERNS_18TensorIteratorBaseEENKUlvE_clEvENKUlvE2_clEvEUlN3c108BFloat16ES7_E_St5arrayIPcLm3EELi4E23TrivialOffsetCalculatorILi2EjESC_ILi1EjENS0_6memory12LoadWithCastILi2EEENSF_13StoreWithCastILi1EEEEEviT_T0_T2_T3_T4_T5_)
        /*0338*/ 	.word	0x00000000


	//----- nvinfo : EIATTR_REGCOUNT
	.align		4
.L_175:
        /*033c*/ 	.byte	0x04, 0x2f
        /*033e*/ 	.short	(.L_177 - .L_176)
	.align		4
.L_176:
        /*0340*/ 	.word	index@(_ZN2at6native18elementwise_kernelILi128ELi4EZNS0_15gpu_kernel_implIZZZNS0_10glu_kernelERNS_18TensorIteratorBaseEENKUlvE_clEvENKUlvE2_clEvEUlN3c108BFloat16ES8_E_EEvS4_RKT_EUliE_EEviT1_)
        /*0344*/ 	.word	0x00000018


	//----- nvinfo : EIATTR_FRAME_SIZE
	.align		4
.L_177:
        /*0348*/ 	.byte	0x04, 0x11
        /*034a*/ 	.short	(.L_179 - .L_178)
	.align		4
.L_178:
        /*034c*/ 	.word	index@(_ZN2at6native18elementwise_kernelILi128ELi4EZNS0_15gpu_kernel_implIZZZNS0_10glu_kernelERNS_18TensorIteratorBaseEENKUlvE_clEvENKUlvE2_clEvEUlN3c108BFloat16ES8_E_EEvS4_RKT_EUliE_EEviT1_)
        /*0350*/ 	.word	0x00000000


	//----- nvinfo : EIATTR_REGCOUNT
	.align		4
.L_179:
        /*0354*/ 	.byte	0x04, 0x2f
        /*0356*/ 	.short	(.L_181 - .L_180)
	.align		4
.L_180:
        /*0358*/ 	.word	index@(_ZN2at6native29vectorized_elementwise_kernelILi8EZZZNS0_14glu_jvp_kernelERNS_18TensorIteratorBaseEENKUlvE_clEvENKUlvE_clEvEUlddddE_St5arrayIPcLm5EEEEviT0_T1_)
        /*035c*/ 	.word	0x00000004


	//----- nvinfo : EIATTR_FRAME_SIZE
	.align		4
.L_181:
        /*0360*/ 	.byte	0x04, 0x11
        /*0362*/ 	.short	(.L_183 - .L_182)
	.align		4
.L_182:
        /*0364*/ 	.word	index@(_ZN2at6native29vectorized_elementwise_kernelILi8EZZZNS0_14glu_jvp_kernelERNS_18TensorIteratorBaseEENKUlvE_clEvENKUlvE_clEvEUlddddE_St5arrayIPcLm5EEEEviT0_T1_)
        /*0368*/ 	.word	0x00000000


	//----- nvinfo : EIATTR_REGCOUNT
	.align		4
.L_183:
        /*036c*/ 	.byte	0x04, 0x2f
        /*036e*/ 	.short	(.L_185 - .L_184)
	.align		4
.L_184:
        /*0370*/ 	.word	index@(_ZN2at6native29vectorized_elementwise_kernelILi4EZZZNS0_14glu_jvp_kernelERNS_18TensorIteratorBaseEENKUlvE_clEvENKUlvE_clEvEUlddddE_St5arrayIPcLm5EEEEviT0_T1_)
        /*0374*/ 	.word	0x00000050


	//----- nvinfo : EIATTR_FRAME_SIZE
	.align		4
.L_185:
        /*0378*/ 	.byte	0x04, 0x11
        /*037a*/ 	.short	(.L_187 - .L_186)
	.align		4
.L_186:
        /*037c*/ 	.word	index@($__internal_5_$__cuda_sm20_dblrcp_rn_slowpath_v3)
        /*0380*/ 	.word	0x00000000


	//----- nvinfo : EIATTR_FRAME_SIZE
	.align		4
.L_187:
        /*0384*/ 	.byte	0x04, 0x11
        /*0386*/ 	.short	(.L_189 - .L_188)
	.align		4
.L_188:
        /*0388*/ 	.word	index@(_ZN2at6native29vectorized_elementwise_kernelILi4EZZZNS0_14glu_jvp_kernelERNS_18TensorIteratorBaseEENKUlvE_clEvENKUlvE_clEvEUlddddE_St5arrayIPcLm5EEEEviT0_T1_)
        /*038c*/ 	.word	0x00000000


	//----- nvinfo : EIATTR_REGCOUNT
	.align		4
.L_189:
        /*0390*/ 	.byte	0x04, 0x2f
        /*0392*/ 	.short	(.L_191 - .L_190)
	.align		4
.L_190:
        /*0394*/ 	.word	index@(_ZN2at6native29vectorized_elementwise_kernelILi2EZZZNS0_14glu_jvp_kernelERNS_18TensorIteratorBaseEENKUlvE_clEvENKUlvE_clEvEUlddddE_St5arrayIPcLm5EEEEviT0_T1_)
        /*0398*/ 	.word	0x00000050


	//----- nvinfo : EIATTR_FRAME_SIZE
	.align		4
.L_191:
        /*039c*/ 	.byte	0x04, 0x11
        /*039e*/ 	.short	(.L_193 - .L_192)
	.align		4
.L_192:
        /*03a0*/ 	.word	index@($__internal_4_$__cuda_sm20_dblrcp_rn_slowpath_v3)
        /*03a4*/ 	.word	0x00000000


	//----- nvinfo : EIATTR_FRAME_SIZE
	.align		4
.L_193:
        /*03a8*/ 	.byte	0x04, 0x11
        /*03aa*/ 	.short	(.L_195 - .L_194)
	.align		4
.L_194:
        /*03ac*/ 	.word	index@(_ZN2at6native29vectorized_elementwise_kernelILi2EZZZNS0_14glu_jvp_kernelERNS_18TensorIteratorBaseEENKUlvE_clEvENKUlvE_clEvEUlddddE_St5arrayIPcLm5EEEEviT0_T1_)
        /*03b0*/ 	.word	0x00000000


	//----- nvinfo : EIATTR_REGCOUNT
	.align		4
.L_195:
        /*03b4*/ 	.byte	0x04, 0x2f
        /*03b6*/ 	.short	(.L_197 - .L_196)
	.align		4
.L_196:
        /*03b8*/ 	.word	index@(_ZN2at6native27unrolled_elementwise_kernelIZZZNS0_14glu_jvp_kernelERNS_18TensorIteratorBaseEENKUlvE_clEvENKUlvE_clEvEUlddddE_St5arrayIPcLm5EELi4E23TrivialOffsetCalculatorILi4EjESA_ILi1EjENS0_6memory15LoadWithoutCastENSD_16StoreWithoutCastEEEviT_T0_T2_T3_T4_T5_)
        /*03bc*/ 	.word	0x00000030


	//----- nvinfo : EIATTR_FRAME_SIZE
	.align		4
.L_197:
        /*03c0*/ 	.byte	0x04, 0x11
        /*03c2*/ 	.short	(.L_199 - .L_198)
	.align		4
.L_198:
        /*03c4*/ 	.word	index@($__internal_3_$__cuda_sm20_dblrcp_rn_slowpath_v3)
        /*03c8*/ 	.word	0x00000000


	//----- nvinfo : EIATTR_FRAME_SIZE
	.align		4
.L_199:
        /*03cc*/ 	.byte	0x04, 0x11
        /*03ce*/ 	.short	(.L_201 - .L_200)
	.align		4
.L_200:
        /*03d0*/ 	.word	index@(_ZN2at6native27unrolled_elementwise_kernelIZZZNS0_14glu_jvp_kernelERNS_18TensorIteratorBaseEENKUlvE_clEvENKUlvE_clEvEUlddddE_St5arrayIPcLm5EELi4E23TrivialOffsetCalculatorILi4EjESA_ILi1EjENS0_6memory15LoadWithoutCastENSD_16StoreWithoutCastEEEviT_T0_T2_T3_T4_T5_)
        /*03d4*/ 	.word	0x00000000


	//----- nvinfo : EIATTR_REGCOUNT
	.align		4
.L_201:
        /*03d8*/ 	.byte	0x04, 0x2f
        /*03da*/ 	.short	(.L_203 - .L_202)
	.align		4
.L_202:
        /*03dc*/ 	.word	index@(_ZN2at6native18elementwise_kernelILi128ELi2EZNS0_22gpu_kernel_impl_nocastIZZZNS0_14glu_jvp_kernelERNS_18TensorIteratorBaseEENKUlvE_clEvENKUlvE_clEvEUlddddE_EEvS4_RKT_EUliE_EEviT1_)
        /*03e0*/ 	.word	0x00000018


	//----- nvinfo : EIATTR_FRAME_SIZE
	.align		4
.L_203:
        /*03e4*/ 	.byte	0x04, 0x11
        /*03e6*/ 	.short	(.L_205 - .L_204)
	.align		4
.L_204:
        /*03e8*/ 	.word	index@($__internal_2_$__cuda_sm20_dblrcp_rn_slowpath_v3)
        /*03ec*/ 	.word	0x00000000


	//----- nvinfo : EIATTR_FRAME_SIZE
	.align		4
.L_205:
        /*03f0*/ 	.byte	0x04, 0x11
        /*03f2*/ 	.short	(.L_207 - .L_206)
	.align		4
.L_206:
        /*03f4*/ 	.word	index@(_ZN2at6native18elementwise_kernelILi128ELi2EZNS0_22gpu_kernel_impl_nocastIZZZNS0_14glu_jvp_kernelERNS_18TensorIteratorBaseEENKUlvE_clEvENKUlvE_clEvEUlddddE_EEvS4_RKT_EUliE_EEviT1_)
        /*03f8*/ 	.word	0x00000000


	//----- nvinfo : EIATTR_REGCOUNT
	.align		4
.L_207:
        /*03fc*/ 	.byte	0x04, 0x2f
        /*03fe*/ 	.short	(.L_209 - .L_208)
	.align		4
.L_208:
        /*0400*/ 	.word	index@(_ZN2at6native27unrolled_elementwise_kernelIZZZNS0_14glu_jvp_kernelERNS_18TensorIteratorBaseEENKUlvE_clEvENKUlvE_clEvEUlddddE_St5arrayIPcLm5EELi4E23TrivialOffsetCalculatorILi4EjESA_ILi1EjENS0_6memory12LoadWithCastILi4EEENSD_13StoreWithCastILi1EEEEEviT_T0_T2_T3_T4_T5_)
        /*0404*/ 	.word	0x00000038


	//----- nvinfo : EIATTR_FRAME_SIZE
	.align		4
.L_209:
        /*0408*/ 	.byte	0x04, 0x11
        /*040a*/ 	.short	(.L_211 - .L_210)
	.align		4
.L_210:
        /*040c*/ 	.word	index@($__internal_1_$__cuda_sm20_dblrcp_rn_slowpath_v3)
        /*0410*/ 	.word	0x00000000


	//----- nvinfo : EIATTR_FRAME_SIZE
	.align		4
.L_211:
        /*0414*/ 	.byte	0x04, 0x11
        /*0416*/ 	.short	(.L_213 - .L_212)
	.align		4
.L_212:
        /*0418*/ 	.word	index@(_ZN2at6native27unrolled_elementwise_kernelIZZZNS0_14glu_jvp_kernelERNS_18TensorIteratorBaseEENKUlvE_clEvENKUlvE_clEvEUlddddE_St5arrayIPcLm5EELi4E23TrivialOffsetCalculatorILi4EjESA_ILi1EjENS0_6memory12LoadWithCastILi4EEENSD_13StoreWithCastILi1EEEEEviT_T0_T2_T3_T4_T5_)
        /*041c*/ 	.word	0x00000000


	//----- nvinfo : EIATTR_REGCOUNT
	.align		4
.L_213:
        /*0420*/ 	.byte	0x04, 0x2f
        /*0422*/ 	.short	(.L_215 - .L_214)
	.align		4
.L_214:
        /*0424*/ 	.word	index@(_ZN2at6native18elementwise_kernelILi128ELi4EZNS0_15gpu_kernel_implIZZZNS0_14glu_jvp_kernelERNS_18TensorIteratorBaseEENKUlvE_clEvENKUlvE_clEvEUlddddE_EEvS4_RKT_EUliE_EEviT1_)
        /*0428*/ 	.word	0x0000001c


	//----- nvinfo : EIATTR_FRAME_SIZE
	.align		4
.L_215:
        /*042c*/ 	.byte	0x04, 0x11
        /*042e*/ 	.short	(.L_217 - .L_216)
	.align		4
.L_216:
        /*0430*/ 	.word	index@($__internal_0_$__cuda_sm20_dblrcp_rn_slowpath_v3)
        /*0434*/ 	.word	0x00000000


	//----- nvinfo : EIATTR_FRAME_SIZE
	.align		4
.L_217:
        /*0438*/ 	.byte	0x04, 0x11
        /*043a*/ 	.short	(.L_219 - .L_218)
	.align		4
.L_218:
        /*043c*/ 	.word	index@(_ZN2at6native18elementwise_kernelILi128ELi4EZNS0_15gpu_kernel_implIZZZNS0_14glu_jvp_kernelERNS_18TensorIteratorBaseEENKUlvE_clEvENKUlvE_clEvEUlddddE_EEvS4_RKT_EUliE_EEviT1_)
        /*0440*/ 	.word	0x00000000


	//----- nvinfo : EIATTR_REGCOUNT
	.align		4
.L_219:
        /*0444*/ 	.byte	0x04, 0x2f
        /*0446*/ 	.short	(.L_221 - .L_220)
	.align		4
.L_220:
        /*0448*/ 	.word	index@(_ZN2at6native29vectorized_elementwise_kernelILi8EZZZNS0_14glu_jvp_kernelERNS_18TensorIteratorBaseEENKUlvE_clEvENKUlvE0_clEvEUlffffE_St5arrayIPcLm5EEEEviT0_T1_)
        /*044c*/ 	.word	0x00000004


	//----- nvinfo : EIATTR_FRAME_SIZE
	.align		4
.L_221:
        /*0450*/ 	.byte	0x04, 0x11
        /*0452*/ 	.short	(.L_223 - .L_222)
	.align		4
.L_222:
        /*0454*/ 	.word	index@(_ZN2at6native29vectorized_elementwise_kernelILi8EZZZNS0_14glu_jvp_kernelERNS_18TensorIteratorBaseEENKUlvE_clEvENKUlvE0_clEvEUlffffE_St5arrayIPcLm5EEEEviT0_T1_)
        /*0458*/ 	.word	0x00000000


	//----- nvinfo : EIATTR_REGCOUNT
	.align		4
.L_223:
        /*045c*/ 	.byte	0x04, 0x2f
        /*045e*/ 	.short	(.L_225 - .L_224)
	.align		4
.L_224:
        /*0460*/ 	.word	index@(_ZN2at6native29vectorized_elementwise_kernelILi4EZZZNS0_14glu_jvp_kernelERNS_18TensorIteratorBaseEENKUlvE_clEvENKUlvE0_clEvEUlffffE_St5arrayIPcLm5EEEEviT0_T1_)
        /*0464*/ 	.word	0x00000036


	//----- nvinfo : EIATTR_FRAME_SIZE
	.align		4
.L_225:
        /*0468*/ 	.byte	0x04, 0x11
        /*046a*/ 	.short	(.L_227 - .L_226)
	.align		4
.L_226:
        /*046c*/ 	.word	index@(_ZN2at6native29vectorized_elementwise_kernelILi4EZZZNS0_14glu_jvp_kernelERNS_18TensorIteratorBaseEENKUlvE_clEvENKUlvE0_clEvEUlffffE_St5arrayIPcLm5EEEEviT0_T1_)
        /*0470*/ 	.word	0x00000000


	//----- nvinfo : EIATTR_REGCOUNT
	.align		4
.L_227:
        /*0474*/ 	.byte	0x04, 0x2f
        /*0476*/ 	.short	(.L_229 - .L_228)
	.align		4
.L_228:
        /*0478*/ 	.word	index@(_ZN2at6native29vectorized_elementwise_kernelILi2EZZZNS0_14glu_jvp_kernelERNS_18TensorIteratorBaseEENKUlvE_clEvENKUlvE0_clEvEUlffffE_St5arrayIPcLm5EEEEviT0_T1_)
        /*047c*/ 	.word	0x00000036


	//----- nvinfo : EIATTR_FRAME_SIZE
	.align		4
.L_229:
        /*0480*/ 	.byte	0x04, 0x11
        /*0482*/ 	.short	(.L_231 - .L_230)
	.align		4
.L_230:
        /*0484*/ 	.word	index@(_ZN2at6native29vectorized_elementwise_kernelILi2EZZZNS0_14glu_jvp_kernelERNS_18TensorIteratorBaseEENKUlvE_clEvENKUlvE0_clEvEUlffffE_St5arrayIPcLm5EEEEviT0_T1_)
        /*0488*/ 	.word	0x00000000


	//----- nvinfo : EIATTR_REGCOUNT
	.align		4
.L_231:
        /*048c*/ 	.byte	0x04, 0x2f
        /*048e*/ 	.short	(.L_233 - .L_232)
	.align		4
.L_232:
        /*0490*/ 	.word	index@(_ZN2at6native27unrolled_elementwise_kernelIZZZNS0_14glu_jvp_kernelERNS_18TensorIteratorBaseEENKUlvE_clEvENKUlvE0_clEvEUlffffE_St5arrayIPcLm5EELi4E23TrivialOffsetCalculatorILi4EjESA_ILi1EjENS0_6memory15LoadWithoutCastENSD_16StoreWithoutCastEEEviT_T0_T2_T3_T4_T5_)
        /*0494*/ 	.word	0x00000020


	//----- nvinfo : EIATTR_FRAME_SIZE
	.align		4
.L_233:
        /*0498*/ 	.byte	0x04, 0x11
        /*049a*/ 	.short	(.L_235 - .L_234)
	.align		4
.L_234:
        /*049c*/ 	.word	index@(_ZN2at6native27unrolled_elementwise_kernelIZZZNS0_14glu_jvp_kernelERNS_18TensorIteratorBaseEENKUlvE_clEvENKUlvE0_clEvEUlffffE_St5arrayIPcLm5EELi4E23TrivialOffsetCalculatorILi4EjESA_ILi1EjENS0_6memory15LoadWithoutCastENSD_16StoreWithoutCastEEEviT_T0_T2_T3_T4_T5_)
        /*04a0*/ 	.word	0x00000000


	//----- nvinfo : EIATTR_REGCOUNT
	.align		4
.L_235:
        /*04a4*/ 	.byte	0x04, 0x2f
        /*04a6*/ 	.short	(.L_237 - .L_236)
	.align		4
.L_236:
        /*04a8*/ 	.word	index@(_ZN2at6native18elementwise_kernelILi128ELi2EZNS0_22gpu_kernel_impl_nocastIZZZNS0_14glu_jvp_kernelERNS_18TensorIteratorBaseEENKUlvE_clEvENKUlvE0_clEvEUlffffE_EEvS4_RKT_EUliE_EEviT1_)
        /*04ac*/ 	.word	0x00000016


	//----- nvinfo : EIATTR_FRAME_SIZE
	.align		4
.L_237:
        /*04b0*/ 	.byte	0x04, 0x11
        /*04b2*/ 	.short	(.L_239 - .L_238)
	.align		4
.L_238:
        /*04b4*/ 	.word	index@(_ZN2at6native18elementwise_kernelILi128ELi2EZNS0_22gpu_kernel_impl_nocastIZZZNS0_14glu_jvp_kernelERNS_18TensorIteratorBaseEENKUlvE_clEvENKUlvE0_clEvEUlffffE_EEvS4_RKT_EUliE_EEviT1_)
        /*04b8*/ 	.word	0x00000000


	//----- nvinfo : EIATTR_REGCOUNT
	.align		4
.L_239:
        /*04bc*/ 	.byte	0x04, 0x2f
        /*04be*/ 	.short	(.L_241 - .L_240)
	.align		4
.L_240:
        /*04c0*/ 	.word	index@(_ZN2at6native27unrolled_elementwise_kernelIZZZNS0_14glu_jvp_kernelERNS_18TensorIteratorBaseEENKUlvE_clEvENKUlvE0_clEvEUlffffE_St5arrayIPcLm5EELi4E23TrivialOffsetCalculatorILi4EjESA_ILi1EjENS0_6memory12LoadWithCastILi4EEENSD_13StoreWithCastILi1EEEEEviT_T0_T2_T3_T4_T5_)
        /*04c4*/ 	.word	0x00000026


	//----- nvinfo : EIATTR_FRAME_SIZE
	.align		4
.L_241:
        /*04c8*/ 	.byte	0x04, 0x11
        /*04ca*/ 	.short	(.L_243 - .L_242)
	.align		4
.L_242:
        /*04cc*/ 	.word	index@(_ZN2at6native27unrolled_elementwise_kernelIZZZNS0_14glu_jvp_kernelERNS_18TensorIteratorBaseEENKUlvE_clEvENKUlvE0_clEvEUlffffE_St5arrayIPcLm5EELi4E23TrivialOffsetCalculatorILi4EjESA_ILi1EjENS0_6memory12LoadWithCastILi4EEENSD_13StoreWithCastILi1EEEEEviT_T0_T2_T3_T4_T5_)
        /*04d0*/ 	.word	0x00000000


	//----- nvinfo : EIATTR_REGCOUNT
	.align		4
.L_243:
        /*04d4*/ 	.byte	0x04, 0x2f
        /*04d6*/ 	.short	(.L_245 - .L_244)
	.align		4
.L_244:
        /*04d8*/ 	.word	index@(_ZN2at6native18elementwise_kernelILi128ELi4EZNS0_15gpu_kernel_implIZZZNS0_14glu_jvp_kernelERNS_18TensorIteratorBaseEENKUlvE_clEvENKUlvE0_clEvEUlffffE_EEvS4_RKT_EUliE_EEviT1_)
        /*04dc*/ 	.word	0x0000001a


	//----- nvinfo : EIATTR_FRAME_SIZE
	.align		4
.L_245:
        /*04e0*/ 	.byte	0x04, 0x11
        /*04e2*/ 	.short	(.L_247 - .L_246)
	.align		4
.L_246:
        /*04e4*/ 	.word	index@(_ZN2at6native18elementwise_kernelILi128ELi4EZNS0_15gpu_kernel_implIZZZNS0_14glu_jvp_kernelERNS_18TensorIteratorBaseEENKUlvE_clEvENKUlvE0_clEvEUlffffE_EEvS4_RKT_EUliE_EEviT1_)
        /*04e8*/ 	.word	0x00000000


	//----- nvinfo : EIATTR_REGCOUNT
	.align		4
.L_247:
        /*04ec*/ 	.byte	0x04, 0x2f
        /*04ee*/ 	.short	(.L_249 - .L_248)
	.align		4
.L_248:
        /*04f0*/ 	.word	index@(_ZN2at6native29vectorized_elementwise_kernelILi8EZZZNS0_14glu_jvp_kernelERNS_18TensorIteratorBaseEENKUlvE_clEvENKUlvE1_clEvEUlN3c104HalfES7_S7_S7_E_St5arrayIPcLm5EEEEviT0_T1_)
        /*04f4*/ 	.word	0x00000004


	//----- nvinfo : EIATTR_FRAME_SIZE
	.align		4
.L_249:
        /*04f8*/ 	.byte	0x04, 0x11
        /*04fa*/ 	.short	(.L_251 - .L_250)
	.align		4
.L_250:
        /*04fc*/ 	.word	index@(_ZN2at6native29vectorized_elementwise_kernelILi8EZZZNS0_14glu_jvp_kernelERNS_18TensorIteratorBaseEENKUlvE_clEvENKUlvE1_clEvEUlN3c104HalfES7_S7_S7_E_St5arrayIPcLm5EEEEviT0_T1_)
        /*0500*/ 	.word	0x00000000


	//----- nvinfo : EIATTR_REGCOUNT
	.align		4
.L_251:
        /*0504*/ 	.byte	0x04, 0x2f
        /*0506*/ 	.short	(.L_253 - .L_252)
	.align		4
.L_252:
        /*0508*/ 	.word	index@(_ZN2at6native29vectorized_elementwise_kernelILi4EZZZNS0_14glu_jvp_kernelERNS_18TensorIteratorBaseEENKUlvE_clEvENKUlvE1_clEvEUlN3c104HalfES7_S7_S7_E_St5arrayIPcLm5EEEEviT0_T1_)
        /*050c*/ 	.word	0x00000028


	//----- nvinfo : EIATTR_FRAME_SIZE
	.align		4
.L_253:
        /*0510*/ 	.byte	0x04, 0x11
        /*0512*/ 	.short	(.L_255 - .L_254)
	.align		4
.L_254:
        /*0514*/ 	.word	index@(_ZN2at6native29vectorized_elementwise_kernelILi4EZZZNS0_14glu_jvp_kernelERNS_18TensorIteratorBaseEENKUlvE_clEvENKUlvE1_clEvEUlN3c104HalfES7_S7_S7_E_St5arrayIPcLm5EEEEviT0_T1_)
        /*0518*/ 	.word	0x00000000


	//----- nvinfo : EIATTR_REGCOUNT
	.align		4
.L_255:
        /*051c*/ 	.byte	0x04, 0x2f
        /*051e*/ 	.short	(.L_257 - .L_256)
	.align		4
.L_256:
        /*0520*/ 	.word	index@(_ZN2at6native29vectorized_elementwise_kernelILi2EZZZNS0_14glu_jvp_kernelERNS_18TensorIteratorBaseEENKUlvE_clEvENKUlvE1_clEvEUlN3c104HalfES7_S7_S7_E_St5arrayIPcLm5EEEEviT0_T1_)
        /*0524*/ 	.word	0x00000028


	//----- nvinfo : EIATTR_FRAME_SIZE
	.align		4
.L_257:
        /*0528*/ 	.byte	0x04, 0x11
        /*052a*/ 	.short	(.L_259 - .L_258)
	.align		4
.L_258:
        /*052c*/ 	.word	index@(_ZN2at6native29vectorized_elementwise_kernelILi2EZZZNS0_14glu_jvp_kernelERNS_18TensorIteratorBaseEENKUlvE_clEvENKUlvE1_clEvEUlN3c104HalfES7_S7_S7_E_St5arrayIPcLm5EEEEviT0_T1_)
        /*0530*/ 	.word	0x00000000


	//----- nvinfo : EIATTR_REGCOUNT
	.align		4
.L_259:
        /*0534*/ 	.byte	0x04, 0x2f
        /*0536*/ 	.short	(.L_261 - .L_260)
	.align		4
.L_260:
        /*0538*/ 	.word	index@(_ZN2at6native27unrolled_elementwise_kernelIZZZNS0_14glu_jvp_kernelERNS_18TensorIteratorBaseEENKUlvE_clEvENKUlvE1_clEvEUlN3c104HalfES7_S7_S7_E_St5arrayIPcLm5EELi4E23TrivialOffsetCalculatorILi4EjESC_ILi1EjENS0_6memory15LoadWithoutCastENSF_16StoreWithoutCastEEEviT_T0_T2_T3_T4_T5_)
        /*053c*/ 	.word	0x00000020


	//----- nvinfo : EIATTR_FRAME_SIZE
	.align		4
.L_261:
        /*0540*/ 	.byte	0x04, 0x11
        /*0542*/ 	.short	(.L_263 - .L_262)
	.align		4
.L_262:
        /*0544*/ 	.word	index@(_ZN2at6native27unrolled_elementwise_kernelIZZZNS0_14glu_jvp_kernelERNS_18TensorIteratorBaseEENKUlvE_clEvENKUlvE1_clEvEUlN3c104HalfES7_S7_S7_E_St5arrayIPcLm5EELi4E23TrivialOffsetCalculatorILi4EjESC_ILi1EjENS0_6memory15LoadWithoutCastENSF_16StoreWithoutCastEEEviT_T0_T2_T3_T4_T5_)
        /*0548*/ 	.word	0x00000000


	//----- nvinfo : EIATTR_REGCOUNT
	.align		4
.L_263:
        /*054c*/ 	.byte	0x04, 0x2f
        /*054e*/ 	.short	(.L_265 - .L_264)
	.align		4
.L_264:
        /*0550*/ 	.word	index@(_ZN2at6native18elementwise_kernelILi128ELi4EZNS0_22gpu_kernel_impl_nocastIZZZNS0_14glu_jvp_kernelERNS_18TensorIteratorBaseEENKUlvE_clEvENKUlvE1_clEvEUlN3c104HalfES8_S8_S8_E_EEvS4_RKT_EUliE_EEviT1_)
        /*0554*/ 	.word	0x00000016


	//----- nvinfo : EIATTR_FRAME_SIZE
	.align		4
.L_265:
        /*0558*/ 	.byte	0x04, 0x11
        /*055a*/ 	.short	(.L_267 - .L_266)
	.align		4
.L_266:
        /*055c*/ 	.word	index@(_ZN2at6native18elementwise_kernelILi128ELi4EZNS0_22gpu_kernel_impl_nocastIZZZNS0_14glu_jvp_kernelERNS_18TensorIteratorBaseEENKUlvE_clEvENKUlvE1_clEvEUlN3c104HalfES8_S8_S8_E_EEvS4_RKT_EUliE_EEviT1_)
        /*0560*/ 	.word	0x00000000


	//----- nvinfo : EIATTR_REGCOUNT
	.align		4
.L_267:
        /*0564*/ 	.byte	0x04, 0x2f
        /*0566*/ 	.short	(.L_269 - .L_268)
	.align		4
.L_268:
        /*0568*/ 	.word	index@(_ZN2at6native27unrolled_elementwise_kernelIZZZNS0_14glu_jvp_kernelERNS_18TensorIteratorBaseEENKUlvE_clEvENKUlvE1_clEvEUlN3c104HalfES7_S7_S7_E_St5arrayIPcLm5EELi4E23TrivialOffsetCalculatorILi4EjESC_ILi1EjENS0_6memory12LoadWithCastILi4EEENSF_13StoreWithCastILi1EEEEEviT_T0_T2_T3_T4_T5_)
        /*056c*/ 	.word	0x00000027


	//----- nvinfo : EIATTR_FRAME_SIZE
	.align		4
.L_269:
        /*0570*/ 	.byte	0x04, 0x11
        /*0572*/ 	.short	(.L_271 - .L_270)
	.align		4
.L_270:
        /*0574*/ 	.word	index@(_ZN2at6native27unrolled_elementwise_kernelIZZZNS0_14glu_jvp_kernelERNS_18TensorIteratorBaseEENKUlvE_clEvENKUlvE1_clEvEUlN3c104HalfES7_S7_S7_E_St5arrayIPcLm5EELi4E23TrivialOffsetCalculatorILi4EjESC_ILi1EjENS0_6memory12LoadWithCastILi4EEENSF_13StoreWithCastILi1EEEEEviT_T0_T2_T3_T4_T5_)
        /*0578*/ 	.word	0x00000000


	//----- nvinfo : EIATTR_REGCOUNT
	.align		4
.L_271:
        /*057c*/ 	.byte	0x04, 0x2f
        /*057e*/ 	.short	(.L_273 - .L_272)
	.align		4
.L_272:
        /*0580*/ 	.word	index@(_ZN2at6native18elementwise_kernelILi128ELi4EZNS0_15gpu_kernel_implIZZZNS0_14glu_jvp_kernelERNS_18TensorIteratorBaseEENKUlvE_clEvENKUlvE1_clEvEUlN3c104HalfES8_S8_S8_E_EEvS4_RKT_EUliE_EEviT1_)
        /*0584*/ 	.word	0x0000001a


	//----- nvinfo : EIATTR_FRAME_SIZE
	.align		4
.L_273:
        /*0588*/ 	.byte	0x04, 0x11
        /*058a*/ 	.short	(.L_275 - .L_274)
	.align		4
.L_274:
        /*058c*/ 	.word	index@(_ZN2at6native18elementwise_kernelILi128ELi4EZNS0_15gpu_kernel_implIZZZNS0_14glu_jvp_kernelERNS_18TensorIteratorBaseEENKUlvE_clEvENKUlvE1_clEvEUlN3c104HalfES8_S8_S8_E_EEvS4_RKT_EUliE_EEviT1_)
        /*0590*/ 	.word	0x00000000


	//----- nvinfo : EIATTR_REGCOUNT
	.align		4
.L_275:
        /*0594*/ 	.byte	0x04, 0x2f
        /*0596*/ 	.short	(.L_277 - .L_276)
	.align		4
.L_276:
        /*0598*/ 	.word	index@(_ZN2at6native29vectorized_elementwise_kernelILi8EZZZNS0_14glu_jvp_kernelERNS_18TensorIteratorBaseEENKUlvE_clEvENKUlvE2_clEvEUlN3c108BFloat16ES7_S7_S7_E_St5arrayIPcLm5EEEEviT0_T1_)
        /*059c*/ 	.word	0x00000004


	//----- nvinfo : EIATTR_FRAME_SIZE
	.align		4
.L_277:
        /*05a0*/ 	.byte	0x04, 0x11
        /*05a2*/ 	.short	(.L_279 - .L_278)
	.align		4
.L_278:
        /*05a4*/ 	.word	index@(_ZN2at6native29vectorized_elementwise_kernelILi8EZZZNS0_14glu_jvp_kernelERNS_18TensorIteratorBaseEENKUlvE_clEvENKUlvE2_clEvEUlN3c108BFloat16ES7_S7_S7_E_St5arrayIPcLm5EEEEviT0_T1_)
        /*05a8*/ 	.word	0x00000000


	//----- nvinfo : EIATTR_REGCOUNT
	.align		4
.L_279:
        /*05ac*/ 	.byte	0x04, 0x2f
        /*05ae*/ 	.short	(.L_281 - .L_280)
	.align		4
.L_280:
        /*05b0*/ 	.word	index@(_ZN2at6native29vectorized_elementwise_kernelILi4EZZZNS0_14glu_jvp_kernelERNS_18TensorIteratorBaseEENKUlvE_clEvENKUlvE2_clEvEUlN3c108BFloat16ES7_S7_S7_E_St5arrayIPcLm5EEEEviT0_T1_)
        /*05b4*/ 	.word	0x00000028


	//----- nvinfo : EIATTR_FRAME_SIZE
	.align		4
.L_281:
        /*05b8*/ 	.byte	0x04, 0x11
        /*05ba*/ 	.short	(.L_283 - .L_282)
	.align		4
.L_282:
        /*05bc*/ 	.word	index@(_ZN2at6native29vectorized_elementwise_kernelILi4EZZZNS0_14glu_jvp_kernelERNS_18TensorIteratorBaseEENKUlvE_clEvENKUlvE2_clEvEUlN3c108BFloat16ES7_S7_S7_E_St5arrayIPcLm5EEEEviT0_T1_)
        /*05c0*/ 	.word	0x00000000


	//----- nvinfo : EIATTR_REGCOUNT
	.align		4
.L_283:
        /*05c4*/ 	.byte	0x04, 0x2f
        /*05c6*/ 	.short	(.L_285 - .L_284)
	.align		4
.L_284:
        /*05c8*/ 	.word	index@(_ZN2at6native29vectorized_elementwise_kernelILi2EZZZNS0_14glu_jvp_kernelERNS_18TensorIteratorBaseEENKUlvE_clEvENKUlvE2_clEvEUlN3c108BFloat16ES7_S7_S7_E_St5arrayIPcLm5EEEEviT0_T1_)
        /*05cc*/ 	.word	0x00000028


	//----- nvinfo : EIATTR_FRAME_SIZE
	.align		4
.L_285:
        /*05d0*/ 	.byte	0x04, 0x11
        /*05d2*/ 	.short	(.L_287 - .L_286)
	.align		4
.L_286:
        /*05d4*/ 	.word	index@(_ZN2at6native29vectorized_elementwise_kernelILi2EZZZNS0_14glu_jvp_kernelERNS_18TensorIteratorBaseEENKUlvE_clEvENKUlvE2_clEvEUlN3c108BFloat16ES7_S7_S7_E_St5arrayIPcLm5EEEEviT0_T1_)
        /*05d8*/ 	.word	0x00000000


	//----- nvinfo : EIATTR_REGCOUNT
	.align		4
.L_287:
        /*05dc*/ 	.byte	0x04, 0x2f
        /*05de*/ 	.short	(.L_289 - .L_288)
	.align		4
.L_288:
        /*05e0*/ 	.word	index@(_ZN2at6native27unrolled_elementwise_kernelIZZZNS0_14glu_jvp_kernelERNS_18TensorIteratorBaseEENKUlvE_clEvENKUlvE2_clEvEUlN3c108BFloat16ES7_S7_S7_E_St5arrayIPcLm5EELi4E23TrivialOffsetCalculatorILi4EjESC_ILi1EjENS0_6memory15LoadWithoutCastENSF_16StoreWithoutCastEEEviT_T0_T2_T3_T4_T5_)
        /*05e4*/ 	.word	0x00000020


	//----- nvinfo : EIATTR_FRAME_SIZE
	.align		4
.L_289:
        /*05e8*/ 	.byte	0x04, 0x11
        /*05ea*/ 	.short	(.L_291 - .L_290)
	.align		4
.L_290:
        /*05ec*/ 	.word	index@(_ZN2at6native27unrolled_elementwise_kernelIZZZNS0_14glu_jvp_kernelERNS_18TensorIteratorBaseEENKUlvE_clEvENKUlvE2_clEvEUlN3c108BFloat16ES7_S7_S7_E_St5arrayIPcLm5EELi4E23TrivialOffsetCalculatorILi4EjESC_ILi1EjENS0_6memory15LoadWithoutCastENSF_16StoreWithoutCastEEEviT_T0_T2_T3_T4_T5_)
        /*05f0*/ 	.word	0x00000000


	//----- nvinfo : EIATTR_REGCOUNT
	.align		4
.L_291:
        /*05f4*/ 	.byte	0x04, 0x2f
        /*05f6*/ 	.short	(.L_293 - .L_292)
	.align		4
.L_292:
        /*05f8*/ 	.word	index@(_ZN2at6native18elementwise_kernelILi128ELi4EZNS0_22gpu_kernel_impl_nocastIZZZNS0_14glu_jvp_kernelERNS_18TensorIteratorBaseEENKUlvE_clEvENKUlvE2_clEvEUlN3c108BFloat16ES8_S8_S8_E_EEvS4_RKT_EUliE_EEviT1_)
        /*05fc*/ 	.word	0x00000016


	//----- nvinfo : EIATTR_FRAME_SIZE
	.align		4
.L_293:
        /*0600*/ 	.byte	0x04, 0x11
        /*0602*/ 	.short	(.L_295 - .L_294)
	.align		4
.L_294:
        /*0604*/ 	.word	index@(_ZN2at6native18elementwise_kernelILi128ELi4EZNS0_22gpu_kernel_impl_nocastIZZZNS0_14glu_jvp_kernelERNS_18TensorIteratorBaseEENKUlvE_clEvENKUlvE2_clEvEUlN3c108BFloat16ES8_S8_S8_E_EEvS4_RKT_EUliE_EEviT1_)
        /*0608*/ 	.word	0x00000000


	//----- nvinfo : EIATTR_REGCOUNT
	.align		4
.L_295:
        /*060c*/ 	.byte	0x04, 0x2f
        /*060e*/ 	.short	(.L_297 - .L_296)
	.align		4
.L_296:
        /*0610*/ 	.word	index@(_ZN2at6native27unrolled_elementwise_kernelIZZZNS0_14glu_jvp_kernelERNS_18TensorIteratorBaseEENKUlvE_clEvENKUlvE2_clEvEUlN3c108BFloat16ES7_S7_S7_E_St5arrayIPcLm5EELi4E23TrivialOffsetCalculatorILi4EjESC_ILi1EjENS0_6memory12LoadWithCastILi4EEENSF_13StoreWithCastILi1EEEEEviT_T0_T2_T3_T4_T5_)
        /*0614*/ 	.word	0x00000027


	//----- nvinfo : EIATTR_FRAME_SIZE
	.align		4
.L_297:
        /*0618*/ 	.byte	0x04, 0x11
        /*061a*/ 	.short	(.L_299 - .L_298)
	.align		4
.L_298:
        /*061c*/ 	.word	index@(_ZN2at6native27unrolled_elementwise_kernelIZZZNS0_14glu_jvp_kernelERNS_18TensorIteratorBaseEENKUlvE_clEvENKUlvE2_clEvEUlN3c108BFloat16ES7_S7_S7_E_St5arrayIPcLm5EELi4E23TrivialOffsetCalculatorILi4EjESC_ILi1EjENS0_6memory12LoadWithCastILi4EEENSF_13StoreWithCastILi1EEEEEviT_T0_T2_T3_T4_T5_)
        /*0620*/ 	.word	0x00000000


	//----- nvinfo : EIATTR_REGCOUNT
	.align		4
.L_299:
        /*0624*/ 	.byte	0x04, 0x2f
        /*0626*/ 	.short	(.L_301 - .L_300)
	.align		4
.L_300:
        /*0628*/ 	.word	index@(_ZN2at6native18elementwise_kernelILi128ELi4EZNS0_15gpu_kernel_implIZZZNS0_14glu_jvp_kernelERNS_18TensorIteratorBaseEENKUlvE_clEvENKUlvE2_clEvEUlN3c108BFloat16ES8_S8_S8_E_EEvS4_RKT_EUliE_EEviT1_)
        /*062c*/ 	.word	0x0000001a


	//----- nvinfo : EIATTR_FRAME_SIZE
	.align		4
.L_301:
        /*0630*/ 	.byte	0x04, 0x11
        /*0632*/ 	.short	(.L_303 - .L_302)
	.align		4
.L_302:
        /*0634*/ 	.word	index@(_ZN2at6native18elementwise_kernelILi128ELi4EZNS0_15gpu_kernel_implIZZZNS0_14glu_jvp_kernelERNS_18TensorIteratorBaseEENKUlvE_clEvENKUlvE2_clEvEUlN3c108BFloat16ES8_S8_S8_E_EEvS4_RKT_EUliE_EEviT1_)
        /*0638*/ 	.word	0x00000000


	//----- nvinfo : EIATTR_MIN_STACK_SIZE
	.align		4
.L_303:
        /*063c*/ 	.byte	0x04, 0x12
        /*063e*/ 	.short	(.L_305 - .L_304)
	.align		4
.L_304:
        /*0640*/ 	.word	index@(_ZN2at6native18elementwise_kernelILi128ELi4EZNS0_15gpu_kernel_implIZZZNS0_14glu_jvp_kernelERNS_18TensorIteratorBaseEENKUlvE_clEvENKUlvE2_clEvEUlN3c108BFloat16ES8_S8_S8_E_EEvS4_RKT_EUliE_EEviT1_)
        /*0644*/ 	.word	0x00000000


	//----- nvinfo : EIATTR_MIN_STACK_SIZE
	.align		4
.L_305:
        /*0648*/ 	.byte	0x04, 0x12
        /*064a*/ 	.short	(.L_307 - .L_306)
	.align		4
.L_306:
        /*064c*/ 	.word	index@(_ZN2at6native27unrolled_elementwise_kernelIZZZNS0_14glu_jvp_kernelERNS_18TensorIteratorBaseEENKUlvE_clEvENKUlvE2_clEvEUlN3c108BFloat16ES7_S7_S7_E_St5arrayIPcLm5EELi4E23TrivialOffsetCalculatorILi4EjESC_ILi1EjENS0_6memory12LoadWithCastILi4EEENSF_13StoreWithCastILi1EEEEEviT_T0_T2_T3_T4_T5_)
        /*0650*/ 	.word	0x00000000


	//----- nvinfo : EIATTR_MIN_STACK_SIZE
	.align		4
.L_307:
        /*0654*/ 	.byte	0x04, 0x12
        /*0656*/ 	.short	(.L_309 - .L_308)
	.align		4
.L_308:
        /*0658*/ 	.word	index@(_ZN2at6native18elementwise_kernelILi128ELi4EZNS0_22gpu_kernel_impl_nocastIZZZNS0_14glu_jvp_kernelERNS_18TensorIteratorBaseEENKUlvE_clEvENKUlvE2_clEvEUlN3c108BFloat16ES8_S8_S8_E_EEvS4_RKT_EUliE_EEviT1_)
        /*065c*/ 	.word	0x00000000


	//----- nvinfo : EIATTR_MIN_STACK_SIZE
	.align		4
.L_309:
        /*0660*/ 	.byte	0x04, 0x12
        /*0662*/ 	.short	(.L_311 - .L_310)
	.align		4
.L_310:
        /*0664*/ 	.word	index@(_ZN2at6native27unrolled_elementwise_kernelIZZZNS0_14glu_jvp_kernelERNS_18TensorIteratorBaseEENKUlvE_clEvENKUlvE2_clEvEUlN3c108BFloat16ES7_S7_S7_E_St5arrayIPcLm5EELi4E23TrivialOffsetCalculatorILi4EjESC_ILi1EjENS0_6memory15LoadWithoutCastENSF_16StoreWithoutCastEEEviT_T0_T2_T3_T4_T5_)
        /*0668*/ 	.word	0x00000000


	//----- nvinfo : EIATTR_MIN_STACK_SIZE
	.align		4
.L_311:
        /*066c*/ 	.byte	0x04, 0x12
        /*066e*/ 	.short	(.L_313 - .L_312)
	.align		4
.L_312:
        /*0670*/ 	.word	index@(_ZN2at6native29vectorized_elementwise_kernelILi2EZZZNS0_14glu_jvp_kernelERNS_18TensorIteratorBaseEENKUlvE_clEvENKUlvE2_clEvEUlN3c108BFloat16ES7_S7_S7_E_St5arrayIPcLm5EEEEviT0_T1_)
        /*0674*/ 	.word	0x00000000


	//----- nvinfo : EIATTR_MIN_STACK_SIZE
	.align		4
.L_313:
        /*0678*/ 	.byte	0x04, 0x12
        /*067a*/ 	.short	(.L_315 - .L_314)
	.align		4
.L_314:
        /*067c*/ 	.word	index@(_ZN2at6native29vectorized_elementwise_kernelILi4EZZZNS0_14glu_jvp_kernelERNS_18TensorIteratorBaseEENKUlvE_clEvENKUlvE2_clEvEUlN3c108BFloat16ES7_S7_S7_E_St5arrayIPcLm5EEEEviT0_T1_)
        /*0680*/ 	.word	0x00000000


	//----- nvinfo : EIATTR_MIN_STACK_SIZE
	.align		4
.L_315:
        /*0684*/ 	.byte	0x04, 0x12
        /*0686*/ 	.short	(.L_317 - .L_316)
	.align		4
.L_316:
        /*0688*/ 	.word	index@(_ZN2at6native29vectorized_elementwise_kernelILi8EZZZNS0_14glu_jvp_kernelERNS_18TensorIteratorBaseEENKUlvE_clEvENKUlvE2_clEvEUlN3c108BFloat16ES7_S7_S7_E_St5arrayIPcLm5EEEEviT0_T1_)
        /*068c*/ 	.word	0x00000000


	//----- nvinfo : EIATTR_MIN_STACK_SIZE
	.align		4
.L_317:
        /*0690*/ 	.byte	0x04, 0x12
        /*0692*/ 	.short	(.L_319 - .L_318)
	.align		4
.L_318:
        /*0694*/ 	.word	index@(_ZN2at6native18elementwise_kernelILi128ELi4EZNS0_15gpu_kernel_implIZZZNS0_14glu_jvp_kernelERNS_18TensorIteratorBaseEENKUlvE_clEvENKUlvE1_clEvEUlN3c104HalfES8_S8_S8_E_EEvS4_RKT_EUliE_EEviT1_)
        /*0698*/ 	.word	0x00000000


	//----- nvinfo : EIATTR_MIN_STACK_SIZE
	.align		4
.L_319:
        /*069c*/ 	.byte	0x04, 0x12
        /*069e*/ 	.short	(.L_321 - .L_320)
	.align		4
.L_320:
        /*06a0*/ 	.word	index@(_ZN2at6native27unrolled_elementwise_kernelIZZZNS0_14glu_jvp_kernelERNS_18TensorIteratorBaseEENKUlvE_clEvENKUlvE1_clEvEUlN3c104HalfES7_S7_S7_E_St5arrayIPcLm5EELi4E23TrivialOffsetCalculatorILi4EjESC_ILi1EjENS0_6memory12LoadWithCastILi4EEENSF_13StoreWithCastILi1EEEEEviT_T0_T2_T3_T4_T5_)
        /*06a4*/ 	.word	0x00000000


	//----- nvinfo : EIATTR_MIN_STACK_SIZE
	.align		4
.L_321:
        /*06a8*/ 	.byte	0x04, 0x12
        /*06aa*/ 	.short	(.L_323 - .L_322)
	.align		4
.L_322:
        /*06ac*/ 	.word	index@(_ZN2at6native18elementwise_kernelILi128ELi4EZNS0_22gpu_kernel_impl_nocastIZZZNS0_14glu_jvp_kernelERNS_18TensorIteratorBaseEENKUlvE_clEvENKUlvE1_clEvEUlN3c104HalfES8_S8_S8_E_EEvS4_RKT_EUliE_EEviT1_)
        /*06b0*/ 	.word	0x00000000


	//----- nvinfo : EIATTR_MIN_STACK_SIZE
	.align		4
.L_323:
        /*06b4*/ 	.byte	0x04, 0x12
        /*06b6*/ 	.short	(.L_325 - .L_324)
	.align		4
.L_324:
        /*06b8*/ 	.word	index@(_ZN2at6native27unrolled_elementwise_kernelIZZZNS0_14glu_jvp_kernelERNS_18TensorIteratorBaseEENKUlvE_clEvENKUlvE1_clEvEUlN3c104HalfES7_S7_S7_E_St5arrayIPcLm5EELi4E23TrivialOffsetCalculatorILi4EjESC_ILi1EjENS0_6memory15LoadWithoutCastENSF_16StoreWithoutCastEEEviT_T0_T2_T3_T4_T5_)
        /*06bc*/ 	.word	0x00000000


	//----- nvinfo : EIATTR_MIN_STACK_SIZE
	.align		4
.L_325:
        /*06c0*/ 	.byte	0x04, 0x12
        /*06c2*/ 	.short	(.L_327 - .L_326)
	.align		4
.L_326:
        /*06c4*/ 	.word	index@(_ZN2at6native29vectorized_elementwise_kernelILi2EZZZNS0_14glu_jvp_kernelERNS_18TensorIteratorBaseEENKUlvE_clEvENKUlvE1_clEvEUlN3c104HalfES7_S7_S7_E_St5arrayIPcLm5EEEEviT0_T1_)
        /*06c8*/ 	.word	0x00000000


	//----- nvinfo : EIATTR_MIN_STACK_SIZE
	.align		4
.L_327:
        /*06cc*/ 	.byte	0x04, 0x12
        /*06ce*/ 	.short	(.L_329 - .L_328)
	.align		4
.L_328:
        /*06d0*/ 	.word	index@(_ZN2at6native29vectorized_elementwise_kernelILi4EZZZNS0_14glu_jvp_kernelERNS_18TensorIteratorBaseEENKUlvE_clEvENKUlvE1_clEvEUlN3c104HalfES7_S7_S7_E_St5arrayIPcLm5EEEEviT0_T1_)
        /*06d4*/ 	.word	0x00000000


	//----- nvinfo : EIATTR_MIN_STACK_SIZE
	.align		4
.L_329:
        /*06d8*/ 	.byte	0x04, 0x12
        /*06da*/ 	.short	(.L_331 - .L_330)
	.align		4
.L_330:
        /*06dc*/ 	.word	index@(_ZN2at6native29vectorized_elementwise_kernelILi8EZZZNS0_14glu_jvp_kernelERNS_18TensorIteratorBaseEENKUlvE_clEvENKUlvE1_clEvEUlN3c104HalfES7_S7_S7_E_St5arrayIPcLm5EEEEviT0_T1_)
        /*06e0*/ 	.word	0x00000000


	//----- nvinfo : EIATTR_MIN_STACK_SIZE
	.align		4
.L_331:
        /*06e4*/ 	.byte	0x04, 0x12
        /*06e6*/ 	.short	(.L_333 - .L_332)
	.align		4
.L_332:
        /*06e8*/ 	.word	index@(_ZN2at6native18elementwise_kernelILi128ELi4EZNS0_15gpu_kernel_implIZZZNS0_14glu_jvp_kernelERNS_18TensorIteratorBaseEENKUlvE_clEvENKUlvE0_clEvEUlffffE_EEvS4_RKT_EUliE_EEviT1_)
        /*06ec*/ 	.word	0x00000000


	//----- nvinfo : EIATTR_MIN_STACK_SIZE
	.align		4
.L_333:
        /*06f0*/ 	.byte	0x04, 0x12
        /*06f2*/ 	.short	(.L_335 - .L_334)
	.align		4
.L_334:
        /*06f4*/ 	.word	index@(_ZN2at6native27unrolled_elementwise_kernelIZZZNS0_14glu_jvp_kernelERNS_18TensorIteratorBaseEENKUlvE_clEvENKUlvE0_clEvEUlffffE_St5arrayIPcLm5EELi4E23TrivialOffsetCalculatorILi4EjESA_ILi1EjENS0_6memory12LoadWithCastILi4EEENSD_13StoreWithCastILi1EEEEEviT_T0_T2_T3_T4_T5_)
        /*06f8*/ 	.word	0x00000000


	//----- nvinfo : EIATTR_MIN_STACK_SIZE
	.align		4
.L_335:
        /*06fc*/ 	.byte	0x04, 0x12
        /*06fe*/ 	.short	(.L_337 - .L_336)
	.align		4
.L_336:
        /*0700*/ 	.word	index@(_ZN2at6native18elementwise_kernelILi128ELi2EZNS0_22gpu_kernel_impl_nocastIZZZNS0_14glu_jvp_kernelERNS_18TensorIteratorBaseEENKUlvE_clEvENKUlvE0_clEvEUlffffE_EEvS4_RKT_EUliE_EEviT1_)
        /*0704*/ 	.word	0x00000000


	//----- nvinfo : EIATTR_MIN_STACK_SIZE
	.align		4
.L_337:
        /*0708*/ 	.byte	0x04, 0x12
        /*070a*/ 	.short	(.L_339 - .L_338)
	.align		4
.L_338:
        /*070c*/ 	.word	index@(_ZN2at6native27unrolled_elementwise_kernelIZZZNS0_14glu_jvp_kernelERNS_18TensorIteratorBaseEENKUlvE_clEvENKUlvE0_clEvEUlffffE_St5arrayIPcLm5EELi4E23TrivialOffsetCalculatorILi4EjESA_ILi1EjENS0_6memory15LoadWithoutCastENSD_16StoreWithoutCastEEEviT_T0_T2_T3_T4_T5_)
        /*0710*/ 	.word	0x00000000


	//----- nvinfo : EIATTR_MIN_STACK_SIZE
	.align		4
.L_339:
        /*0714*/ 	.byte	0x04, 0x12
        /*0716*/ 	.short	(.L_341 - .L_340)
	.align		4
.L_340:
        /*0718*/ 	.word	index@(_ZN2at6native29vectorized_elementwise_kernelILi2EZZZNS0_14glu_jvp_kernelERNS_18TensorIteratorBaseEENKUlvE_clEvENKUlvE0_clEvEUlffffE_St5arrayIPcLm5EEEEviT0_T1_)
        /*071c*/ 	.word	0x00000000


	//----- nvinfo : EIATTR_MIN_STACK_SIZE
	.align		4
.L_341:
        /*0720*/ 	.byte	0x04, 0x12
        /*0722*/ 	.short	(.L_343 - .L_342)
	.align		4
.L_342:
        /*0724*/ 	.word	index@(_ZN2at6native29vectorized_elementwise_kernelILi4EZZZNS0_14glu_jvp_kernelERNS_18TensorIteratorBaseEENKUlvE_clEvENKUlvE0_clEvEUlffffE_St5arrayIPcLm5EEEEviT0_T1_)
        /*0728*/ 	.word	0x00000000


	//----- nvinfo : EIATTR_MIN_STACK_SIZE
	.align		4
.L_343:
        /*072c*/ 	.byte	0x04, 0x12
        /*072e*/ 	.short	(.L_345 - .L_344)
	.align		4
.L_344:
        /*0730*/ 	.word	index@(_ZN2at6native29vectorized_elementwise_kernelILi8EZZZNS0_14glu_jvp_kernelERNS_18TensorIteratorBaseEENKUlvE_clEvENKUlvE0_clEvEUlffffE_St5arrayIPcLm5EEEEviT0_T1_)
        /*0734*/ 	.word	0x00000000


	//----- nvinfo : EIATTR_MIN_STACK_SIZE
	.align		4
.L_345:
        /*0738*/ 	.byte	0x04, 0x12
        /*073a*/ 	.short	(.L_347 - .L_346)
	.align		4
.L_346:
        /*073c*/ 	.word	index@(_ZN2at6native18elementwise_kernelILi128ELi4EZNS0_15gpu_kernel_implIZZZNS0_14glu_jvp_kernelERNS_18TensorIteratorBaseEENKUlvE_clEvENKUlvE_clEvEUlddddE_EEvS4_RKT_EUliE_EEviT1_)
        /*0740*/ 	.word	0x00000000


	//----- nvinfo : EIATTR_MIN_STACK_SIZE
	.align		4
.L_347:
        /*0744*/ 	.byte	0x04, 0x12
        /*0746*/ 	.short	(.L_349 - .L_348)
	.align		4
.L_348:
        /*0748*/ 	.word	index@(_ZN2at6native27unrolled_elementwise_kernelIZZZNS0_14glu_jvp_kernelERNS_18TensorIteratorBaseEENKUlvE_clEvENKUlvE_clEvEUlddddE_St5arrayIPcLm5EELi4E23TrivialOffsetCalculatorILi4EjESA_ILi1EjENS0_6memory12LoadWithCastILi4EEENSD_13StoreWithCastILi1EEEEEviT_T0_T2_T3_T4_T5_)
        /*074c*/ 	.word	0x00000000


	//----- nvinfo : EIATTR_MIN_STACK_SIZE
	.align		4
.L_349:
        /*0750*/ 	.byte	0x04, 0x12
        /*0752*/ 	.short	(.L_351 - .L_350)
	.align		4
.L_350:
        /*0754*/ 	.word	index@(_ZN2at6native18elementwise_kernelILi128ELi2EZNS0_22gpu_kernel_impl_nocastIZZZNS0_14glu_jvp_kernelERNS_18TensorIteratorBaseEENKUlvE_clEvENKUlvE_clEvEUlddddE_EEvS4_RKT_EUliE_EEviT1_)
        /*0758*/ 	.word	0x00000000


	//----- nvinfo : EIATTR_MIN_STACK_SIZE
	.align		4
.L_351:
        /*075c*/ 	.byte	0x04, 0x12
        /*075e*/ 	.short	(.L_353 - .L_352)
	.align		4
.L_352:
        /*0760*/ 	.word	index@(_ZN2at6native27unrolled_elementwise_kernelIZZZNS0_14glu_jvp_kernelERNS_18TensorIteratorBaseEENKUlvE_clEvENKUlvE_clEvEUlddddE_St5arrayIPcLm5EELi4E23TrivialOffsetCalculatorILi4EjESA_ILi1EjENS0_6memory15LoadWithoutCastENSD_16StoreWithoutCastEEEviT_T0_T2_T3_T4_T5_)
        /*0764*/ 	.word	0x00000000


	//----- nvinfo : EIATTR_MIN_STACK_SIZE
	.align		4
.L_353:
        /*0768*/ 	.byte	0x04, 0x12
        /*076a*/ 	.short	(.L_355 - .L_354)
	.align		4
.L_354:
        /*076c*/ 	.word	index@(_ZN2at6native29vectorized_elementwise_kernelILi2EZZZNS0_14glu_jvp_kernelERNS_18TensorIteratorBaseEENKUlvE_clEvENKUlvE_clEvEUlddddE_St5arrayIPcLm5EEEEviT0_T1_)
        /*0770*/ 	.word	0x00000000


	//----- nvinfo : EIATTR_MIN_STACK_SIZE
	.align		4
.L_355:
        /*0774*/ 	.byte	0x04, 0x12
        /*0776*/ 	.short	(.L_357 - .L_356)
	.align		4
.L_356:
        /*0778*/ 	.word	index@(_ZN2at6native29vectorized_elementwise_kernelILi4EZZZNS0_14glu_jvp_kernelERNS_18TensorIteratorBaseEENKUlvE_clEvENKUlvE_clEvEUlddddE_St5arrayIPcLm5EEEEviT0_T1_)
        /*077c*/ 	.word	0x00000000


	//----- nvinfo : EIATTR_MIN_STACK_SIZE
	.align		4
.L_357:
        /*0780*/ 	.byte	0x04, 0x12
        /*0782*/ 	.short	(.L_359 - .L_358)
	.align		4
.L_358:
        /*0784*/ 	.word	index@(_ZN2at6native29vectorized_elementwise_kernelILi8EZZZNS0_14glu_jvp_kernelERNS_18TensorIteratorBaseEENKUlvE_clEvENKUlvE_clEvEUlddddE_St5arrayIPcLm5EEEEviT0_T1_)
        /*0788*/ 	.word	0x00000000


	//----- nvinfo : EIATTR_MIN_STACK_SIZE
	.align		4
.L_359:
        /*078c*/ 	.byte	0x04, 0x12
        /*078e*/ 	.short	(.L_361 - .L_360)
	.align		4
.L_360:
        /*0790*/ 	.word	index@(_ZN2at6native18elementwise_kernelILi128ELi4EZNS0_15gpu_kernel_implIZZZNS0_10glu_kernelERNS_18TensorIteratorBaseEENKUlvE_clEvENKUlvE2_clEvEUlN3c108BFloat16ES8_E_EEvS4_RKT_EUliE_EEviT1_)
        /*0794*/ 	.word	0x00000000


	//----- nvinfo : EIATTR_MIN_STACK_SIZE
	.align		4
.L_361:
        /*0798*/ 	.byte	0x04, 0x12
        /*079a*/ 	.short	(.L_363 - .L_362)
	.align		4
.L_362:
        /*079c*/ 	.word	index@(_ZN2at6native27unrolled_elementwise_kernelIZZZNS0_10glu_kernelERNS_18TensorIteratorBaseEENKUlvE_clEvENKUlvE2_clEvEUlN3c108BFloat16ES7_E_St5arrayIPcLm3EELi4E23TrivialOffsetCalculatorILi2EjESC_ILi1EjENS0_6memory12LoadWithCastILi2EEENSF_13StoreWithCastILi1EEEEEviT_T0_T2_T3_T4_T5_)
        /*07a0*/ 	.word	0x00000000


	//----- nvinfo : EIATTR_MIN_STACK_SIZE
	.align		4
.L_363:
        /*07a4*/ 	.byte	0x04, 0x12
        /*07a6*/ 	.short	(.L_365 - .L_364)
	.align		4
.L_364:
        /*07a8*/ 	.word	index@(_ZN2at6native18elementwise_kernelILi128ELi4EZNS0_22gpu_kernel_impl_nocastIZZZNS0_10glu_kernelERNS_18TensorIteratorBaseEENKUlvE_clEvENKUlvE2_clEvEUlN3c108BFloat16ES8_E_EEvS4_RKT_EUliE_EEviT1_)
        /*07ac*/ 	.word	0x00000000


	//----- nvinfo : EIATTR_MIN_STACK_SIZE
	.align		4
.L_365:
        /*07b0*/ 	.byte	0x04, 0x12
        /*07b2*/ 	.short	(.L_367 - .L_366)
	.align		4
.L_366:
        /*07b4*/ 	.word	index@(_ZN2at6native27unrolled_elementwise_kernelIZZZNS0_10glu_kernelERNS_18TensorIteratorBaseEENKUlvE_clEvENKUlvE2_clEvEUlN3c108BFloat16ES7_E_St5arrayIPcLm3EELi4E23TrivialOffsetCalculatorILi2EjESC_ILi1EjENS0_6memory15LoadWithoutCastENSF_16StoreWithoutCastEEEviT_T0_T2_T3_T4_T5_)
        /*07b8*/ 	.word	0x00000000


	//----- nvinfo : EIATTR_MIN_STACK_SIZE
	.align		4
.L_367:
        /*07bc*/ 	.byte	0x04, 0x12
        /*07be*/ 	.short	(.L_369 - .L_368)
	.align		4
.L_368:
        /*07c0*/ 	.word	index@(_ZN2at6native29vectorized_elementwise_kernelILi2EZZZNS0_10glu_kernelERNS_18TensorIteratorBaseEENKUlvE_clEvENKUlvE2_clEvEUlN3c108BFloat16ES7_E_St5arrayIPcLm3EEEEviT0_T1_)
        /*07c4*/ 	.word	0x00000000


	//----- nvinfo : EIATTR_MIN_STACK_SIZE
	.align		4
.L_369:
        /*07c8*/ 	.byte	0x04, 0x12
        /*07ca*/ 	.short	(.L_371 - .L_370)
	.align		4
.L_370:
        /*07cc*/ 	.word	index@(_ZN2at6native29vectorized_elementwise_kernelILi4EZZZNS0_10glu_kernelERNS_18TensorIteratorBaseEENKUlvE_clEvENKUlvE2_clEvEUlN3c108BFloat16ES7_E_St5arrayIPcLm3EEEEviT0_T1_)
        /*07d0*/ 	.word	0x00000000


	//----- nvinfo : EIATTR_MIN_STACK_SIZE
	.align		4
.L_371:
        /*07d4*/ 	.byte	0x04, 0x12
        /*07d6*/ 	.short	(.L_373 - .L_372)
	.align		4
.L_372:
        /*07d8*/ 	.word	index@(_ZN2at6native29vectorized_elementwise_kernelILi8EZZZNS0_10glu_kernelERNS_18TensorIteratorBaseEENKUlvE_clEvENKUlvE2_clEvEUlN3c108BFloat16ES7_E_St5arrayIPcLm3EEEEviT0_T1_)
        /*07dc*/ 	.word	0x00000000


	//----- nvinfo : EIATTR_MIN_STACK_SIZE
	.align		4
.L_373:
        /*07e0*/ 	.byte	0x04, 0x12
        /*07e2*/ 	.short	(.L_375 - .L_374)
	.align		4
.L_374:
        /*07e4*/ 	.word	index@(_ZN2at6native18elementwise_kernelILi128ELi4EZNS0_15gpu_kernel_implIZZZNS0_10glu_kernelERNS_18TensorIteratorBaseEENKUlvE_clEvENKUlvE1_clEvEUlN3c104HalfES8_E_EEvS4_RKT_EUliE_EEviT1_)
        /*07e8*/ 	.word	0x00000000


	//----- nvinfo : EIATTR_MIN_STACK_SIZE
	.align		4
.L_375:
        /*07ec*/ 	.byte	0x04, 0x12
        /*07ee*/ 	.short	(.L_377 - .L_376)
	.align		4
.L_376:
        /*07f0*/ 	.word	index@(_ZN2at6native27unrolled_elementwise_kernelIZZZNS0_10glu_kernelERNS_18TensorIteratorBaseEENKUlvE_clEvENKUlvE1_clEvEUlN3c104HalfES7_E_St5arrayIPcLm3EELi4E23TrivialOffsetCalculatorILi2EjESC_ILi1EjENS0_6memory12LoadWithCastILi2EEENSF_13StoreWithCastILi1EEEEEviT_T0_T2_T3_T4_T5_)
        /*07f4*/ 	.word	0x00000000


	//----- nvinfo : EIATTR_MIN_STACK_SIZE
	.align		4
.L_377:
        /*07f8*/ 	.byte	0x04, 0x12
        /*07fa*/ 	.short	(.L_379 - .L_378)
	.align		4
.L_378:
        /*07fc*/ 	.word	index@(_ZN2at6native18elementwise_kernelILi128ELi4EZNS0_22gpu_kernel_impl_nocastIZZZNS0_10glu_kernelERNS_18TensorIteratorBaseEENKUlvE_clEvENKUlvE1_clEvEUlN3c104HalfES8_E_EEvS4_RKT_EUliE_EEviT1_)
        /*0800*/ 	.word	0x00000000


	//----- nvinfo : EIATTR_MIN_STACK_SIZE
	.align		4
.L_379:
        /*0804*/ 	.byte	0x04, 0x12
        /*0806*/ 	.short	(.L_381 - .L_380)
	.align		4
.L_380:
        /*0808*/ 	.word	index@(_ZN2at6native27unrolled_elementwise_kernelIZZZNS0_10glu_kernelERNS_18TensorIteratorBaseEENKUlvE_clEvENKUlvE1_clEvEUlN3c104HalfES7_E_St5arrayIPcLm3EELi4E23TrivialOffsetCalculatorILi2EjESC_ILi1EjENS0_6memory15LoadWithoutCastENSF_16StoreWithoutCastEEEviT_T0_T2_T3_T4_T5_)
        /*080c*/ 	.word	0x00000000


	//----- nvinfo : EIATTR_MIN_STACK_SIZE
	.align		4
.L_381:
        /*0810*/ 	.byte	0x04, 0x12
        /*0812*/ 	.short	(.L_383 - .L_382)
	.align		4
.L_382:
        /*0814*/ 	.word	index@(_ZN2at6native29vectorized_elementwise_kernelILi2EZZZNS0_10glu_kernelERNS_18TensorIteratorBaseEENKUlvE_clEvENKUlvE1_clEvEUlN3c104HalfES7_E_St5arrayIPcLm3EEEEviT0_T1_)
        /*0818*/ 	.word	0x00000000


	//----- nvinfo : EIATTR_MIN_STACK_SIZE
	.align		4
.L_383:
        /*081c*/ 	.byte	0x04, 0x12
        /*081e*/ 	.short	(.L_385 - .L_384)
	.align		4
.L_384:
        /*0820*/ 	.word	index@(_ZN2at6native29vectorized_elementwise_kernelILi4EZZZNS0_10glu_kernelERNS_18TensorIteratorBaseEENKUlvE_clEvENKUlvE1_clEvEUlN3c104HalfES7_E_St5arrayIPcLm3EEEEviT0_T1_)
        /*0824*/ 	.word	0x00000000


	//----- nvinfo : EIATTR_MIN_STACK_SIZE
	.align		4
.L_385:
        /*0828*/ 	.byte	0x04, 0x12
        /*082a*/ 	.short	(.L_387 - .L_386)
	.align		4
.L_386:
        /*082c*/ 	.word	index@(_ZN2at6native29vectorized_elementwise_kernelILi8EZZZNS0_10glu_kernelERNS_18TensorIteratorBaseEENKUlvE_clEvENKUlvE1_clEvEUlN3c104HalfES7_E_St5arrayIPcLm3EEEEviT0_T1_)
        /*0830*/ 	.word	0x00000000


	//----- nvinfo : EIATTR_MIN_STACK_SIZE
	.align		4
.L_387:
        /*0834*/ 	.byte	0x04, 0x12
        /*0836*/ 	.short	(.L_389 - .L_388)
	.align		4
.L_388:
        /*0838*/ 	.word	index@(_ZN2at6native18elementwise_kernelILi128ELi4EZNS0_15gpu_kernel_implIZZZNS0_10glu_kernelERNS_18TensorIteratorBaseEENKUlvE_clEvENKUlvE0_clEvEUlffE_EEvS4_RKT_EUliE_EEviT1_)
        /*083c*/ 	.word	0x00000000


	//----- nvinfo : EIATTR_MIN_STACK_SIZE
	.align		4
.L_389:
        /*0840*/ 	.byte	0x04, 0x12
        /*0842*/ 	.short	(.L_391 - .L_390)
	.align		4
.L_390:
        /*0844*/ 	.word	index@(_ZN2at6native27unrolled_elementwise_kernelIZZZNS0_10glu_kernelERNS_18TensorIteratorBaseEENKUlvE_clEvENKUlvE0_clEvEUlffE_St5arrayIPcLm3EELi4E23TrivialOffsetCalculatorILi2EjESA_ILi1EjENS0_6memory12LoadWithCastILi2EEENSD_13StoreWithCastILi1EEEEEviT_T0_T2_T3_T4_T5_)
        /*0848*/ 	.word	0x00000000


	//----- nvinfo : EIATTR_MIN_STACK_SIZE
	.align		4
.L_391:
        /*084c*/ 	.byte	0x04, 0x12
        /*084e*/ 	.short	(.L_393 - .L_392)
	.align		4
.L_392:
        /*0850*/ 	.word	index@(_ZN2at6native18elementwise_kernelILi128ELi2EZNS0_22gpu_kernel_impl_nocastIZZZNS0_10glu_kernelERNS_18TensorIteratorBaseEENKUlvE_clEvENKUlvE0_clEvEUlffE_EEvS4_RKT_EUliE_EEviT1_)
        /*0854*/ 	.word	0x00000000


	//----- nvinfo : EIATTR_MIN_STACK_SIZE
	.align		4
.L_393:
        /*0858*/ 	.byte	0x04, 0x12
        /*085a*/ 	.short	(.L_395 - .L_394)
	.align		4
.L_394:
        /*085c*/ 	.word	index@(_ZN2at6native27unrolled_elementwise_kernelIZZZNS0_10glu_kernelERNS_18TensorIteratorBaseEENKUlvE_clEvENKUlvE0_clEvEUlffE_St5arrayIPcLm3EELi4E23TrivialOffsetCalculatorILi2EjESA_ILi1EjENS0_6memory15LoadWithoutCastENSD_16StoreWithoutCastEEEviT_T0_T2_T3_T4_T5_)
        /*0860*/ 	.word	0x00000000


	//----- nvinfo : EIATTR_MIN_STACK_SIZE
	.align		4
.L_395:
        /*0864*/ 	.byte	0x04, 0x12
        /*0866*/ 	.short	(.L_397 - .L_396)
	.align		4
.L_396:
        /*0868*/ 	.word	index@(_ZN2at6native29vectorized_elementwise_kernelILi2EZZZNS0_10glu_kernelERNS_18TensorIteratorBaseEENKUlvE_clEvENKUlvE0_clEvEUlffE_St5arrayIPcLm3EEEEviT0_T1_)
        /*086c*/ 	.word	0x00000000


	//----- nvinfo : EIATTR_MIN_STACK_SIZE
	.align		4
.L_397:
        /*0870*/ 	.byte	0x04, 0x12
        /*0872*/ 	.short	(.L_399 - .L_398)
	.align		4
.L_398:
        /*0874*/ 	.word	index@(_ZN2at6native29vectorized_elementwise_kernelILi4EZZZNS0_10glu_kernelERNS_18TensorIteratorBaseEENKUlvE_clEvENKUlvE0_clEvEUlffE_St5arrayIPcLm3EEEEviT0_T1_)
        /*0878*/ 	.word	0x00000000


	//----- nvinfo : EIATTR_MIN_STACK_SIZE
	.align		4
.L_399:
        /*087c*/ 	.byte	0x04, 0x12
        /*087e*/ 	.short	(.L_401 - .L_400)
	.align		4
.L_400:
        /*0880*/ 	.word	index@(_ZN2at6native29vectorized_elementwise_kernelILi8EZZZNS0_10glu_kernelERNS_18TensorIteratorBaseEENKUlvE_clEvENKUlvE0_clEvEUlffE_St5arrayIPcLm3EEEEviT0_T1_)
        /*0884*/ 	.word	0x00000000


	//----- nvinfo : EIATTR_MIN_STACK_SIZE
	.align		4
.L_401:
        /*0888*/ 	.byte	0x04, 0x12
        /*088a*/ 	.short	(.L_403 - .L_402)
	.align		4
.L_402:
        /*088c*/ 	.word	index@(_ZN2at6native18elementwise_kernelILi128ELi4EZNS0_15gpu_kernel_implIZZZNS0_10glu_kernelERNS_18TensorIteratorBaseEENKUlvE_clEvENKUlvE_clEvEUlddE_EEvS4_RKT_EUliE_EEviT1_)
        /*0890*/ 	.word	0x00000000


	//----- nvinfo : EIATTR_MIN_STACK_SIZE
	.align		4
.L_403:
        /*0894*/ 	.byte	0x04, 0x12
        /*0896*/ 	.short	(.L_405 - .L_404)
	.align		4
.L_404:
        /*0898*/ 	.word	index@(_ZN2at6native27unrolled_elementwise_kernelIZZZNS0_10glu_kernelERNS_18TensorIteratorBaseEENKUlvE_clEvENKUlvE_clEvEUlddE_St5arrayIPcLm3EELi4E23TrivialOffsetCalculatorILi2EjESA_ILi1EjENS0_6memory12LoadWithCastILi2EEENSD_13StoreWithCastILi1EEEEEviT_T0_T2_T3_T4_T5_)
        /*089c*/ 	.word	0x00000000


	//----- nvinfo : EIATTR_MIN_STACK_SIZE
	.align		4
.L_405:
        /*08a0*/ 	.byte	0x04, 0x12
        /*08a2*/ 	.short	(.L_407 - .L_406)
	.align		4
.L_406:
        /*08a4*/ 	.word	index@(_ZN2at6native18elementwise_kernelILi128ELi2EZNS0_22gpu_kernel_impl_nocastIZZZNS0_10glu_kernelERNS_18TensorIteratorBaseEENKUlvE_clEvENKUlvE_clEvEUlddE_EEvS4_RKT_EUliE_EEviT1_)
        /*08a8*/ 	.word	0x00000000


	//----- nvinfo : EIATTR_MIN_STACK_SIZE
	.align		4
.L_407:
        /*08ac*/ 	.byte	0x04, 0x12
        /*08ae*/ 	.short	(.L_409 - .L_408)
	.align		4
.L_408:
        /*08b0*/ 	.word	index@(_ZN2at6native27unrolled_elementwise_kernelIZZZNS0_10glu_kernelERNS_18TensorIteratorBaseEENKUlvE_clEvENKUlvE_clEvEUlddE_St5arrayIPcLm3EELi4E23TrivialOffsetCalculatorILi2EjESA_ILi1EjENS0_6memory15LoadWithoutCastENSD_16StoreWithoutCastEEEviT_T0_T2_T3_T4_T5_)
        /*08b4*/ 	.word	0x00000000


	//----- nvinfo : EIATTR_MIN_STACK_SIZE
	.align		4
.L_409:
        /*08b8*/ 	.byte	0x04, 0x12
        /*08ba*/ 	.short	(.L_411 - .L_410)
	.align		4
.L_410:
        /*08bc*/ 	.word	index@(_ZN2at6native29vectorized_elementwise_kernelILi2EZZZNS0_10glu_kernelERNS_18TensorIteratorBaseEENKUlvE_clEvENKUlvE_clEvEUlddE_St5arrayIPcLm3EEEEviT0_T1_)
        /*08c0*/ 	.word	0x00000000


	//----- nvinfo : EIATTR_MIN_STACK_SIZE
	.align		4
.L_411:
        /*08c4*/ 	.byte	0x04, 0x12
        /*08c6*/ 	.short	(.L_413 - .L_412)
	.align		4
.L_412:
        /*08c8*/ 	.word	index@(_ZN2at6native29vectorized_elementwise_kernelILi4EZZZNS0_10glu_kernelERNS_18TensorIteratorBaseEENKUlvE_clEvENKUlvE_clEvEUlddE_St5arrayIPcLm3EEEEviT0_T1_)
        /*08cc*/ 	.word	0x00000000


	//----- nvinfo : EIATTR_MIN_STACK_SIZE
	.align		4
.L_413:
        /*08d0*/ 	.byte	0x04, 0x12
        /*08d2*/ 	.short	(.L_415 - .L_414)
	.align		4
.L_414:
        /*08d4*/ 	.word	index@(_ZN2at6native29vectorized_elementwise_kernelILi8EZZZNS0_10glu_kernelERNS_18TensorIteratorBaseEENKUlvE_clEvENKUlvE_clEvEUlddE_St5arrayIPcLm3EEEEviT0_T1_)
        /*08d8*/ 	.word	0x00000000


	//----- nvinfo : EIATTR_MIN_STACK_SIZE
	.align		4
.L_415:
        /*08dc*/ 	.byte	0x04, 0x12
        /*08de*/ 	.short	(.L_417 - .L_416)
	.align		4
.L_416:
        /*08e0*/ 	.word	index@(_ZN2at6native19glu_backward_kernelIN3c108BFloat16E16OffsetCalculatorILi3EjLb0EEEEviPT_PKS6_S9_T0_ll)
        /*08e4*/ 	.word	0x00000000


	//----- nvinfo : EIATTR_MIN_STACK_SIZE
	.align		4
.L_417:
        /*08e8*/ 	.byte	0x04, 0x12
        /*08ea*/ 	.short	(.L_419 - .L_418)
	.align		4
.L_418:
        /*08ec*/ 	.word	index@(_ZN2at6native19glu_backward_kernelIN3c104HalfE16OffsetCalculatorILi3EjLb0EEEEviPT_PKS6_S9_T0_ll)
        /*08f0*/ 	.word	0x00000000


	//----- nvinfo : EIATTR_MIN_STACK_SIZE
	.align		4
.L_419:
        /*08f4*/ 	.byte	0x04, 0x12
        /*08f6*/ 	.short	(.L_421 - .L_420)
	.align		4
.L_420:
        /*08f8*/ 	.word	index@(_ZN2at6native19glu_backward_kernelIf16OffsetCalculatorILi3EjLb0EEEEviPT_PKS4_S7_T0_ll)
        /*08fc*/ 	.word	0x00000000


	//----- nvinfo : EIATTR_MIN_STACK_SIZE
	.align		4
.L_421:
        /*0900*/ 	.byte	0x04, 0x12
        /*0902*/ 	.short	(.L_423 - .L_422)
	.align		4
.L_422:
        /*0904*/ 	.word	index@(_ZN2at6native19glu_backward_kernelId16OffsetCalculatorILi3EjLb0EEEEviPT_PKS4_S7_T0_ll)
        /*0908*/ 	.word	0x00000000
.L_423:


//--------------------- .nv.compat                --------------------------
	.section	.nv.compat,"",@"SHT_CUDA_COMPAT_INFO"
	.align	4
        /*0000*/ 	.byte	0x02, 0x09, 0x01, 0x00, 0x02, 0x02, 0x01, 0x00, 0x02, 0x05, 0x05, 0x00, 0x03, 0x07, 0x01, 0x01
        /*0010*/ 	.byte	0x02, 0x03, 0x00, 0x00, 0x02, 0x06, 0x01, 0x00, 0x04, 0x0b, 0x08, 0x00, 0x00, 0x00, 0x00, 0x00
        /*0020*/ 	.byte	0x00, 0x00, 0x00, 0x00


//--------------------- .nv.info._ZN2at6native18elementwise_kernelILi128ELi4EZNS0_15gpu_kernel_implIZZZNS0_14glu_jvp_kernelERNS_18TensorIteratorBaseEENKUlvE_clEvENKUlvE2_clEvEUlN3c108BFloat16ES8_S8_S8_E_EEvS4_RKT_EUliE_EEviT1_ --------------------------
	.section	.nv.info._ZN2at6native18elementwise_kernelILi128ELi4EZNS0_15gpu_kernel_implIZZZNS0_14glu_jvp_kernelERNS_18TensorIteratorBaseEENKUlvE_clEvENKUlvE2_clEvEUlN3c108BFloat16ES8_S8_S8_E_EEvS4_RKT_EUliE_EEviT1_,"",@"SHT_CUDA_INFO"
	.sectionflags	@""
	.align	4


	//----- nvinfo : EIATTR_CUDA_API_VERSION
	.align		4
        /*0000*/ 	.byte	0x04, 0x37
        /*0002*/ 	.short	(.L_425 - .L_424)
.L_424:
        /*0004*/ 	.word	0x00000082


	//----- nvinfo : EIATTR_KPARAM_INFO
	.align		4
.L_425:
        /*0008*/ 	.byte	0x04, 0x17
        /*000a*/ 	.short	(.L_427 - .L_426)
.L_426:
        /*000c*/ 	.word	0x00000000
        /*0010*/ 	.short	0x0001
        /*0012*/ 	.short	0x0008
        /*0014*/ 	.byte	0x00, 0xf0, 0x81, 0x0d


	//----- nvinfo : EIATTR_KPARAM_INFO
	.align		4
.L_427:
        /*0018*/ 	.byte	0x04, 0x17
        /*001a*/ 	.short	(.L_429 - .L_428)
.L_428:
        /*001c*/ 	.word	0x00000000
        /*0020*/ 	.short	0x0000
        /*0022*/ 	.short	0x0000
        /*0024*/ 	.byte	0x00, 0xf0, 0x11, 0x00


	//----- nvinfo : EIATTR_SPARSE_MMA_MASK
	.align		4
.L_429:
        /*0028*/ 	.byte	0x03, 0x50
        /*002a*/ 	.short	0x0000


	//----- nvinfo : EIATTR_MAXREG_COUNT
	.align		4
        /*002c*/ 	.byte	0x03, 0x1b
        /*002e*/ 	.short	0x0080


	//----- nvinfo : EIATTR_EXTERNS
	.align		4
        /*0030*/ 	.byte	0x04, 0x0f
        /*0032*/ 	.short	(.L_431 - .L_430)


	//   ....[0]....
	.align		4
.L_430:
        /*0034*/ 	.word	index@(__assertfail)


	//----- nvinfo : EIATTR_MERCURY_ISA_VERSION
	.align		4
.L_431:
        /*0038*/ 	.byte	0x03, 0x5f
        /*003a*/ 	.short	0x0101


	//----- nvinfo : EIATTR_VRC_CTA_INIT_COUNT
	.align		4
        /*003c*/ 	.byte	0x02, 0x4a
	.zero		1
	.zero		1


	//----- nvinfo : EIATTR_SYSCALL_OFFSETS
	.align		4
        /*0040*/ 	.byte	0x04, 0x46
        /*0042*/ 	.short	(.L_433 - .L_432)


	//   ....[0]....
.L_432:
        /*0044*/ 	.word	0x00002ad0


	//   ....[1]....
        /*0048*/ 	.word	0x00003bd0


	//   ....[2]....
        /*004c*/ 	.word	0x00004cd0


	//   ....[3]....
        /*0050*/ 	.word	0x00005cf0


	//   ....[4]....
        /*0054*/ 	.word	0x00006c90


	//   ....[5]....
        /*0058*/ 	.word	0x000098e0


	//   ....[6]....
        /*005c*/ 	.word	0x0000a9e0


	//   ....[7]....
        /*0060*/ 	.word	0x0000bae0


	//   ....[8]....
        /*0064*/ 	.word	0x0000caf0


	//   ....[9]....
        /*0068*/ 	.word	0x0000d8e0


	//   ....[10]....
        /*006c*/ 	.word	0x00010620


	//   ....[11]....
        /*0070*/ 	.word	0x00011720


	//   ....[12]....
        /*0074*/ 	.word	0x00012820


	//   ....[13]....
        /*0078*/ 	.word	0x00013830


	//   ....[14]....
        /*007c*/ 	.word	0x00014620


	//   ....[15]....
        /*0080*/ 	.word	0x00017370


	//   ....[16]....
        /*0084*/ 	.word	0x00018470


	//   ....[17]....
        /*0088*/ 	.word	0x00019570


	//   ....[18]....
        /*008c*/ 	.word	0x0001a580


	//   ....[19]....
        /*0090*/ 	.word	0x0001b340


	//----- nvinfo : EIATTR_EXIT_INSTR_OFFSETS
	.align		4
.L_433:
        /*0094*/ 	.byte	0x04, 0x1c
        /*0096*/ 	.short	(.L_435 - .L_434)


	//   ....[0]....
.L_434:
        /*0098*/ 	.word	0x000148e0


	//   ....[1]....
        /*009c*/ 	.word	0x0001a7c0


	//   ....[2]....
        /*00a0*/ 	.word	0x0001a800


	//   ....[3]....
        /*00a4*/ 	.word	0x0001a8a0


	//   ....[4]....
        /*00a8*/ 	.word	0x0001a8e0


	//   ....[5]....
        /*00ac*/ 	.word	0x0001a920


	//   ....[6]....
        /*00b0*/ 	.word	0x0001a9b0


	//   ....[7]....
        /*00b4*/ 	.word	0x0001a9f0


	//   ....[8]....
        /*00b8*/ 	.word	0x0001aa90


	//   ....[9]....
        /*00bc*/ 	.word	0x0001aae0


	//   ....[10]....
        /*00c0*/ 	.word	0x0001ab30


	//   ....[11]....
        /*00c4*/ 	.word	0x0001ac10


	//   ....[12]....
        /*00c8*/ 	.word	0x0001ad80


	//   ....[13]....
        /*00cc*/ 	.word	0x0001aef0


	//   ....[14]....
        /*00d0*/ 	.word	0x0001b050


	//   ....[15]....
        /*00d4*/ 	.word	0x0001b090


	//   ....[16]....
        /*00d8*/ 	.word	0x0001b0d0


	//   ....[17]....
        /*00dc*/ 	.word	0x0001b180


	//   ....[18]....
        /*00e0*/ 	.word	0x0001b1e0


	//   ....[19]....
        /*00e4*/ 	.word	0x0001b350


	//   ....[20]....
        /*00e8*/ 	.word	0x0001b460


	//   ....[21]....
        /*00ec*/ 	.word	0x0001b5a0


	//   ....[22]....
        /*00f0*/ 	.word	0x0001b5c0


	//----- nvinfo : EIATTR_MAX_THREADS
	.align		4
.L_435:
        /*00f4*/ 	.byte	0x04, 0x05
        /*00f6*/ 	.short	(.L_437 - .L_436)
.L_436:
        /*00f8*/ 	.word	0x00000080
        /*00fc*/ 	.word	0x00000001
        /*0100*/ 	.word	0x00000001


	//----- nvinfo : EIATTR_CRS_STACK_SIZE
	.align		4
.L_437:
        /*0104*/ 	.byte	0x04, 0x1e
        /*0106*/ 	.short	(.L_439 - .L_438)
.L_438:
        /*0108*/ 	.word	0x00000000


	//----- nvinfo : EIATTR_CBANK_PARAM_SIZE
	.align		4
.L_439:
        /*010c*/ 	.byte	0x03, 0x19
        /*010e*/ 	.short	0x0368


	//----- nvinfo : EIATTR_PARAM_CBANK
	.align		4
        /*0110*/ 	.byte	0x04, 0x0a
        /*0112*/ 	.short	(.L_441 - .L_440)
	.align		4
.L_440:
        /*0114*/ 	.word	index@(.nv.constant0._ZN2at6native18elementwise_kernelILi128ELi4EZNS0_15gpu_kernel_implIZZZNS0_14glu_jvp_kernelERNS_18TensorIteratorBaseEENKUlvE_clEvENKUlvE2_clEvEUlN3c108BFloat16ES8_S8_S8_E_EEvS4_RKT_EUliE_EEviT1_)
        /*0118*/ 	.short	0x0380
        /*011a*/ 	.short	0x0368


	//----- nvinfo : EIATTR_SW_WAR
	.align		4
.L_441:
        /*011c*/ 	.byte	0x04, 0x36
        /*011e*/ 	.short	(.L_443 - .L_442)
.L_442:
        /*0120*/ 	.word	0x00000008
.L_443:


//--------------------- .nv.info._ZN2at6native27unrolled_elementwise_kernelIZZZNS0_14glu_jvp_kernelERNS_18TensorIteratorBaseEENKUlvE_clEvENKUlvE2_clEvEUlN3c108BFloat16ES7_S7_S7_E_St5arrayIPcLm5EELi4E23TrivialOffsetCalculatorILi4EjESC_ILi1EjENS0_6memory12LoadWithCastILi4EEENSF_13StoreWithCastILi1EEEEEviT_T0_T2_T3_T4_T5_ --------------------------
	.section	.nv.info._ZN2at6native27unrolled_elementwise_kernelIZZZNS0_14glu_jvp_kernelERNS_18TensorIteratorBaseEENKUlvE_clEvENKUlvE2_clEvEUlN3c108BFloat16ES7_S7_S7_E_St5arrayIPcLm5EELi4E23TrivialOffsetCalculatorILi4EjESC_ILi1EjENS0_6memory12LoadWithCastILi4EEENSF_13StoreWithCastILi1EEEEEviT_T0_T2_T3_T4_T5_,"",@"SHT_CUDA_INFO"
	.sectionflags	@""
	.align	4


	//----- nvinfo : EIATTR_CUDA_API_VERSION
	.align		4
        /*0000*/ 	.byte	0x04, 0x37
        /*0002*/ 	.short	(.L_445 - .L_444)
.L_444:
        /*0004*/ 	.word	0x00000082


	//----- nvinfo : EIATTR_KPARAM_INFO
	.align		4
.L_445:
        /*0008*/ 	.byte	0x04, 0x17
        /*000a*/ 	.short	(.L_447 - .L_446)
.L_446:
        /*000c*/ 	.word	0x00000000
        /*0010*/ 	.short	0x0006
        /*0012*/ 	.short	0x0048
        /*0014*/ 	.byte	0x00, 0xf0, 0x21, 0x00


	//----- nvinfo : EIATTR_KPARAM_INFO
	.align		4
.L_447:
        /*0018*/ 	.byte	0x04, 0x17
        /*001a*/ 	.short	(.L_449 - .L_448)
.L_448:
        /*001c*/ 	.word	0x00000000
        /*0020*/ 	.short	0x0005
        /*0022*/ 	.short	0x0034
        /*0024*/ 	.byte	0x00, 0xf0, 0x51, 0x00


	//----- nvinfo : EIATTR_KPARAM_INFO
	.align		4
.L_449:
        /*0028*/ 	.byte	0x04, 0x17
        /*002a*/ 	.short	(.L_451 - .L_450)
.L_450:
        /*002c*/ 	.word	0x00000000
        /*0030*/ 	.short	0x0004
        /*0032*/ 	.short	0x0031
        /*0034*/ 	.byte	0x00, 0xf0, 0x05, 0x00


	//----- nvinfo : EIATTR_KPARAM_INFO
	.align		4
.L_451:
        /*0038*/ 	.byte	0x04, 0x17
        /*003a*/ 	.short	(.L_453 - .L_452)
.L_452:
        /*003c*/ 	.word	0x00000000
        /*0040*/ 	.short	0x0003
        /*0042*/ 	.short	0x0030
        /*0044*/ 	.byte	0x00, 0xf0, 0x05, 0x00


	//----- nvinfo : EIATTR_KPARAM_INFO
	.align		4
.L_453:
        /*0048*/ 	.byte	0x04, 0x17
        /*004a*/ 	.short	(.L_455 - .L_454)
.L_454:
        /*004c*/ 	.word	0x00000000
        /*0050*/ 	.short	0x0002
        /*0052*/ 	.short	0x0008
        /*0054*/ 	.byte	0x00, 0xf0, 0xa1, 0x00


	//----- nvinfo : EIATTR_KPARAM_INFO
	.align		4
.L_455:
        /*0058*/ 	.byte	0x04, 0x17
        /*005a*/ 	.short	(.L_457 - .L_456)
.L_456:
        /*005c*/ 	.word	0x00000000
        /*0060*/ 	.short	0x0001
        /*0062*/ 	.short	0x0004
        /*0064*/ 	.byte	0x00, 0xf0, 0x05, 0x00


	//----- nvinfo : EIATTR_KPARAM_INFO
	.align		4
.L_457:
        /*0068*/ 	.byte	0x04, 0x17
        /*006a*/ 	.short	(.L_459 - .L_458)
.L_458:
        /*006c*/ 	.word	0x00000000
        /*0070*/ 	.short	0x0000
        /*0072*/ 	.short	0x0000
        /*0074*/ 	.byte	0x00, 0xf0, 0x11, 0x00


	//----- nvinfo : EIATTR_SPARSE_MMA_MASK
	.align		4
.L_459:
        /*0078*/ 	.byte	0x03, 0x50
        /*007a*/ 	.short	0x0000


	//----- nvinfo : EIATTR_MAXREG_COUNT
	.align		4
        /*007c*/ 	.byte	0x03, 0x1b
        /*007e*/ 	.short	0x00ff


	//----- nvinfo : EIATTR_EXTERNS
	.align		4
        /*0080*/ 	.byte	0x04, 0x0f
        /*0082*/ 	.short	(.L_461 - .L_460)


	//   ....[0]....
	.align		4
.L_460:
        /*0084*/ 	.word	index@(__assertfail)


	//----- nvinfo : EIATTR_MERCURY_ISA_VERSION
	.align		4
.L_461:
        /*0088*/ 	.byte	0x03, 0x5f
        /*008a*/ 	.short	0x0101


	//----- nvinfo : EIATTR_VRC_CTA_INIT_COUNT
	.align		4
        /*008c*/ 	.byte	0x02, 0x4a
	.zero		1
	.zero		1


	//----- nvinfo : EIATTR_SYSCALL_OFFSETS
	.align		4
        /*0090*/ 	.byte	0x04, 0x46
        /*0092*/ 	.short	(.L_463 - .L_462)


	//   ....[0]....
.L_462:
        /*0094*/ 	.word	0x000010f0


	//   ....[1]....
        /*0098*/ 	.word	0x00002220


	//   ....[2]....
        /*009c*/ 	.word	0x00003350


	//   ....[3]....
        /*00a0*/ 	.word	0x00004480


	//   ....[4]....
        /*00a4*/ 	.word	0x00005710


	//   ....[5]....
        /*00a8*/ 	.word	0x00006840


	//   ....[6]....
        /*00ac*/ 	.word	0x00007970


	//   ....[7]....
        /*00b0*/ 	.word	0x00008aa0


	//   ....[8]....
        /*00b4*/ 	.word	0x00009c70


	//   ....[9]....
        /*00b8*/ 	.word	0x0000ada0


	//   ....[10]....
        /*00bc*/ 	.word	0x0000bed0


	//   ....[11]....
        /*00c0*/ 	.word	0x0000d000


	//   ....[12]....
        /*00c4*/ 	.word	0x0000e1d0


	//   ....[13]....
        /*00c8*/ 	.word	0x0000f300


	//   ....[14]....
        /*00cc*/ 	.word	0x00010430


	//   ....[15]....
        /*00d0*/ 	.word	0x00011470


	//   ....[16]....
        /*00d4*/ 	.word	0x00012870


	//   ....[17]....
        /*00d8*/ 	.word	0x00013750


	//   ....[18]....
        /*00dc*/ 	.word	0x000146d0


	//   ....[19]....
        /*00e0*/ 	.word	0x00015650


	//----- nvinfo : EIATTR_EXIT_INSTR_OFFSETS
	.align		4
.L_463:
        /*00e4*/ 	.byte	0x04, 0x1c
        /*00e6*/ 	.short	(.L_465 - .L_464)


	//   ....[0]....
.L_464:
        /*00e8*/ 	.word	0x00014980


	//   ....[1]....
        /*00ec*/ 	.word	0x00014ad0


	//   ....[2]....
        /*00f0*/ 	.word	0x00014b10


	//   ....[3]....
        /*00f4*/ 	.word	0x00014bb0


	//   ....[4]....
        /*00f8*/ 	.word	0x00014bf0


	//   ....[5]....
        /*00fc*/ 	.word	0x00014c30


	//   ....[6]....
        /*0100*/ 	.word	0x00014cc0


	//   ....[7]....
        /*0104*/ 	.word	0x00014d00


	//   ....[8]....
        /*0108*/ 	.word	0x00014da0


	//   ....[9]....
        /*010c*/ 	.word	0x00014df0


	//   ....[10]....
        /*0110*/ 	.word	0x00014e40


	//   ....[11]....
        /*0114*/ 	.word	0x00014f20


	//   ....[12]....
        /*0118*/ 	.word	0x00015090


	//   ....[13]....
        /*011c*/ 	.word	0x00015200


	//   ....[14]....
        /*0120*/ 	.word	0x00015360


	//   ....[15]....
        /*0124*/ 	.word	0x000153a0


	//   ....[16]....
        /*0128*/ 	.word	0x000153e0


	//   ....[17]....
        /*012c*/ 	.word	0x00015490


	//   ....[18]....
        /*0130*/ 	.word	0x000154f0


	//   ....[19]....
        /*0134*/ 	.word	0x00015660


	//   ....[20]....
        /*0138*/ 	.word	0x00015770


	//   ....[21]....
        /*013c*/ 	.word	0x000158b0


	//   ....[22]....
        /*0140*/ 	.word	0x000158d0


	//----- nvinfo : EIATTR_MAX_THREADS
	.align		4
.L_465:
        /*0144*/ 	.byte	0x04, 0x05
        /*0146*/ 	.short	(.L_467 - .L_466)
.L_466:
        /*0148*/ 	.word	0x00000080
        /*014c*/ 	.word	0x00000001
        /*0150*/ 	.word	0x00000001


	//----- nvinfo : EIATTR_CRS_STACK_SIZE
	.align		4
.L_467:
        /*0154*/ 	.byte	0x04, 0x1e
        /*0156*/ 	.short	(.L_469 - .L_468)
.L_468:
        /*0158*/ 	.word	0x00000000


	//----- nvinfo : EIATTR_CBANK_PARAM_SIZE
	.align		4
.L_469:
        /*015c*/ 	.byte	0x03, 0x19
        /*015e*/ 	.short	0x0050


	//----- nvinfo : EIATTR_PARAM_CBANK
	.align		4
        /*0160*/ 	.byte	0x04, 0x0a
        /*0162*/ 	.short	(.L_471 - .L_470)
	.align		4
.L_470:
        /*0164*/ 	.word	index@(.nv.constant0._ZN2at6native27unrolled_elementwise_kernelIZZZNS0_14glu_jvp_kernelERNS_18TensorIteratorBaseEENKUlvE_clEvENKUlvE2_clEvEUlN3c108BFloat16ES7_S7_S7_E_St5arrayIPcLm5EELi4E23TrivialOffsetCalculatorILi4EjESC_ILi1EjENS0_6memory12LoadWithCastILi4EEENSF_13StoreWithCastILi1EEEEEviT_T0_T2_T3_T4_T5_)
        /*0168*/ 	.short	0x0380
        /*016a*/ 	.short	0x0050


	//----- nvinfo : EIATTR_SW_WAR
	.align		4
.L_471:
        /*016c*/ 	.byte	0x04, 0x36
        /*016e*/ 	.short	(.L_473 - .L_472)
.L_472:
        /*0170*/ 	.word	0x00000008
.L_473:


//--------------------- .nv.info._ZN2at6native18elementwise_kernelILi128ELi4EZNS0_22gpu_kernel_impl_nocastIZZZNS0_14glu_jvp_kernelERNS_18TensorIteratorBaseEENKUlvE_clEvENKUlvE2_clEvEUlN3c108BFloat16ES8_S8_S8_E_EEvS4_RKT_EUliE_EEviT1_ --------------------------
	.section	.nv.info._ZN2at6native18elementwise_kernelILi128ELi4EZNS0_22gpu_kernel_impl_nocastIZZZNS0_14glu_jvp_kernelERNS_18TensorIteratorBaseEENKUlvE_clEvENKUlvE2_clEvEUlN3c108BFloat16ES8_S8_S8_E_EEvS4_RKT_EUliE_EEviT1_,"",@"SHT_CUDA_INFO"
	.sectionflags	@""
	.align	4


	//----- nvinfo : EIATTR_CUDA_API_VERSION
	.align		4
        /*0000*/ 	.byte	0x04, 0x37
        /*0002*/ 	.short	(.L_475 - .L_474)
.L_474:
        /*0004*/ 	.word	0x00000082


	//----- nvinfo : EIATTR_KPARAM_INFO
	.align		4
.L_475:
        /*0008*/ 	.byte	0x04, 0x17
        /*000a*/ 	.short	(.L_477 - .L_476)
.L_476:
        /*000c*/ 	.word	0x00000000
        /*0010*/ 	.short	0x0001
        /*0012*/ 	.short	0x0008
        /*0014*/ 	.byte	0x00, 0xf0, 0x81, 0x0d


	//----- nvinfo : EIATTR_KPARAM_INFO
	.align		4
.L_477:
        /*0018*/ 	.byte	0x04, 0x17
        /*001a*/ 	.short	(.L_479 - .L_478)
.L_478:
        /*001c*/ 	.word	0x00000000
        /*0020*/ 	.short	0x0000
        /*0022*/ 	.short	0x0000
        /*0024*/ 	.byte	0x00, 0xf0, 0x11, 0x00


	//----- nvinfo : EIATTR_SPARSE_MMA_MASK
	.align		4
.L_479:
        /*0028*/ 	.byte	0x03, 0x50
        /*002a*/ 	.short	0x0000


	//----- nvinfo : EIATTR_MAXREG_COUNT
	.align		4
        /*002c*/ 	.byte	0x03, 0x1b
        /*002e*/ 	.short	0x0080


	//----- nvinfo : EIATTR_MERCURY_ISA_VERSION
	.align		4
        /*0030*/ 	.byte	0x03, 0x5f
        /*0032*/ 	.short	0x0101


	//----- nvinfo : EIATTR_VRC_CTA_INIT_COUNT
	.align		4
        /*0034*/ 	.byte	0x02, 0x4a
	.zero		1
	.zero		1


	//----- nvinfo : EIATTR_EXIT_INSTR_OFFSETS
	.align		4
        /*0038*/ 	.byte	0x04, 0x1c
        /*003a*/ 	.short	(.L_481 - .L_480)


	//   ....[0]....
.L_480:
        /*003c*/ 	.word	0x000005d0


	//   ....[1]....
        /*0040*/ 	.word	0x00000740


	//   ....[2]....
        /*0044*/ 	.word	0x00005b50


	//   ....[3]....
        /*0048*/ 	.word	0x000076f0


	//----- nvinfo : EIATTR_MAX_THREADS
	.align		4
.L_481:
        /*004c*/ 	.byte	0x04, 0x05
        /*004e*/ 	.short	(.L_483 - .L_482)
.L_482:
        /*0050*/ 	.word	0x00000080
        /*0054*/ 	.word	0x00000001
        /*0058*/ 	.word	0x00000001


	//----- nvinfo : EIATTR_CRS_STACK_SIZE
	.align		4
.L_483:
        /*005c*/ 	.byte	0x04, 0x1e
        /*005e*/ 	.short	(.L_485 - .L_484)
.L_484:
        /*0060*/ 	.word	0x00000000


	//----- nvinfo : EIATTR_CBANK_PARAM_SIZE
	.align		4
.L_485:
        /*0064*/ 	.byte	0x03, 0x19
        /*0066*/ 	.short	0x0368


	//----- nvinfo : EIATTR_PARAM_CBANK
	.align		4
        /*0068*/ 	.byte	0x04, 0x0a
        /*006a*/ 	.short	(.L_487 - .L_486)
	.align		4
.L_486:
        /*006c*/ 	.word	index@(.nv.constant0._ZN2at6native18elementwise_kernelILi128ELi4EZNS0_22gpu_kernel_impl_nocastIZZZNS0_14glu_jvp_kernelERNS_18TensorIteratorBaseEENKUlvE_clEvENKUlvE2_clEvEUlN3c108BFloat16ES8_S8_S8_E_EEvS4_RKT_EUliE_EEviT1_)
        /*0070*/ 	.short	0x0380
        /*0072*/ 	.short	0x0368


	//----- nvinfo : EIATTR_SW_WAR
	.align		4
.L_487:
        /*0074*/ 	.byte	0x04, 0x36
        /*0076*/ 	.short	(.L_489 - .L_488)
.L_488:
        /*0078*/ 	.word	0x00000008
.L_489:


//--------------------- .nv.info._ZN2at6native27unrolled_elementwise_kernelIZZZNS0_14glu_jvp_kernelERNS_18TensorIteratorBaseEENKUlvE_clEvENKUlvE2_clEvEUlN3c108BFloat16ES7_S7_S7_E_St5arrayIPcLm5EELi4E23TrivialOffsetCalculatorILi4EjESC_ILi1EjENS0_6memory15LoadWithoutCastENSF_16StoreWithoutCastEEEviT_T0_T2_T3_T4_T5_ --------------------------
	.section	.nv.info._ZN2at6native27unrolled_elementwise_kernelIZZZNS0_14glu_jvp_kernelERNS_18TensorIteratorBaseEENKUlvE_clEvENKUlvE2_clEvEUlN3c108BFloat16ES7_S7_S7_E_St5arrayIPcLm5EELi4E23TrivialOffsetCalculatorILi4EjESC_ILi1EjENS0_6memory15LoadWithoutCastENSF_16StoreWithoutCastEEEviT_T0_T2_T3_T4_T5_,"",@"SHT_CUDA_INFO"
	.sectionflags	@""
	.align	4


	//----- nvinfo : EIATTR_CUDA_API_VERSION
	.align		4
        /*0000*/ 	.byte	0x04, 0x37
        /*0002*/ 	.short	(.L_491 - .L_490)
.L_490:
        /*0004*/ 	.word	0x00000082


	//----- nvinfo : EIATTR_KPARAM_INFO
	.align		4
.L_491:
        /*0008*/ 	.byte	0x04, 0x17
        /*000a*/ 	.short	(.L_493 - .L_492)
.L_492:
        /*000c*/ 	.word	0x00000000
        /*0010*/ 	.short	0x0006
        /*0012*/ 	.short	0x0033
        /*0014*/ 	.byte	0x00, 0xf0, 0x05, 0x00


	//----- nvinfo : EIATTR_KPARAM_INFO
	.align		4
.L_493:
        /*0018*/ 	.byte	0x04, 0x17
        /*001a*/ 	.short	(.L_495 - .L_494)
.L_494:
        /*001c*/ 	.word	0x00000000
        /*0020*/ 	.short	0x0005
        /*0022*/ 	.short	0x0032
        /*0024*/ 	.byte	0x00, 0xf0, 0x05, 0x00


	//----- nvinfo : EIATTR_KPARAM_INFO
	.align		4
.L_495:
        /*0028*/ 	.byte	0x04, 0x17
        /*002a*/ 	.short	(.L_497 - .L_496)
.L_496:
        /*002c*/ 	.word	0x00000000
        /*0030*/ 	.short	0x0004
        /*0032*/ 	.short	0x0031
        /*0034*/ 	.byte	0x00, 0xf0, 0x05, 0x00


	//----- nvinfo : EIATTR_KPARAM_INFO
	.align		4
.L_497:
        /*0038*/ 	.byte	0x04, 0x17
        /*003a*/ 	.short	(.L_499 - .L_498)
.L_498:
        /*003c*/ 	.word	0x00000000
        /*0040*/ 	.short	0x0003
        /*0042*/ 	.short	0x0030
        /*0044*/ 	.byte	0x00, 0xf0, 0x05, 0x00


	//----- nvinfo : EIATTR_KPARAM_INFO
	.align		4
.L_499:
        /*0048*/ 	.byte	0x04, 0x17
        /*004a*/ 	.short	(.L_501 - .L_500)
.L_500:
        /*004c*/ 	.word	0x00000000
        /*0050*/ 	.short	0x0002
        /*0052*/ 	.short	0x0008
        /*0054*/ 	.byte	0x00, 0xf0, 0xa1, 0x00


	//----- nvinfo : EIATTR_KPARAM_INFO
	.align		4
.L_501:
        /*0058*/ 	.byte	0x04, 0x17
        /*005a*/ 	.short	(.L_503 - .L_502)
.L_502:
        /*005c*/ 	.word	0x00000000
        /*0060*/ 	.short	0x0001
        /*0062*/ 	.short	0x0004
        /*0064*/ 	.byte	0x00, 0xf0, 0x05, 0x00


	//----- nvinfo : EIATTR_KPARAM_INFO
	.align		4
.L_503:
        /*0068*/ 	.byte	0x04, 0x17
        /*006a*/ 	.short	(.L_505 - .L_504)
.L_504:
        /*006c*/ 	.word	0x00000000
        /*0070*/ 	.short	0x0000
        /*0072*/ 	.short	0x0000
        /*0074*/ 	.byte	0x00, 0xf0, 0x11, 0x00


	//----- nvinfo : EIATTR_SPARSE_MMA_MASK
	.align		4
.L_505:
        /*0078*/ 	.byte	0x03, 0x50
        /*007a*/ 	.short	0x0000


	//----- nvinfo : EIATTR_MAXREG_COUNT
	.align		4
        /*007c*/ 	.byte	0x03, 0x1b
        /*007e*/ 	.short	0x00ff


	//----- nvinfo : EIATTR_MERCURY_ISA_VERSION
	.align		4
        /*0080*/ 	.byte	0x03, 0x5f
        /*0082*/ 	.short	0x0101


	//----- nvinfo : EIATTR_VRC_CTA_INIT_COUNT
	.align		4
        /*0084*/ 	.byte	0x02, 0x4a
	.zero		1
	.zero		1


	//----- nvinfo : EIATTR_EXIT_INSTR_OFFSETS
	.align		4
        /*0088*/ 	.byte	0x04, 0x1c
        /*008a*/ 	.short	(.L_507 - .L_506)


	//   ....[0]....
.L_506:
        /*008c*/ 	.word	0x00000a90


	//   ....[1]....
        /*0090*/ 	.word	0x00000ae0


	//----- nvinfo : EIATTR_MAX_THREADS
	.align		4
.L_507:
        /*0094*/ 	.byte	0x04, 0x05
        /*0096*/ 	.short	(.L_509 - .L_508)
.L_508:
        /*0098*/ 	.word	0x00000080
        /*009c*/ 	.word	0x00000001
        /*00a0*/ 	.word	0x00000001


	//----- nvinfo : EIATTR_CRS_STACK_SIZE
	.align		4
.L_509:
        /*00a4*/ 	.byte	0x04, 0x1e
        /*00a6*/ 	.short	(.L_511 - .L_510)
.L_510:
        /*00a8*/ 	.word	0x00000000


	//----- nvinfo : EIATTR_CBANK_PARAM_SIZE
	.align		4
.L_511:
        /*00ac*/ 	.byte	0x03, 0x19
        /*00ae*/ 	.short	0x0034


	//----- nvinfo : EIATTR_PARAM_CBANK
	.align		4
        /*00b0*/ 	.byte	0x04, 0x0a
        /*00b2*/ 	.short	(.L_513 - .L_512)
	.align		4
.L_512:
        /*00b4*/ 	.word	index@(.nv.constant0._ZN2at6native27unrolled_elementwise_kernelIZZZNS0_14glu_jvp_kernelERNS_18TensorIteratorBaseEENKUlvE_clEvENKUlvE2_clEvEUlN3c108BFloat16ES7_S7_S7_E_St5arrayIPcLm5EELi4E23TrivialOffsetCalculatorILi4EjESC_ILi1EjENS0_6memory15LoadWithoutCastENSF_16StoreWithoutCastEEEviT_T0_T2_T3_T4_T5_)
        /*00b8*/ 	.short	0x0380
        /*00ba*/ 	.short	0x0034


	//----- nvinfo : EIATTR_SW_WAR
	.align		4
.L_513:
        /*00bc*/ 	.byte	0x04, 0x36
        /*00be*/ 	.short	(.L_515 - .L_514)
.L_514:
        /*00c0*/ 	.word	0x00000008
.L_515:


//--------------------- .nv.info._ZN2at6native29vectorized_elementwise_kernelILi2EZZZNS0_14glu_jvp_kernelERNS_18TensorIteratorBaseEENKUlvE_clEvENKUlvE2_clEvEUlN3c108BFloat16ES7_S7_S7_E_St5arrayIPcLm5EEEEviT0_T1_ --------------------------
	.section	.nv.info._ZN2at6native29vectorized_elementwise_kernelILi2EZZZNS0_14glu_jvp_kernelERNS_18TensorIteratorBaseEENKUlvE_clEvENKUlvE2_clEvEUlN3c108BFloat16ES7_S7_S7_E_St5arrayIPcLm5EEEEviT0_T1_,"",@"SHT_CUDA_INFO"
	.sectionflags	@""
	.align	4


	//----- nvinfo : EIATTR_CUDA_API_VERSION
	.align		4
        /*0000*/ 	.byte	0x04, 0x37
        /*0002*/ 	.short	(.L_517 - .L_516)
.L_516:
        /*0004*/ 	.word	0x00000082


	//----- nvinfo : EIATTR_KPARAM_INFO
	.align		4
.L_517:
        /*0008*/ 	.byte	0x04, 0x17
        /*000a*/ 	.short	(.L_519 - .L_518)
.L_518:
        /*000c*/ 	.word	0x00000000
        /*0010*/ 	.short	0x0002
        /*0012*/ 	.short	0x0008
        /*0014*/ 	.byte	0x00, 0xf0, 0xa1, 0x00


	//----- nvinfo : EIATTR_KPARAM_INFO
	.align		4
.L_519:
        /*0018*/ 	.byte	0x04, 0x17
        /*001a*/ 	.short	(.L_521 - .L_520)
.L_520:
        /*001c*/ 	.word	0x00000000
        /*0020*/ 	.short	0x0001
        /*0022*/ 	.short	0x0004
        /*0024*/ 	.byte	0x00, 0xf0, 0x05, 0x00


	//----- nvinfo : EIATTR_KPARAM_INFO
	.align		4
.L_521:
        /*0028*/ 	.byte	0x04, 0x17
        /*002a*/ 	.short	(.L_523 - .L_522)
.L_522:
        /*002c*/ 	.word	0x00000000
        /*0030*/ 	.short	0x0000
        /*0032*/ 	.short	0x0000
        /*0034*/ 	.byte	0x00, 0xf0, 0x11, 0x00


	//----- nvinfo : EIATTR_SPARSE_MMA_MASK
	.align		4
.L_523:
        /*0038*/ 	.byte	0x03, 0x50
        /*003a*/ 	.short	0x0000


	//----- nvinfo : EIATTR_MAXREG_COUNT
	.align		4
        /*003c*/ 	.byte	0x03, 0x1b
        /*003e*/ 	.short	0x00ff


	//----- nvinfo : EIATTR_MERCURY_ISA_VERSION
	.align		4
        /*0040*/ 	.byte	0x03, 0x5f
        /*0042*/ 	.short	0x0101


	//----- nvinfo : EIATTR_VRC_CTA_INIT_COUNT
	.align		4
        /*0044*/ 	.byte	0x02, 0x4a
	.zero		1
	.zero		1


	//----- nvinfo : EIATTR_EXIT_INSTR_OFFSETS
	.align		4
        /*0048*/ 	.byte	0x04, 0x1c
        /*004a*/ 	.short	(.L_525 - .L_524)


	//   ....[0]....
.L_524:
        /*004c*/ 	.word	0x000015d0


	//   ....[1]....
        /*0050*/ 	.word	0x00001620


	//   ....[2]....
        /*0054*/ 	.word	0x00001f30


	//----- nvinfo : EIATTR_MAX_THREADS
	.align		4
.L_525:
        /*0058*/ 	.byte	0x04, 0x05
        /*005a*/ 	.short	(.L_527 - .L_526)
.L_526:
        /*005c*/ 	.word	0x00000080
        /*0060*/ 	.word	0x00000001
        /*0064*/ 	.word	0x00000001


	//----- nvinfo : EIATTR_CRS_STACK_SIZE
	.align		4
.L_527:
        /*0068*/ 	.byte	0x04, 0x1e
        /*006a*/ 	.short	(.L_529 - .L_528)
.L_528:
        /*006c*/ 	.word	0x00000000


	//----- nvinfo : EIATTR_CBANK_PARAM_SIZE
	.align		4
.L_529:
        /*0070*/ 	.byte	0x03, 0x19
        /*0072*/ 	.short	0x0030


	//----- nvinfo : EIATTR_PARAM_CBANK
	.align		4
        /*0074*/ 	.byte	0x04, 0x0a
        /*0076*/ 	.short	(.L_531 - .L_530)
	.align		4
.L_530:
        /*0078*/ 	.word	index@(.nv.constant0._ZN2at6native29vectorized_elementwise_kernelILi2EZZZNS0_14glu_jvp_kernelERNS_18TensorIteratorBaseEENKUlvE_clEvENKUlvE2_clEvEUlN3c108BFloat16ES7_S7_S7_E_St5arrayIPcLm5EEEEviT0_T1_)
        /*007c*/ 	.short	0x0380
        /*007e*/ 	.short	0x0030


	//----- nvinfo : EIATTR_SW_WAR
	.align		4
.L_531:
        /*0080*/ 	.byte	0x04, 0x36
        /*0082*/ 	.short	(.L_533 - .L_532)
.L_532:
        /*0084*/ 	.word	0x00000008
.L_533:


//--------------------- .nv.info._ZN2at6native29vectorized_elementwise_kernelILi4EZZZNS0_14glu_jvp_kernelERNS_18TensorIteratorBaseEENKUlvE_clEvENKUlvE2_clEvEUlN3c108BFloat16ES7_S7_S7_E_St5arrayIPcLm5EEEEviT0_T1_ --------------------------
	.section	.nv.info._ZN2at6native29vectorized_elementwise_kernelILi4EZZZNS0_14glu_jvp_kernelERNS_18TensorIteratorBaseEENKUlvE_clEvENKUlvE2_clEvEUlN3c108BFloat16ES7_S7_S7_E_St5arrayIPcLm5EEEEviT0_T1_,"",@"SHT_CUDA_INFO"
	.sectionflags	@""
	.align	4


	//----- nvinfo : EIATTR_CUDA_API_VERSION
	.align		4
        /*0000*/ 	.byte	0x04, 0x37
        /*0002*/ 	.short	(.L_535 - .L_534)
.L_534:
        /*0004*/ 	.word	0x00000082


	//----- nvinfo : EIATTR_KPARAM_INFO
	.align		4
.L_535:
        /*0008*/ 	.byte	0x04, 0x17
        /*000a*/ 	.short	(.L_537 - .L_536)
.L_536:
        /*000c*/ 	.word	0x00000000
        /*0010*/ 	.short	0x0002
        /*0012*/ 	.short	0x0008
        /*0014*/ 	.byte	0x00, 0xf0, 0xa1, 0x00


	//----- nvinfo : EIATTR_KPARAM_INFO
	.align		4
.L_537:
        /*0018*/ 	.byte	0x04, 0x17
        /*001a*/ 	.short	(.L_539 - .L_538)
.L_538:
        /*001c*/ 	.word	0x00000000
        /*0020*/ 	.short	0x0001
        /*0022*/ 	.short	0x0004
        /*0024*/ 	.byte	0x00, 0xf0, 0x05, 0x00


	//----- nvinfo : EIATTR_KPARAM_INFO
	.align		4
.L_539:
        /*0028*/ 	.byte	0x04, 0x17
        /*002a*/ 	.short	(.L_541 - .L_540)
.L_540:
        /*002c*/ 	.word	0x00000000
        /*0030*/ 	.short	0x0000
        /*0032*/ 	.short	0x0000
        /*0034*/ 	.byte	0x00, 0xf0, 0x11, 0x00


	//----- nvinfo : EIATTR_SPARSE_MMA_MASK
	.align		4
.L_541:
        /*0038*/ 	.byte	0x03, 0x50
        /*003a*/ 	.short	0x0000


	//----- nvinfo : EIATTR_MAXREG_COUNT
	.align		4
        /*003c*/ 	.byte	0x03, 0x1b
        /*003e*/ 	.short	0x00ff


	//----- nvinfo : EIATTR_MERCURY_ISA_VERSION
	.align		4
        /*0040*/ 	.byte	0x03, 0x5f
        /*0042*/ 	.short	0x0101


	//----- nvinfo : EIATTR_VRC_CTA_INIT_COUNT
	.align		4
        /*0044*/ 	.byte	0x02, 0x4a
	.zero		1
	.zero		1


	//----- nvinfo : EIATTR_EXIT_INSTR_OFFSETS
	.align		4
        /*0048*/ 	.byte	0x04, 0x1c
        /*004a*/ 	.short	(.L_543 - .L_542)


	//   ....[0]....
.L_542:
        /*004c*/ 	.word	0x000015d0


	//   ....[1]....
        /*0050*/ 	.word	0x00001620


	//   ....[2]....
        /*0054*/ 	.word	0x00001e90


	//----- nvinfo : EIATTR_MAX_THREADS
	.align		4
.L_543:
        /*0058*/ 	.byte	0x04, 0x05
        /*005a*/ 	.short	(.L_545 - .L_544)
.L_544:
        /*005c*/ 	.word	0x00000080
        /*0060*/ 	.word	0x00000001
        /*0064*/ 	.word	0x00000001


	//----- nvinfo : EIATTR_CRS_STACK_SIZE
	.align		4
.L_545:
        /*0068*/ 	.byte	0x04, 0x1e
        /*006a*/ 	.short	(.L_547 - .L_546)
.L_546:
        /*006c*/ 	.word	0x00000000


	//----- nvinfo : EIATTR_CBANK_PARAM_SIZE
	.align		4
.L_547:
        /*0070*/ 	.byte	0x03, 0x19
        /*0072*/ 	.short	0x0030


	//----- nvinfo : EIATTR_PARAM_CBANK
	.align		4
        /*0074*/ 	.byte	0x04, 0x0a
        /*0076*/ 	.short	(.L_549 - .L_548)
	.align		4
.L_548:
        /*0078*/ 	.word	index@(.nv.constant0._ZN2at6native29vectorized_elementwise_kernelILi4EZZZNS0_14glu_jvp_kernelERNS_18TensorIteratorBaseEENKUlvE_clEvENKUlvE2_clEvEUlN3c108BFloat16ES7_S7_S7_E_St5arrayIPcLm5EEEEviT0_T1_)
        /*007c*/ 	.short	0x0380
        /*007e*/ 	.short	0x0030


	//----- nvinfo : EIATTR_SW_WAR
	.align		4
.L_549:
        /*0080*/ 	.byte	0x04, 0x36
        /*0082*/ 	.short	(.L_551 - .L_550)
.L_550:
        /*0084*/ 	.word	0x00000008
.L_551:


//--------------------- .nv.info._ZN2at6native29vectorized_elementwise_kernelILi8EZZZNS0_14glu_jvp_kernelERNS_18TensorIteratorBaseEENKUlvE_clEvENKUlvE2_clEvEUlN3c108BFloat16ES7_S7_S7_E_St5arrayIPcLm5EEEEviT0_T1_ --------------------------
	.section	.nv.info._ZN2at6native29vectorized_elementwise_kernelILi8EZZZNS0_14glu_jvp_kernelERNS_18TensorIteratorBaseEENKUlvE_clEvENKUlvE2_clEvEUlN3c108BFloat16ES7_S7_S7_E_St5arrayIPcLm5EEEEviT0_T1_,"",@"SHT_CUDA_INFO"
	.sectionflags	@""
	.align	4


	//----- nvinfo : EIATTR_CUDA_API_VERSION
	.align		4
        /*0000*/ 	.byte	0x04, 0x37
        /*0002*/ 	.short	(.L_553 - .L_552)
.L_552:
        /*0004*/ 	.word	0x00000082


	//----- nvinfo : EIATTR_KPARAM_INFO
	.align		4
.L_553:
        /*0008*/ 	.byte	0x04, 0x17
        /*000a*/ 	.short	(.L_555 - .L_554)
.L_554:
        /*000c*/ 	.word	0x00000000
        /*0010*/ 	.short	0x0002
        /*0012*/ 	.short	0x0008
        /*0014*/ 	.byte	0x00, 0xf0, 0xa1, 0x00


	//----- nvinfo : EIATTR_KPARAM_INFO
	.align		4
.L_555:
        /*0018*/ 	.byte	0x04, 0x17
        /*001a*/ 	.short	(.L_557 - .L_556)
.L_556:
        /*001c*/ 	.word	0x00000000
        /*0020*/ 	.short	0x0001
        /*0022*/ 	.short	0x0004
        /*0024*/ 	.byte	0x00, 0xf0, 0x05, 0x00


	//----- nvinfo : EIATTR_KPARAM_INFO
	.align		4
.L_557:
        /*0028*/ 	.byte	0x04, 0x17
        /*002a*/ 	.short	(.L_559 - .L_558)
.L_558:
        /*002c*/ 	.word	0x00000000
        /*0030*/ 	.short	0x0000
        /*0032*/ 	.short	0x0000
        /*0034*/ 	.byte	0x00, 0xf0, 0x11, 0x00


	//----- nvinfo : EIATTR_SPARSE_MMA_MASK
	.align		4
.L_559:
        /*0038*/ 	.byte	0x03, 0x50
        /*003a*/ 	.short	0x0000


	//----- nvinfo : EIATTR_MAXREG_COUNT
	.align		4
        /*003c*/ 	.byte	0x03, 0x1b
        /*003e*/ 	.short	0x00ff


	//----- nvinfo : EIATTR_MERCURY_ISA_VERSION
	.align		4
        /*0040*/ 	.byte	0x03, 0x5f
        /*0042*/ 	.short	0x0101


	//----- nvinfo : EIATTR_VRC_CTA_INIT_COUNT
	.align		4
        /*0044*/ 	.byte	0x02, 0x4a
	.zero		1
	.zero		1


	//----- nvinfo : EIATTR_EXIT_INSTR_OFFSETS
	.align		4
        /*0048*/ 	.byte	0x04, 0x1c
        /*004a*/ 	.short	(.L_561 - .L_560)


	//   ....[0]....
.L_560:
        /*004c*/ 	.word	0x00000010


	//----- nvinfo : EIATTR_MAX_THREADS
	.align		4
.L_561:
        /*0050*/ 	.byte	0x04, 0x05
        /*0052*/ 	.short	(.L_563 - .L_562)
.L_562:
        /*0054*/ 	.word	0x00000080
        /*0058*/ 	.word	0x00000001
        /*005c*/ 	.word	0x00000001


	//----- nvinfo : EIATTR_CBANK_PARAM_SIZE
	.align		4
.L_563:
        /*0060*/ 	.byte	0x03, 0x19
        /*0062*/ 	.short	0x0030


	//----- nvinfo : EIATTR_PARAM_CBANK
	.align		4
        /*0064*/ 	.byte	0x04, 0x0a
        /*0066*/ 	.short	(.L_565 - .L_564)
	.align		4
.L_564:
        /*0068*/ 	.word	index@(.nv.constant0._ZN2at6native29vectorized_elementwise_kernelILi8EZZZNS0_14glu_jvp_kernelERNS_18TensorIteratorBaseEENKUlvE_clEvENKUlvE2_clEvEUlN3c108BFloat16ES7_S7_S7_E_St5arrayIPcLm5EEEEviT0_T1_)
        /*006c*/ 	.short	0x0380
        /*006e*/ 	.short	0x0030


	//----- nvinfo : EIATTR_SW_WAR
	.align		4
.L_565:
        /*0070*/ 	.byte	0x04, 0x36
        /*0072*/ 	.short	(.L_567 - .L_566)
.L_566:
        /*0074*/ 	.word	0x00000008
.L_567:


//--------------------- .nv.info._ZN2at6native18elementwise_kernelILi128ELi4EZNS0_15gpu_kernel_implIZZZNS0_14glu_jvp_kernelERNS_18TensorIteratorBaseEENKUlvE_clEvENKUlvE1_clEvEUlN3c104HalfES8_S8_S8_E_EEvS4_RKT_EUliE_EEviT1_ --------------------------
	.section	.nv.info._ZN2at6native18elementwise_kernelILi128ELi4EZNS0_15gpu_kernel_implIZZZNS0_14glu_jvp_kernelERNS_18TensorIteratorBaseEENKUlvE_clEvENKUlvE1_clEvEUlN3c104HalfES8_S8_S8_E_EEvS4_RKT_EUliE_EEviT1_,"",@"SHT_CUDA_INFO"
	.sectionflags	@""
	.align	4


	//----- nvinfo : EIATTR_CUDA_API_VERSION
	.align		4
        /*0000*/ 	.byte	0x04, 0x37
        /*0002*/ 	.short	(.L_569 - .L_568)
.L_568:
        /*0004*/ 	.word	0x00000082


	//----- nvinfo : EIATTR_KPARAM_INFO
	.align		4
.L_569:
        /*0008*/ 	.byte	0x04, 0x17
        /*000a*/ 	.short	(.L_571 - .L_570)
.L_570:
        /*000c*/ 	.word	0x00000000
        /*0010*/ 	.short	0x0001
        /*0012*/ 	.short	0x0008
        /*0014*/ 	.byte	0x00, 0xf0, 0x81, 0x0d


	//----- nvinfo : EIATTR_KPARAM_INFO
	.align		4
.L_571:
        /*0018*/ 	.byte	0x04, 0x17
        /*001a*/ 	.short	(.L_573 - .L_572)
.L_572:
        /*001c*/ 	.word	0x00000000
        /*0020*/ 	.short	0x0000
        /*0022*/ 	.short	0x0000
        /*0024*/ 	.byte	0x00, 0xf0, 0x11, 0x00


	//----- nvinfo : EIATTR_SPARSE_MMA_MASK
	.align		4
.L_573:
        /*0028*/ 	.byte	0x03, 0x50
        /*002a*/ 	.short	0x0000


	//----- nvinfo : EIATTR_MAXREG_COUNT
	.align		4
        /*002c*/ 	.byte	0x03, 0x1b
        /*002e*/ 	.short	0x0080


	//----- nvinfo : EIATTR_EXTERNS
	.align		4
        /*0030*/ 	.byte	0x04, 0x0f
        /*0032*/ 	.short	(.L_575 - .L_574)


	//   ....[0]....
	.align		4
.L_574:
        /*0034*/ 	.word	index@(__assertfail)


	//----- nvinfo : EIATTR_MERCURY_ISA_VERSION
	.align		4
.L_575:
        /*0038*/ 	.byte	0x03, 0x5f
        /*003a*/ 	.short	0x0101


	//----- nvinfo : EIATTR_VRC_CTA_INIT_COUNT
	.align		4
        /*003c*/ 	.byte	0x02, 0x4a
	.zero		1
	.zero		1


	//----- nvinfo : EIATTR_SYSCALL_OFFSETS
	.align		4
        /*0040*/ 	.byte	0x04, 0x46
        /*0042*/ 	.short	(.L_577 - .L_576)


	//   ....[0]....
.L_576:
        /*0044*/ 	.word	0x00002aa0


	//   ....[1]....
        /*0048*/ 	.word	0x00003b70


	//   ....[2]....
        /*004c*/ 	.word	0x00004c40


	//   ....[3]....
        /*0050*/ 	.word	0x00005c40


	//   ....[4]....
        /*0054*/ 	.word	0x00006be0


	//   ....[5]....
        /*0058*/ 	.word	0x00009800


	//   ....[6]....
        /*005c*/ 	.word	0x0000a8d0


	//   ....[7]....
        /*0060*/ 	.word	0x0000b9a0


	//   ....[8]....
        /*0064*/ 	.word	0x0000c990


	//   ....[9]....
        /*0068*/ 	.word	0x0000d760


	//   ....[10]....
        /*006c*/ 	.word	0x00010490


	//   ....[11]....
        /*0070*/ 	.word	0x00011560


	//   ....[12]....
        /*0074*/ 	.word	0x00012630


	//   ....[13]....
        /*0078*/ 	.word	0x00013620


	//   ....[14]....
        /*007c*/ 	.word	0x000143f0


	//   ....[15]....
        /*0080*/ 	.word	0x00017130


	//   ....[16]....
        /*0084*/ 	.word	0x00018200


	//   ....[17]....
        /*0088*/ 	.word	0x000192d0


	//   ....[18]....
        /*008c*/ 	.word	0x0001a2c0


	//   ....[19]....
        /*0090*/ 	.word	0x0001b060


	//----- nvinfo : EIATTR_EXIT_INSTR_OFFSETS
	.align		4
.L_577:
        /*0094*/ 	.byte	0x04, 0x1c
        /*0096*/ 	.short	(.L_579 - .L_578)


	//   ....[0]....
.L_578:
        /*0098*/ 	.word	0x000146d0


	//   ....[1]....
        /*009c*/ 	.word	0x0001a500


	//   ....[2]....
        /*00a0*/ 	.word	0x0001a540


	//   ....[3]....
        /*00a4*/ 	.word	0x0001a5e0


	//   ....[4]....
        /*00a8*/ 	.word	0x0001a620


	//   ....[5]....
        /*00ac*/ 	.word	0x0001a660


	//   ....[6]....
        /*00b0*/ 	.word	0x0001a6f0


	//   ....[7]....
        /*00b4*/ 	.word	0x0001a710


	//   ....[8]....
        /*00b8*/ 	.word	0x0001a7b0


	//   ....[9]....
        /*00bc*/ 	.word	0x0001a800


	//   ....[10]....
        /*00c0*/ 	.word	0x0001a850


	//   ....[11]....
        /*00c4*/ 	.word	0x0001a930


	//   ....[12]....
        /*00c8*/ 	.word	0x0001aaa0


	//   ....[13]....
        /*00cc*/ 	.word	0x0001ac10


	//   ....[14]....
        /*00d0*/ 	.word	0x0001ad70


	//   ....[15]....
        /*00d4*/ 	.word	0x0001adb0


	//   ....[16]....
        /*00d8*/ 	.word	0x0001adf0


	//   ....[17]....
        /*00dc*/ 	.word	0x0001aea0


	//   ....[18]....
        /*00e0*/ 	.word	0x0001af00


	//   ....[19]....
        /*00e4*/ 	.word	0x0001b070


	//   ....[20]....
        /*00e8*/ 	.word	0x0001b180


	//   ....[21]....
        /*00ec*/ 	.word	0x0001b2c0


	//   ....[22]....
        /*00f0*/ 	.word	0x0001b300


	//----- nvinfo : EIATTR_MAX_THREADS
	.align		4
.L_579:
        /*00f4*/ 	.byte	0x04, 0x05
        /*00f6*/ 	.short	(.L_581 - .L_580)
.L_580:
        /*00f8*/ 	.word	0x00000080
        /*00fc*/ 	.word	0x00000001
        /*0100*/ 	.word	0x00000001


	//----- nvinfo : EIATTR_CRS_STACK_SIZE
	.align		4
.L_581:
        /*0104*/ 	.byte	0x04, 0x1e
        /*0106*/ 	.short	(.L_583 - .L_582)
.L_582:
        /*0108*/ 	.word	0x00000000


	//----- nvinfo : EIATTR_CBANK_PARAM_SIZE
	.align		4
.L_583:
        /*010c*/ 	.byte	0x03, 0x19
        /*010e*/ 	.short	0x0368


	//----- nvinfo : EIATTR_PARAM_CBANK
	.align		4
        /*0110*/ 	.byte	0x04, 0x0a
        /*0112*/ 	.short	(.L_585 - .L_584)
	.align		4
.L_584:
        /*0114*/ 	.word	index@(.nv.constant0._ZN2at6native18elementwise_kernelILi128ELi4EZNS0_15gpu_kernel_implIZZZNS0_14glu_jvp_kernelERNS_18TensorIteratorBaseEENKUlvE_clEvENKUlvE1_clEvEUlN3c104HalfES8_S8_S8_E_EEvS4_RKT_EUliE_EEviT1_)
        /*0118*/ 	.short	0x0380
        /*011a*/ 	.short	0x0368


	//----- nvinfo : EIATTR_SW_WAR
	.align		4
.L_585:
        /*011c*/ 	.byte	0x04, 0x36
        /*011e*/ 	.short	(.L_587 - .L_586)
.L_586:
        /*0120*/ 	.word	0x00000008
.L_587:


//--------------------- .nv.info._ZN2at6native27unrolled_elementwise_kernelIZZZNS0_14glu_jvp_kernelERNS_18TensorIteratorBaseEENKUlvE_clEvENKUlvE1_clEvEUlN3c104HalfES7_S7_S7_E_St5arrayIPcLm5EELi4E23TrivialOffsetCalculatorILi4EjESC_ILi1EjENS0_6memory12LoadWithCastILi4EEENSF_13StoreWithCastILi1EEEEEviT_T0_T2_T3_T4_T5_ --------------------------
	.section	.nv.info._ZN2at6native27unrolled_elementwise_kernelIZZZNS0_14glu_jvp_kernelERNS_18TensorIteratorBaseEENKUlvE_clEvENKUlvE1_clEvEUlN3c104HalfES7_S7_S7_E_St5arrayIPcLm5EELi4E23TrivialOffsetCalculatorILi4EjESC_ILi1EjENS0_6memory12LoadWithCastILi4EEENSF_13StoreWithCastILi1EEEEEviT_T0_T2_T3_T4_T5_,"",@"SHT_CUDA_INFO"
	.sectionflags	@""
	.align	4


	//----- nvinfo : EIATTR_CUDA_API_VERSION
	.align		4
        /*0000*/ 	.byte	0x04, 0x37
        /*0002*/ 	.short	(.L_589 - .L_588)
.L_588:
        /*0004*/ 	.word	0x00000082


	//----- nvinfo : EIATTR_KPARAM_INFO
	.align		4
.L_589:
        /*0008*/ 	.byte	0x04, 0x17
        /*000a*/ 	.short	(.L_591 - .L_590)
.L_590:
        /*000c*/ 	.word	0x00000000
        /*0010*/ 	.short	0x0006
        /*0012*/ 	.short	0x0048
        /*0014*/ 	.byte	0x00, 0xf0, 0x21, 0x00


	//----- nvinfo : EIATTR_KPARAM_INFO
	.align		4
.L_591:
        /*0018*/ 	.byte	0x04, 0x17
        /*001a*/ 	.short	(.L_593 - .L_592)
.L_592:
        /*001c*/ 	.word	0x00000000
        /*0020*/ 	.short	0x0005
        /*0022*/ 	.short	0x0034
        /*0024*/ 	.byte	0x00, 0xf0, 0x51, 0x00


	//----- nvinfo : EIATTR_KPARAM_INFO
	.align		4
.L_593:
        /*0028*/ 	.byte	0x04, 0x17
        /*002a*/ 	.short	(.L_595 - .L_594)
.L_594:
        /*002c*/ 	.word	0x00000000
        /*0030*/ 	.short	0x0004
        /*0032*/ 	.short	0x0031
        /*0034*/ 	.byte	0x00, 0xf0, 0x05, 0x00


	//----- nvinfo : EIATTR_KPARAM_INFO
	.align		4
.L_595:
        /*0038*/ 	.byte	0x04, 0x17
        /*003a*/ 	.short	(.L_597 - .L_596)
.L_596:
        /*003c*/ 	.word	0x00000000
        /*0040*/ 	.short	0x0003
        /*0042*/ 	.short	0x0030
        /*0044*/ 	.byte	0x00, 0xf0, 0x05, 0x00


	//----- nvinfo : EIATTR_KPARAM_INFO
	.align		4
.L_597:
        /*0048*/ 	.byte	0x04, 0x17
        /*004a*/ 	.short	(.L_599 - .L_598)
.L_598:
        /*004c*/ 	.word	0x00000000
        /*0050*/ 	.short	0x0002
        /*0052*/ 	.short	0x0008
        /*0054*/ 	.byte	0x00, 0xf0, 0xa1, 0x00


	//----- nvinfo : EIATTR_KPARAM_INFO
	.align		4
.L_599:
        /*0058*/ 	.byte	0x04, 0x17
        /*005a*/ 	.short	(.L_601 - .L_600)
.L_600:
        /*005c*/ 	.word	0x00000000
        /*0060*/ 	.short	0x0001
        /*0062*/ 	.short	0x0004
        /*0064*/ 	.byte	0x00, 0xf0, 0x05, 0x00


	//----- nvinfo : EIATTR_KPARAM_INFO
	.align		4
.L_601:
        /*0068*/ 	.byte	0x04, 0x17
        /*006a*/ 	.short	(.L_603 - .L_602)
.L_602:
        /*006c*/ 	.word	0x00000000
        /*0070*/ 	.short	0x0000
        /*0072*/ 	.short	0x0000
        /*0074*/ 	.byte	0x00, 0xf0, 0x11, 0x00


	//----- nvinfo : EIATTR_SPARSE_MMA_MASK
	.align		4
.L_603:
        /*0078*/ 	.byte	0x03, 0x50
        /*007a*/ 	.short	0x0000


	//----- nvinfo : EIATTR_MAXREG_COUNT
	.align		4
        /*007c*/ 	.byte	0x03, 0x1b
        /*007e*/ 	.short	0x00ff


	//----- nvinfo : EIATTR_EXTERNS
	.align		4
        /*0080*/ 	.byte	0x04, 0x0f
        /*0082*/ 	.short	(.L_605 - .L_604)


	//   ....[0]....
	.align		4
.L_604:
        /*0084*/ 	.word	index@(__assertfail)


	//----- nvinfo : EIATTR_MERCURY_ISA_VERSION
	.align		4
.L_605:
        /*0088*/ 	.byte	0x03, 0x5f
        /*008a*/ 	.short	0x0101


	//----- nvinfo : EIATTR_VRC_CTA_INIT_COUNT
	.align		4
        /*008c*/ 	.byte	0x02, 0x4a
	.zero		1
	.zero		1


	//----- nvinfo : EIATTR_SYSCALL_OFFSETS
	.align		4
        /*0090*/ 	.byte	0x04, 0x46
        /*0092*/ 	.short	(.L_607 - .L_606)


	//   ....[0]....
.L_606:
        /*0094*/ 	.word	0x000010c0


	//   ....[1]....
        /*0098*/ 	.word	0x000021c0


	//   ....[2]....
        /*009c*/ 	.word	0x000032c0


	//   ....[3]....
        /*00a0*/ 	.word	0x000043c0


	//   ....[4]....
        /*00a4*/ 	.word	0x00005620


	//   ....[5]....
        /*00a8*/ 	.word	0x00006720


	//   ....[6]....
        /*00ac*/ 	.word	0x00007820


	//   ....[7]....
        /*00b0*/ 	.word	0x00008920


	//   ....[8]....
        /*00b4*/ 	.word	0x00009ac0


	//   ....[9]....
        /*00b8*/ 	.word	0x0000abc0


	//   ....[10]....
        /*00bc*/ 	.word	0x0000bcc0


	//   ....[11]....
        /*00c0*/ 	.word	0x0000cdc0


	//   ....[12]....
        /*00c4*/ 	.word	0x0000df60


	//   ....[13]....
        /*00c8*/ 	.word	0x0000f060


	//   ....[14]....
        /*00cc*/ 	.word	0x00010160


	//   ....[15]....
        /*00d0*/ 	.word	0x00011180


	//   ....[16]....
        /*00d4*/ 	.word	0x00012580


	//   ....[17]....
        /*00d8*/ 	.word	0x00013440


	//   ....[18]....
        /*00dc*/ 	.word	0x000143c0


	//   ....[19]....
        /*00e0*/ 	.word	0x00015340


	//----- nvinfo : EIATTR_EXIT_INSTR_OFFSETS
	.align		4
.L_607:
        /*00e4*/ 	.byte	0x04, 0x1c
        /*00e6*/ 	.short	(.L_609 - .L_608)


	//   ....[0]....
.L_608:
        /*00e8*/ 	.word	0x00014690


	//   ....[1]....
        /*00ec*/ 	.word	0x000147e0


	//   ....[2]....
        /*00f0*/ 	.word	0x00014820


	//   ....[3]....
        /*00f4*/ 	.word	0x000148c0


	//   ....[4]....
        /*00f8*/ 	.word	0x00014900


	//   ....[5]....
        /*00fc*/ 	.word	0x00014940


	//   ....[6]....
        /*0100*/ 	.word	0x000149d0


	//   ....[7]....
        /*0104*/ 	.word	0x000149f0


	//   ....[8]....
        /*0108*/ 	.word	0x00014a90


	//   ....[9]....
        /*010c*/ 	.word	0x00014ae0


	//   ....[10]....
        /*0110*/ 	.word	0x00014b30


	//   ....[11]....
        /*0114*/ 	.word	0x00014c10


	//   ....[12]....
        /*0118*/ 	.word	0x00014d80


	//   ....[13]....
        /*011c*/ 	.word	0x00014ef0


	//   ....[14]....
        /*0120*/ 	.word	0x00015050


	//   ....[15]....
        /*0124*/ 	.word	0x00015090


	//   ....[16]....
        /*0128*/ 	.word	0x000150d0


	//   ....[17]....
        /*012c*/ 	.word	0x00015180


	//   ....[18]....
        /*0130*/ 	.word	0x000151e0


	//   ....[19]....
        /*0134*/ 	.word	0x00015350


	//   ....[20]....
        /*0138*/ 	.word	0x00015460


	//   ....[21]....
        /*013c*/ 	.word	0x000155a0


	//   ....[22]....
        /*0140*/ 	.word	0x000155e0


	//----- nvinfo : EIATTR_MAX_THREADS
	.align		4
.L_609:
        /*0144*/ 	.byte	0x04, 0x05
        /*0146*/ 	.short	(.L_611 - .L_610)
.L_610:
        /*0148*/ 	.word	0x00000080
        /*014c*/ 	.word	0x00000001
        /*0150*/ 	.word	0x00000001


	//----- nvinfo : EIATTR_CRS_STACK_SIZE
	.align		4
.L_611:
        /*0154*/ 	.byte	0x04, 0x1e
        /*0156*/ 	.short	(.L_613 - .L_612)
.L_612:
        /*0158*/ 	.word	0x00000000


	//----- nvinfo : EIATTR_CBANK_PARAM_SIZE
	.align		4
.L_613:
        /*015c*/ 	.byte	0x03, 0x19
        /*015e*/ 	.short	0x0050


	//----- nvinfo : EIATTR_PARAM_CBANK
	.align		4
        /*0160*/ 	.byte	0x04, 0x0a
        /*0162*/ 	.short	(.L_615 - .L_614)
	.align		4
.L_614:
        /*0164*/ 	.word	index@(.nv.constant0._ZN2at6native27unrolled_elementwise_kernelIZZZNS0_14glu_jvp_kernelERNS_18TensorIteratorBaseEENKUlvE_clEvENKUlvE1_clEvEUlN3c104HalfES7_S7_S7_E_St5arrayIPcLm5EELi4E23TrivialOffsetCalculatorILi4EjESC_ILi1EjENS0_6memory12LoadWithCastILi4EEENSF_13StoreWithCastILi1EEEEEviT_T0_T2_T3_T4_T5_)
        /*0168*/ 	.short	0x0380
        /*016a*/ 	.short	0x0050


	//----- nvinfo : EIATTR_SW_WAR
	.align		4
.L_615:
        /*016c*/ 	.byte	0x04, 0x36
        /*016e*/ 	.short	(.L_617 - .L_616)
.L_616:
        /*0170*/ 	.word	0x00000008
.L_617:


//--------------------- .nv.info._ZN2at6native18elementwise_kernelILi128ELi4EZNS0_22gpu_kernel_impl_nocastIZZZNS0_14glu_jvp_kernelERNS_18TensorIteratorBaseEENKUlvE_clEvENKUlvE1_clEvEUlN3c104HalfES8_S8_S8_E_EEvS4_RKT_EUliE_EEviT1_ --------------------------
	.section	.nv.info._ZN2at6native18elementwise_kernelILi128ELi4EZNS0_22gpu_kernel_impl_nocastIZZZNS0_14glu_jvp_kernelERNS_18TensorIteratorBaseEENKUlvE_clEvENKUlvE1_clEvEUlN3c104HalfES8_S8_S8_E_EEvS4_RKT_EUliE_EEviT1_,"",@"SHT_CUDA_INFO"
	.sectionflags	@""
	.align	4


	//----- nvinfo : EIATTR_CUDA_API_VERSION
	.align		4
        /*0000*/ 	.byte	0x04, 0x37
        /*0002*/ 	.short	(.L_619 - .L_618)
.L_618:
        /*0004*/ 	.word	0x00000082


	//----- nvinfo : EIATTR_KPARAM_INFO
	.align		4
.L_619:
        /*0008*/ 	.byte	0x04, 0x17
        /*000a*/ 	.short	(.L_621 - .L_620)
.L_620:
        /*000c*/ 	.word	0x00000000
        /*0010*/ 	.short	0x0001
        /*0012*/ 	.short	0x0008
        /*0014*/ 	.byte	0x00, 0xf0, 0x81, 0x0d


	//----- nvinfo : EIATTR_KPARAM_INFO
	.align		4
.L_621:
        /*0018*/ 	.byte	0x04, 0x17
        /*001a*/ 	.short	(.L_623 - .L_622)
.L_622:
        /*001c*/ 	.word	0x00000000
        /*0020*/ 	.short	0x0000
        /*0022*/ 	.short	0x0000
        /*0024*/ 	.byte	0x00, 0xf0, 0x11, 0x00


	//----- nvinfo : EIATTR_SPARSE_MMA_MASK
	.align		4
.L_623:
        /*0028*/ 	.byte	0x03, 0x50
        /*002a*/ 	.short	0x0000


	//----- nvinfo : EIATTR_MAXREG_COUNT
	.align		4
        /*002c*/ 	.byte	0x03, 0x1b
        /*002e*/ 	.short	0x0080


	//----- nvinfo : EIATTR_MERCURY_ISA_VERSION
	.align		4
        /*0030*/ 	.byte	0x03, 0x5f
        /*0032*/ 	.short	0x0101


	//----- nvinfo : EIATTR_VRC_CTA_INIT_COUNT
	.align		4
        /*0034*/ 	.byte	0x02, 0x4a
	.zero		1
	.zero		1


	//----- nvinfo : EIATTR_EXIT_INSTR_OFFSETS
	.align		4
        /*0038*/ 	.byte	0x04, 0x1c
        /*003a*/ 	.short	(.L_625 - .L_624)


	//   ....[0]....
.L_624:
        /*003c*/ 	.word	0x000005d0


	//   ....[1]....
        /*0040*/ 	.word	0x00000740


	//   ....[2]....
        /*0044*/ 	.word	0x00005b50


	//   ....[3]....
        /*0048*/ 	.word	0x000076f0


	//----- nvinfo : EIATTR_MAX_THREADS
	.align		4
.L_625:
        /*004c*/ 	.byte	0x04, 0x05
        /*004e*/ 	.short	(.L_627 - .L_626)
.L_626:
        /*0050*/ 	.word	0x00000080
        /*0054*/ 	.word	0x00000001
        /*0058*/ 	.word	0x00000001


	//----- nvinfo : EIATTR_CRS_STACK_SIZE
	.align		4
.L_627:
        /*005c*/ 	.byte	0x04, 0x1e
        /*005e*/ 	.short	(.L_629 - .L_628)
.L_628:
        /*0060*/ 	.word	0x00000000


	//----- nvinfo : EIATTR_CBANK_PARAM_SIZE
	.align		4
.L_629:
        /*0064*/ 	.byte	0x03, 0x19
        /*0066*/ 	.short	0x0368


	//----- nvinfo : EIATTR_PARAM_CBANK
	.align		4
        /*0068*/ 	.byte	0x04, 0x0a
        /*006a*/ 	.short	(.L_631 - .L_630)
	.align		4
.L_630:
        /*006c*/ 	.word	index@(.nv.constant0._ZN2at6native18elementwise_kernelILi128ELi4EZNS0_22gpu_kernel_impl_nocastIZZZNS0_14glu_jvp_kernelERNS_18TensorIteratorBaseEENKUlvE_clEvENKUlvE1_clEvEUlN3c104HalfES8_S8_S8_E_EEvS4_RKT_EUliE_EEviT1_)
        /*0070*/ 	.short	0x0380
        /*0072*/ 	.short	0x0368


	//----- nvinfo : EIATTR_SW_WAR
	.align		4
.L_631:
        /*0074*/ 	.byte	0x04, 0x36
        /*0076*/ 	.short	(.L_633 - .L_632)
.L_632:
        /*0078*/ 	.word	0x00000008
.L_633:


//--------------------- .nv.info._ZN2at6native27unrolled_elementwise_kernelIZZZNS0_14glu_jvp_kernelERNS_18TensorIteratorBaseEENKUlvE_clEvENKUlvE1_clEvEUlN3c104HalfES7_S7_S7_E_St5arrayIPcLm5EELi4E23TrivialOffsetCalculatorILi4EjESC_ILi1EjENS0_6memory15LoadWithoutCastENSF_16StoreWithoutCastEEEviT_T0_T2_T3_T4_T5_ --------------------------
	.section	.nv.info._ZN2at6native27unrolled_elementwise_kernelIZZZNS0_14glu_jvp_kernelERNS_18TensorIteratorBaseEENKUlvE_clEvENKUlvE1_clEvEUlN3c104HalfES7_S7_S7_E_St5arrayIPcLm5EELi4E23TrivialOffsetCalculatorILi4EjESC_ILi1EjENS0_6memory15LoadWithoutCastENSF_16StoreWithoutCastEEEviT_T0_T2_T3_T4_T5_,"",@"SHT_CUDA_INFO"
	.sectionflags	@""
	.align	4


	//----- nvinfo : EIATTR_CUDA_API_VERSION
	.align		4
        /*0000*/ 	.byte	0x04, 0x37
        /*0002*/ 	.short	(.L_635 - .L_634)
.L_634:
        /*0004*/ 	.word	0x00000082


	//----- nvinfo : EIATTR_KPARAM_INFO
	.align		4
.L_635:
        /*0008*/ 	.byte	0x04, 0x17
        /*000a*/ 	.short	(.L_637 - .L_636)
.L_636:
        /*000c*/ 	.word	0x00000000
        /*0010*/ 	.short	0x0006
        /*0012*/ 	.short	0x0033
        /*0014*/ 	.byte	0x00, 0xf0, 0x05, 0x00


	//----- nvinfo : EIATTR_KPARAM_INFO
	.align		4
.L_637:
        /*0018*/ 	.byte	0x04, 0x17
        /*001a*/ 	.short	(.L_639 - .L_638)
.L_638:
        /*001c*/ 	.word	0x00000000
        /*0020*/ 	.short	0x0005
        /*0022*/ 	.short	0x0032
        /*0024*/ 	.byte	0x00, 0xf0, 0x05, 0x00


	//----- nvinfo : EIATTR_KPARAM_INFO
	.align		4
.L_639:
        /*0028*/ 	.byte	0x04, 0x17
        /*002a*/ 	.short	(.L_641 - .L_640)
.L_640:
        /*002c*/ 	.word	0x00000000
        /*0030*/ 	.short	0x0004
        /*0032*/ 	.short	0x0031
        /*0034*/ 	.byte	0x00, 0xf0, 0x05, 0x00


	//----- nvinfo : EIATTR_KPARAM_INFO
	.align		4
.L_641:
        /*0038*/ 	.byte	0x04, 0x17
        /*003a*/ 	.short	(.L_643 - .L_642)
.L_642:
        /*003c*/ 	.word	0x00000000
        /*0040*/ 	.short	0x0003
        /*0042*/ 	.short	0x0030
        /*0044*/ 	.byte	0x00, 0xf0, 0x05, 0x00


	//----- nvinfo : EIATTR_KPARAM_INFO
	.align		4
.L_643:
        /*0048*/ 	.byte	0x04, 0x17
        /*004a*/ 	.short	(.L_645 - .L_644)
.L_644:
        /*004c*/ 	.word	0x00000000
        /*0050*/ 	.short	0x0002
        /*0052*/ 	.short	0x0008
        /*0054*/ 	.byte	0x00, 0xf0, 0xa1, 0x00


	//----- nvinfo : EIATTR_KPARAM_INFO
	.align		4
.L_645:
        /*0058*/ 	.byte	0x04, 0x17
        /*005a*/ 	.short	(.L_647 - .L_646)
.L_646:
        /*005c*/ 	.word	0x00000000
        /*0060*/ 	.short	0x0001
        /*0062*/ 	.short	0x0004
        /*0064*/ 	.byte	0x00, 0xf0, 0x05, 0x00


	//----- nvinfo : EIATTR_KPARAM_INFO
	.align		4
.L_647:
        /*0068*/ 	.byte	0x04, 0x17
        /*006a*/ 	.short	(.L_649 - .L_648)
.L_648:
        /*006c*/ 	.word	0x00000000
        /*0070*/ 	.short	0x0000
        /*0072*/ 	.short	0x0000
        /*0074*/ 	.byte	0x00, 0xf0, 0x11, 0x00


	//----- nvinfo : EIATTR_SPARSE_MMA_MASK
	.align		4
.L_649:
        /*0078*/ 	.byte	0x03, 0x50
        /*007a*/ 	.short	0x0000


	//----- nvinfo : EIATTR_MAXREG_COUNT
	.align		4
        /*007c*/ 	.byte	0x03, 0x1b
        /*007e*/ 	.short	0x00ff


	//----- nvinfo : EIATTR_MERCURY_ISA_VERSION
	.align		4
        /*0080*/ 	.byte	0x03, 0x5f
        /*0082*/ 	.short	0x0101


	//----- nvinfo : EIATTR_VRC_CTA_INIT_COUNT
	.align		4
        /*0084*/ 	.byte	0x02, 0x4a
	.zero		1
	.zero		1


	//----- nvinfo : EIATTR_EXIT_INSTR_OFFSETS
	.align		4
        /*0088*/ 	.byte	0x04, 0x1c
        /*008a*/ 	.short	(.L_651 - .L_650)


	//   ....[0]....
.L_650:
        /*008c*/ 	.word	0x00000a90


	//   ....[1]....
        /*0090*/ 	.word	0x00000ae0


	//----- nvinfo : EIATTR_MAX_THREADS
	.align		4
.L_651:
        /*0094*/ 	.byte	0x04, 0x05
        /*0096*/ 	.short	(.L_653 - .L_652)
.L_652:
        /*0098*/ 	.word	0x00000080
        /*009c*/ 	.word	0x00000001
        /*00a0*/ 	.word	0x00000001


	//----- nvinfo : EIATTR_CRS_STACK_SIZE
	.align		4
.L_653:
        /*00a4*/ 	.byte	0x04, 0x1e
        /*00a6*/ 	.short	(.L_655 - .L_654)
.L_654:
        /*00a8*/ 	.word	0x00000000


	//----- nvinfo : EIATTR_CBANK_PARAM_SIZE
	.align		4
.L_655:
        /*00ac*/ 	.byte	0x03, 0x19
        /*00ae*/ 	.short	0x0034


	//----- nvinfo : EIATTR_PARAM_CBANK
	.align		4
        /*00b0*/ 	.byte	0x04, 0x0a
        /*00b2*/ 	.short	(.L_657 - .L_656)
	.align		4
.L_656:
        /*00b4*/ 	.word	index@(.nv.constant0._ZN2at6native27unrolled_elementwise_kernelIZZZNS0_14glu_jvp_kernelERNS_18TensorIteratorBaseEENKUlvE_clEvENKUlvE1_clEvEUlN3c104HalfES7_S7_S7_E_St5arrayIPcLm5EELi4E23TrivialOffsetCalculatorILi4EjESC_ILi1EjENS0_6memory15LoadWithoutCastENSF_16StoreWithoutCastEEEviT_T0_T2_T3_T4_T5_)
        /*00b8*/ 	.short	0x0380
        /*00ba*/ 	.short	0x0034


	//----- nvinfo : EIATTR_SW_WAR
	.align		4
.L_657:
        /*00bc*/ 	.byte	0x04, 0x36
        /*00be*/ 	.short	(.L_659 - .L_658)
.L_658:
        /*00c0*/ 	.word	0x00000008
.L_659:


//--------------------- .nv.info._ZN2at6native29vectorized_elementwise_kernelILi2EZZZNS0_14glu_jvp_kernelERNS_18TensorIteratorBaseEENKUlvE_clEvENKUlvE1_clEvEUlN3c104HalfES7_S7_S7_E_St5arrayIPcLm5EEEEviT0_T1_ --------------------------
	.section	.nv.info._ZN2at6native29vectorized_elementwise_kernelILi2EZZZNS0_14glu_jvp_kernelERNS_18TensorIteratorBaseEENKUlvE_clEvENKUlvE1_clEvEUlN3c104HalfES7_S7_S7_E_St5arrayIPcLm5EEEEviT0_T1_,"",@"SHT_CUDA_INFO"
	.sectionflags	@""
	.align	4


	//----- nvinfo : EIATTR_CUDA_API_VERSION
	.align		4
        /*0000*/ 	.byte	0x04, 0x37
        /*0002*/ 	.short	(.L_661 - .L_660)
.L_660:
        /*0004*/ 	.word	0x00000082


	//----- nvinfo : EIATTR_KPARAM_INFO
	.align		4
.L_661:
        /*0008*/ 	.byte	0x04, 0x17
        /*000a*/ 	.short	(.L_663 - .L_662)
.L_662:
        /*000c*/ 	.word	0x00000000
        /*0010*/ 	.short	0x0002
        /*0012*/ 	.short	0x0008
        /*0014*/ 	.byte	0x00, 0xf0, 0xa1, 0x00


	//----- nvinfo : EIATTR_KPARAM_INFO
	.align		4
.L_663:
        /*0018*/ 	.byte	0x04, 0x17
        /*001a*/ 	.short	(.L_665 - .L_664)
.L_664:
        /*001c*/ 	.word	0x00000000
        /*0020*/ 	.short	0x0001
        /*0022*/ 	.short	0x0004
        /*0024*/ 	.byte	0x00, 0xf0, 0x05, 0x00


	//----- nvinfo : EIATTR_KPARAM_INFO
	.align		4
.L_665:
        /*0028*/ 	.byte	0x04, 0x17
        /*002a*/ 	.short	(.L_667 - .L_666)
.L_666:
        /*002c*/ 	.word	0x00000000
        /*0030*/ 	.short	0x0000
        /*0032*/ 	.short	0x0000
        /*0034*/ 	.byte	0x00, 0xf0, 0x11, 0x00


	//----- nvinfo : EIATTR_SPARSE_MMA_MASK
	.align		4
.L_667:
        /*0038*/ 	.byte	0x03, 0x50
        /*003a*/ 	.short	0x0000


	//----- nvinfo : EIATTR_MAXREG_COUNT
	.align		4
        /*003c*/ 	.byte	0x03, 0x1b
        /*003e*/ 	.short	0x00ff


	//----- nvinfo : EIATTR_MERCURY_ISA_VERSION
	.align		4
        /*0040*/ 	.byte	0x03, 0x5f
        /*0042*/ 	.short	0x0101


	//----- nvinfo : EIATTR_VRC_CTA_INIT_COUNT
	.align		4
        /*0044*/ 	.byte	0x02, 0x4a
	.zero		1
	.zero		1


	//----- nvinfo : EIATTR_EXIT_INSTR_OFFSETS
	.align		4
        /*0048*/ 	.byte	0x04, 0x1c
        /*004a*/ 	.short	(.L_669 - .L_668)


	//   ....[0]....
.L_668:
        /*004c*/ 	.word	0x000015d0


	//   ....[1]....
        /*0050*/ 	.word	0x00001620


	//   ....[2]....
        /*0054*/ 	.word	0x00001e30


	//----- nvinfo : EIATTR_MAX_THREADS
	.align		4
.L_669:
        /*0058*/ 	.byte	0x04, 0x05
        /*005a*/ 	.short	(.L_671 - .L_670)
.L_670:
        /*005c*/ 	.word	0x00000080
        /*0060*/ 	.word	0x00000001
        /*0064*/ 	.word	0x00000001


	//----- nvinfo : EIATTR_CRS_STACK_SIZE
	.align		4
.L_671:
        /*0068*/ 	.byte	0x04, 0x1e
        /*006a*/ 	.short	(.L_673 - .L_672)
.L_672:
        /*006c*/ 	.word	0x00000000


	//----- nvinfo : EIATTR_CBANK_PARAM_SIZE
	.align		4
.L_673:
        /*0070*/ 	.byte	0x03, 0x19
        /*0072*/ 	.short	0x0030


	//----- nvinfo : EIATTR_PARAM_CBANK
	.align		4
        /*0074*/ 	.byte	0x04, 0x0a
        /*0076*/ 	.short	(.L_675 - .L_674)
	.align		4
.L_674:
        /*0078*/ 	.word	index@(.nv.constant0._ZN2at6native29vectorized_elementwise_kernelILi2EZZZNS0_14glu_jvp_kernelERNS_18TensorIteratorBaseEENKUlvE_clEvENKUlvE1_clEvEUlN3c104HalfES7_S7_S7_E_St5arrayIPcLm5EEEEviT0_T1_)
        /*007c*/ 	.short	0x0380
        /*007e*/ 	.short	0x0030


	//----- nvinfo : EIATTR_SW_WAR
	.align		4
.L_675:
        /*0080*/ 	.byte	0x04, 0x36
        /*0082*/ 	.short	(.L_677 - .L_676)
.L_676:
        /*0084*/ 	.word	0x00000008
.L_677:


//--------------------- .nv.info._ZN2at6native29vectorized_elementwise_kernelILi4EZZZNS0_14glu_jvp_kernelERNS_18TensorIteratorBaseEENKUlvE_clEvENKUlvE1_clEvEUlN3c104HalfES7_S7_S7_E_St5arrayIPcLm5EEEEviT0_T1_ --------------------------
	.section	.nv.info._ZN2at6native29vectorized_elementwise_kernelILi4EZZZNS0_14glu_jvp_kernelERNS_18TensorIteratorBaseEENKUlvE_clEvENKUlvE1_clEvEUlN3c104HalfES7_S7_S7_E_St5arrayIPcLm5EEEEviT0_T1_,"",@"SHT_CUDA_INFO"
	.sectionflags	@""
	.align	4


	//----- nvinfo : EIATTR_CUDA_API_VERSION
	.align		4
        /*0000*/ 	.byte	0x04, 0x37
        /*0002*/ 	.short	(.L_679 - .L_678)
.L_678:
        /*0004*/ 	.word	0x00000082


	//----- nvinfo : EIATTR_KPARAM_INFO
	.align		4
.L_679:
        /*0008*/ 	.byte	0x04, 0x17
        /*000a*/ 	.short	(.L_681 - .L_680)
.L_680:
        /*000c*/ 	.word	0x00000000
        /*0010*/ 	.short	0x0002
        /*0012*/ 	.short	0x0008
        /*0014*/ 	.byte	0x00, 0xf0, 0xa1, 0x00


	//----- nvinfo : EIATTR_KPARAM_INFO
	.align		4
.L_681:
        /*0018*/ 	.byte	0x04, 0x17
        /*001a*/ 	.short	(.L_683 - .L_682)
.L_682:
        /*001c*/ 	.word	0x00000000
        /*0020*/ 	.short	0x0001
        /*0022*/ 	.short	0x0004
        /*0024*/ 	.byte	0x00, 0xf0, 0x05, 0x00


	//----- nvinfo : EIATTR_KPARAM_INFO
	.align		4
.L_683:
        /*0028*/ 	.byte	0x04, 0x17
        /*002a*/ 	.short	(.L_685 - .L_684)
.L_684:
        /*002c*/ 	.word	0x00000000
        /*0030*/ 	.short	0x0000
        /*0032*/ 	.short	0x0000
        /*0034*/ 	.byte	0x00, 0xf0, 0x11, 0x00


	//----- nvinfo : EIATTR_SPARSE_MMA_MASK
	.align		4
.L_685:
        /*0038*/ 	.byte	0x03, 0x50
        /*003a*/ 	.short	0x0000


	//----- nvinfo : EIATTR_MAXREG_COUNT
	.align		4
        /*003c*/ 	.byte	0x03, 0x1b
        /*003e*/ 	.short	0x00ff


	//----- nvinfo : EIATTR_MERCURY_ISA_VERSION
	.align		4
        /*0040*/ 	.byte	0x03, 0x5f
        /*0042*/ 	.short	0x0101


	//----- nvinfo : EIATTR_VRC_CTA_INIT_COUNT
	.align		4
        /*0044*/ 	.byte	0x02, 0x4a
	.zero		1
	.zero		1


	//----- nvinfo : EIATTR_EXIT_INSTR_OFFSETS
	.align		4
        /*0048*/ 	.byte	0x04, 0x1c
        /*004a*/ 	.short	(.L_687 - .L_686)


	//   ....[0]....
.L_686:
        /*004c*/ 	.word	0x000015d0


	//   ....[1]....
        /*0050*/ 	.word	0x00001620


	//   ....[2]....
        /*0054*/ 	.word	0x00001d90


	//----- nvinfo : EIATTR_MAX_THREADS
	.align		4
.L_687:
        /*0058*/ 	.byte	0x04, 0x05
        /*005a*/ 	.short	(.L_689 - .L_688)
.L_688:
        /*005c*/ 	.word	0x00000080
        /*0060*/ 	.word	0x00000001
        /*0064*/ 	.word	0x00000001


	//----- nvinfo : EIATTR_CRS_STACK_SIZE
	.align		4
.L_689:
        /*0068*/ 	.byte	0x04, 0x1e
        /*006a*/ 	.short	(.L_691 - .L_690)
.L_690:
        /*006c*/ 	.word	0x00000000


	//----- nvinfo : EIATTR_CBANK_PARAM_SIZE
	.align		4
.L_691:
        /*0070*/ 	.byte	0x03, 0x19
        /*0072*/ 	.short	0x0030


	//----- nvinfo : EIATTR_PARAM_CBANK
	.align		4
        /*0074*/ 	.byte	0x04, 0x0a
        /*0076*/ 	.short	(.L_693 - .L_692)
	.align		4
.L_692:
        /*0078*/ 	.word	index@(.nv.constant0._ZN2at6native29vectorized_elementwise_kernelILi4EZZZNS0_14glu_jvp_kernelERNS_18TensorIteratorBaseEENKUlvE_clEvENKUlvE1_clEvEUlN3c104HalfES7_S7_S7_E_St5arrayIPcLm5EEEEviT0_T1_)
        /*007c*/ 	.short	0x0380
        /*007e*/ 	.short	0x0030


	//----- nvinfo : EIATTR_SW_WAR
	.align		4
.L_693:
        /*0080*/ 	.byte	0x04, 0x36
        /*0082*/ 	.short	(.L_695 - .L_694)
.L_694:
        /*0084*/ 	.word	0x00000008
.L_695:


//--------------------- .nv.info._ZN2at6native29vectorized_elementwise_kernelILi8EZZZNS0_14glu_jvp_kernelERNS_18TensorIteratorBaseEENKUlvE_clEvENKUlvE1_clEvEUlN3c104HalfES7_S7_S7_E_St5arrayIPcLm5EEEEviT0_T1_ --------------------------
	.section	.nv.info._ZN2at6native29vectorized_elementwise_kernelILi8EZZZNS0_14glu_jvp_kernelERNS_18TensorIteratorBaseEENKUlvE_clEvENKUlvE1_clEvEUlN3c104HalfES7_S7_S7_E_St5arrayIPcLm5EEEEviT0_T1_,"",@"SHT_CUDA_INFO"
	.sectionflags	@""
	.align	4


	//----- nvinfo : EIATTR_CUDA_API_VERSION
	.align		4
        /*0000*/ 	.byte	0x04, 0x37
        /*0002*/ 	.short	(.L_697 - .L_696)
.L_696:
        /*0004*/ 	.word	0x00000082


	//----- nvinfo : EIATTR_KPARAM_INFO
	.align		4
.L_697:
        /*0008*/ 	.byte	0x04, 0x17
        /*000a*/ 	.short	(.L_699 - .L_698)
.L_698:
        /*000c*/ 	.word	0x00000000
        /*0010*/ 	.short	0x0002
        /*0012*/ 	.short	0x0008
        /*0014*/ 	.byte	0x00, 0xf0, 0xa1, 0x00


	//----- nvinfo : EIATTR_KPARAM_INFO
	.align		4
.L_699:
        /*0018*/ 	.byte	0x04, 0x17
        /*001a*/ 	.short	(.L_701 - .L_700)
.L_700:
        /*001c*/ 	.word	0x00000000
        /*0020*/ 	.short	0x0001
        /*0022*/ 	.short	0x0004
        /*0024*/ 	.byte	0x00, 0xf0, 0x05, 0x00


	//----- nvinfo : EIATTR_KPARAM_INFO
	.align		4
.L_701:
        /*0028*/ 	.byte	0x04, 0x17
        /*002a*/ 	.short	(.L_703 - .L_702)
.L_702:
        /*002c*/ 	.word	0x00000000
        /*0030*/ 	.short	0x0000
        /*0032*/ 	.short	0x0000
        /*0034*/ 	.byte	0x00, 0xf0, 0x11, 0x00


	//----- nvinfo : EIATTR_SPARSE_MMA_MASK
	.align		4
.L_703:
        /*0038*/ 	.byte	0x03, 0x50
        /*003a*/ 	.short	0x0000


	//----- nvinfo : EIATTR_MAXREG_COUNT
	.align		4
        /*003c*/ 	.byte	0x03, 0x1b
        /*003e*/ 	.short	0x00ff


	//----- nvinfo : EIATTR_MERCURY_ISA_VERSION
	.align		4
        /*0040*/ 	.byte	0x03, 0x5f
        /*0042*/ 	.short	0x0101


	//----- nvinfo : EIATTR_VRC_CTA_INIT_COUNT
	.align		4
        /*0044*/ 	.byte	0x02, 0x4a
	.zero		1
	.zero		1


	//----- nvinfo : EIATTR_EXIT_INSTR_OFFSETS
	.align		4
        /*0048*/ 	.byte	0x04, 0x1c
        /*004a*/ 	.short	(.L_705 - .L_704)


	//   ....[0]....
.L_704:
        /*004c*/ 	.word	0x00000010


	//----- nvinfo : EIATTR_MAX_THREADS
	.align		4
.L_705:
        /*0050*/ 	.byte	0x04, 0x05
        /*0052*/ 	.short	(.L_707 - .L_706)
.L_706:
        /*0054*/ 	.word	0x00000080
        /*0058*/ 	.word	0x00000001
        /*005c*/ 	.word	0x00000001


	//----- nvinfo : EIATTR_CBANK_PARAM_SIZE
	.align		4
.L_707:
        /*0060*/ 	.byte	0x03, 0x19
        /*0062*/ 	.short	0x0030


	//----- nvinfo : EIATTR_PARAM_CBANK
	.align		4
        /*0064*/ 	.byte	0x04, 0x0a
        /*0066*/ 	.short	(.L_709 - .L_708)
	.align		4
.L_708:
        /*0068*/ 	.word	index@(.nv.constant0._ZN2at6native29vectorized_elementwise_kernelILi8EZZZNS0_14glu_jvp_kernelERNS_18TensorIteratorBaseEENKUlvE_clEvENKUlvE1_clEvEUlN3c104HalfES7_S7_S7_E_St5arrayIPcLm5EEEEviT0_T1_)
        /*006c*/ 	.short	0x0380
        /*006e*/ 	.short	0x0030


	//----- nvinfo : EIATTR_SW_WAR
	.align		4
.L_709:
        /*0070*/ 	.byte	0x04, 0x36
        /*0072*/ 	.short	(.L_711 - .L_710)
.L_710:
        /*0074*/ 	.word	0x00000008
.L_711:


//--------------------- .nv.info._ZN2at6native18elementwise_kernelILi128ELi4EZNS0_15gpu_kernel_implIZZZNS0_14glu_jvp_kernelERNS_18TensorIteratorBaseEENKUlvE_clEvENKUlvE0_clEvEUlffffE_EEvS4_RKT_EUliE_EEviT1_ --------------------------
	.section	.nv.info._ZN2at6native18elementwise_kernelILi128ELi4EZNS0_15gpu_kernel_implIZZZNS0_14glu_jvp_kernelERNS_18TensorIteratorBaseEENKUlvE_clEvENKUlvE0_clEvEUlffffE_EEvS4_RKT_EUliE_EEviT1_,"",@"SHT_CUDA_INFO"
	.sectionflags	@""
	.align	4


	//----- nvinfo : EIATTR_CUDA_API_VERSION
	.align		4
        /*0000*/ 	.byte	0x04, 0x37
        /*0002*/ 	.short	(.L_713 - .L_712)
.L_712:
        /*0004*/ 	.word	0x00000082


	//----- nvinfo : EIATTR_KPARAM_INFO
	.align		4
.L_713:
        /*0008*/ 	.byte	0x04, 0x17
        /*000a*/ 	.short	(.L_715 - .L_714)
.L_714:
        /*000c*/ 	.word	0x00000000
        /*0010*/ 	.short	0x0001
        /*0012*/ 	.short	0x0008
        /*0014*/ 	.byte	0x00, 0xf0, 0x81, 0x0d


	//----- nvinfo : EIATTR_KPARAM_INFO
	.align		4
.L_715:
        /*0018*/ 	.byte	0x04, 0x17
        /*001a*/ 	.short	(.L_717 - .L_716)
.L_716:
        /*001c*/ 	.word	0x00000000
        /*0020*/ 	.short	0x0000
        /*0022*/ 	.short	0x0000
        /*0024*/ 	.byte	0x00, 0xf0, 0x11, 0x00


	//----- nvinfo : EIATTR_SPARSE_MMA_MASK
	.align		4
.L_717:
        /*0028*/ 	.byte	0x03, 0x50
        /*002a*/ 	.short	0x0000


	//----- nvinfo : EIATTR_MAXREG_COUNT
	.align		4
        /*002c*/ 	.byte	0x03, 0x1b
        /*002e*/ 	.short	0x0080


	//----- nvinfo : EIATTR_EXTERNS
	.align		4
        /*0030*/ 	.byte	0x04, 0x0f
        /*0032*/ 	.short	(.L_719 - .L_718)


	//   ....[0]....
	.align		4
.L_718:
        /*0034*/ 	.word	index@(__assertfail)


	//----- nvinfo : EIATTR_MERCURY_ISA_VERSION
	.align		4
.L_719:
        /*0038*/ 	.byte	0x03, 0x5f
        /*003a*/ 	.short	0x0101


	//----- nvinfo : EIATTR_VRC_CTA_INIT_COUNT
	.align		4
        /*003c*/ 	.byte	0x02, 0x4a
	.zero		1
	.zero		1


	//----- nvinfo : EIATTR_SYSCALL_OFFSETS
	.align		4
        /*0040*/ 	.byte	0x04, 0x46
        /*0042*/ 	.short	(.L_721 - .L_720)


	//   ....[0]....
.L_720:
        /*0044*/ 	.word	0x000028b0


	//   ....[1]....
        /*0048*/ 	.word	0x00003720


	//   ....[2]....
        /*004c*/ 	.word	0x00004590


	//   ....[3]....
        /*0050*/ 	.word	0x00005400


	//   ....[4]....
        /*0054*/ 	.word	0x00006220


	//   ....[5]....
        /*0058*/ 	.word	0x00008be0


	//   ....[6]....
        /*005c*/ 	.word	0x00009a50


	//   ....[7]....
        /*0060*/ 	.word	0x0000a8c0


	//   ....[8]....
        /*0064*/ 	.word	0x0000b730


	//   ....[9]....
        /*0068*/ 	.word	0x0000c3b0


	//   ....[10]....
        /*006c*/ 	.word	0x0000ee80


	//   ....[11]....
        /*0070*/ 	.word	0x0000fcf0


	//   ....[12]....
        /*0074*/ 	.word	0x00010b60


	//   ....[13]....
        /*0078*/ 	.word	0x000119d0


	//   ....[14]....
        /*007c*/ 	.word	0x00012650


	//   ....[15]....
        /*0080*/ 	.word	0x00015130


	//   ....[16]....
        /*0084*/ 	.word	0x00015fa0


	//   ....[17]....
        /*0088*/ 	.word	0x00016e10


	//   ....[18]....
        /*008c*/ 	.word	0x00017c80


	//   ....[19]....
        /*0090*/ 	.word	0x000188d0


	//----- nvinfo : EIATTR_EXIT_INSTR_OFFSETS
	.align		4
.L_721:
        /*0094*/ 	.byte	0x04, 0x1c
        /*0096*/ 	.short	(.L_723 - .L_722)


	//   ....[0]....
.L_722:
        /*0098*/ 	.word	0x00012900


	//   ....[1]....
        /*009c*/ 	.word	0x00017e50


	//   ....[2]....
        /*00a0*/ 	.word	0x00017e90


	//   ....[3]....
        /*00a4*/ 	.word	0x00017f20


	//   ....[4]....
        /*00a8*/ 	.word	0x00017f50


	//   ....[5]....
        /*00ac*/ 	.word	0x00017f80


	//   ....[6]....
        /*00b0*/ 	.word	0x00018000


	//   ....[7]....
        /*00b4*/ 	.word	0x00018030


	//   ....[8]....
        /*00b8*/ 	.word	0x000180c0


	//   ....[9]....
        /*00bc*/ 	.word	0x00018100


	//   ....[10]....
        /*00c0*/ 	.word	0x00018140


	//   ....[11]....
        /*00c4*/ 	.word	0x00018210


	//   ....[12]....
        /*00c8*/ 	.word	0x00018370


	//   ....[13]....
        /*00cc*/ 	.word	0x000184d0


	//   ....[14]....
        /*00d0*/ 	.word	0x00018620


	//   ....[15]....
        /*00d4*/ 	.word	0x00018650


	//   ....[16]....
        /*00d8*/ 	.word	0x00018680


	//   ....[17]....
        /*00dc*/ 	.word	0x00018720


	//   ....[18]....
        /*00e0*/ 	.word	0x00018770


	//   ....[19]....
        /*00e4*/ 	.word	0x000188e0


	//   ....[20]....
        /*00e8*/ 	.word	0x000189e0


	//   ....[21]....
        /*00ec*/ 	.word	0x00018b10


	//   ....[22]....
        /*00f0*/ 	.word	0x00018b40


	//----- nvinfo : EIATTR_MAX_THREADS
	.align		4
.L_723:
        /*00f4*/ 	.byte	0x04, 0x05
        /*00f6*/ 	.short	(.L_725 - .L_724)
.L_724:
        /*00f8*/ 	.word	0x00000080
        /*00fc*/ 	.word	0x00000001
        /*0100*/ 	.word	0x00000001


	//----- nvinfo : EIATTR_CRS_STACK_SIZE
	.align		4
.L_725:
        /*0104*/ 	.byte	0x04, 0x1e
        /*0106*/ 	.short	(.L_727 - .L_726)
.L_726:
        /*0108*/ 	.word	0x00000000


	//----- nvinfo : EIATTR_CBANK_PARAM_SIZE
	.align		4
.L_727:
        /*010c*/ 	.byte	0x03, 0x19
        /*010e*/ 	.short	0x0368


	//----- nvinfo : EIATTR_PARAM_CBANK
	.align		4
        /*0110*/ 	.byte	0x04, 0x0a
        /*0112*/ 	.short	(.L_729 - .L_728)
	.align		4
.L_728:
        /*0114*/ 	.word	index@(.nv.constant0._ZN2at6native18elementwise_kernelILi128ELi4EZNS0_15gpu_kernel_implIZZZNS0_14glu_jvp_kernelERNS_18TensorIteratorBaseEENKUlvE_clEvENKUlvE0_clEvEUlffffE_EEvS4_RKT_EUliE_EEviT1_)
        /*0118*/ 	.short	0x0380
        /*011a*/ 	.short	0x0368


	//----- nvinfo : EIATTR_SW_WAR
	.align		4
.L_729:
        /*011c*/ 	.byte	0x04, 0x36
        /*011e*/ 	.short	(.L_731 - .L_730)
.L_730:
        /*0120*/ 	.word	0x00000008
.L_731:


//--------------------- .nv.info._ZN2at6native27unrolled_elementwise_kernelIZZZNS0_14glu_jvp_kernelERNS_18TensorIteratorBaseEENKUlvE_clEvENKUlvE0_clEvEUlffffE_St5arrayIPcLm5EELi4E23TrivialOffsetCalculatorILi4EjESA_ILi1EjENS0_6memory12LoadWithCastILi4EEENSD_13StoreWithCastILi1EEEEEviT_T0_T2_T3_T4_T5_ --------------------------
	.section	.nv.info._ZN2at6native27unrolled_elementwise_kernelIZZZNS0_14glu_jvp_kernelERNS_18TensorIteratorBaseEENKUlvE_clEvENKUlvE0_clEvEUlffffE_St5arrayIPcLm5EELi4E23TrivialOffsetCalculatorILi4EjESA_ILi1EjENS0_6memory12LoadWithCastILi4EEENSD_13StoreWithCastILi1EEEEEviT_T0_T2_T3_T4_T5_,"",@"SHT_CUDA_INFO"
	.sectionflags	@""
	.align	4


	//----- nvinfo : EIATTR_CUDA_API_VERSION
	.align		4
        /*0000*/ 	.byte	0x04, 0x37
        /*0002*/ 	.short	(.L_733 - .L_732)
.L_732:
        /*0004*/ 	.word	0x00000082


	//----- nvinfo : EIATTR_KPARAM_INFO
	.align		4
.L_733:
        /*0008*/ 	.byte	0x04, 0x17
        /*000a*/ 	.short	(.L_735 - .L_734)
.L_734:
        /*000c*/ 	.word	0x00000000
        /*0010*/ 	.short	0x0006
        /*0012*/ 	.short	0x0048
        /*0014*/ 	.byte	0x00, 0xf0, 0x21, 0x00


	//----- nvinfo : EIATTR_KPARAM_INFO
	.align		4
.L_735:
        /*0018*/ 	.byte	0x04, 0x17
        /*001a*/ 	.short	(.L_737 - .L_736)
.L_736:
        /*001c*/ 	.word	0x00000000
        /*0020*/ 	.short	0x0005
        /*0022*/ 	.short	0x0034
        /*0024*/ 	.byte	0x00, 0xf0, 0x51, 0x00


	//----- nvinfo : EIATTR_KPARAM_INFO
	.align		4
.L_737:
        /*0028*/ 	.byte	0x04, 0x17
        /*002a*/ 	.short	(.L_739 - .L_738)
.L_738:
        /*002c*/ 	.word	0x00000000
        /*0030*/ 	.short	0x0004
        /*0032*/ 	.short	0x0031
        /*0034*/ 	.byte	0x00, 0xf0, 0x05, 0x00


	//----- nvinfo : EIATTR_KPARAM_INFO
	.align		4
.L_739:
        /*0038*/ 	.byte	0x04, 0x17
        /*003a*/ 	.short	(.L_741 - .L_740)
.L_740:
        /*003c*/ 	.word	0x00000000
        /*0040*/ 	.short	0x0003
        /*0042*/ 	.short	0x0030
        /*0044*/ 	.byte	0x00, 0xf0, 0x05, 0x00


	//----- nvinfo : EIATTR_KPARAM_INFO
	.align		4
.L_741:
        /*0048*/ 	.byte	0x04, 0x17
        /*004a*/ 	.short	(.L_743 - .L_742)
.L_742:
        /*004c*/ 	.word	0x00000000
        /*0050*/ 	.short	0x0002
        /*0052*/ 	.short	0x0008
        /*0054*/ 	.byte	0x00, 0xf0, 0xa1, 0x00


	//----- nvinfo : EIATTR_KPARAM_INFO
	.align		4
.L_743:
        /*0058*/ 	.byte	0x04, 0x17
        /*005a*/ 	.short	(.L_745 - .L_744)
.L_744:
        /*005c*/ 	.word	0x00000000
        /*0060*/ 	.short	0x0001
        /*0062*/ 	.short	0x0004
        /*0064*/ 	.byte	0x00, 0xf0, 0x05, 0x00


	//----- nvinfo : EIATTR_KPARAM_INFO
	.align		4
.L_745:
        /*0068*/ 	.byte	0x04, 0x17
        /*006a*/ 	.short	(.L_747 - .L_746)
.L_746:
        /*006c*/ 	.word	0x00000000
        /*0070*/ 	.short	0x0000
        /*0072*/ 	.short	0x0000
        /*0074*/ 	.byte	0x00, 0xf0, 0x11, 0x00


	//----- nvinfo : EIATTR_SPARSE_MMA_MASK
	.align		4
.L_747:
        /*0078*/ 	.byte	0x03, 0x50
        /*007a*/ 	.short	0x0000


	//----- nvinfo : EIATTR_MAXREG_COUNT
	.align		4
        /*007c*/ 	.byte	0x03, 0x1b
        /*007e*/ 	.short	0x00ff


	//----- nvinfo : EIATTR_EXTERNS
	.align		4
        /*0080*/ 	.byte	0x04, 0x0f
        /*0082*/ 	.short	(.L_749 - .L_748)


	//   ....[0]....
	.align		4
.L_748:
        /*0084*/ 	.word	index@(__assertfail)


	//----- nvinfo : EIATTR_MERCURY_ISA_VERSION
	.align		4
.L_749:
        /*0088*/ 	.byte	0x03, 0x5f
        /*008a*/ 	.short	0x0101


	//----- nvinfo : EIATTR_VRC_CTA_INIT_COUNT
	.align		4
        /*008c*/ 	.byte	0x02, 0x4a
	.zero		1
	.zero		1


	//----- nvinfo : EIATTR_SYSCALL_OFFSETS
	.align		4
        /*0090*/ 	.byte	0x04, 0x46
        /*0092*/ 	.short	(.L_751 - .L_750)


	//   ....[0]....
.L_750:
        /*0094*/ 	.word	0x00000eb0


	//   ....[1]....
        /*0098*/ 	.word	0x00001d50


	//   ....[2]....
        /*009c*/ 	.word	0x00002bf0


	//   ....[3]....
        /*00a0*/ 	.word	0x00003a80


	//   ....[4]....
        /*00a4*/ 	.word	0x00004a40


	//   ....[5]....
        /*00a8*/ 	.word	0x000058e0


	//   ....[6]....
        /*00ac*/ 	.word	0x00006770


	//   ....[7]....
        /*00b0*/ 	.word	0x00007610


	//   ....[8]....
        /*00b4*/ 	.word	0x00008550


	//   ....[9]....
        /*00b8*/ 	.word	0x000093e0


	//   ....[10]....
        /*00bc*/ 	.word	0x0000a270


	//   ....[11]....
        /*00c0*/ 	.word	0x0000b110


	//   ....[12]....
        /*00c4*/ 	.word	0x0000c050


	//   ....[13]....
        /*00c8*/ 	.word	0x0000cef0


	//   ....[14]....
        /*00cc*/ 	.word	0x0000dd80


	//   ....[15]....
        /*00d0*/ 	.word	0x0000ec20


	//   ....[16]....
        /*00d4*/ 	.word	0x0000fcf0


	//   ....[17]....
        /*00d8*/ 	.word	0x00010a90


	//   ....[18]....
        /*00dc*/ 	.word	0x000118f0


	//   ....[19]....
        /*00e0*/ 	.word	0x00012750


	//----- nvinfo : EIATTR_EXIT_INSTR_OFFSETS
	.align		4
.L_751:
        /*00e4*/ 	.byte	0x04, 0x1c
        /*00e6*/ 	.short	(.L_753 - .L_752)


	//   ....[0]....
.L_752:
        /*00e8*/ 	.word	0x00011b90


	//   ....[1]....
        /*00ec*/ 	.word	0x00011cd0


	//   ....[2]....
        /*00f0*/ 	.word	0x00011d10


	//   ....[3]....
        /*00f4*/ 	.word	0x00011da0


	//   ....[4]....
        /*00f8*/ 	.word	0x00011dd0


	//   ....[5]....
        /*00fc*/ 	.word	0x00011e00


	//   ....[6]....
        /*0100*/ 	.word	0x00011e80


	//   ....[7]....
        /*0104*/ 	.word	0x00011eb0


	//   ....[8]....
        /*0108*/ 	.word	0x00011f40


	//   ....[9]....
        /*010c*/ 	.word	0x00011f80


	//   ....[10]....
        /*0110*/ 	.word	0x00011fc0


	//   ....[11]....
        /*0114*/ 	.word	0x00012090


	//   ....[12]....
        /*0118*/ 	.word	0x000121f0


	//   ....[13]....
        /*011c*/ 	.word	0x00012350


	//   ....[14]....
        /*0120*/ 	.word	0x000124a0


	//   ....[15]....
        /*0124*/ 	.word	0x000124d0


	//   ....[16]....
        /*0128*/ 	.word	0x00012500


	//   ....[17]....
        /*012c*/ 	.word	0x000125a0


	//   ....[18]....
        /*0130*/ 	.word	0x000125f0


	//   ....[19]....
        /*0134*/ 	.word	0x00012760


	//   ....[20]....
        /*0138*/ 	.word	0x00012860


	//   ....[21]....
        /*013c*/ 	.word	0x00012990


	//   ....[22]....
        /*0140*/ 	.word	0x000129c0


	//----- nvinfo : EIATTR_MAX_THREADS
	.align		4
.L_753:
        /*0144*/ 	.byte	0x04, 0x05
        /*0146*/ 	.short	(.L_755 - .L_754)
.L_754:
        /*0148*/ 	.word	0x00000080
        /*014c*/ 	.word	0x00000001
        /*0150*/ 	.word	0x00000001


	//----- nvinfo : EIATTR_CRS_STACK_SIZE
	.align		4
.L_755:
        /*0154*/ 	.byte	0x04, 0x1e
        /*0156*/ 	.short	(.L_757 - .L_756)
.L_756:
        /*0158*/ 	.word	0x00000000


	//----- nvinfo : EIATTR_CBANK_PARAM_SIZE
	.align		4
.L_757:
        /*015c*/ 	.byte	0x03, 0x19
        /*015e*/ 	.short	0x0050


	//----- nvinfo : EIATTR_PARAM_CBANK
	.align		4
        /*0160*/ 	.byte	0x04, 0x0a
        /*0162*/ 	.short	(.L_759 - .L_758)
	.align		4
.L_758:
        /*0164*/ 	.word	index@(.nv.constant0._ZN2at6native27unrolled_elementwise_kernelIZZZNS0_14glu_jvp_kernelERNS_18TensorIteratorBaseEENKUlvE_clEvENKUlvE0_clEvEUlffffE_St5arrayIPcLm5EELi4E23TrivialOffsetCalculatorILi4EjESA_ILi1EjENS0_6memory12LoadWithCastILi4EEENSD_13StoreWithCastILi1EEEEEviT_T0_T2_T3_T4_T5_)
        /*0168*/ 	.short	0x0380
        /*016a*/ 	.short	0x0050


	//----- nvinfo : EIATTR_SW_WAR
	.align		4
.L_759:
        /*016c*/ 	.byte	0x04, 0x36
        /*016e*/ 	.short	(.L_761 - .L_760)
.L_760:
        /*0170*/ 	.word	0x00000008
.L_761:


//--------------------- .nv.info._ZN2at6native18elementwise_kernelILi128ELi2EZNS0_22gpu_kernel_impl_nocastIZZZNS0_14glu_jvp_kernelERNS_18TensorIteratorBaseEENKUlvE_clEvENKUlvE0_clEvEUlffffE_EEvS4_RKT_EUliE_EEviT1_ --------------------------
	.section	.nv.info._ZN2at6native18elementwise_kernelILi128ELi2EZNS0_22gpu_kernel_impl_nocastIZZZNS0_14glu_jvp_kernelERNS_18TensorIteratorBaseEENKUlvE_clEvENKUlvE0_clEvEUlffffE_EEvS4_RKT_EUliE_EEviT1_,"",@"SHT_CUDA_INFO"
	.sectionflags	@""
	.align	4


	//----- nvinfo : EIATTR_CUDA_API_VERSION
	.align		4
        /*0000*/ 	.byte	0x04, 0x37
        /*0002*/ 	.short	(.L_763 - .L_762)
.L_762:
        /*0004*/ 	.word	0x00000082


	//----- nvinfo : EIATTR_KPARAM_INFO
	.align		4
.L_763:
        /*0008*/ 	.byte	0x04, 0x17
        /*000a*/ 	.short	(.L_765 - .L_764)
.L_764:
        /*000c*/ 	.word	0x00000000
        /*0010*/ 	.short	0x0001
        /*0012*/ 	.short	0x0008
        /*0014*/ 	.byte	0x00, 0xf0, 0x81, 0x0d


	//----- nvinfo : EIATTR_KPARAM_INFO
	.align		4
.L_765:
        /*0018*/ 	.byte	0x04, 0x17
        /*001a*/ 	.short	(.L_767 - .L_766)
.L_766:
        /*001c*/ 	.word	0x00000000
        /*0020*/ 	.short	0x0000
        /*0022*/ 	.short	0x0000
        /*0024*/ 	.byte	0x00, 0xf0, 0x11, 0x00


	//----- nvinfo : EIATTR_SPARSE_MMA_MASK
	.align		4
.L_767:
        /*0028*/ 	.byte	0x03, 0x50
        /*002a*/ 	.short	0x0000


	//----- nvinfo : EIATTR_MAXREG_COUNT
	.align		4
        /*002c*/ 	.byte	0x03, 0x1b
        /*002e*/ 	.short	0x0080


	//----- nvinfo : EIATTR_MERCURY_ISA_VERSION
	.align		4
        /*0030*/ 	.byte	0x03, 0x5f
        /*0032*/ 	.short	0x0101


	//----- nvinfo : EIATTR_VRC_CTA_INIT_COUNT
	.align		4
        /*0034*/ 	.byte	0x02, 0x4a
	.zero		1
	.zero		1


	//----- nvinfo : EIATTR_EXIT_INSTR_OFFSETS
	.align		4
        /*0038*/ 	.byte	0x04, 0x1c
        /*003a*/ 	.short	(.L_769 - .L_768)


	//   ....[0]....
.L_768:
        /*003c*/ 	.word	0x00000210


	//   ....[1]....
        /*0040*/ 	.word	0x00000330


	//   ....[2]....
        /*0044*/ 	.word	0x00001f10


	//   ....[3]....
        /*0048*/ 	.word	0x00003a50


	//----- nvinfo : EIATTR_MAX_THREADS
	.align		4
.L_769:
        /*004c*/ 	.byte	0x04, 0x05
        /*004e*/ 	.short	(.L_771 - .L_770)
.L_770:
        /*0050*/ 	.word	0x00000080
        /*0054*/ 	.word	0x00000001
        /*0058*/ 	.word	0x00000001


	//----- nvinfo : EIATTR_CRS_STACK_SIZE
	.align		4
.L_771:
        /*005c*/ 	.byte	0x04, 0x1e
        /*005e*/ 	.short	(.L_773 - .L_772)
.L_772:
        /*0060*/ 	.word	0x00000000


	//----- nvinfo : EIATTR_CBANK_PARAM_SIZE
	.align		4
.L_773:
        /*0064*/ 	.byte	0x03, 0x19
        /*0066*/ 	.short	0x0368


	//----- nvinfo : EIATTR_PARAM_CBANK
	.align		4
        /*0068*/ 	.byte	0x04, 0x0a
        /*006a*/ 	.short	(.L_775 - .L_774)
	.align		4
.L_774:
        /*006c*/ 	.word	index@(.nv.constant0._ZN2at6native18elementwise_kernelILi128ELi2EZNS0_22gpu_kernel_impl_nocastIZZZNS0_14glu_jvp_kernelERNS_18TensorIteratorBaseEENKUlvE_clEvENKUlvE0_clEvEUlffffE_EEvS4_RKT_EUliE_EEviT1_)
        /*0070*/ 	.short	0x0380
        /*0072*/ 	.short	0x0368


	//----- nvinfo : EIATTR_SW_WAR
	.align		4
.L_775:
        /*0074*/ 	.byte	0x04, 0x36
        /*0076*/ 	.short	(.L_777 - .L_776)
.L_776:
        /*0078*/ 	.word	0x00000008
.L_777:


//--------------------- .nv.info._ZN2at6native27unrolled_elementwise_kernelIZZZNS0_14glu_jvp_kernelERNS_18TensorIteratorBaseEENKUlvE_clEvENKUlvE0_clEvEUlffffE_St5arrayIPcLm5EELi4E23TrivialOffsetCalculatorILi4EjESA_ILi1EjENS0_6memory15LoadWithoutCastENSD_16StoreWithoutCastEEEviT_T0_T2_T3_T4_T5_ --------------------------
	.section	.nv.info._ZN2at6native27unrolled_elementwise_kernelIZZZNS0_14glu_jvp_kernelERNS_18TensorIteratorBaseEENKUlvE_clEvENKUlvE0_clEvEUlffffE_St5arrayIPcLm5EELi4E23TrivialOffsetCalculatorILi4EjESA_ILi1EjENS0_6memory15LoadWithoutCastENSD_16StoreWithoutCastEEEviT_T0_T2_T3_T4_T5_,"",@"SHT_CUDA_INFO"
	.sectionflags	@""
	.align	4


	//----- nvinfo : EIATTR_CUDA_API_VERSION
	.align		4
        /*0000*/ 	.byte	0x04, 0x37
        /*0002*/ 	.short	(.L_779 - .L_778)
.L_778:
        /*0004*/ 	.word	0x00000082


	//----- nvinfo : EIATTR_KPARAM_INFO
	.align		4
.L_779:
        /*0008*/ 	.byte	0x04, 0x17
        /*000a*/ 	.short	(.L_781 - .L_780)
.L_780:
        /*000c*/ 	.word	0x00000000
        /*0010*/ 	.short	0x0006
        /*0012*/ 	.short	0x0033
        /*0014*/ 	.byte	0x00, 0xf0, 0x05, 0x00


	//----- nvinfo : EIATTR_KPARAM_INFO
	.align		4
.L_781:
        /*0018*/ 	.byte	0x04, 0x17
        /*001a*/ 	.short	(.L_783 - .L_782)
.L_782:
        /*001c*/ 	.word	0x00000000
        /*0020*/ 	.short	0x0005
        /*0022*/ 	.short	0x0032
        /*0024*/ 	.byte	0x00, 0xf0, 0x05, 0x00


	//----- nvinfo : EIATTR_KPARAM_INFO
	.align		4
.L_783:
        /*0028*/ 	.byte	0x04, 0x17
        /*002a*/ 	.short	(.L_785 - .L_784)
.L_784:
        /*002c*/ 	.word	0x00000000
        /*0030*/ 	.short	0x0004
        /*0032*/ 	.short	0x0031
        /*0034*/ 	.byte	0x00, 0xf0, 0x05, 0x00


	//----- nvinfo : EIATTR_KPARAM_INFO
	.align		4
.L_785:
        /*0038*/ 	.byte	0x04, 0x17
        /*003a*/ 	.short	(.L_787 - .L_786)
.L_786:
        /*003c*/ 	.word	0x00000000
        /*0040*/ 	.short	0x0003
        /*0042*/ 	.short	0x0030
        /*0044*/ 	.byte	0x00, 0xf0, 0x05, 0x00


	//----- nvinfo : EIATTR_KPARAM_INFO
	.align		4
.L_787:
        /*0048*/ 	.byte	0x04, 0x17
        /*004a*/ 	.short	(.L_789 - .L_788)
.L_788:
        /*004c*/ 	.word	0x00000000
        /*0050*/ 	.short	0x0002
        /*0052*/ 	.short	0x0008
        /*0054*/ 	.byte	0x00, 0xf0, 0xa1, 0x00


	//----- nvinfo : EIATTR_KPARAM_INFO
	.align		4
.L_789:
        /*0058*/ 	.byte	0x04, 0x17
        /*005a*/ 	.short	(.L_791 - .L_790)
.L_790:
        /*005c*/ 	.word	0x00000000
        /*0060*/ 	.short	0x0001
        /*0062*/ 	.short	0x0004
        /*0064*/ 	.byte	0x00, 0xf0, 0x05, 0x00


	//----- nvinfo : EIATTR_KPARAM_INFO
	.align		4
.L_791:
        /*0068*/ 	.byte	0x04, 0x17
        /*006a*/ 	.short	(.L_793 - .L_792)
.L_792:
        /*006c*/ 	.word	0x00000000
        /*0070*/ 	.short	0x0000
        /*0072*/ 	.short	0x0000
        /*0074*/ 	.byte	0x00, 0xf0, 0x11, 0x00


	//----- nvinfo : EIATTR_SPARSE_MMA_MASK
	.align		4
.L_793:
        /*0078*/ 	.byte	0x03, 0x50
        /*007a*/ 	.short	0x0000


	//----- nvinfo : EIATTR_MAXREG_COUNT
	.align		4
        /*007c*/ 	.byte	0x03, 0x1b
        /*007e*/ 	.short	0x00ff


	//----- nvinfo : EIATTR_MERCURY_ISA_VERSION
	.align		4
        /*0080*/ 	.byte	0x03, 0x5f
        /*0082*/ 	.short	0x0101


	//----- nvinfo : EIATTR_VRC_CTA_INIT_COUNT
	.align		4
        /*0084*/ 	.byte	0x02, 0x4a
	.zero		1
	.zero		1


	//----- nvinfo : EIATTR_EXIT_INSTR_OFFSETS
	.align		4
        /*0088*/ 	.byte	0x04, 0x1c
        /*008a*/ 	.short	(.L_795 - .L_794)


	//   ....[0]....
.L_794:
        /*008c*/ 	.word	0x00000830


	//   ....[1]....
        /*0090*/ 	.word	0x000008b0


	//----- nvinfo : EIATTR_MAX_THREADS
	.align		4
.L_795:
        /*0094*/ 	.byte	0x04, 0x05
        /*0096*/ 	.short	(.L_797 - .L_796)
.L_796:
        /*0098*/ 	.word	0x00000080
        /*009c*/ 	.word	0x00000001
        /*00a0*/ 	.word	0x00000001


	//----- nvinfo : EIATTR_CRS_STACK_SIZE
	.align		4
.L_797:
        /*00a4*/ 	.byte	0x04, 0x1e
        /*00a6*/ 	.short	(.L_799 - .L_798)
.L_798:
        /*00a8*/ 	.word	0x00000000


	//----- nvinfo : EIATTR_CBANK_PARAM_SIZE
	.align		4
.L_799:
        /*00ac*/ 	.byte	0x03, 0x19
        /*00ae*/ 	.short	0x0034


	//----- nvinfo : EIATTR_PARAM_CBANK
	.align		4
        /*00b0*/ 	.byte	0x04, 0x0a
        /*00b2*/ 	.short	(.L_801 - .L_800)
	.align		4
.L_800:
        /*00b4*/ 	.word	index@(.nv.constant0._ZN2at6native27unrolled_elementwise_kernelIZZZNS0_14glu_jvp_kernelERNS_18TensorIteratorBaseEENKUlvE_clEvENKUlvE0_clEvEUlffffE_St5arrayIPcLm5EELi4E23TrivialOffsetCalculatorILi4EjESA_ILi1EjENS0_6memory15LoadWithoutCastENSD_16StoreWithoutCastEEEviT_T0_T2_T3_T4_T5_)
        /*00b8*/ 	.short	0x0380
        /*00ba*/ 	.short	0x0034


	//----- nvinfo : EIATTR_SW_WAR
	.align		4
.L_801:
        /*00bc*/ 	.byte	0x04, 0x36
        /*00be*/ 	.short	(.L_803 - .L_802)
.L_802:
        /*00c0*/ 	.word	0x00000008
.L_803:


//--------------------- .nv.info._ZN2at6native29vectorized_elementwise_kernelILi2EZZZNS0_14glu_jvp_kernelERNS_18TensorIteratorBaseEENKUlvE_clEvENKUlvE0_clEvEUlffffE_St5arrayIPcLm5EEEEviT0_T1_ --------------------------
	.section	.nv.info._ZN2at6native29vectorized_elementwise_kernelILi2EZZZNS0_14glu_jvp_kernelERNS_18TensorIteratorBaseEENKUlvE_clEvENKUlvE0_clEvEUlffffE_St5arrayIPcLm5EEEEviT0_T1_,"",@"SHT_CUDA_INFO"
	.sectionflags	@""
	.align	4


	//----- nvinfo : EIATTR_CUDA_API_VERSION
	.align		4
        /*0000*/ 	.byte	0x04, 0x37
        /*0002*/ 	.short	(.L_805 - .L_804)
.L_804:
        /*0004*/ 	.word	0x00000082


	//----- nvinfo : EIATTR_KPARAM_INFO
	.align		4
.L_805:
        /*0008*/ 	.byte	0x04, 0x17
        /*000a*/ 	.short	(.L_807 - .L_806)
.L_806:
        /*000c*/ 	.word	0x00000000
        /*0010*/ 	.short	0x0002
        /*0012*/ 	.short	0x0008
        /*0014*/ 	.byte	0x00, 0xf0, 0xa1, 0x00


	//----- nvinfo : EIATTR_KPARAM_INFO
	.align		4
.L_807:
        /*0018*/ 	.byte	0x04, 0x17
        /*001a*/ 	.short	(.L_809 - .L_808)
.L_808:
        /*001c*/ 	.word	0x00000000
        /*0020*/ 	.short	0x0001
        /*0022*/ 	.short	0x0004
        /*0024*/ 	.byte	0x00, 0xf0, 0x05, 0x00


	//----- nvinfo : EIATTR_KPARAM_INFO
	.align		4
.L_809:
        /*0028*/ 	.byte	0x04, 0x17
        /*002a*/ 	.short	(.L_811 - .L_810)
.L_810:
        /*002c*/ 	.word	0x00000000
        /*0030*/ 	.short	0x0000
        /*0032*/ 	.short	0x0000
        /*0034*/ 	.byte	0x00, 0xf0, 0x11, 0x00


	//----- nvinfo : EIATTR_SPARSE_MMA_MASK
	.align		4
.L_811:
        /*0038*/ 	.byte	0x03, 0x50
        /*003a*/ 	.short	0x0000


	//----- nvinfo : EIATTR_MAXREG_COUNT
	.align		4
        /*003c*/ 	.byte	0x03, 0x1b
        /*003e*/ 	.short	0x00ff


	//----- nvinfo : EIATTR_MERCURY_ISA_VERSION
	.align		4
        /*0040*/ 	.byte	0x03, 0x5f
        /*0042*/ 	.short	0x0101


	//----- nvinfo : EIATTR_VRC_CTA_INIT_COUNT
	.align		4
        /*0044*/ 	.byte	0x02, 0x4a
	.zero		1
	.zero		1


	//----- nvinfo : EIATTR_EXIT_INSTR_OFFSETS
	.align		4
        /*0048*/ 	.byte	0x04, 0x1c
        /*004a*/ 	.short	(.L_813 - .L_812)


	//   ....[0]....
.L_812:
        /*004c*/ 	.word	0x00001180


	//   ....[1]....
        /*0050*/ 	.word	0x000011d0


	//   ....[2]....
        /*0054*/ 	.word	0x000017a0


	//----- nvinfo : EIATTR_MAX_THREADS
	.align		4
.L_813:
        /*0058*/ 	.byte	0x04, 0x05
        /*005a*/ 	.short	(.L_815 - .L_814)
.L_814:
        /*005c*/ 	.word	0x00000080
        /*0060*/ 	.word	0x00000001
        /*0064*/ 	.word	0x00000001


	//----- nvinfo : EIATTR_CRS_STACK_SIZE
	.align		4
.L_815:
        /*0068*/ 	.byte	0x04, 0x1e
        /*006a*/ 	.short	(.L_817 - .L_816)
.L_816:
        /*006c*/ 	.word	0x00000000


	//----- nvinfo : EIATTR_CBANK_PARAM_SIZE
	.align		4
.L_817:
        /*0070*/ 	.byte	0x03, 0x19
        /*0072*/ 	.short	0x0030


	//----- nvinfo : EIATTR_PARAM_CBANK
	.align		4
        /*0074*/ 	.byte	0x04, 0x0a
        /*0076*/ 	.short	(.L_819 - .L_818)
	.align		4
.L_818:
        /*0078*/ 	.word	index@(.nv.constant0._ZN2at6native29vectorized_elementwise_kernelILi2EZZZNS0_14glu_jvp_kernelERNS_18TensorIteratorBaseEENKUlvE_clEvENKUlvE0_clEvEUlffffE_St5arrayIPcLm5EEEEviT0_T1_)
        /*007c*/ 	.short	0x0380
        /*007e*/ 	.short	0x0030


	//----- nvinfo : EIATTR_SW_WAR
	.align		4
.L_819:
        /*0080*/ 	.byte	0x04, 0x36
        /*0082*/ 	.short	(.L_821 - .L_820)
.L_820:
        /*0084*/ 	.word	0x00000008
.L_821:


//--------------------- .nv.info._ZN2at6native29vectorized_elementwise_kernelILi4EZZZNS0_14glu_jvp_kernelERNS_18TensorIteratorBaseEENKUlvE_clEvENKUlvE0_clEvEUlffffE_St5arrayIPcLm5EEEEviT0_T1_ --------------------------
	.section	.nv.info._ZN2at6native29vectorized_elementwise_kernelILi4EZZZNS0_14glu_jvp_kernelERNS_18TensorIteratorBaseEENKUlvE_clEvENKUlvE0_clEvEUlffffE_St5arrayIPcLm5EEEEviT0_T1_,"",@"SHT_CUDA_INFO"
	.sectionflags	@""
	.align	4


	//----- nvinfo : EIATTR_CUDA_API_VERSION
	.align		4
        /*0000*/ 	.byte	0x04, 0x37
        /*0002*/ 	.short	(.L_823 - .L_822)
.L_822:
        /*0004*/ 	.word	0x00000082


	//----- nvinfo : EIATTR_KPARAM_INFO
	.align		4
.L_823:
        /*0008*/ 	.byte	0x04, 0x17
        /*000a*/ 	.short	(.L_825 - .L_824)
.L_824:
        /*000c*/ 	.word	0x00000000
        /*0010*/ 	.short	0x0002
        /*0012*/ 	.short	0x0008
        /*0014*/ 	.byte	0x00, 0xf0, 0xa1, 0x00


	//----- nvinfo : EIATTR_KPARAM_INFO
	.align		4
.L_825:
        /*0018*/ 	.byte	0x04, 0x17
        /*001a*/ 	.short	(.L_827 - .L_826)
.L_826:
        /*001c*/ 	.word	0x00000000
        /*0020*/ 	.short	0x0001
        /*0022*/ 	.short	0x0004
        /*0024*/ 	.byte	0x00, 0xf0, 0x05, 0x00


	//----- nvinfo : EIATTR_KPARAM_INFO
	.align		4
.L_827:
        /*0028*/ 	.byte	0x04, 0x17
        /*002a*/ 	.short	(.L_829 - .L_828)
.L_828:
        /*002c*/ 	.word	0x00000000
        /*0030*/ 	.short	0x0000
        /*0032*/ 	.short	0x0000
        /*0034*/ 	.byte	0x00, 0xf0, 0x11, 0x00


	//----- nvinfo : EIATTR_SPARSE_MMA_MASK
	.align		4
.L_829:
        /*0038*/ 	.byte	0x03, 0x50
        /*003a*/ 	.short	0x0000


	//----- nvinfo : EIATTR_MAXREG_COUNT
	.align		4
        /*003c*/ 	.byte	0x03, 0x1b
        /*003e*/ 	.short	0x00ff


	//----- nvinfo : EIATTR_MERCURY_ISA_VERSION
	.align		4
        /*0040*/ 	.byte	0x03, 0x5f
        /*0042*/ 	.short	0x0101


	//----- nvinfo : EIATTR_VRC_CTA_INIT_COUNT
	.align		4
        /*0044*/ 	.byte	0x02, 0x4a
	.zero		1
	.zero		1


	//----- nvinfo : EIATTR_EXIT_INSTR_OFFSETS
	.align		4
        /*0048*/ 	.byte	0x04, 0x1c
        /*004a*/ 	.short	(.L_831 - .L_830)


	//   ....[0]....
.L_830:
        /*004c*/ 	.word	0x00001180


	//   ....[1]....
        /*0050*/ 	.word	0x000011d0


	//   ....[2]....
        /*0054*/ 	.word	0x00001700


	//----- nvinfo : EIATTR_MAX_THREADS
	.align		4
.L_831:
        /*0058*/ 	.byte	0x04, 0x05
        /*005a*/ 	.short	(.L_833 - .L_832)
.L_832:
        /*005c*/ 	.word	0x00000080
        /*0060*/ 	.word	0x00000001
        /*0064*/ 	.word	0x00000001


	//----- nvinfo : EIATTR_CRS_STACK_SIZE
	.align		4
.L_833:
        /*0068*/ 	.byte	0x04, 0x1e
        /*006a*/ 	.short	(.L_835 - .L_834)
.L_834:
        /*006c*/ 	.word	0x00000000


	//----- nvinfo : EIATTR_CBANK_PARAM_SIZE
	.align		4
.L_835:
        /*0070*/ 	.byte	0x03, 0x19
        /*0072*/ 	.short	0x0030


	//----- nvinfo : EIATTR_PARAM_CBANK
	.align		4
        /*0074*/ 	.byte	0x04, 0x0a
        /*0076*/ 	.short	(.L_837 - .L_836)
	.align		4
.L_836:
        /*0078*/ 	.word	index@(.nv.constant0._ZN2at6native29vectorized_elementwise_kernelILi4EZZZNS0_14glu_jvp_kernelERNS_18TensorIteratorBaseEENKUlvE_clEvENKUlvE0_clEvEUlffffE_St5arrayIPcLm5EEEEviT0_T1_)
        /*007c*/ 	.short	0x0380
        /*007e*/ 	.short	0x0030


	//----- nvinfo : EIATTR_SW_WAR
	.align		4
.L_837:
        /*0080*/ 	.byte	0x04, 0x36
        /*0082*/ 	.short	(.L_839 - .L_838)
.L_838:
        /*0084*/ 	.word	0x00000008
.L_839:


//--------------------- .nv.info._ZN2at6native29vectorized_elementwise_kernelILi8EZZZNS0_14glu_jvp_kernelERNS_18TensorIteratorBaseEENKUlvE_clEvENKUlvE0_clEvEUlffffE_St5arrayIPcLm5EEEEviT0_T1_ --------------------------
	.section	.nv.info._ZN2at6native29vectorized_elementwise_kernelILi8EZZZNS0_14glu_jvp_kernelERNS_18TensorIteratorBaseEENKUlvE_clEvENKUlvE0_clEvEUlffffE_St5arrayIPcLm5EEEEviT0_T1_,"",@"SHT_CUDA_INFO"
	.sectionflags	@""
	.align	4


	//----- nvinfo : EIATTR_CUDA_API_VERSION
	.align		4
        /*0000*/ 	.byte	0x04, 0x37
        /*0002*/ 	.short	(.L_841 - .L_840)
.L_840:
        /*0004*/ 	.word	0x00000082


	//----- nvinfo : EIATTR_KPARAM_INFO
	.align		4
.L_841:
        /*0008*/ 	.byte	0x04, 0x17
        /*000a*/ 	.short	(.L_843 - .L_842)
.L_842:
        /*000c*/ 	.word	0x00000000
        /*0010*/ 	.short	0x0002
        /*0012*/ 	.short	0x0008
        /*0014*/ 	.byte	0x00, 0xf0, 0xa1, 0x00


	//----- nvinfo : EIATTR_KPARAM_INFO
	.align		4
.L_843:
        /*0018*/ 	.byte	0x04, 0x17
        /*001a*/ 	.short	(.L_845 - .L_844)
.L_844:
        /*001c*/ 	.word	0x00000000
        /*0020*/ 	.short	0x0001
        /*0022*/ 	.short	0x0004
        /*0024*/ 	.byte	0x00, 0xf0, 0x05, 0x00


	//----- nvinfo : EIATTR_KPARAM_INFO
	.align		4
.L_845:
        /*0028*/ 	.byte	0x04, 0x17
        /*002a*/ 	.short	(.L_847 - .L_846)
.L_846:
        /*002c*/ 	.word	0x00000000
        /*0030*/ 	.short	0x0000
        /*0032*/ 	.short	0x0000
        /*0034*/ 	.byte	0x00, 0xf0, 0x11, 0x00


	//----- nvinfo : EIATTR_SPARSE_MMA_MASK
	.align		4
.L_847:
        /*0038*/ 	.byte	0x03, 0x50
        /*003a*/ 	.short	0x0000


	//----- nvinfo : EIATTR_MAXREG_COUNT
	.align		4
        /*003c*/ 	.byte	0x03, 0x1b
        /*003e*/ 	.short	0x00ff


	//----- nvinfo : EIATTR_MERCURY_ISA_VERSION
	.align		4
        /*0040*/ 	.byte	0x03, 0x5f
        /*0042*/ 	.short	0x0101


	//----- nvinfo : EIATTR_VRC_CTA_INIT_COUNT
	.align		4
        /*0044*/ 	.byte	0x02, 0x4a
	.zero		1
	.zero		1


	//----- nvinfo : EIATTR_EXIT_INSTR_OFFSETS
	.align		4
        /*0048*/ 	.byte	0x04, 0x1c
        /*004a*/ 	.short	(.L_849 - .L_848)


	//   ....[0]....
.L_848:
        /*004c*/ 	.word	0x00000010


	//----- nvinfo : EIATTR_MAX_THREADS
	.align		4
.L_849:
        /*0050*/ 	.byte	0x04, 0x05
        /*0052*/ 	.short	(.L_851 - .L_850)
.L_850:
        /*0054*/ 	.word	0x00000080
        /*0058*/ 	.word	0x00000001
        /*005c*/ 	.word	0x00000001


	//----- nvinfo : EIATTR_CBANK_PARAM_SIZE
	.align		4
.L_851:
        /*0060*/ 	.byte	0x03, 0x19
        /*0062*/ 	.short	0x0030


	//----- nvinfo : EIATTR_PARAM_CBANK
	.align		4
        /*0064*/ 	.byte	0x04, 0x0a
        /*0066*/ 	.short	(.L_853 - .L_852)
	.align		4
.L_852:
        /*0068*/ 	.word	index@(.nv.constant0._ZN2at6native29vectorized_elementwise_kernelILi8EZZZNS0_14glu_jvp_kernelERNS_18TensorIteratorBaseEENKUlvE_clEvENKUlvE0_clEvEUlffffE_St5arrayIPcLm5EEEEviT0_T1_)
        /*006c*/ 	.short	0x0380
        /*006e*/ 	.short	0x0030


	//----- nvinfo : EIATTR_SW_WAR
	.align		4
.L_853:
        /*0070*/ 	.byte	0x04, 0x36
        /*0072*/ 	.short	(.L_855 - .L_854)
.L_854:
        /*0074*/ 	.word	0x00000008
.L_855:


//--------------------- .nv.info._ZN2at6native18elementwise_kernelILi128ELi4EZNS0_15gpu_kernel_implIZZZNS0_14glu_jvp_kernelERNS_18TensorIteratorBaseEENKUlvE_clEvENKUlvE_clEvEUlddddE_EEvS4_RKT_EUliE_EEviT1_ --------------------------
	.section	.nv.info._ZN2at6native18elementwise_kernelILi128ELi4EZNS0_15gpu_kernel_implIZZZNS0_14glu_jvp_kernelERNS_18TensorIteratorBaseEENKUlvE_clEvENKUlvE_clEvEUlddddE_EEvS4_RKT_EUliE_EEviT1_,"",@"SHT_CUDA_INFO"
	.sectionflags	@""
	.align	4


	//----- nvinfo : EIATTR_CUDA_API_VERSION
	.align		4
        /*0000*/ 	.byte	0x04, 0x37
        /*0002*/ 	.short	(.L_857 - .L_856)
.L_856:
        /*0004*/ 	.word	0x00000082


	//----- nvinfo : EIATTR_KPARAM_INFO
	.align		4
.L_857:
        /*0008*/ 	.byte	0x04, 0x17
        /*000a*/ 	.short	(.L_859 - .L_858)
.L_858:
        /*000c*/ 	.word	0x00000000
        /*0010*/ 	.short	0x0001
        /*0012*/ 	.short	0x0008
        /*0014*/ 	.byte	0x00, 0xf0, 0x81, 0x0d


	//----- nvinfo : EIATTR_KPARAM_INFO
	.align		4
.L_859:
        /*0018*/ 	.byte	0x04, 0x17
        /*001a*/ 	.short	(.L_861 - .L_860)
.L_860:
        /*001c*/ 	.word	0x00000000
        /*0020*/ 	.short	0x0000
        /*0022*/ 	.short	0x0000
        /*0024*/ 	.byte	0x00, 0xf0, 0x11, 0x00


	//----- nvinfo : EIATTR_SPARSE_MMA_MASK
	.align		4
.L_861:
        /*0028*/ 	.byte	0x03, 0x50
        /*002a*/ 	.short	0x0000


	//----- nvinfo : EIATTR_MAXREG_COUNT
	.align		4
        /*002c*/ 	.byte	0x03, 0x1b
        /*002e*/ 	.short	0x0080


	//----- nvinfo : EIATTR_EXTERNS
	.align		4
        /*0030*/ 	.byte	0x04, 0x0f
        /*0032*/ 	.short	(.L_863 - .L_862)


	//   ....[0]....
	.align		4
.L_862:
        /*0034*/ 	.word	index@(__assertfail)


	//----- nvinfo : EIATTR_MERCURY_ISA_VERSION
	.align		4
.L_863:
        /*0038*/ 	.byte	0x03, 0x5f
        /*003a*/ 	.short	0x0101


	//----- nvinfo : EIATTR_VRC_CTA_INIT_COUNT
	.align		4
        /*003c*/ 	.byte	0x02, 0x4a
	.zero		1
	.zero		1


	//----- nvinfo : EIATTR_SYSCALL_OFFSETS
	.align		4
        /*0040*/ 	.byte	0x04, 0x46
        /*0042*/ 	.short	(.L_865 - .L_864)


	//   ....[0]....
.L_864:
        /*0044*/ 	.word	0x000028f0


	//   ....[1]....
        /*0048*/ 	.word	0x000037e0


	//   ....[2]....
        /*004c*/ 	.word	0x000046d0


	//   ....[3]....
        /*0050*/ 	.word	0x000055c0


	//   ....[4]....
        /*0054*/ 	.word	0x00007360


	//   ....[5]....
        /*0058*/ 	.word	0x00009e30


	//   ....[6]....
        /*005c*/ 	.word	0x0000ad20


	//   ....[7]....
        /*0060*/ 	.word	0x0000bc10


	//   ....[8]....
        /*0064*/ 	.word	0x0000cb00


	//   ....[9]....
        /*0068*/ 	.word	0x0000e5a0


	//   ....[10]....
        /*006c*/ 	.word	0x000112a0


	//   ....[11]....
        /*0070*/ 	.word	0x00012190


	//   ....[12]....
        /*0074*/ 	.word	0x00013080


	//   ....[13]....
        /*0078*/ 	.word	0x00013f70


	//   ....[14]....
        /*007c*/ 	.word	0x00015a10


	//   ....[15]....
        /*0080*/ 	.word	0x00018720


	//   ....[16]....
        /*0084*/ 	.word	0x00019610


	//   ....[17]....
        /*0088*/ 	.word	0x0001a500


	//   ....[18]....
        /*008c*/ 	.word	0x0001b3e0


	//   ....[19]....
        /*0090*/ 	.word	0x0001ce40


	//----- nvinfo : EIATTR_EXIT_INSTR_OFFSETS
	.align		4
.L_865:
        /*0094*/ 	.byte	0x04, 0x1c
        /*0096*/ 	.short	(.L_867 - .L_866)


	//   ....[0]....
.L_866:
        /*0098*/ 	.word	0x00015e70


	//   ....[1]....
        /*009c*/ 	.word	0x0001c010


	//   ....[2]....
        /*00a0*/ 	.word	0x0001c050


	//   ....[3]....
        /*00a4*/ 	.word	0x0001c0e0


	//   ....[4]....
        /*00a8*/ 	.word	0x0001c110


	//   ....[5]....
        /*00ac*/ 	.word	0x0001c140


	//   ....[6]....
        /*00b0*/ 	.word	0x0001c250


	//   ....[7]....
        /*00b4*/ 	.word	0x0001c310


	//   ....[8]....
        /*00b8*/ 	.word	0x0001c430


	//   ....[9]....
        /*00bc*/ 	.word	0x0001c500


	//   ....[10]....
        /*00c0*/ 	.word	0x0001c520


	//   ....[11]....
        /*00c4*/ 	.word	0x0001c5f0


	//   ....[12]....
        /*00c8*/ 	.word	0x0001c7e0


	//   ....[13]....
        /*00cc*/ 	.word	0x0001c9d0


	//   ....[14]....
        /*00d0*/ 	.word	0x0001cbb0


	//   ....[15]....
        /*00d4*/ 	.word	0x0001cbe0


	//   ....[16]....
        /*00d8*/ 	.word	0x0001cc10


	//   ....[17]....
        /*00dc*/ 	.word	0x0001ccb0


	//   ....[18]....
        /*00e0*/ 	.word	0x0001cce0


	//   ....[19]....
        /*00e4*/ 	.word	0x0001ce50


	//   ....[20]....
        /*00e8*/ 	.word	0x0001cfe0


	//   ....[21]....
        /*00ec*/ 	.word	0x0001d1a0


	//   ....[22]....
        /*00f0*/ 	.word	0x0001d260


	//----- nvinfo : EIATTR_MAX_THREADS
	.align		4
.L_867:
        /*00f4*/ 	.byte	0x04, 0x05
        /*00f6*/ 	.short	(.L_869 - .L_868)
.L_868:
        /*00f8*/ 	.word	0x00000080
        /*00fc*/ 	.word	0x00000001
        /*0100*/ 	.word	0x00000001


	//----- nvinfo : EIATTR_CRS_STACK_SIZE
	.align		4
.L_869:
        /*0104*/ 	.byte	0x04, 0x1e
        /*0106*/ 	.short	(.L_871 - .L_870)
.L_870:
        /*0108*/ 	.word	0x00000000


	//----- nvinfo : EIATTR_CBANK_PARAM_SIZE
	.align		4
.L_871:
        /*010c*/ 	.byte	0x03, 0x19
        /*010e*/ 	.short	0x0368


	//----- nvinfo : EIATTR_PARAM_CBANK
	.align		4
        /*0110*/ 	.byte	0x04, 0x0a
        /*0112*/ 	.short	(.L_873 - .L_872)
	.align		4
.L_872:
        /*0114*/ 	.word	index@(.nv.constant0._ZN2at6native18elementwise_kernelILi128ELi4EZNS0_15gpu_kernel_implIZZZNS0_14glu_jvp_kernelERNS_18TensorIteratorBaseEENKUlvE_clEvENKUlvE_clEvEUlddddE_EEvS4_RKT_EUliE_EEviT1_)
        /*0118*/ 	.short	0x0380
        /*011a*/ 	.short	0x0368


	//----- nvinfo : EIATTR_SW_WAR
	.align		4
.L_873:
        /*011c*/ 	.byte	0x04, 0x36
        /*011e*/ 	.short	(.L_875 - .L_874)
.L_874:
        /*0120*/ 	.word	0x00000008
.L_875:


//--------------------- .nv.info._ZN2at6native27unrolled_elementwise_kernelIZZZNS0_14glu_jvp_kernelERNS_18TensorIteratorBaseEENKUlvE_clEvENKUlvE_clEvEUlddddE_St5arrayIPcLm5EELi4E23TrivialOffsetCalculatorILi4EjESA_ILi1EjENS0_6memory12LoadWithCastILi4EEENSD_13StoreWithCastILi1EEEEEviT_T0_T2_T3_T4_T5_ --------------------------
	.section	.nv.info._ZN2at6native27unrolled_elementwise_kernelIZZZNS0_14glu_jvp_kernelERNS_18TensorIteratorBaseEENKUlvE_clEvENKUlvE_clEvEUlddddE_St5arrayIPcLm5EELi4E23TrivialOffsetCalculatorILi4EjESA_ILi1EjENS0_6memory12LoadWithCastILi4EEENSD_13StoreWithCastILi1EEEEEviT_T0_T2_T3_T4_T5_,"",@"SHT_CUDA_INFO"
	.sectionflags	@""
	.align	4


	//----- nvinfo : EIATTR_CUDA_API_VERSION
	.align		4
        /*0000*/ 	.byte	0x04, 0x37
        /*0002*/ 	.short	(.L_877 - .L_876)
.L_876:
        /*0004*/ 	.word	0x00000082


	//----- nvinfo : EIATTR_KPARAM_INFO
	.align		4
.L_877:
        /*0008*/ 	.byte	0x04, 0x17
        /*000a*/ 	.short	(.L_879 - .L_878)
.L_878:
        /*000c*/ 	.word	0x00000000
        /*0010*/ 	.short	0x0006
        /*0012*/ 	.short	0x0048
        /*0014*/ 	.byte	0x00, 0xf0, 0x21, 0x00


	//----- nvinfo : EIATTR_KPARAM_INFO
	.align		4
.L_879:
        /*0018*/ 	.byte	0x04, 0x17
        /*001a*/ 	.short	(.L_881 - .L_880)
.L_880:
        /*001c*/ 	.word	0x00000000
        /*0020*/ 	.short	0x0005
        /*0022*/ 	.short	0x0034
        /*0024*/ 	.byte	0x00, 0xf0, 0x51, 0x00


	//----- nvinfo : EIATTR_KPARAM_INFO
	.align		4
.L_881:
        /*0028*/ 	.byte	0x04, 0x17
        /*002a*/ 	.short	(.L_883 - .L_882)
.L_882:
        /*002c*/ 	.word	0x00000000
        /*0030*/ 	.short	0x0004
        /*0032*/ 	.short	0x0031
        /*0034*/ 	.byte	0x00, 0xf0, 0x05, 0x00


	//----- nvinfo : EIATTR_KPARAM_INFO
	.align		4
.L_883:
        /*0038*/ 	.byte	0x04, 0x17
        /*003a*/ 	.short	(.L_885 - .L_884)
.L_884:
        /*003c*/ 	.word	0x00000000
        /*0040*/ 	.short	0x0003
        /*0042*/ 	.short	0x0030
        /*0044*/ 	.byte	0x00, 0xf0, 0x05, 0x00


	//----- nvinfo : EIATTR_KPARAM_INFO
	.align		4
.L_885:
        /*0048*/ 	.byte	0x04, 0x17
        /*004a*/ 	.short	(.L_887 - .L_886)
.L_886:
        /*004c*/ 	.word	0x00000000
        /*0050*/ 	.short	0x0002
        /*0052*/ 	.short	0x0008
        /*0054*/ 	.byte	0x00, 0xf0, 0xa1, 0x00


	//----- nvinfo : EIATTR_KPARAM_INFO
	.align		4
.L_887:
        /*0058*/ 	.byte	0x04, 0x17
        /*005a*/ 	.short	(.L_889 - .L_888)
.L_888:
        /*005c*/ 	.word	0x00000000
        /*0060*/ 	.short	0x0001
        /*0062*/ 	.short	0x0004
        /*0064*/ 	.byte	0x00, 0xf0, 0x05, 0x00


	//----- nvinfo : EIATTR_KPARAM_INFO
	.align		4
.L_889:
        /*0068*/ 	.byte	0x04, 0x17
        /*006a*/ 	.short	(.L_891 - .L_890)
.L_890:
        /*006c*/ 	.word	0x00000000
        /*0070*/ 	.short	0x0000
        /*0072*/ 	.short	0x0000
        /*0074*/ 	.byte	0x00, 0xf0, 0x11, 0x00


	//----- nvinfo : EIATTR_SPARSE_MMA_MASK
	.align		4
.L_891:
        /*0078*/ 	.byte	0x03, 0x50
        /*007a*/ 	.short	0x0000


	//----- nvinfo : EIATTR_MAXREG_COUNT
	.align		4
        /*007c*/ 	.byte	0x03, 0x1b
        /*007e*/ 	.short	0x00ff


	//----- nvinfo : EIATTR_EXTERNS
	.align		4
        /*0080*/ 	.byte	0x04, 0x0f
        /*0082*/ 	.short	(.L_893 - .L_892)


	//   ....[0]....
	.align		4
.L_892:
        /*0084*/ 	.word	index@(__assertfail)


	//----- nvinfo : EIATTR_MERCURY_ISA_VERSION
	.align		4
.L_893:
        /*0088*/ 	.byte	0x03, 0x5f
        /*008a*/ 	.short	0x0101


	//----- nvinfo : EIATTR_VRC_CTA_INIT_COUNT
	.align		4
        /*008c*/ 	.byte	0x02, 0x4a
	.zero		1
	.zero		1


	//----- nvinfo : EIATTR_SYSCALL_OFFSETS
	.align		4
        /*0090*/ 	.byte	0x04, 0x46
        /*0092*/ 	.short	(.L_895 - .L_894)


	//   ....[0]....
.L_894:
        /*0094*/ 	.word	0x00000f00


	//   ....[1]....
        /*0098*/ 	.word	0x00001e10


	//   ....[2]....
        /*009c*/ 	.word	0x00002d20


	//   ....[3]....
        /*00a0*/ 	.word	0x00003c30


	//   ....[4]....
        /*00a4*/ 	.word	0x00004ca0


	//   ....[5]....
        /*00a8*/ 	.word	0x00005bb0


	//   ....[6]....
        /*00ac*/ 	.word	0x00006ac0


	//   ....[7]....
        /*00b0*/ 	.word	0x000079d0


	//   ....[8]....
        /*00b4*/ 	.word	0x00008980


	//   ....[9]....
        /*00b8*/ 	.word	0x00009890


	//   ....[10]....
        /*00bc*/ 	.word	0x0000a7a0


	//   ....[11]....
        /*00c0*/ 	.word	0x0000b6b0


	//   ....[12]....
        /*00c4*/ 	.word	0x0000c660


	//   ....[13]....
        /*00c8*/ 	.word	0x0000d570


	//   ....[14]....
        /*00cc*/ 	.word	0x0000e490


	//   ....[15]....
        /*00d0*/ 	.word	0x0000f390


	//   ....[16]....
        /*00d4*/ 	.word	0x00013370


	//   ....[17]....
        /*00d8*/ 	.word	0x00014540


	//   ....[18]....
        /*00dc*/ 	.word	0x00015920


	//   ....[19]....
        /*00e0*/ 	.word	0x00016ce0


	//----- nvinfo : EIATTR_EXIT_INSTR_OFFSETS
	.align		4
.L_895:
        /*00e4*/ 	.byte	0x04, 0x1c
        /*00e6*/ 	.short	(.L_897 - .L_896)


	//   ....[0]....
.L_896:
        /*00e8*/ 	.word	0x00015d70


	//   ....[1]....
        /*00ec*/ 	.word	0x00015eb0


	//   ....[2]....
        /*00f0*/ 	.word	0x00015ef0


	//   ....[3]....
        /*00f4*/ 	.word	0x00015f80


	//   ....[4]....
        /*00f8*/ 	.word	0x00015fb0


	//   ....[5]....
        /*00fc*/ 	.word	0x00015fe0


	//   ....[6]....
        /*0100*/ 	.word	0x000160f0


	//   ....[7]....
        /*0104*/ 	.word	0x000161b0


	//   ....[8]....
        /*0108*/ 	.word	0x000162d0


	//   ....[9]....
        /*010c*/ 	.word	0x000163a0


	//   ....[10]....
        /*0110*/ 	.word	0x000163c0


	//   ....[11]....
        /*0114*/ 	.word	0x00016490


	//   ....[12]....
        /*0118*/ 	.word	0x00016680


	//   ....[13]....
        /*011c*/ 	.word	0x00016870


	//   ....[14]....
        /*0120*/ 	.word	0x00016a50


	//   ....[15]....
        /*0124*/ 	.word	0x00016a80


	//   ....[16]....
        /*0128*/ 	.word	0x00016ab0


	//   ....[17]....
        /*012c*/ 	.word	0x00016b50


	//   ....[18]....
        /*0130*/ 	.word	0x00016b80


	//   ....[19]....
        /*0134*/ 	.word	0x00016cf0


	//   ....[20]....
        /*0138*/ 	.word	0x00016e80


	//   ....[21]....
        /*013c*/ 	.word	0x00017040


	//   ....[22]....
        /*0140*/ 	.word	0x00017100


	//----- nvinfo : EIATTR_MAX_THREADS
	.align		4
.L_897:
        /*0144*/ 	.byte	0x04, 0x05
        /*0146*/ 	.short	(.L_899 - .L_898)
.L_898:
        /*0148*/ 	.word	0x00000080
        /*014c*/ 	.word	0x00000001
        /*0150*/ 	.word	0x00000001


	//----- nvinfo : EIATTR_CRS_STACK_SIZE
	.align		4
.L_899:
        /*0154*/ 	.byte	0x04, 0x1e
        /*0156*/ 	.short	(.L_901 - .L_900)
.L_900:
        /*0158*/ 	.word	0x00000000


	//----- nvinfo : EIATTR_CBANK_PARAM_SIZE
	.align		4
.L_901:
        /*015c*/ 	.byte	0x03, 0x19
        /*015e*/ 	.short	0x0050


	//----- nvinfo : EIATTR_PARAM_CBANK
	.align		4
        /*0160*/ 	.byte	0x04, 0x0a
        /*0162*/ 	.short	(.L_903 - .L_902)
	.align		4
.L_902:
        /*0164*/ 	.word	index@(.nv.constant0._ZN2at6native27unrolled_elementwise_kernelIZZZNS0_14glu_jvp_kernelERNS_18TensorIteratorBaseEENKUlvE_clEvENKUlvE_clEvEUlddddE_St5arrayIPcLm5EELi4E23TrivialOffsetCalculatorILi4EjESA_ILi1EjENS0_6memory12LoadWithCastILi4EEENSD_13StoreWithCastILi1EEEEEviT_T0_T2_T3_T4_T5_)
        /*0168*/ 	.short	0x0380
        /*016a*/ 	.short	0x0050


	//----- nvinfo : EIATTR_SW_WAR
	.align		4
.L_903:
        /*016c*/ 	.byte	0x04, 0x36
        /*016e*/ 	.short	(.L_905 - .L_904)
.L_904:
        /*0170*/ 	.word	0x00000008
.L_905:


//--------------------- .nv.info._ZN2at6native18elementwise_kernelILi128ELi2EZNS0_22gpu_kernel_impl_nocastIZZZNS0_14glu_jvp_kernelERNS_18TensorIteratorBaseEENKUlvE_clEvENKUlvE_clEvEUlddddE_EEvS4_RKT_EUliE_EEviT1_ --------------------------
	.section	.nv.info._ZN2at6native18elementwise_kernelILi128ELi2EZNS0_22gpu_kernel_impl_nocastIZZZNS0_14glu_jvp_kernelERNS_18TensorIteratorBaseEENKUlvE_clEvENKUlvE_clEvEUlddddE_EEvS4_RKT_EUliE_EEviT1_,"",@"SHT_CUDA_INFO"
	.sectionflags	@""
	.align	4


	//----- nvinfo : EIATTR_CUDA_API_VERSION
	.align		4
        /*0000*/ 	.byte	0x04, 0x37
        /*0002*/ 	.short	(.L_907 - .L_906)
.L_906:
        /*0004*/ 	.word	0x00000082


	//----- nvinfo : EIATTR_KPARAM_INFO
	.align		4
.L_907:
        /*0008*/ 	.byte	0x04, 0x17
        /*000a*/ 	.short	(.L_909 - .L_908)
.L_908:
        /*000c*/ 	.word	0x00000000
        /*0010*/ 	.short	0x0001
        /*0012*/ 	.short	0x0008
        /*0014*/ 	.byte	0x00, 0xf0, 0x81, 0x0d


	//----- nvinfo : EIATTR_KPARAM_INFO
	.align		4
.L_909:
        /*0018*/ 	.byte	0x04, 0x17
        /*001a*/ 	.short	(.L_911 - .L_910)
.L_910:
        /*001c*/ 	.word	0x00000000
        /*0020*/ 	.short	0x0000
        /*0022*/ 	.short	0x0000
        /*0024*/ 	.byte	0x00, 0xf0, 0x11, 0x00


	//----- nvinfo : EIATTR_SPARSE_MMA_MASK
	.align		4
.L_911:
        /*0028*/ 	.byte	0x03, 0x50
        /*002a*/ 	.short	0x0000


	//----- nvinfo : EIATTR_MAXREG_COUNT
	.align		4
        /*002c*/ 	.byte	0x03, 0x1b
        /*002e*/ 	.short	0x0080


	//----- nvinfo : EIATTR_MERCURY_ISA_VERSION
	.align		4
        /*0030*/ 	.byte	0x03, 0x5f
        /*0032*/ 	.short	0x0101


	//----- nvinfo : EIATTR_VRC_CTA_INIT_COUNT
	.align		4
        /*0034*/ 	.byte	0x02, 0x4a
	.zero		1
	.zero		1


	//----- nvinfo : EIATTR_EXIT_INSTR_OFFSETS
	.align		4
        /*0038*/ 	.byte	0x04, 0x1c
        /*003a*/ 	.short	(.L_913 - .L_912)


	//   ....[0]....
.L_912:
        /*003c*/ 	.word	0x00000c40


	//   ....[1]....
        /*0040*/ 	.word	0x00001760


	//   ....[2]....
        /*0044*/ 	.word	0x00003d90


	//   ....[3]....
        /*0048*/ 	.word	0x00006330


	//----- nvinfo : EIATTR_MAX_THREADS
	.align		4
.L_913:
        /*004c*/ 	.byte	0x04, 0x05
        /*004e*/ 	.short	(.L_915 - .L_914)
.L_914:
        /*0050*/ 	.word	0x00000080
        /*0054*/ 	.word	0x00000001
        /*0058*/ 	.word	0x00000001


	//----- nvinfo : EIATTR_CRS_STACK_SIZE
	.align		4
.L_915:
        /*005c*/ 	.byte	0x04, 0x1e
        /*005e*/ 	.short	(.L_917 - .L_916)
.L_916:
        /*0060*/ 	.word	0x00000000


	//----- nvinfo : EIATTR_CBANK_PARAM_SIZE
	.align		4
.L_917:
        /*0064*/ 	.byte	0x03, 0x19
        /*0066*/ 	.short	0x0368


	//----- nvinfo : EIATTR_PARAM_CBANK
	.align		4
        /*0068*/ 	.byte	0x04, 0x0a
        /*006a*/ 	.short	(.L_919 - .L_918)
	.align		4
.L_918:
        /*006c*/ 	.word	index@(.nv.constant0._ZN2at6native18elementwise_kernelILi128ELi2EZNS0_22gpu_kernel_impl_nocastIZZZNS0_14glu_jvp_kernelERNS_18TensorIteratorBaseEENKUlvE_clEvENKUlvE_clEvEUlddddE_EEvS4_RKT_EUliE_EEviT1_)
        /*0070*/ 	.short	0x0380
        /*0072*/ 	.short	0x0368


	//----- nvinfo : EIATTR_SW_WAR
	.align		4
.L_919:
        /*0074*/ 	.byte	0x04, 0x36
        /*0076*/ 	.short	(.L_921 - .L_920)
.L_920:
        /*0078*/ 	.word	0x00000008
.L_921:


//--------------------- .nv.info._ZN2at6native27unrolled_elementwise_kernelIZZZNS0_14glu_jvp_kernelERNS_18TensorIteratorBaseEENKUlvE_clEvENKUlvE_clEvEUlddddE_St5arrayIPcLm5EELi4E23TrivialOffsetCalculatorILi4EjESA_ILi1EjENS0_6memory15LoadWithoutCastENSD_16StoreWithoutCastEEEviT_T0_T2_T3_T4_T5_ --------------------------
	.section	.nv.info._ZN2at6native27unrolled_elementwise_kernelIZZZNS0_14glu_jvp_kernelERNS_18TensorIteratorBaseEENKUlvE_clEvENKUlvE_clEvEUlddddE_St5arrayIPcLm5EELi4E23TrivialOffsetCalculatorILi4EjESA_ILi1EjENS0_6memory15LoadWithoutCastENSD_16StoreWithoutCastEEEviT_T0_T2_T3_T4_T5_,"",@"SHT_CUDA_INFO"
	.sectionflags	@""
	.align	4


	//----- nvinfo : EIATTR_CUDA_API_VERSION
	.align		4
        /*0000*/ 	.byte	0x04, 0x37
        /*0002*/ 	.short	(.L_923 - .L_922)
.L_922:
        /*0004*/ 	.word	0x00000082


	//----- nvinfo : EIATTR_KPARAM_INFO
	.align		4
.L_923:
        /*0008*/ 	.byte	0x04, 0x17
        /*000a*/ 	.short	(.L_925 - .L_924)
.L_924:
        /*000c*/ 	.word	0x00000000
        /*0010*/ 	.short	0x0006
        /*0012*/ 	.short	0x0033
        /*0014*/ 	.byte	0x00, 0xf0, 0x05, 0x00


	//----- nvinfo : EIATTR_KPARAM_INFO
	.align		4
.L_925:
        /*0018*/ 	.byte	0x04, 0x17
        /*001a*/ 	.short	(.L_927 - .L_926)
.L_926:
        /*001c*/ 	.word	0x00000000
        /*0020*/ 	.short	0x0005
        /*0022*/ 	.short	0x0032
        /*0024*/ 	.byte	0x00, 0xf0, 0x05, 0x00


	//----- nvinfo : EIATTR_KPARAM_INFO
	.align		4
.L_927:
        /*0028*/ 	.byte	0x04, 0x17
        /*002a*/ 	.short	(.L_929 - .L_928)
.L_928:
        /*002c*/ 	.word	0x00000000
        /*0030*/ 	.short	0x0004
        /*0032*/ 	.short	0x0031
        /*0034*/ 	.byte	0x00, 0xf0, 0x05, 0x00


	//----- nvinfo : EIATTR_KPARAM_INFO
	.align		4
.L_929:
        /*0038*/ 	.byte	0x04, 0x17
        /*003a*/ 	.short	(.L_931 - .L_930)
.L_930:
        /*003c*/ 	.word	0x00000000
        /*0040*/ 	.short	0x0003
        /*0042*/ 	.short	0x0030
        /*0044*/ 	.byte	0x00, 0xf0, 0x05, 0x00


	//----- nvinfo : EIATTR_KPARAM_INFO
	.align		4
.L_931:
        /*0048*/ 	.byte	0x04, 0x17
        /*004a*/ 	.short	(.L_933 - .L_932)
.L_932:
        /*004c*/ 	.word	0x00000000
        /*0050*/ 	.short	0x0002
        /*0052*/ 	.short	0x0008
        /*0054*/ 	.byte	0x00, 0xf0, 0xa1, 0x00


	//----- nvinfo : EIATTR_KPARAM_INFO
	.align		4
.L_933:
        /*0058*/ 	.byte	0x04, 0x17
        /*005a*/ 	.short	(.L_935 - .L_934)
.L_934:
        /*005c*/ 	.word	0x00000000
        /*0060*/ 	.short	0x0001
        /*0062*/ 	.short	0x0004
        /*0064*/ 	.byte	0x00, 0xf0, 0x05, 0x00


	//----- nvinfo : EIATTR_KPARAM_INFO
	.align		4
.L_935:
        /*0068*/ 	.byte	0x04, 0x17
        /*006a*/ 	.short	(.L_937 - .L_936)
.L_936:
        /*006c*/ 	.word	0x00000000
        /*0070*/ 	.short	0x0000
        /*0072*/ 	.short	0x0000
        /*0074*/ 	.byte	0x00, 0xf0, 0x11, 0x00


	//----- nvinfo : EIATTR_SPARSE_MMA_MASK
	.align		4
.L_937:
        /*0078*/ 	.byte	0x03, 0x50
        /*007a*/ 	.short	0x0000


	//----- nvinfo : EIATTR_MAXREG_COUNT
	.align		4
        /*007c*/ 	.byte	0x03, 0x1b
        /*007e*/ 	.short	0x00ff


	//----- nvinfo : EIATTR_MERCURY_ISA_VERSION
	.align		4
        /*0080*/ 	.byte	0x03, 0x5f
        /*0082*/ 	.short	0x0101


	//----- nvinfo : EIATTR_VRC_CTA_INIT_COUNT
	.align		4
        /*0084*/ 	.byte	0x02, 0x4a
	.zero		1
	.zero		1


	//----- nvinfo : EIATTR_EXIT_INSTR_OFFSETS
	.align		4
        /*0088*/ 	.byte	0x04, 0x1c
        /*008a*/ 	.short	(.L_939 - .L_938)


	//   ....[0]....
.L_938:
        /*008c*/ 	.word	0x000032e0


	//   ....[1]....
        /*0090*/ 	.word	0x00003330


	//----- nvinfo : EIATTR_MAX_THREADS
	.align		4
.L_939:
        /*0094*/ 	.byte	0x04, 0x05
        /*0096*/ 	.short	(.L_941 - .L_940)
.L_940:
        /*0098*/ 	.word	0x00000080
        /*009c*/ 	.word	0x00000001
        /*00a0*/ 	.word	0x00000001


	//----- nvinfo : EIATTR_CRS_STACK_SIZE
	.align		4
.L_941:
        /*00a4*/ 	.byte	0x04, 0x1e
        /*00a6*/ 	.short	(.L_943 - .L_942)
.L_942:
        /*00a8*/ 	.word	0x00000000


	//----- nvinfo : EIATTR_CBANK_PARAM_SIZE
	.align		4
.L_943:
        /*00ac*/ 	.byte	0x03, 0x19
        /*00ae*/ 	.short	0x0034


	//----- nvinfo : EIATTR_PARAM_CBANK
	.align		4
        /*00b0*/ 	.byte	0x04, 0x0a
        /*00b2*/ 	.short	(.L_945 - .L_944)
	.align		4
.L_944:
        /*00b4*/ 	.word	index@(.nv.constant0._ZN2at6native27unrolled_elementwise_kernelIZZZNS0_14glu_jvp_kernelERNS_18TensorIteratorBaseEENKUlvE_clEvENKUlvE_clEvEUlddddE_St5arrayIPcLm5EELi4E23TrivialOffsetCalculatorILi4EjESA_ILi1EjENS0_6memory15LoadWithoutCastENSD_16StoreWithoutCastEEEviT_T0_T2_T3_T4_T5_)
        /*00b8*/ 	.short	0x0380
        /*00ba*/ 	.short	0x0034


	//----- nvinfo : EIATTR_SW_WAR
	.align		4
.L_945:
        /*00bc*/ 	.byte	0x04, 0x36
        /*00be*/ 	.short	(.L_947 - .L_946)
.L_946:
        /*00c0*/ 	.word	0x00000008
.L_947:


//--------------------- .nv.info._ZN2at6native29vectorized_elementwise_kernelILi2EZZZNS0_14glu_jvp_kernelERNS_18TensorIteratorBaseEENKUlvE_clEvENKUlvE_clEvEUlddddE_St5arrayIPcLm5EEEEviT0_T1_ --------------------------
	.section	.nv.info._ZN2at6native29vectorized_elementwise_kernelILi2EZZZNS0_14glu_jvp_kernelERNS_18TensorIteratorBaseEENKUlvE_clEvENKUlvE_clEvEUlddddE_St5arrayIPcLm5EEEEviT0_T1_,"",@"SHT_CUDA_INFO"
	.sectionflags	@""
	.align	4


	//----- nvinfo : EIATTR_CUDA_API_VERSION
	.align		4
        /*0000*/ 	.byte	0x04, 0x37
        /*0002*/ 	.short	(.L_949 - .L_948)
.L_948:
        /*0004*/ 	.word	0x00000082


	//----- nvinfo : EIATTR_KPARAM_INFO
	.align		4
.L_949:
        /*0008*/ 	.byte	0x04, 0x17
        /*000a*/ 	.short	(.L_951 - .L_950)
.L_950:
        /*000c*/ 	.word	0x00000000
        /*0010*/ 	.short	0x0002
        /*0012*/ 	.short	0x0008
        /*0014*/ 	.byte	0x00, 0xf0, 0xa1, 0x00


	//----- nvinfo : EIATTR_KPARAM_INFO
	.align		4
.L_951:
        /*0018*/ 	.byte	0x04, 0x17
        /*001a*/ 	.short	(.L_953 - .L_952)
.L_952:
        /*001c*/ 	.word	0x00000000
        /*0020*/ 	.short	0x0001
        /*0022*/ 	.short	0x0004
        /*0024*/ 	.byte	0x00, 0xf0, 0x05, 0x00


	//----- nvinfo : EIATTR_KPARAM_INFO
	.align		4
.L_953:
        /*0028*/ 	.byte	0x04, 0x17
        /*002a*/ 	.short	(.L_955 - .L_954)
.L_954:
        /*002c*/ 	.word	0x00000000
        /*0030*/ 	.short	0x0000
        /*0032*/ 	.short	0x0000
        /*0034*/ 	.byte	0x00, 0xf0, 0x11, 0x00


	//----- nvinfo : EIATTR_SPARSE_MMA_MASK
	.align		4
.L_955:
        /*0038*/ 	.byte	0x03, 0x50
        /*003a*/ 	.short	0x0000


	//----- nvinfo : EIATTR_MAXREG_COUNT
	.align		4
        /*003c*/ 	.byte	0x03, 0x1b
        /*003e*/ 	.short	0x00ff


	//----- nvinfo : EIATTR_MERCURY_ISA_VERSION
	.align		4
        /*0040*/ 	.byte	0x03, 0x5f
        /*0042*/ 	.short	0x0101


	//----- nvinfo : EIATTR_VRC_CTA_INIT_COUNT
	.align		4
        /*0044*/ 	.byte	0x02, 0x4a
	.zero		1
	.zero		1


	//----- nvinfo : EIATTR_EXIT_INSTR_OFFSETS
	.align		4
        /*0048*/ 	.byte	0x04, 0x1c
        /*004a*/ 	.short	(.L_957 - .L_956)


	//   ....[0]....
.L_956:
        /*004c*/ 	.word	0x000066c0


	//   ....[1]....
        /*0050*/ 	.word	0x00006710


	//   ....[2]....
        /*0054*/ 	.word	0x0000c1d0


	//----- nvinfo : EIATTR_MAX_THREADS
	.align		4
.L_957:
        /*0058*/ 	.byte	0x04, 0x05
        /*005a*/ 	.short	(.L_959 - .L_958)
.L_958:
        /*005c*/ 	.word	0x00000080
        /*0060*/ 	.word	0x00000001
        /*0064*/ 	.word	0x00000001


	//----- nvinfo : EIATTR_CRS_STACK_SIZE
	.align		4
.L_959:
        /*0068*/ 	.byte	0x04, 0x1e
        /*006a*/ 	.short	(.L_961 - .L_960)
.L_960:
        /*006c*/ 	.word	0x00000000


	//----- nvinfo : EIATTR_CBANK_PARAM_SIZE
	.align		4
.L_961:
        /*0070*/ 	.byte	0x03, 0x19
        /*0072*/ 	.short	0x0030


	//----- nvinfo : EIATTR_PARAM_CBANK
	.align		4
        /*0074*/ 	.byte	0x04, 0x0a
        /*0076*/ 	.short	(.L_963 - .L_962)
	.align		4
.L_962:
        /*0078*/ 	.word	index@(.nv.constant0._ZN2at6native29vectorized_elementwise_kernelILi2EZZZNS0_14glu_jvp_kernelERNS_18TensorIteratorBaseEENKUlvE_clEvENKUlvE_clEvEUlddddE_St5arrayIPcLm5EEEEviT0_T1_)
        /*007c*/ 	.short	0x0380
        /*007e*/ 	.short	0x0030


	//----- nvinfo : EIATTR_SW_WAR
	.align		4
.L_963:
        /*0080*/ 	.byte	0x04, 0x36
        /*0082*/ 	.short	(.L_965 - .L_964)
.L_964:
        /*0084*/ 	.word	0x00000008
.L_965:


//--------------------- .nv.info._ZN2at6native29vectorized_elementwise_kernelILi4EZZZNS0_14glu_jvp_kernelERNS_18TensorIteratorBaseEENKUlvE_clEvENKUlvE_clEvEUlddddE_St5arrayIPcLm5EEEEviT0_T1_ --------------------------
	.section	.nv.info._ZN2at6native29vectorized_elementwise_kernelILi4EZZZNS0_14glu_jvp_kernelERNS_18TensorIteratorBaseEENKUlvE_clEvENKUlvE_clEvEUlddddE_St5arrayIPcLm5EEEEviT0_T1_,"",@"SHT_CUDA_INFO"
	.sectionflags	@""
	.align	4


	//----- nvinfo : EIATTR_CUDA_API_VERSION
	.align		4
        /*0000*/ 	.byte	0x04, 0x37
        /*0002*/ 	.short	(.L_967 - .L_966)
.L_966:
        /*0004*/ 	.word	0x00000082


	//----- nvinfo : EIATTR_KPARAM_INFO
	.align		4
.L_967:
        /*0008*/ 	.byte	0x04, 0x17
        /*000a*/ 	.short	(.L_969 - .L_968)
.L_968:
        /*000c*/ 	.word	0x00000000
        /*0010*/ 	.short	0x0002
        /*0012*/ 	.short	0x0008
        /*0014*/ 	.byte	0x00, 0xf0, 0xa1, 0x00


	//----- nvinfo : EIATTR_KPARAM_INFO
	.align		4
.L_969:
        /*0018*/ 	.byte	0x04, 0x17
        /*001a*/ 	.short	(.L_971 - .L_970)
.L_970:
        /*001c*/ 	.word	0x00000000
        /*0020*/ 	.short	0x0001
        /*0022*/ 	.short	0x0004
        /*0024*/ 	.byte	0x00, 0xf0, 0x05, 0x00


	//----- nvinfo : EIATTR_KPARAM_INFO
	.align		4
.L_971:
        /*0028*/ 	.byte	0x04, 0x17
        /*002a*/ 	.short	(.L_973 - .L_972)
.L_972:
        /*002c*/ 	.word	0x00000000
        /*0030*/ 	.short	0x0000
        /*0032*/ 	.short	0x0000
        /*0034*/ 	.byte	0x00, 0xf0, 0x11, 0x00


	//----- nvinfo : EIATTR_SPARSE_MMA_MASK
	.align		4
.L_973:
        /*0038*/ 	.byte	0x03, 0x50
        /*003a*/ 	.short	0x0000


	//----- nvinfo : EIATTR_MAXREG_COUNT
	.align		4
        /*003c*/ 	.byte	0x03, 0x1b
        /*003e*/ 	.short	0x00ff


	//----- nvinfo : EIATTR_MERCURY_ISA_VERSION
	.align		4
        /*0040*/ 	.byte	0x03, 0x5f
        /*0042*/ 	.short	0x0101


	//----- nvinfo : EIATTR_VRC_CTA_INIT_COUNT
	.align		4
        /*0044*/ 	.byte	0x02, 0x4a
	.zero		1
	.zero		1


	//----- nvinfo : EIATTR_EXIT_INSTR_OFFSETS
	.align		4
        /*0048*/ 	.byte	0x04, 0x1c
        /*004a*/ 	.short	(.L_975 - .L_974)


	//   ....[0]....
.L_974:
        /*004c*/ 	.word	0x000066c0


	//   ....[1]....
        /*0050*/ 	.word	0x00006710


	//   ....[2]....
        /*0054*/ 	.word	0x0000c120


	//----- nvinfo : EIATTR_MAX_THREADS
	.align		4
.L_975:
        /*0058*/ 	.byte	0x04, 0x05
        /*005a*/ 	.short	(.L_977 - .L_976)
.L_976:
        /*005c*/ 	.word	0x00000080
        /*0060*/ 	.word	0x00000001
        /*0064*/ 	.word	0x00000001


	//----- nvinfo : EIATTR_CRS_STACK_SIZE
	.align		4
.L_977:
        /*0068*/ 	.byte	0x04, 0x1e
        /*006a*/ 	.short	(.L_979 - .L_978)
.L_978:
        /*006c*/ 	.word	0x00000000


	//----- nvinfo : EIATTR_CBANK_PARAM_SIZE
	.align		4
.L_979:
        /*0070*/ 	.byte	0x03, 0x19
        /*0072*/ 	.short	0x0030


	//----- nvinfo : EIATTR_PARAM_CBANK
	.align		4
        /*0074*/ 	.byte	0x04, 0x0a
        /*0076*/ 	.short	(.L_981 - .L_980)
	.align		4
.L_980:
        /*0078*/ 	.word	index@(.nv.constant0._ZN2at6native29vectorized_elementwise_kernelILi4EZZZNS0_14glu_jvp_kernelERNS_18TensorIteratorBaseEENKUlvE_clEvENKUlvE_clEvEUlddddE_St5arrayIPcLm5EEEEviT0_T1_)
        /*007c*/ 	.short	0x0380
        /*007e*/ 	.short	0x0030


	//----- nvinfo : EIATTR_SW_WAR
	.align		4
.L_981:
        /*0080*/ 	.byte	0x04, 0x36
        /*0082*/ 	.short	(.L_983 - .L_982)
.L_982:
        /*0084*/ 	.word	0x00000008
.L_983:


//--------------------- .nv.info._ZN2at6native29vectorized_elementwise_kernelILi8EZZZNS0_14glu_jvp_kernelERNS_18TensorIteratorBaseEENKUlvE_clEvENKUlvE_clEvEUlddddE_St5arrayIPcLm5EEEEviT0_T1_ --------------------------
	.section	.nv.info._ZN2at6native29vectorized_elementwise_kernelILi8EZZZNS0_14glu_jvp_kernelERNS_18TensorIteratorBaseEENKUlvE_clEvENKUlvE_clEvEUlddddE_St5arrayIPcLm5EEEEviT0_T1_,"",@"SHT_CUDA_INFO"
	.sectionflags	@""
	.align	4


	//----- nvinfo : EIATTR_CUDA_API_VERSION
	.align		4
        /*0000*/ 	.byte	0x04, 0x37
        /*0002*/ 	.short	(.L_985 - .L_984)
.L_984:
        /*0004*/ 	.word	0x00000082


	//----- nvinfo : EIATTR_KPARAM_INFO
	.align		4
.L_985:
        /*0008*/ 	.byte	0x04, 0x17
        /*000a*/ 	.short	(.L_987 - .L_986)
.L_986:
        /*000c*/ 	.word	0x00000000
        /*0010*/ 	.short	0x0002
        /*0012*/ 	.short	0x0008
        /*0014*/ 	.byte	0x00, 0xf0, 0xa1, 0x00


	//----- nvinfo : EIATTR_KPARAM_INFO
	.align		4
.L_987:
        /*0018*/ 	.byte	0x04, 0x17
        /*001a*/ 	.short	(.L_989 - .L_988)
.L_988:
        /*001c*/ 	.word	0x00000000
        /*0020*/ 	.short	0x0001
        /*0022*/ 	.short	0x0004
        /*0024*/ 	.byte	0x00, 0xf0, 0x05, 0x00


	//----- nvinfo : EIATTR_KPARAM_INFO
	.align		4
.L_989:
        /*0028*/ 	.byte	0x04, 0x17
        /*002a*/ 	.short	(.L_991 - .L_990)
.L_990:
        /*002c*/ 	.word	0x00000000
        /*0030*/ 	.short	0x0000
        /*0032*/ 	.short	0x0000
        /*0034*/ 	.byte	0x00, 0xf0, 0x11, 0x00


	//----- nvinfo : EIATTR_SPARSE_MMA_MASK
	.align		4
.L_991:
        /*0038*/ 	.byte	0x03, 0x50
        /*003a*/ 	.short	0x0000


	//----- nvinfo : EIATTR_MAXREG_COUNT
	.align		4
        /*003c*/ 	.byte	0x03, 0x1b
        /*003e*/ 	.short	0x00ff


	//----- nvinfo : EIATTR_MERCURY_ISA_VERSION
	.align		4
        /*0040*/ 	.byte	0x03, 0x5f
        /*0042*/ 	.short	0x0101


	//----- nvinfo : EIATTR_VRC_CTA_INIT_COUNT
	.align		4
        /*0044*/ 	.byte	0x02, 0x4a
	.zero		1
	.zero		1


	//----- nvinfo : EIATTR_EXIT_INSTR_OFFSETS
	.align		4
        /*0048*/ 	.byte	0x04, 0x1c
        /*004a*/ 	.short	(.L_993 - .L_992)


	//   ....[0]....
.L_992:
        /*004c*/ 	.word	0x00000010


	//----- nvinfo : EIATTR_MAX_THREADS
	.align		4
.L_993:
        /*0050*/ 	.byte	0x04, 0x05
        /*0052*/ 	.short	(.L_995 - .L_994)
.L_994:
        /*0054*/ 	.word	0x00000080
        /*0058*/ 	.word	0x00000001
        /*005c*/ 	.word	0x00000001


	//----- nvinfo : EIATTR_CBANK_PARAM_SIZE
	.align		4
.L_995:
        /*0060*/ 	.byte	0x03, 0x19
        /*0062*/ 	.short	0x0030


	//----- nvinfo : EIATTR_PARAM_CBANK
	.align		4
        /*0064*/ 	.byte	0x04, 0x0a
        /*0066*/ 	.short	(.L_997 - .L_996)
	.align		4
.L_996:
        /*0068*/ 	.word	index@(.nv.constant0._ZN2at6native29vectorized_elementwise_kernelILi8EZZZNS0_14glu_jvp_kernelERNS_18TensorIteratorBaseEENKUlvE_clEvENKUlvE_clEvEUlddddE_St5arrayIPcLm5EEEEviT0_T1_)
        /*006c*/ 	.short	0x0380
        /*006e*/ 	.short	0x0030


	//----- nvinfo : EIATTR_SW_WAR
	.align		4
.L_997:
        /*0070*/ 	.byte	0x04, 0x36
        /*0072*/ 	.short	(.L_999 - .L_998)
.L_998:
        /*0074*/ 	.word	0x00000008
.L_999:


//--------------------- .nv.info._ZN2at6native18elementwise_kernelILi128ELi4EZNS0_15gpu_kernel_implIZZZNS0_10glu_kernelERNS_18TensorIteratorBaseEENKUlvE_clEvENKUlvE2_clEvEUlN3c108BFloat16ES8_E_EEvS4_RKT_EUliE_EEviT1_ --------------------------
	.section	.nv.info._ZN2at6native18elementwise_kernelILi128ELi4EZNS0_15gpu_kernel_implIZZZNS0_10glu_kernelERNS_18TensorIteratorBaseEENKUlvE_clEvENKUlvE2_clEvEUlN3c108BFloat16ES8_E_EEvS4_RKT_EUliE_EEviT1_,"",@"SHT_CUDA_INFO"
	.sectionflags	@""
	.align	4


	//----- nvinfo : EIATTR_CUDA_API_VERSION
	.align		4
        /*0000*/ 	.byte	0x04, 0x37
        /*0002*/ 	.short	(.L_1001 - .L_1000)
.L_1000:
        /*0004*/ 	.word	0x00000082


	//----- nvinfo : EIATTR_KPARAM_INFO
	.align		4
.L_1001:
        /*0008*/ 	.byte	0x04, 0x17
        /*000a*/ 	.short	(.L_1003 - .L_1002)
.L_1002:
        /*000c*/ 	.word	0x00000000
        /*0010*/ 	.short	0x0001
        /*0012*/ 	.short	0x0008
        /*0014*/ 	.byte	0x00, 0xf0, 0x21, 0x0a


	//----- nvinfo : EIATTR_KPARAM_INFO
	.align		4
.L_1003:
        /*0018*/ 	.byte	0x04, 0x17
        /*001a*/ 	.short	(.L_1005 - .L_1004)
.L_1004:
        /*001c*/ 	.word	0x00000000
        /*0020*/ 	.short	0x0000
        /*0022*/ 	.short	0x0000
        /*0024*/ 	.byte	0x00, 0xf0, 0x11, 0x00


	//----- nvinfo : EIATTR_SPARSE_MMA_MASK
	.align		4
.L_1005:
        /*0028*/ 	.byte	0x03, 0x50
        /*002a*/ 	.short	0x0000


	//----- nvinfo : EIATTR_MAXREG_COUNT
	.align		4
        /*002c*/ 	.byte	0x03, 0x1b
        /*002e*/ 	.short	0x0080


	//----- nvinfo : EIATTR_EXTERNS
	.align		4
        /*0030*/ 	.byte	0x04, 0x0f
        /*0032*/ 	.short	(.L_1007 - .L_1006)


	//   ....[0]....
	.align		4
.L_1006:
        /*0034*/ 	.word	index@(__assertfail)


	//----- nvinfo : EIATTR_MERCURY_ISA_VERSION
	.align		4
.L_1007:
        /*0038*/ 	.byte	0x03, 0x5f
        /*003a*/ 	.short	0x0101


	//----- nvinfo : EIATTR_VRC_CTA_INIT_COUNT
	.align		4
        /*003c*/ 	.byte	0x02, 0x4a
	.zero		1
	.zero		1


	//----- nvinfo : EIATTR_SYSCALL_OFFSETS
	.align		4
        /*0040*/ 	.byte	0x04, 0x46
        /*0042*/ 	.short	(.L_1009 - .L_1008)


	//   ....[0]....
.L_1008:
        /*0044*/ 	.word	0x000026b0


	//   ....[1]....
        /*0048*/ 	.word	0x000036d0


	//   ....[2]....
        /*004c*/ 	.word	0x00004630


	//   ....[3]....
        /*0050*/ 	.word	0x00006e80


	//   ....[4]....
        /*0054*/ 	.word	0x00007e90


	//   ....[5]....
        /*0058*/ 	.word	0x00008c40


	//   ....[6]....
        /*005c*/ 	.word	0x0000b580


	//   ....[7]....
        /*0060*/ 	.word	0x0000c590


	//   ....[8]....
        /*0064*/ 	.word	0x0000d340


	//   ....[9]....
        /*0068*/ 	.word	0x0000fca0


	//   ....[10]....
        /*006c*/ 	.word	0x00010cb0


	//   ....[11]....
        /*0070*/ 	.word	0x00011a30


	//----- nvinfo : EIATTR_EXIT_INSTR_OFFSETS
	.align		4
.L_1009:
        /*0074*/ 	.byte	0x04, 0x1c
        /*0076*/ 	.short	(.L_1011 - .L_1010)


	//   ....[0]....
.L_1010:
        /*0078*/ 	.word	0x0000d600


	//   ....[1]....
        /*007c*/ 	.word	0x00010eb0


	//   ....[2]....
        /*0080*/ 	.word	0x00010ef0


	//   ....[3]....
        /*0084*/ 	.word	0x00010f90


	//   ....[4]....
        /*0088*/ 	.word	0x00010fd0


	//   ....[5]....
        /*008c*/ 	.word	0x00011010


	//   ....[6]....
        /*0090*/ 	.word	0x000110a0


	//   ....[7]....
        /*0094*/ 	.word	0x000110e0


	//   ....[8]....
        /*0098*/ 	.word	0x00011180


	//   ....[9]....
        /*009c*/ 	.word	0x000111d0


	//   ....[10]....
        /*00a0*/ 	.word	0x00011220


	//   ....[11]....
        /*00a4*/ 	.word	0x00011300


	//   ....[12]....
        /*00a8*/ 	.word	0x00011470


	//   ....[13]....
        /*00ac*/ 	.word	0x000115e0


	//   ....[14]....
        /*00b0*/ 	.word	0x00011740


	//   ....[15]....
        /*00b4*/ 	.word	0x00011780


	//   ....[16]....
        /*00b8*/ 	.word	0x000117c0


	//   ....[17]....
        /*00bc*/ 	.word	0x00011870


	//   ....[18]....
        /*00c0*/ 	.word	0x000118d0


	//   ....[19]....
        /*00c4*/ 	.word	0x00011a40


	//   ....[20]....
        /*00c8*/ 	.word	0x00011b50


	//   ....[21]....
        /*00cc*/ 	.word	0x00011c90


	//   ....[22]....
        /*00d0*/ 	.word	0x00011cb0


	//----- nvinfo : EIATTR_MAX_THREADS
	.align		4
.L_1011:
        /*00d4*/ 	.byte	0x04, 0x05
        /*00d6*/ 	.short	(.L_1013 - .L_1012)
.L_1012:
        /*00d8*/ 	.word	0x00000080
        /*00dc*/ 	.word	0x00000001
        /*00e0*/ 	.word	0x00000001


	//----- nvinfo : EIATTR_CRS_STACK_SIZE
	.align		4
.L_1013:
        /*00e4*/ 	.byte	0x04, 0x1e
        /*00e6*/ 	.short	(.L_1015 - .L_1014)
.L_1014:
        /*00e8*/ 	.word	0x00000000


	//----- nvinfo : EIATTR_CBANK_PARAM_SIZE
	.align		4
.L_1015:
        /*00ec*/ 	.byte	0x03, 0x19
        /*00ee*/ 	.short	0x0290


	//----- nvinfo : EIATTR_PARAM_CBANK
	.align		4
        /*00f0*/ 	.byte	0x04, 0x0a
        /*00f2*/ 	.short	(.L_1017 - .L_1016)
	.align		4
.L_1016:
        /*00f4*/ 	.word	index@(.nv.constant0._ZN2at6native18elementwise_kernelILi128ELi4EZNS0_15gpu_kernel_implIZZZNS0_10glu_kernelERNS_18TensorIteratorBaseEENKUlvE_clEvENKUlvE2_clEvEUlN3c108BFloat16ES8_E_EEvS4_RKT_EUliE_EEviT1_)
        /*00f8*/ 	.short	0x0380
        /*00fa*/ 	.short	0x0290


	//----- nvinfo : EIATTR_SW_WAR
	.align		4
.L_1017:
        /*00fc*/ 	.byte	0x04, 0x36
        /*00fe*/ 	.short	(.L_1019 - .L_1018)
.L_1018:
        /*0100*/ 	.word	0x00000008
.L_1019:


//--------------------- .nv.info._ZN2at6native27unrolled_elementwise_kernelIZZZNS0_10glu_kernelERNS_18TensorIteratorBaseEENKUlvE_clEvENKUlvE2_clEvEUlN3c108BFloat16ES7_E_St5arrayIPcLm3EELi4E23TrivialOffsetCalculatorILi2EjESC_ILi1EjENS0_6memory12LoadWithCastILi2EEENSF_13StoreWithCastILi1EEEEEviT_T0_T2_T3_T4_T5_ --------------------------
	.section	.nv.info._ZN2at6native27unrolled_elementwise_kernelIZZZNS0_10glu_kernelERNS_18TensorIteratorBaseEENKUlvE_clEvENKUlvE2_clEvEUlN3c108BFloat16ES7_E_St5arrayIPcLm3EELi4E23TrivialOffsetCalculatorILi2EjESC_ILi1EjENS0_6memory12LoadWithCastILi2EEENSF_13StoreWithCastILi1EEEEEviT_T0_T2_T3_T4_T5_,"",@"SHT_CUDA_INFO"
	.sectionflags	@""
	.align	4


	//----- nvinfo : EIATTR_CUDA_API_VERSION
	.align		4
        /*0000*/ 	.byte	0x04, 0x37
        /*0002*/ 	.short	(.L_1021 - .L_1020)
.L_1020:
        /*0004*/ 	.word	0x00000082


	//----- nvinfo : EIATTR_KPARAM_INFO
	.align		4
.L_1021:
        /*0008*/ 	.byte	0x04, 0x17
        /*000a*/ 	.short	(.L_1023 - .L_1022)
.L_1022:
        /*000c*/ 	.word	0x00000000
        /*0010*/ 	.short	0x0006
        /*0012*/ 	.short	0x0030
        /*0014*/ 	.byte	0x00, 0xf0, 0x21, 0x00


	//----- nvinfo : EIATTR_KPARAM_INFO
	.align		4
.L_1023:
        /*0018*/ 	.byte	0x04, 0x17
        /*001a*/ 	.short	(.L_1025 - .L_1024)
.L_1024:
        /*001c*/ 	.word	0x00000000
        /*0020*/ 	.short	0x0005
        /*0022*/ 	.short	0x0024
        /*0024*/ 	.byte	0x00, 0xf0, 0x31, 0x00


	//----- nvinfo : EIATTR_KPARAM_INFO
	.align		4
.L_1025:
        /*0028*/ 	.byte	0x04, 0x17
        /*002a*/ 	.short	(.L_1027 - .L_1026)
.L_1026:
        /*002c*/ 	.word	0x00000000
        /*0030*/ 	.short	0x0004
        /*0032*/ 	.short	0x0021
        /*0034*/ 	.byte	0x00, 0xf0, 0x05, 0x00


	//----- nvinfo : EIATTR_KPARAM_INFO
	.align		4
.L_1027:
        /*0038*/ 	.byte	0x04, 0x17
        /*003a*/ 	.short	(.L_1029 - .L_1028)
.L_1028:
        /*003c*/ 	.word	0x00000000
        /*0040*/ 	.short	0x0003
        /*0042*/ 	.short	0x0020
        /*0044*/ 	.byte	0x00, 0xf0, 0x05, 0x00


	//----- nvinfo : EIATTR_KPARAM_INFO
	.align		4
.L_1029:
        /*0048*/ 	.byte	0x04, 0x17
        /*004a*/ 	.short	(.L_1031 - .L_1030)
.L_1030:
        /*004c*/ 	.word	0x00000000
        /*0050*/ 	.short	0x0002
        /*0052*/ 	.short	0x0008
        /*0054*/ 	.byte	0x00, 0xf0, 0x61, 0x00


	//----- nvinfo : EIATTR_KPARAM_INFO
	.align		4
.L_1031:
        /*0058*/ 	.byte	0x04, 0x17
        /*005a*/ 	.short	(.L_1033 - .L_1032)
.L_1032:
        /*005c*/ 	.word	0x00000000
        /*0060*/ 	.short	0x0001
        /*0062*/ 	.short	0x0004
        /*0064*/ 	.byte	0x00, 0xf0, 0x05, 0x00


	//----- nvinfo : EIATTR_KPARAM_INFO
	.align		4
.L_1033:
        /*0068*/ 	.byte	0x04, 0x17
        /*006a*/ 	.short	(.L_1035 - .L_1034)
.L_1034:
        /*006c*/ 	.word	0x00000000
        /*0070*/ 	.short	0x0000
        /*0072*/ 	.short	0x0000
        /*0074*/ 	.byte	0x00, 0xf0, 0x11, 0x00


	//----- nvinfo : EIATTR_SPARSE_MMA_MASK
	.align		4
.L_1035:
        /*0078*/ 	.byte	0x03, 0x50
        /*007a*/ 	.short	0x0000


	//----- nvinfo : EIATTR_MAXREG_COUNT
	.align		4
        /*007c*/ 	.byte	0x03, 0x1b
        /*007e*/ 	.short	0x00ff


	//----- nvinfo : EIATTR_EXTERNS
	.align		4
        /*0080*/ 	.byte	0x04, 0x0f
        /*0082*/ 	.short	(.L_1037 - .L_1036)


	//   ....[0]....
	.align		4
.L_1036:
        /*0084*/ 	.word	index@(__assertfail)


	//----- nvinfo : EIATTR_MERCURY_ISA_VERSION
	.align		4
.L_1037:
        /*0088*/ 	.byte	0x03, 0x5f
        /*008a*/ 	.short	0x0101


	//----- nvinfo : EIATTR_VRC_CTA_INIT_COUNT
	.align		4
        /*008c*/ 	.byte	0x02, 0x4a
	.zero		1
	.zero		1


	//----- nvinfo : EIATTR_SYSCALL_OFFSETS
	.align		4
        /*0090*/ 	.byte	0x04, 0x46
        /*0092*/ 	.short	(.L_1039 - .L_1038)


	//   ....[0]....
.L_1038:
        /*0094*/ 	.word	0x000010a0


	//   ....[1]....
        /*0098*/ 	.word	0x000021d0


	//   ....[2]....
        /*009c*/ 	.word	0x00003440


	//   ....[3]....
        /*00a0*/ 	.word	0x00004570


	//   ....[4]....
        /*00a4*/ 	.word	0x00005720


	//   ....[5]....
        /*00a8*/ 	.word	0x00006860


	//   ....[6]....
        /*00ac*/ 	.word	0x00007a10


	//   ....[7]....
        /*00b0*/ 	.word	0x00008a60


	//   ....[8]....
        /*00b4*/ 	.word	0x00009ca0


	//   ....[9]....
        /*00b8*/ 	.word	0x0000ab80


	//   ....[10]....
        /*00bc*/ 	.word	0x0000bb00


	//   ....[11]....
        /*00c0*/ 	.word	0x0000ca80


	//----- nvinfo : EIATTR_EXIT_INSTR_OFFSETS
	.align		4
.L_1039:
        /*00c4*/ 	.byte	0x04, 0x1c
        /*00c6*/ 	.short	(.L_1041 - .L_1040)


	//   ....[0]....
.L_1040:
        /*00c8*/ 	.word	0x0000bdb0


	//   ....[1]....
        /*00cc*/ 	.word	0x0000bf00


	//   ....[2]....
        /*00d0*/ 	.word	0x0000bf40


	//   ....[3]....
        /*00d4*/ 	.word	0x0000bfe0


	//   ....[4]....
        /*00d8*/ 	.word	0x0000c020


	//   ....[5]....
        /*00dc*/ 	.word	0x0000c060


	//   ....[6]....
        /*00e0*/ 	.word	0x0000c0f0


	//   ....[7]....
        /*00e4*/ 	.word	0x0000c130


	//   ....[8]....
        /*00e8*/ 	.word	0x0000c1d0


	//   ....[9]....
        /*00ec*/ 	.word	0x0000c220


	//   ....[10]....
        /*00f0*/ 	.word	0x0000c270


	//   ....[11]....
        /*00f4*/ 	.word	0x0000c350


	//   ....[12]....
        /*00f8*/ 	.word	0x0000c4c0


	//   ....[13]....
        /*00fc*/ 	.word	0x0000c630


	//   ....[14]....
        /*0100*/ 	.word	0x0000c790


	//   ....[15]....
        /*0104*/ 	.word	0x0000c7d0


	//   ....[16]....
        /*0108*/ 	.word	0x0000c810


	//   ....[17]....
        /*010c*/ 	.word	0x0000c8c0


	//   ....[18]....
        /*0110*/ 	.word	0x0000c920


	//   ....[19]....
        /*0114*/ 	.word	0x0000ca90


	//   ....[20]....
        /*0118*/ 	.word	0x0000cba0


	//   ....[21]....
        /*011c*/ 	.word	0x0000cce0


	//   ....[22]....
        /*0120*/ 	.word	0x0000cd00


	//----- nvinfo : EIATTR_MAX_THREADS
	.align		4
.L_1041:
        /*0124*/ 	.byte	0x04, 0x05
        /*0126*/ 	.short	(.L_1043 - .L_1042)
.L_1042:
        /*0128*/ 	.word	0x00000080
        /*012c*/ 	.word	0x00000001
        /*0130*/ 	.word	0x00000001


	//----- nvinfo : EIATTR_CRS_STACK_SIZE
	.align		4
.L_1043:
        /*0134*/ 	.byte	0x04, 0x1e
        /*0136*/ 	.short	(.L_1045 - .L_1044)
.L_1044:
        /*0138*/ 	.word	0x00000000


	//----- nvinfo : EIATTR_CBANK_PARAM_SIZE
	.align		4
.L_1045:
        /*013c*/ 	.byte	0x03, 0x19
        /*013e*/ 	.short	0x0038


	//----- nvinfo : EIATTR_PARAM_CBANK
	.align		4
        /*0140*/ 	.byte	0x04, 0x0a
        /*0142*/ 	.short	(.L_1047 - .L_1046)
	.align		4
.L_1046:
        /*0144*/ 	.word	index@(.nv.constant0._ZN2at6native27unrolled_elementwise_kernelIZZZNS0_10glu_kernelERNS_18TensorIteratorBaseEENKUlvE_clEvENKUlvE2_clEvEUlN3c108BFloat16ES7_E_St5arrayIPcLm3EELi4E23TrivialOffsetCalculatorILi2EjESC_ILi1EjENS0_6memory12LoadWithCastILi2EEENSF_13StoreWithCastILi1EEEEEviT_T0_T2_T3_T4_T5_)
        /*0148*/ 	.short	0x0380
        /*014a*/ 	.short	0x0038


	//----- nvinfo : EIATTR_SW_WAR
	.align		4
.L_1047:
        /*014c*/ 	.byte	0x04, 0x36
        /*014e*/ 	.short	(.L_1049 - .L_1048)
.L_1048:
        /*0150*/ 	.word	0x00000008
.L_1049:


//--------------------- .nv.info._ZN2at6native18elementwise_kernelILi128ELi4EZNS0_22gpu_kernel_impl_nocastIZZZNS0_10glu_kernelERNS_18TensorIteratorBaseEENKUlvE_clEvENKUlvE2_clEvEUlN3c108BFloat16ES8_E_EEvS4_RKT_EUliE_EEviT1_ --------------------------
	.section	.nv.info._ZN2at6native18elementwise_kernelILi128ELi4EZNS0_22gpu_kernel_impl_nocastIZZZNS0_10glu_kernelERNS_18TensorIteratorBaseEENKUlvE_clEvENKUlvE2_clEvEUlN3c108BFloat16ES8_E_EEvS4_RKT_EUliE_EEviT1_,"",@"SHT_CUDA_INFO"
	.sectionflags	@""
	.align	4


	//----- nvinfo : EIATTR_CUDA_API_VERSION
	.align		4
        /*0000*/ 	.byte	0x04, 0x37
        /*0002*/ 	.short	(.L_1051 - .L_1050)
.L_1050:
        /*0004*/ 	.word	0x00000082


	//----- nvinfo : EIATTR_KPARAM_INFO
	.align		4
.L_1051:
        /*0008*/ 	.byte	0x04, 0x17
        /*000a*/ 	.short	(.L_1053 - .L_1052)
.L_1052:
        /*000c*/ 	.word	0x00000000
        /*0010*/ 	.short	0x0001
        /*0012*/ 	.short	0x0008
        /*0014*/ 	.byte	0x00, 0xf0, 0x21, 0x0a


	//----- nvinfo : EIATTR_KPARAM_INFO
	.align		4
.L_1053:
        /*0018*/ 	.byte	0x04, 0x17
        /*001a*/ 	.short	(.L_1055 - .L_1054)
.L_1054:
        /*001c*/ 	.word	0x00000000
        /*0020*/ 	.short	0x0000
        /*0022*/ 	.short	0x0000
        /*0024*/ 	.byte	0x00, 0xf0, 0x11, 0x00


	//----- nvinfo : EIATTR_SPARSE_MMA_MASK
	.align		4
.L_1055:
        /*0028*/ 	.byte	0x03, 0x50
        /*002a*/ 	.short	0x0000


	//----- nvinfo : EIATTR_MAXREG_COUNT
	.align		4
        /*002c*/ 	.byte	0x03, 0x1b
        /*002e*/ 	.short	0x0080


	//----- nvinfo : EIATTR_MERCURY_ISA_VERSION
	.align		4
        /*0030*/ 	.byte	0x03, 0x5f
        /*0032*/ 	.short	0x0101


	//----- nvinfo : EIATTR_VRC_CTA_INIT_COUNT
	.align		4
        /*0034*/ 	.byte	0x02, 0x4a
	.zero		1
	.zero		1


	//----- nvinfo : EIATTR_EXIT_INSTR_OFFSETS
	.align		4
        /*0038*/ 	.byte	0x04, 0x1c
        /*003a*/ 	.short	(.L_1057 - .L_1056)


	//   ....[0]....
.L_1056:
        /*003c*/ 	.word	0x00000450


	//   ....[1]....
        /*0040*/ 	.word	0x00000540


	//   ....[2]....
        /*0044*/ 	.word	0x00004b70


	//   ....[3]....
        /*0048*/ 	.word	0x00006270


	//----- nvinfo : EIATTR_MAX_THREADS
	.align		4
.L_1057:
        /*004c*/ 	.byte	0x04, 0x05
        /*004e*/ 	.short	(.L_1059 - .L_1058)
.L_1058:
        /*0050*/ 	.word	0x00000080
        /*0054*/ 	.word	0x00000001
        /*0058*/ 	.word	0x00000001


	//----- nvinfo : EIATTR_CRS_STACK_SIZE
	.align		4
.L_1059:
        /*005c*/ 	.byte	0x04, 0x1e
        /*005e*/ 	.short	(.L_1061 - .L_1060)
.L_1060:
        /*0060*/ 	.word	0x00000000


	//----- nvinfo : EIATTR_CBANK_PARAM_SIZE
	.align		4
.L_1061:
        /*0064*/ 	.byte	0x03, 0x19
        /*0066*/ 	.short	0x0290


	//----- nvinfo : EIATTR_PARAM_CBANK
	.align		4
        /*0068*/ 	.byte	0x04, 0x0a
        /*006a*/ 	.short	(.L_1063 - .L_1062)
	.align		4
.L_1062:
        /*006c*/ 	.word	index@(.nv.constant0._ZN2at6native18elementwise_kernelILi128ELi4EZNS0_22gpu_kernel_impl_nocastIZZZNS0_10glu_kernelERNS_18TensorIteratorBaseEENKUlvE_clEvENKUlvE2_clEvEUlN3c108BFloat16ES8_E_EEvS4_RKT_EUliE_EEviT1_)
        /*0070*/ 	.short	0x0380
        /*0072*/ 	.short	0x0290


	//----- nvinfo : EIATTR_SW_WAR
	.align		4
.L_1063:
        /*0074*/ 	.byte	0x04, 0x36
        /*0076*/ 	.short	(.L_1065 - .L_1064)
.L_1064:
        /*0078*/ 	.word	0x00000008
.L_1065:


//--------------------- .nv.info._ZN2at6native27unrolled_elementwise_kernelIZZZNS0_10glu_kernelERNS_18TensorIteratorBaseEENKUlvE_clEvENKUlvE2_clEvEUlN3c108BFloat16ES7_E_St5arrayIPcLm3EELi4E23TrivialOffsetCalculatorILi2EjESC_ILi1EjENS0_6memory15LoadWithoutCastENSF_16StoreWithoutCastEEEviT_T0_T2_T3_T4_T5_ --------------------------
	.section	.nv.info._ZN2at6native27unrolled_elementwise_kernelIZZZNS0_10glu_kernelERNS_18TensorIteratorBaseEENKUlvE_clEvENKUlvE2_clEvEUlN3c108BFloat16ES7_E_St5arrayIPcLm3EELi4E23TrivialOffsetCalculatorILi2EjESC_ILi1EjENS0_6memory15LoadWithoutCastENSF_16StoreWithoutCastEEEviT_T0_T2_T3_T4_T5_,"",@"SHT_CUDA_INFO"
	.sectionflags	@""
	.align	4


	//----- nvinfo : EIATTR_CUDA_API_VERSION
	.align		4
        /*0000*/ 	.byte	0x04, 0x37
        /*0002*/ 	.short	(.L_1067 - .L_1066)
.L_1066:
        /*0004*/ 	.word	0x00000082


	//----- nvinfo : EIATTR_KPARAM_INFO
	.align		4
.L_1067:
        /*0008*/ 	.byte	0x04, 0x17
        /*000a*/ 	.short	(.L_1069 - .L_1068)
.L_1068:
        /*000c*/ 	.word	0x00000000
        /*0010*/ 	.short	0x0006
        /*0012*/ 	.short	0x0023
        /*0014*/ 	.byte	0x00, 0xf0, 0x05, 0x00


	//----- nvinfo : EIATTR_KPARAM_INFO
	.align		4
.L_1069:
        /*0018*/ 	.byte	0x04, 0x17
        /*001a*/ 	.short	(.L_1071 - .L_1070)
.L_1070:
        /*001c*/ 	.word	0x00000000
        /*0020*/ 	.short	0x0005
        /*0022*/ 	.short	0x0022
        /*0024*/ 	.byte	0x00, 0xf0, 0x05, 0x00


	//----- nvinfo : EIATTR_KPARAM_INFO
	.align		4
.L_1071:
        /*0028*/ 	.byte	0x04, 0x17
        /*002a*/ 	.short	(.L_1073 - .L_1072)
.L_1072:
        /*002c*/ 	.word	0x00000000
        /*0030*/ 	.short	0x0004
        /*0032*/ 	.short	0x0021
        /*0034*/ 	.byte	0x00, 0xf0, 0x05, 0x00


	//----- nvinfo : EIATTR_KPARAM_INFO
	.align		4
.L_1073:
        /*0038*/ 	.byte	0x04, 0x17
        /*003a*/ 	.short	(.L_1075 - .L_1074)
.L_1074:
        /*003c*/ 	.word	0x00000000
        /*0040*/ 	.short	0x0003
        /*0042*/ 	.short	0x0020
        /*0044*/ 	.byte	0x00, 0xf0, 0x05, 0x00


	//----- nvinfo : EIATTR_KPARAM_INFO
	.align		4
.L_1075:
        /*0048*/ 	.byte	0x04, 0x17
        /*004a*/ 	.short	(.L_1077 - .L_1076)
.L_1076:
        /*004c*/ 	.word	0x00000000
        /*0050*/ 	.short	0x0002
        /*0052*/ 	.short	0x0008
        /*0054*/ 	.byte	0x00, 0xf0, 0x61, 0x00


	//----- nvinfo : EIATTR_KPARAM_INFO
	.align		4
.L_1077:
        /*0058*/ 	.byte	0x04, 0x17
        /*005a*/ 	.short	(.L_1079 - .L_1078)
.L_1078:
        /*005c*/ 	.word	0x00000000
        /*0060*/ 	.short	0x0001
        /*0062*/ 	.short	0x0004
        /*0064*/ 	.byte	0x00, 0xf0, 0x05, 0x00


	//----- nvinfo : EIATTR_KPARAM_INFO
	.align		4
.L_1079:
        /*0068*/ 	.byte	0x04, 0x17
        /*006a*/ 	.short	(.L_1081 - .L_1080)
.L_1080:
        /*006c*/ 	.word	0x00000000
        /*0070*/ 	.short	0x0000
        /*0072*/ 	.short	0x0000
        /*0074*/ 	.byte	0x00, 0xf0, 0x11, 0x00


	//----- nvinfo : EIATTR_SPARSE_MMA_MASK
	.align		4
.L_1081:
        /*0078*/ 	.byte	0x03, 0x50
        /*007a*/ 	.short	0x0000


	//----- nvinfo : EIATTR_MAXREG_COUNT
	.align		4
        /*007c*/ 	.byte	0x03, 0x1b
        /*007e*/ 	.short	0x00ff


	//----- nvinfo : EIATTR_MERCURY_ISA_VERSION
	.align		4
        /*0080*/ 	.byte	0x03, 0x5f
        /*0082*/ 	.short	0x0101


	//----- nvinfo : EIATTR_VRC_CTA_INIT_COUNT
	.align		4
        /*0084*/ 	.byte	0x02, 0x4a
	.zero		1
	.zero		1


	//----- nvinfo : EIATTR_EXIT_INSTR_OFFSETS
	.align		4
        /*0088*/ 	.byte	0x04, 0x1c
        /*008a*/ 	.short	(.L_1083 - .L_1082)


	//   ....[0]....
.L_1082:
        /*008c*/ 	.word	0x000006a0


	//   ....[1]....
        /*0090*/ 	.word	0x00000720


	//----- nvinfo : EIATTR_MAX_THREADS
	.align		4
.L_1083:
        /*0094*/ 	.byte	0x04, 0x05
        /*0096*/ 	.short	(.L_1085 - .L_1084)
.L_1084:
        /*0098*/ 	.word	0x00000080
        /*009c*/ 	.word	0x00000001
        /*00a0*/ 	.word	0x00000001


	//----- nvinfo : EIATTR_CRS_STACK_SIZE
	.align		4
.L_1085:
        /*00a4*/ 	.byte	0x04, 0x1e
        /*00a6*/ 	.short	(.L_1087 - .L_1086)
.L_1086:
        /*00a8*/ 	.word	0x00000000


	//----- nvinfo : EIATTR_CBANK_PARAM_SIZE
	.align		4
.L_1087:
        /*00ac*/ 	.byte	0x03, 0x19
        /*00ae*/ 	.short	0x0024


	//----- nvinfo : EIATTR_PARAM_CBANK
	.align		4
        /*00b0*/ 	.byte	0x04, 0x0a
        /*00b2*/ 	.short	(.L_1089 - .L_1088)
	.align		4
.L_1088:
        /*00b4*/ 	.word	index@(.nv.constant0._ZN2at6native27unrolled_elementwise_kernelIZZZNS0_10glu_kernelERNS_18TensorIteratorBaseEENKUlvE_clEvENKUlvE2_clEvEUlN3c108BFloat16ES7_E_St5arrayIPcLm3EELi4E23TrivialOffsetCalculatorILi2EjESC_ILi1EjENS0_6memory15LoadWithoutCastENSF_16StoreWithoutCastEEEviT_T0_T2_T3_T4_T5_)
        /*00b8*/ 	.short	0x0380
        /*00ba*/ 	.short	0x0024


	//----- nvinfo : EIATTR_SW_WAR
	.align		4
.L_1089:
        /*00bc*/ 	.byte	0x04, 0x36
        /*00be*/ 	.short	(.L_1091 - .L_1090)
.L_1090:
        /*00c0*/ 	.word	0x00000008
.L_1091:


//--------------------- .nv.info._ZN2at6native29vectorized_elementwise_kernelILi2EZZZNS0_10glu_kernelERNS_18TensorIteratorBaseEENKUlvE_clEvENKUlvE2_clEvEUlN3c108BFloat16ES7_E_St5arrayIPcLm3EEEEviT0_T1_ --------------------------
	.section	.nv.info._ZN2at6native29vectorized_elementwise_kernelILi2EZZZNS0_10glu_kernelERNS_18TensorIteratorBaseEENKUlvE_clEvENKUlvE2_clEvEUlN3c108BFloat16ES7_E_St5arrayIPcLm3EEEEviT0_T1_,"",@"SHT_CUDA_INFO"
	.sectionflags	@""
	.align	4


	//----- nvinfo : EIATTR_CUDA_API_VERSION
	.align		4
        /*0000*/ 	.byte	0x04, 0x37
        /*0002*/ 	.short	(.L_1093 - .L_1092)
.L_1092:
        /*0004*/ 	.word	0x00000082


	//----- nvinfo : EIATTR_KPARAM_INFO
	.align		4
.L_1093:
        /*0008*/ 	.byte	0x04, 0x17
        /*000a*/ 	.short	(.L_1095 - .L_1094)
.L_1094:
        /*000c*/ 	.word	0x00000000
        /*0010*/ 	.short	0x0002
        /*0012*/ 	.short	0x0008
        /*0014*/ 	.byte	0x00, 0xf0, 0x61, 0x00


	//----- nvinfo : EIATTR_KPARAM_INFO
	.align		4
.L_1095:
        /*0018*/ 	.byte	0x04, 0x17
        /*001a*/ 	.short	(.L_1097 - .L_1096)
.L_1096:
        /*001c*/ 	.word	0x00000000
        /*0020*/ 	.short	0x0001
        /*0022*/ 	.short	0x0004
        /*0024*/ 	.byte	0x00, 0xf0, 0x05, 0x00


	//----- nvinfo : EIATTR_KPARAM_INFO
	.align		4
.L_1097:
        /*0028*/ 	.byte	0x04, 0x17
        /*002a*/ 	.short	(.L_1099 - .L_1098)
.L_1098:
        /*002c*/ 	.word	0x00000000
        /*0030*/ 	.short	0x0000
        /*0032*/ 	.short	0x0000
        /*0034*/ 	.byte	0x00, 0xf0, 0x11, 0x00


	//----- nvinfo : EIATTR_SPARSE_MMA_MASK
	.align		4
.L_1099:
        /*0038*/ 	.byte	0x03, 0x50
        /*003a*/ 	.short	0x0000


	//----- nvinfo : EIATTR_MAXREG_COUNT
	.align		4
        /*003c*/ 	.byte	0x03, 0x1b
        /*003e*/ 	.short	0x00ff


	//----- nvinfo : EIATTR_MERCURY_ISA_VERSION
	.align		4
        /*0040*/ 	.byte	0x03, 0x5f
        /*0042*/ 	.short	0x0101


	//----- nvinfo : EIATTR_VRC_CTA_INIT_COUNT
	.align		4
        /*0044*/ 	.byte	0x02, 0x4a
	.zero		1
	.zero		1


	//----- nvinfo : EIATTR_EXIT_INSTR_OFFSETS
	.align		4
        /*0048*/ 	.byte	0x04, 0x1c
        /*004a*/ 	.short	(.L_1101 - .L_1100)


	//   ....[0]....
.L_1100:
        /*004c*/ 	.word	0x00000e60


	//   ....[1]....
        /*0050*/ 	.word	0x00000eb0


	//   ....[2]....
        /*0054*/ 	.word	0x00001460


	//----- nvinfo : EIATTR_MAX_THREADS
	.align		4
.L_1101:
        /*0058*/ 	.byte	0x04, 0x05
        /*005a*/ 	.short	(.L_1103 - .L_1102)
.L_1102:
        /*005c*/ 	.word	0x00000080
        /*0060*/ 	.word	0x00000001
        /*0064*/ 	.word	0x00000001


	//----- nvinfo : EIATTR_CRS_STACK_SIZE
	.align		4
.L_1103:
        /*0068*/ 	.byte	0x04, 0x1e
        /*006a*/ 	.short	(.L_1105 - .L_1104)
.L_1104:
        /*006c*/ 	.word	0x00000000


	//----- nvinfo : EIATTR_CBANK_PARAM_SIZE
	.align		4
.L_1105:
        /*0070*/ 	.byte	0x03, 0x19
        /*0072*/ 	.short	0x0020


	//----- nvinfo : EIATTR_PARAM_CBANK
	.align		4
        /*0074*/ 	.byte	0x04, 0x0a
        /*0076*/ 	.short	(.L_1107 - .L_1106)
	.align		4
.L_1106:
        /*0078*/ 	.word	index@(.nv.constant0._ZN2at6native29vectorized_elementwise_kernelILi2EZZZNS0_10glu_kernelERNS_18TensorIteratorBaseEENKUlvE_clEvENKUlvE2_clEvEUlN3c108BFloat16ES7_E_St5arrayIPcLm3EEEEviT0_T1_)
        /*007c*/ 	.short	0x0380
        /*007e*/ 	.short	0x0020


	//----- nvinfo : EIATTR_SW_WAR
	.align		4
.L_1107:
        /*0080*/ 	.byte	0x04, 0x36
        /*0082*/ 	.short	(.L_1109 - .L_1108)
.L_1108:
        /*0084*/ 	.word	0x00000008
.L_1109:


//--------------------- .nv.info._ZN2at6native29vectorized_elementwise_kernelILi4EZZZNS0_10glu_kernelERNS_18TensorIteratorBaseEENKUlvE_clEvENKUlvE2_clEvEUlN3c108BFloat16ES7_E_St5arrayIPcLm3EEEEviT0_T1_ --------------------------
	.section	.nv.info._ZN2at6native29vectorized_elementwise_kernelILi4EZZZNS0_10glu_kernelERNS_18TensorIteratorBaseEENKUlvE_clEvENKUlvE2_clEvEUlN3c108BFloat16ES7_E_St5arrayIPcLm3EEEEviT0_T1_,"",@"SHT_CUDA_INFO"
	.sectionflags	@""
	.align	4


	//----- nvinfo : EIATTR_CUDA_API_VERSION
	.align		4
        /*0000*/ 	.byte	0x04, 0x37
        /*0002*/ 	.short	(.L_1111 - .L_1110)
.L_1110:
        /*0004*/ 	.word	0x00000082


	//----- nvinfo : EIATTR_KPARAM_INFO
	.align		4
.L_1111:
        /*0008*/ 	.byte	0x04, 0x17
        /*000a*/ 	.short	(.L_1113 - .L_1112)
.L_1112:
        /*000c*/ 	.word	0x00000000
        /*0010*/ 	.short	0x0002
        /*0012*/ 	.short	0x0008
        /*0014*/ 	.byte	0x00, 0xf0, 0x61, 0x00


	//----- nvinfo : EIATTR_KPARAM_INFO
	.align		4
.L_1113:
        /*0018*/ 	.byte	0x04, 0x17
        /*001a*/ 	.short	(.L_1115 - .L_1114)
.L_1114:
        /*001c*/ 	.word	0x00000000
        /*0020*/ 	.short	0x0001
        /*0022*/ 	.short	0x0004
        /*0024*/ 	.byte	0x00, 0xf0, 0x05, 0x00


	//----- nvinfo : EIATTR_KPARAM_INFO
	.align		4
.L_1115:
        /*0028*/ 	.byte	0x04, 0x17
        /*002a*/ 	.short	(.L_1117 - .L_1116)
.L_1116:
        /*002c*/ 	.word	0x00000000
        /*0030*/ 	.short	0x0000
        /*0032*/ 	.short	0x0000
        /*0034*/ 	.byte	0x00, 0xf0, 0x11, 0x00


	//----- nvinfo : EIATTR_SPARSE_MMA_MASK
	.align		4
.L_1117:
        /*0038*/ 	.byte	0x03, 0x50
        /*003a*/ 	.short	0x0000


	//----- nvinfo : EIATTR_MAXREG_COUNT
	.align		4
        /*003c*/ 	.byte	0x03, 0x1b
        /*003e*/ 	.short	0x00ff


	//----- nvinfo : EIATTR_MERCURY_ISA_VERSION
	.align		4
        /*0040*/ 	.byte	0x03, 0x5f
        /*0042*/ 	.short	0x0101


	//----- nvinfo : EIATTR_VRC_CTA_INIT_COUNT
	.align		4
        /*0044*/ 	.byte	0x02, 0x4a
	.zero		1
	.zero		1


	//----- nvinfo : EIATTR_EXIT_INSTR_OFFSETS
	.align		4
        /*0048*/ 	.byte	0x04, 0x1c
        /*004a*/ 	.short	(.L_1119 - .L_1118)


	//   ....[0]....
.L_1118:
        /*004c*/ 	.word	0x00000e60


	//   ....[1]....
        /*0050*/ 	.word	0x00000eb0


	//   ....[2]....
        /*0054*/ 	.word	0x00001400


	//----- nvinfo : EIATTR_MAX_THREADS
	.align		4
.L_1119:
        /*0058*/ 	.byte	0x04, 0x05
        /*005a*/ 	.short	(.L_1121 - .L_1120)
.L_1120:
        /*005c*/ 	.word	0x00000080
        /*0060*/ 	.word	0x00000001
        /*0064*/ 	.word	0x00000001


	//----- nvinfo : EIATTR_CRS_STACK_SIZE
	.align		4
.L_1121:
        /*0068*/ 	.byte	0x04, 0x1e
        /*006a*/ 	.short	(.L_1123 - .L_1122)
.L_1122:
        /*006c*/ 	.word	0x00000000


	//----- nvinfo : EIATTR_CBANK_PARAM_SIZE
	.align		4
.L_1123:
        /*0070*/ 	.byte	0x03, 0x19
        /*0072*/ 	.short	0x0020


	//----- nvinfo : EIATTR_PARAM_CBANK
	.align		4
        /*0074*/ 	.byte	0x04, 0x0a
        /*0076*/ 	.short	(.L_1125 - .L_1124)
	.align		4
.L_1124:
        /*0078*/ 	.word	index@(.nv.constant0._ZN2at6native29vectorized_elementwise_kernelILi4EZZZNS0_10glu_kernelERNS_18TensorIteratorBaseEENKUlvE_clEvENKUlvE2_clEvEUlN3c108BFloat16ES7_E_St5arrayIPcLm3EEEEviT0_T1_)
        /*007c*/ 	.short	0x0380
        /*007e*/ 	.short	0x0020


	//----- nvinfo : EIATTR_SW_WAR
	.align		4
.L_1125:
        /*0080*/ 	.byte	0x04, 0x36
        /*0082*/ 	.short	(.L_1127 - .L_1126)
.L_1126:
        /*0084*/ 	.word	0x00000008
.L_1127:


//--------------------- .nv.info._ZN2at6native29vectorized_elementwise_kernelILi8EZZZNS0_10glu_kernelERNS_18TensorIteratorBaseEENKUlvE_clEvENKUlvE2_clEvEUlN3c108BFloat16ES7_E_St5arrayIPcLm3EEEEviT0_T1_ --------------------------
	.section	.nv.info._ZN2at6native29vectorized_elementwise_kernelILi8EZZZNS0_10glu_kernelERNS_18TensorIteratorBaseEENKUlvE_clEvENKUlvE2_clEvEUlN3c108BFloat16ES7_E_St5arrayIPcLm3EEEEviT0_T1_,"",@"SHT_CUDA_INFO"
	.sectionflags	@""
	.align	4


	//----- nvinfo : EIATTR_CUDA_API_VERSION
	.align		4
        /*0000*/ 	.byte	0x04, 0x37
        /*0002*/ 	.short	(.L_1129 - .L_1128)
.L_1128:
        /*0004*/ 	.word	0x00000082


	//----- nvinfo : EIATTR_KPARAM_INFO
	.align		4
.L_1129:
        /*0008*/ 	.byte	0x04, 0x17
        /*000a*/ 	.short	(.L_1131 - .L_1130)
.L_1130:
        /*000c*/ 	.word	0x00000000
        /*0010*/ 	.short	0x0002
        /*0012*/ 	.short	0x0008
        /*0014*/ 	.byte	0x00, 0xf0, 0x61, 0x00


	//----- nvinfo : EIATTR_KPARAM_INFO
	.align		4
.L_1131:
        /*0018*/ 	.byte	0x04, 0x17
        /*001a*/ 	.short	(.L_1133 - .L_1132)
.L_1132:
        /*001c*/ 	.word	0x00000000
        /*0020*/ 	.short	0x0001
        /*0022*/ 	.short	0x0004
        /*0024*/ 	.byte	0x00, 0xf0, 0x05, 0x00


	//----- nvinfo : EIATTR_KPARAM_INFO
	.align		4
.L_1133:
        /*0028*/ 	.byte	0x04, 0x17
        /*002a*/ 	.short	(.L_1135 - .L_1134)
.L_1134:
        /*002c*/ 	.word	0x00000000
        /*0030*/ 	.short	0x0000
        /*0032*/ 	.short	0x0000
        /*0034*/ 	.byte	0x00, 0xf0, 0x11, 0x00


	//----- nvinfo : EIATTR_SPARSE_MMA_MASK
	.align		4
.L_1135:
        /*0038*/ 	.byte	0x03, 0x50
        /*003a*/ 	.short	0x0000


	//----- nvinfo : EIATTR_MAXREG_COUNT
	.align		4
        /*003c*/ 	.byte	0x03, 0x1b
        /*003e*/ 	.short	0x00ff


	//----- nvinfo : EIATTR_MERCURY_ISA_VERSION
	.align		4
        /*0040*/ 	.byte	0x03, 0x5f
        /*0042*/ 	.short	0x0101


	//----- nvinfo : EIATTR_VRC_CTA_INIT_COUNT
	.align		4
        /*0044*/ 	.byte	0x02, 0x4a
	.zero		1
	.zero		1


	//----- nvinfo : EIATTR_EXIT_INSTR_OFFSETS
	.align		4
        /*0048*/ 	.byte	0x04, 0x1c
        /*004a*/ 	.short	(.L_1137 - .L_1136)


	//   ....[0]....
.L_1136:
        /*004c*/ 	.word	0x00000010


	//----- nvinfo : EIATTR_MAX_THREADS
	.align		4
.L_1137:
        /*0050*/ 	.byte	0x04, 0x05
        /*0052*/ 	.short	(.L_1139 - .L_1138)
.L_1138:
        /*0054*/ 	.word	0x00000080
        /*0058*/ 	.word	0x00000001
        /*005c*/ 	.word	0x00000001


	//----- nvinfo : EIATTR_CBANK_PARAM_SIZE
	.align		4
.L_1139:
        /*0060*/ 	.byte	0x03, 0x19
        /*0062*/ 	.short	0x0020


	//----- nvinfo : EIATTR_PARAM_CBANK
	.align		4
        /*0064*/ 	.byte	0x04, 0x0a
        /*0066*/ 	.short	(.L_1141 - .L_1140)
	.align		4
.L_1140:
        /*0068*/ 	.word	index@(.nv.constant0._ZN2at6native29vectorized_elementwise_kernelILi8EZZZNS0_10glu_kernelERNS_18TensorIteratorBaseEENKUlvE_clEvENKUlvE2_clEvEUlN3c108BFloat16ES7_E_St5arrayIPcLm3EEEEviT0_T1_)
        /*006c*/ 	.short	0x0380
        /*006e*/ 	.short	0x0020


	//----- nvinfo : EIATTR_SW_WAR
	.align		4
.L_1141:
        /*0070*/ 	.byte	0x04, 0x36
        /*0072*/ 	.short	(.L_1143 - .L_1142)
.L_1142:
        /*0074*/ 	.word	0x00000008
.L_1143:


//--------------------- .nv.info._ZN2at6native18elementwise_kernelILi128ELi4EZNS0_15gpu_kernel_implIZZZNS0_10glu_kernelERNS_18TensorIteratorBaseEENKUlvE_clEvENKUlvE1_clEvEUlN3c104HalfES8_E_EEvS4_RKT_EUliE_EEviT1_ --------------------------
	.section	.nv.info._ZN2at6native18elementwise_kernelILi128ELi4EZNS0_15gpu_kernel_implIZZZNS0_10glu_kernelERNS_18TensorIteratorBaseEENKUlvE_clEvENKUlvE1_clEvEUlN3c104HalfES8_E_EEvS4_RKT_EUliE_EEviT1_,"",@"SHT_CUDA_INFO"
	.sectionflags	@""
	.align	4


	//----- nvinfo : EIATTR_CUDA_API_VERSION
	.align		4
        /*0000*/ 	.byte	0x04, 0x37
        /*0002*/ 	.short	(.L_1145 - .L_1144)
.L_1144:
        /*0004*/ 	.word	0x00000082


	//----- nvinfo : EIATTR_KPARAM_INFO
	.align		4
.L_1145:
        /*0008*/ 	.byte	0x04, 0x17
        /*000a*/ 	.short	(.L_1147 - .L_1146)
.L_1146:
        /*000c*/ 	.word	0x00000000
        /*0010*/ 	.short	0x0001
        /*0012*/ 	.short	0x0008
        /*0014*/ 	.byte	0x00, 0xf0, 0x21, 0x0a


	//----- nvinfo : EIATTR_KPARAM_INFO
	.align		4
.L_1147:
        /*0018*/ 	.byte	0x04, 0x17
        /*001a*/ 	.short	(.L_1149 - .L_1148)
.L_1148:
        /*001c*/ 	.word	0x00000000
        /*0020*/ 	.short	0x0000
        /*0022*/ 	.short	0x0000
        /*0024*/ 	.byte	0x00, 0xf0, 0x11, 0x00


	//----- nvinfo : EIATTR_SPARSE_MMA_MASK
	.align		4
.L_1149:
        /*0028*/ 	.byte	0x03, 0x50
        /*002a*/ 	.short	0x0000


	//----- nvinfo : EIATTR_MAXREG_COUNT
	.align		4
        /*002c*/ 	.byte	0x03, 0x1b
        /*002e*/ 	.short	0x0080


	//----- nvinfo : EIATTR_EXTERNS
	.align		4
        /*0030*/ 	.byte	0x04, 0x0f
        /*0032*/ 	.short	(.L_1151 - .L_1150)


	//   ....[0]....
	.align		4
.L_1150:
        /*0034*/ 	.word	index@(__assertfail)


	//----- nvinfo : EIATTR_MERCURY_ISA_VERSION
	.align		4
.L_1151:
        /*0038*/ 	.byte	0x03, 0x5f
        /*003a*/ 	.short	0x0101


	//----- nvinfo : EIATTR_VRC_CTA_INIT_COUNT
	.align		4
        /*003c*/ 	.byte	0x02, 0x4a
	.zero		1
	.zero		1


	//----- nvinfo : EIATTR_SYSCALL_OFFSETS
	.align		4
        /*0040*/ 	.byte	0x04, 0x46
        /*0042*/ 	.short	(.L_1153 - .L_1152)


	//   ....[0]....
.L_1152:
        /*0044*/ 	.word	0x00002680


	//   ....[1]....
        /*0048*/ 	.word	0x00003680


	//   ....[2]....
        /*004c*/ 	.word	0x000045e0


	//   ....[3]....
        /*0050*/ 	.word	0x00006e00


	//   ....[4]....
        /*0054*/ 	.word	0x00007df0


	//   ....[5]....
        /*0058*/ 	.word	0x00008b80


	//   ....[6]....
        /*005c*/ 	.word	0x0000b4b0


	//   ....[7]....
        /*0060*/ 	.word	0x0000c4a0


	//   ....[8]....
        /*0064*/ 	.word	0x0000d230


	//   ....[9]....
        /*0068*/ 	.word	0x0000fb80


	//   ....[10]....
        /*006c*/ 	.word	0x00010b70


	//   ....[11]....
        /*0070*/ 	.word	0x000118d0


	//----- nvinfo : EIATTR_EXIT_INSTR_OFFSETS
	.align		4
.L_1153:
        /*0074*/ 	.byte	0x04, 0x1c
        /*0076*/ 	.short	(.L_1155 - .L_1154)


	//   ....[0]....
.L_1154:
        /*0078*/ 	.word	0x0000d510


	//   ....[1]....
        /*007c*/ 	.word	0x00010d70


	//   ....[2]....
        /*0080*/ 	.word	0x00010db0


	//   ....[3]....
        /*0084*/ 	.word	0x00010e50


	//   ....[4]....
        /*0088*/ 	.word	0x00010e90


	//   ....[5]....
        /*008c*/ 	.word	0x00010ed0


	//   ....[6]....
        /*0090*/ 	.word	0x00010f60


	//   ....[7]....
        /*0094*/ 	.word	0x00010f80


	//   ....[8]....
        /*0098*/ 	.word	0x00011020


	//   ....[9]....
        /*009c*/ 	.word	0x00011070


	//   ....[10]....
        /*00a0*/ 	.word	0x000110c0


	//   ....[11]....
        /*00a4*/ 	.word	0x000111a0


	//   ....[12]....
        /*00a8*/ 	.word	0x00011310


	//   ....[13]....
        /*00ac*/ 	.word	0x00011480


	//   ....[14]....
        /*00b0*/ 	.word	0x000115e0


	//   ....[15]....
        /*00b4*/ 	.word	0x00011620


	//   ....[16]....
        /*00b8*/ 	.word	0x00011660


	//   ....[17]....
        /*00bc*/ 	.word	0x00011710


	//   ....[18]....
        /*00c0*/ 	.word	0x00011770


	//   ....[19]....
        /*00c4*/ 	.word	0x000118e0


	//   ....[20]....
        /*00c8*/ 	.word	0x000119f0


	//   ....[21]....
        /*00cc*/ 	.word	0x00011b30


	//   ....[22]....
        /*00d0*/ 	.word	0x00011b70


	//----- nvinfo : EIATTR_MAX_THREADS
	.align		4
.L_1155:
        /*00d4*/ 	.byte	0x04, 0x05
        /*00d6*/ 	.short	(.L_1157 - .L_1156)
.L_1156:
        /*00d8*/ 	.word	0x00000080
        /*00dc*/ 	.word	0x00000001
        /*00e0*/ 	.word	0x00000001


	//----- nvinfo : EIATTR_CRS_STACK_SIZE
	.align		4
.L_1157:
        /*00e4*/ 	.byte	0x04, 0x1e
        /*00e6*/ 	.short	(.L_1159 - .L_1158)
.L_1158:
        /*00e8*/ 	.word	0x00000000


	//----- nvinfo : EIATTR_CBANK_PARAM_SIZE
	.align		4
.L_1159:
        /*00ec*/ 	.byte	0x03, 0x19
        /*00ee*/ 	.short	0x0290


	//----- nvinfo : EIATTR_PARAM_CBANK
	.align		4
        /*00f0*/ 	.byte	0x04, 0x0a
        /*00f2*/ 	.short	(.L_1161 - .L_1160)
	.align		4
.L_1160:
        /*00f4*/ 	.word	index@(.nv.constant0._ZN2at6native18elementwise_kernelILi128ELi4EZNS0_15gpu_kernel_implIZZZNS0_10glu_kernelERNS_18TensorIteratorBaseEENKUlvE_clEvENKUlvE1_clEvEUlN3c104HalfES8_E_EEvS4_RKT_EUliE_EEviT1_)
        /*00f8*/ 	.short	0x0380
        /*00fa*/ 	.short	0x0290


	//----- nvinfo : EIATTR_SW_WAR
	.align		4
.L_1161:
        /*00fc*/ 	.byte	0x04, 0x36
        /*00fe*/ 	.short	(.L_1163 - .L_1162)
.L_1162:
        /*0100*/ 	.word	0x00000008
.L_1163:


//--------------------- .nv.info._ZN2at6native27unrolled_elementwise_kernelIZZZNS0_10glu_kernelERNS_18TensorIteratorBaseEENKUlvE_clEvENKUlvE1_clEvEUlN3c104HalfES7_E_St5arrayIPcLm3EELi4E23TrivialOffsetCalculatorILi2EjESC_ILi1EjENS0_6memory12LoadWithCastILi2EEENSF_13StoreWithCastILi1EEEEEviT_T0_T2_T3_T4_T5_ --------------------------
	.section	.nv.info._ZN2at6native27unrolled_elementwise_kernelIZZZNS0_10glu_kernelERNS_18TensorIteratorBaseEENKUlvE_clEvENKUlvE1_clEvEUlN3c104HalfES7_E_St5arrayIPcLm3EELi4E23TrivialOffsetCalculatorILi2EjESC_ILi1EjENS0_6memory12LoadWithCastILi2EEENSF_13StoreWithCastILi1EEEEEviT_T0_T2_T3_T4_T5_,"",@"SHT_CUDA_INFO"
	.sectionflags	@""
	.align	4


	//----- nvinfo : EIATTR_CUDA_API_VERSION
	.align		4
        /*0000*/ 	.byte	0x04, 0x37
        /*0002*/ 	.short	(.L_1165 - .L_1164)
.L_1164:
        /*0004*/ 	.word	0x00000082


	//----- nvinfo : EIATTR_KPARAM_INFO
	.align		4
.L_1165:
        /*0008*/ 	.byte	0x04, 0x17
        /*000a*/ 	.short	(.L_1167 - .L_1166)
.L_1166:
        /*000c*/ 	.word	0x00000000
        /*0010*/ 	.short	0x0006
        /*0012*/ 	.short	0x0030
        /*0014*/ 	.byte	0x00, 0xf0, 0x21, 0x00


	//----- nvinfo : EIATTR_KPARAM_INFO
	.align		4
.L_1167:
        /*0018*/ 	.byte	0x04, 0x17
        /*001a*/ 	.short	(.L_1169 - .L_1168)
.L_1168:
        /*001c*/ 	.word	0x00000000
        /*0020*/ 	.short	0x0005
        /*0022*/ 	.short	0x0024
        /*0024*/ 	.byte	0x00, 0xf0, 0x31, 0x00


	//----- nvinfo : EIATTR_KPARAM_INFO
	.align		4
.L_1169:
        /*0028*/ 	.byte	0x04, 0x17
        /*002a*/ 	.short	(.L_1171 - .L_1170)
.L_1170:
        /*002c*/ 	.word	0x00000000
        /*0030*/ 	.short	0x0004
        /*0032*/ 	.short	0x0021
        /*0034*/ 	.byte	0x00, 0xf0, 0x05, 0x00


	//----- nvinfo : EIATTR_KPARAM_INFO
	.align		4
.L_1171:
        /*0038*/ 	.byte	0x04, 0x17
        /*003a*/ 	.short	(.L_1173 - .L_1172)
.L_1172:
        /*003c*/ 	.word	0x00000000
        /*0040*/ 	.short	0x0003
        /*0042*/ 	.short	0x0020
        /*0044*/ 	.byte	0x00, 0xf0, 0x05, 0x00


	//----- nvinfo : EIATTR_KPARAM_INFO
	.align		4
.L_1173:
        /*0048*/ 	.byte	0x04, 0x17
        /*004a*/ 	.short	(.L_1175 - .L_1174)
.L_1174:
        /*004c*/ 	.word	0x00000000
        /*0050*/ 	.short	0x0002
        /*0052*/ 	.short	0x0008
        /*0054*/ 	.byte	0x00, 0xf0, 0x61, 0x00


	//----- nvinfo : EIATTR_KPARAM_INFO
	.align		4
.L_1175:
        /*0058*/ 	.byte	0x04, 0x17
        /*005a*/ 	.short	(.L_1177 - .L_1176)
.L_1176:
        /*005c*/ 	.word	0x00000000
        /*0060*/ 	.short	0x0001
        /*0062*/ 	.short	0x0004
        /*0064*/ 	.byte	0x00, 0xf0, 0x05, 0x00


	//----- nvinfo : EIATTR_KPARAM_INFO
	.align		4
.L_1177:
        /*0068*/ 	.byte	0x04, 0x17
        /*006a*/ 	.short	(.L_1179 - .L_1178)
.L_1178:
        /*006c*/ 	.word	0x00000000
        /*0070*/ 	.short	0x0000
        /*0072*/ 	.short	0x0000
        /*0074*/ 	.byte	0x00, 0xf0, 0x11, 0x00


	//----- nvinfo : EIATTR_SPARSE_MMA_MASK
	.align		4
.L_1179:
        /*0078*/ 	.byte	0x03, 0x50
        /*007a*/ 	.short	0x0000


	//----- nvinfo : EIATTR_MAXREG_COUNT
	.align		4
        /*007c*/ 	.byte	0x03, 0x1b
        /*007e*/ 	.short	0x00ff


	//----- nvinfo : EIATTR_EXTERNS
	.align		4
        /*0080*/ 	.byte	0x04, 0x0f
        /*0082*/ 	.short	(.L_1181 - .L_1180)


	//   ....[0]....
	.align		4
.L_1180:
        /*0084*/ 	.word	index@(__assertfail)


	//----- nvinfo : EIATTR_MERCURY_ISA_VERSION
	.align		4
.L_1181:
        /*0088*/ 	.byte	0x03, 0x5f
        /*008a*/ 	.short	0x0101


	//----- nvinfo : EIATTR_VRC_CTA_INIT_COUNT
	.align		4
        /*008c*/ 	.byte	0x02, 0x4a
	.zero		1
	.zero		1


	//----- nvinfo : EIATTR_SYSCALL_OFFSETS
	.align		4
        /*0090*/ 	.byte	0x04, 0x46
        /*0092*/ 	.short	(.L_1183 - .L_1182)


	//   ....[0]....
.L_1182:
        /*0094*/ 	.word	0x00001060


	//   ....[1]....
        /*0098*/ 	.word	0x00002150


	//   ....[2]....
        /*009c*/ 	.word	0x00003380


	//   ....[3]....
        /*00a0*/ 	.word	0x00004470


	//   ....[4]....
        /*00a4*/ 	.word	0x000055f0


	//   ....[5]....
        /*00a8*/ 	.word	0x000066f0


	//   ....[6]....
        /*00ac*/ 	.word	0x00007860


	//   ....[7]....
        /*00b0*/ 	.word	0x00008890


	//   ....[8]....
        /*00b4*/ 	.word	0x00009ad0


	//   ....[9]....
        /*00b8*/ 	.word	0x0000a990


	//   ....[10]....
        /*00bc*/ 	.word	0x0000b910


	//   ....[11]....
        /*00c0*/ 	.word	0x0000c890


	//----- nvinfo : EIATTR_EXIT_INSTR_OFFSETS
	.align		4
.L_1183:
        /*00c4*/ 	.byte	0x04, 0x1c
        /*00c6*/ 	.short	(.L_1185 - .L_1184)


	//   ....[0]....
.L_1184:
        /*00c8*/ 	.word	0x0000bbe0


	//   ....[1]....
        /*00cc*/ 	.word	0x0000bd30


	//   ....[2]....
        /*00d0*/ 	.word	0x0000bd70


	//   ....[3]....
        /*00d4*/ 	.word	0x0000be10


	//   ....[4]....
        /*00d8*/ 	.word	0x0000be50


	//   ....[5]....
        /*00dc*/ 	.word	0x0000be90


	//   ....[6]....
        /*00e0*/ 	.word	0x0000bf20


	//   ....[7]....
        /*00e4*/ 	.word	0x0000bf40


	//   ....[8]....
        /*00e8*/ 	.word	0x0000bfe0


	//   ....[9]....
        /*00ec*/ 	.word	0x0000c030


	//   ....[10]....
        /*00f0*/ 	.word	0x0000c080


	//   ....[11]....
        /*00f4*/ 	.word	0x0000c160


	//   ....[12]....
        /*00f8*/ 	.word	0x0000c2d0


	//   ....[13]....
        /*00fc*/ 	.word	0x0000c440


	//   ....[14]....
        /*0100*/ 	.word	0x0000c5a0


	//   ....[15]....
        /*0104*/ 	.word	0x0000c5e0


	//   ....[16]....
        /*0108*/ 	.word	0x0000c620


	//   ....[17]....
        /*010c*/ 	.word	0x0000c6d0


	//   ....[18]....
        /*0110*/ 	.word	0x0000c730


	//   ....[19]....
        /*0114*/ 	.word	0x0000c8a0


	//   ....[20]....
        /*0118*/ 	.word	0x0000c9b0


	//   ....[21]....
        /*011c*/ 	.word	0x0000caf0


	//   ....[22]....
        /*0120*/ 	.word	0x0000cb30


	//----- nvinfo : EIATTR_MAX_THREADS
	.align		4
.L_1185:
        /*0124*/ 	.byte	0x04, 0x05
        /*0126*/ 	.short	(.L_1187 - .L_1186)
.L_1186:
        /*0128*/ 	.word	0x00000080
        /*012c*/ 	.word	0x00000001
        /*0130*/ 	.word	0x00000001


	//----- nvinfo : EIATTR_CRS_STACK_SIZE
	.align		4
.L_1187:
        /*0134*/ 	.byte	0x04, 0x1e
        /*0136*/ 	.short	(.L_1189 - .L_1188)
.L_1188:
        /*0138*/ 	.word	0x00000000


	//----- nvinfo : EIATTR_CBANK_PARAM_SIZE
	.align		4
.L_1189:
        /*013c*/ 	.byte	0x03, 0x19
        /*013e*/ 	.short	0x0038


	//----- nvinfo : EIATTR_PARAM_CBANK
	.align		4
        /*0140*/ 	.byte	0x04, 0x0a
        /*0142*/ 	.short	(.L_1191 - .L_1190)
	.align		4
.L_1190:
        /*0144*/ 	.word	index@(.nv.constant0._ZN2at6native27unrolled_elementwise_kernelIZZZNS0_10glu_kernelERNS_18TensorIteratorBaseEENKUlvE_clEvENKUlvE1_clEvEUlN3c104HalfES7_E_St5arrayIPcLm3EELi4E23TrivialOffsetCalculatorILi2EjESC_ILi1EjENS0_6memory12LoadWithCastILi2EEENSF_13StoreWithCastILi1EEEEEviT_T0_T2_T3_T4_T5_)
        /*0148*/ 	.short	0x0380
        /*014a*/ 	.short	0x0038


	//----- nvinfo : EIATTR_SW_WAR
	.align		4
.L_1191:
        /*014c*/ 	.byte	0x04, 0x36
        /*014e*/ 	.short	(.L_1193 - .L_1192)
.L_1192:
        /*0150*/ 	.word	0x00000008
.L_1193:


//--------------------- .nv.info._ZN2at6native18elementwise_kernelILi128ELi4EZNS0_22gpu_kernel_impl_nocastIZZZNS0_10glu_kernelERNS_18TensorIteratorBaseEENKUlvE_clEvENKUlvE1_clEvEUlN3c104HalfES8_E_EEvS4_RKT_EUliE_EEviT1_ --------------------------
	.section	.nv.info._ZN2at6native18elementwise_kernelILi128ELi4EZNS0_22gpu_kernel_impl_nocastIZZZNS0_10glu_kernelERNS_18TensorIteratorBaseEENKUlvE_clEvENKUlvE1_clEvEUlN3c104HalfES8_E_EEvS4_RKT_EUliE_EEviT1_,"",@"SHT_CUDA_INFO"
	.sectionflags	@""
	.align	4


	//----- nvinfo : EIATTR_CUDA_API_VERSION
	.align		4
        /*0000*/ 	.byte	0x04, 0x37
        /*0002*/ 	.short	(.L_1195 - .L_1194)
.L_1194:
        /*0004*/ 	.word	0x00000082


	//----- nvinfo : EIATTR_KPARAM_INFO
	.align		4
.L_1195:
        /*0008*/ 	.byte	0x04, 0x17
        /*000a*/ 	.short	(.L_1197 - .L_1196)
.L_1196:
        /*000c*/ 	.word	0x00000000
        /*0010*/ 	.short	0x0001
        /*0012*/ 	.short	0x0008
        /*0014*/ 	.byte	0x00, 0xf0, 0x21, 0x0a


	//----- nvinfo : EIATTR_KPARAM_INFO
	.align		4
.L_1197:
        /*0018*/ 	.byte	0x04, 0x17
        /*001a*/ 	.short	(.L_1199 - .L_1198)
.L_1198:
        /*001c*/ 	.word	0x00000000
        /*0020*/ 	.short	0x0000
        /*0022*/ 	.short	0x0000
        /*0024*/ 	.byte	0x00, 0xf0, 0x11, 0x00


	//----- nvinfo : EIATTR_SPARSE_MMA_MASK
	.align		4
.L_1199:
        /*0028*/ 	.byte	0x03, 0x50
        /*002a*/ 	.short	0x0000


	//----- nvinfo : EIATTR_MAXREG_COUNT
	.align		4
        /*002c*/ 	.byte	0x03, 0x1b
        /*002e*/ 	.short	0x0080


	//----- nvinfo : EIATTR_MERCURY_ISA_VERSION
	.align		4
        /*0030*/ 	.byte	0x03, 0x5f
        /*0032*/ 	.short	0x0101


	//----- nvinfo : EIATTR_VRC_CTA_INIT_COUNT
	.align		4
        /*0034*/ 	.byte	0x02, 0x4a
	.zero		1
	.zero		1


	//----- nvinfo : EIATTR_EXIT_INSTR_OFFSETS
	.align		4
        /*0038*/ 	.byte	0x04, 0x1c
        /*003a*/ 	.short	(.L_1201 - .L_1200)


	//   ....[0]....
.L_1200:
        /*003c*/ 	.word	0x00000450


	//   ....[1]....
        /*0040*/ 	.word	0x00000540


	//   ....[2]....
        /*0044*/ 	.word	0x00004b70


	//   ....[3]....
        /*0048*/ 	.word	0x00006270


	//----- nvinfo : EIATTR_MAX_THREADS
	.align		4
.L_1201:
        /*004c*/ 	.byte	0x04, 0x05
        /*004e*/ 	.short	(.L_1203 - .L_1202)
.L_1202:
        /*0050*/ 	.word	0x00000080
        /*0054*/ 	.word	0x00000001
        /*0058*/ 	.word	0x00000001


	//----- nvinfo : EIATTR_CRS_STACK_SIZE
	.align		4
.L_1203:
        /*005c*/ 	.byte	0x04, 0x1e
        /*005e*/ 	.short	(.L_1205 - .L_1204)
.L_1204:
        /*0060*/ 	.word	0x00000000


	//----- nvinfo : EIATTR_CBANK_PARAM_SIZE
	.align		4
.L_1205:
        /*0064*/ 	.byte	0x03, 0x19
        /*0066*/ 	.short	0x0290


	//----- nvinfo : EIATTR_PARAM_CBANK
	.align		4
        /*0068*/ 	.byte	0x04, 0x0a
        /*006a*/ 	.short	(.L_1207 - .L_1206)
	.align		4
.L_1206:
        /*006c*/ 	.word	index@(.nv.constant0._ZN2at6native18elementwise_kernelILi128ELi4EZNS0_22gpu_kernel_impl_nocastIZZZNS0_10glu_kernelERNS_18TensorIteratorBaseEENKUlvE_clEvENKUlvE1_clEvEUlN3c104HalfES8_E_EEvS4_RKT_EUliE_EEviT1_)
        /*0070*/ 	.short	0x0380
        /*0072*/ 	.short	0x0290


	//----- nvinfo : EIATTR_SW_WAR
	.align		4
.L_1207:
        /*0074*/ 	.byte	0x04, 0x36
        /*0076*/ 	.short	(.L_1209 - .L_1208)
.L_1208:
        /*0078*/ 	.word	0x00000008
.L_1209:


//--------------------- .nv.info._ZN2at6native27unrolled_elementwise_kernelIZZZNS0_10glu_kernelERNS_18TensorIteratorBaseEENKUlvE_clEvENKUlvE1_clEvEUlN3c104HalfES7_E_St5arrayIPcLm3EELi4E23TrivialOffsetCalculatorILi2EjESC_ILi1EjENS0_6memory15LoadWithoutCastENSF_16StoreWithoutCastEEEviT_T0_T2_T3_T4_T5_ --------------------------
	.section	.nv.info._ZN2at6native27unrolled_elementwise_kernelIZZZNS0_10glu_kernelERNS_18TensorIteratorBaseEENKUlvE_clEvENKUlvE1_clEvEUlN3c104HalfES7_E_St5arrayIPcLm3EELi4E23TrivialOffsetCalculatorILi2EjESC_ILi1EjENS0_6memory15LoadWithoutCastENSF_16StoreWithoutCastEEEviT_T0_T2_T3_T4_T5_,"",@"SHT_CUDA_INFO"
	.sectionflags	@""
	.align	4


	//----- nvinfo : EIATTR_CUDA_API_VERSION
	.align		4
        /*0000*/ 	.byte	0x04, 0x37
        /*0002*/ 	.short	(.L_1211 - .L_1210)
.L_1210:
        /*0004*/ 	.word	0x00000082


	//----- nvinfo : EIATTR_KPARAM_INFO
	.align		4
.L_1211:
        /*0008*/ 	.byte	0x04, 0x17
        /*000a*/ 	.short	(.L_1213 - .L_1212)
.L_1212:
        /*000c*/ 	.word	0x00000000
        /*0010*/ 	.short	0x0006
        /*0012*/ 	.short	0x0023
        /*0014*/ 	.byte	0x00, 0xf0, 0x05, 0x00


	//----- nvinfo : EIATTR_KPARAM_INFO
	.align		4
.L_1213:
        /*0018*/ 	.byte	0x04, 0x17
        /*001a*/ 	.short	(.L_1215 - .L_1214)
.L_1214:
        /*001c*/ 	.word	0x00000000
        /*0020*/ 	.short	0x0005
        /*0022*/ 	.short	0x0022
        /*0024*/ 	.byte	0x00, 0xf0, 0x05, 0x00


	//----- nvinfo : EIATTR_KPARAM_INFO
	.align		4
.L_1215:
        /*0028*/ 	.byte	0x04, 0x17
        /*002a*/ 	.short	(.L_1217 - .L_1216)
.L_1216:
        /*002c*/ 	.word	0x00000000
        /*0030*/ 	.short	0x0004
        /*0032*/ 	.short	0x0021
        /*0034*/ 	.byte	0x00, 0xf0, 0x05, 0x00


	//----- nvinfo : EIATTR_KPARAM_INFO
	.align		4
.L_1217:
        /*0038*/ 	.byte	0x04, 0x17
        /*003a*/ 	.short	(.L_1219 - .L_1218)
.L_1218:
        /*003c*/ 	.word	0x00000000
        /*0040*/ 	.short	0x0003
        /*0042*/ 	.short	0x0020
        /*0044*/ 	.byte	0x00, 0xf0, 0x05, 0x00


	//----- nvinfo : EIATTR_KPARAM_INFO
	.align		4
.L_1219:
        /*0048*/ 	.byte	0x04, 0x17
        /*004a*/ 	.short	(.L_1221 - .L_1220)
.L_1220:
        /*004c*/ 	.word	0x00000000
        /*0050*/ 	.short	0x0002
        /*0052*/ 	.short	0x0008
        /*0054*/ 	.byte	0x00, 0xf0, 0x61, 0x00


	//----- nvinfo : EIATTR_KPARAM_INFO
	.align		4
.L_1221:
        /*0058*/ 	.byte	0x04, 0x17
        /*005a*/ 	.short	(.L_1223 - .L_1222)
.L_1222:
        /*005c*/ 	.word	0x00000000
        /*0060*/ 	.short	0x0001
        /*0062*/ 	.short	0x0004
        /*0064*/ 	.byte	0x00, 0xf0, 0x05, 0x00


	//----- nvinfo : EIATTR_KPARAM_INFO
	.align		4
.L_1223:
        /*0068*/ 	.byte	0x04, 0x17
        /*006a*/ 	.short	(.L_1225 - .L_1224)
.L_1224:
        /*006c*/ 	.word	0x00000000
        /*0070*/ 	.short	0x0000
        /*0072*/ 	.short	0x0000
        /*0074*/ 	.byte	0x00, 0xf0, 0x11, 0x00


	//----- nvinfo : EIATTR_SPARSE_MMA_MASK
	.align		4
.L_1225:
        /*0078*/ 	.byte	0x03, 0x50
        /*007a*/ 	.short	0x0000


	//----- nvinfo : EIATTR_MAXREG_COUNT
	.align		4
        /*007c*/ 	.byte	0x03, 0x1b
        /*007e*/ 	.short	0x00ff


	//----- nvinfo : EIATTR_MERCURY_ISA_VERSION
	.align		4
        /*0080*/ 	.byte	0x03, 0x5f
        /*0082*/ 	.short	0x0101


	//----- nvinfo : EIATTR_VRC_CTA_INIT_COUNT
	.align		4
        /*0084*/ 	.byte	0x02, 0x4a
	.zero		1
	.zero		1


	//----- nvinfo : EIATTR_EXIT_INSTR_OFFSETS
	.align		4
        /*0088*/ 	.byte	0x04, 0x1c
        /*008a*/ 	.short	(.L_1227 - .L_1226)


	//   ....[0]....
.L_1226:
        /*008c*/ 	.word	0x000006a0


	//   ....[1]....
        /*0090*/ 	.word	0x00000720


	//----- nvinfo : EIATTR_MAX_THREADS
	.align		4
.L_1227:
        /*0094*/ 	.byte	0x04, 0x05
        /*0096*/ 	.short	(.L_1229 - .L_1228)
.L_1228:
        /*0098*/ 	.word	0x00000080
        /*009c*/ 	.word	0x00000001
        /*00a0*/ 	.word	0x00000001


	//----- nvinfo : EIATTR_CRS_STACK_SIZE
	.align		4
.L_1229:
        /*00a4*/ 	.byte	0x04, 0x1e
        /*00a6*/ 	.short	(.L_1231 - .L_1230)
.L_1230:
        /*00a8*/ 	.word	0x00000000


	//----- nvinfo : EIATTR_CBANK_PARAM_SIZE
	.align		4
.L_1231:
        /*00ac*/ 	.byte	0x03, 0x19
        /*00ae*/ 	.short	0x0024


	//----- nvinfo : EIATTR_PARAM_CBANK
	.align		4
        /*00b0*/ 	.byte	0x04, 0x0a
        /*00b2*/ 	.short	(.L_1233 - .L_1232)
	.align		4
.L_1232:
        /*00b4*/ 	.word	index@(.nv.constant0._ZN2at6native27unrolled_elementwise_kernelIZZZNS0_10glu_kernelERNS_18TensorIteratorBaseEENKUlvE_clEvENKUlvE1_clEvEUlN3c104HalfES7_E_St5arrayIPcLm3EELi4E23TrivialOffsetCalculatorILi2EjESC_ILi1EjENS0_6memory15LoadWithoutCastENSF_16StoreWithoutCastEEEviT_T0_T2_T3_T4_T5_)
        /*00b8*/ 	.short	0x0380
        /*00ba*/ 	.short	0x0024


	//----- nvinfo : EIATTR_SW_WAR
	.align		4
.L_1233:
        /*00bc*/ 	.byte	0x04, 0x36
        /*00be*/ 	.short	(.L_1235 - .L_1234)
.L_1234:
        /*00c0*/ 	.word	0x00000008
.L_1235:


//--------------------- .nv.info._ZN2at6native29vectorized_elementwise_kernelILi2EZZZNS0_10glu_kernelERNS_18TensorIteratorBaseEENKUlvE_clEvENKUlvE1_clEvEUlN3c104HalfES7_E_St5arrayIPcLm3EEEEviT0_T1_ --------------------------
	.section	.nv.info._ZN2at6native29vectorized_elementwise_kernelILi2EZZZNS0_10glu_kernelERNS_18TensorIteratorBaseEENKUlvE_clEvENKUlvE1_clEvEUlN3c104HalfES7_E_St5arrayIPcLm3EEEEviT0_T1_,"",@"SHT_CUDA_INFO"
	.sectionflags	@""
	.align	4


	//----- nvinfo : EIATTR_CUDA_API_VERSION
	.align		4
        /*0000*/ 	.byte	0x04, 0x37
        /*0002*/ 	.short	(.L_1237 - .L_1236)
.L_1236:
        /*0004*/ 	.word	0x00000082


	//----- nvinfo : EIATTR_KPARAM_INFO
	.align		4
.L_1237:
        /*0008*/ 	.byte	0x04, 0x17
        /*000a*/ 	.short	(.L_1239 - .L_1238)
.L_1238:
        /*000c*/ 	.word	0x00000000
        /*0010*/ 	.short	0x0002
        /*0012*/ 	.short	0x0008
        /*0014*/ 	.byte	0x00, 0xf0, 0x61, 0x00


	//----- nvinfo : EIATTR_KPARAM_INFO
	.align		4
.L_1239:
        /*0018*/ 	.byte	0x04, 0x17
        /*001a*/ 	.short	(.L_1241 - .L_1240)
.L_1240:
        /*001c*/ 	.word	0x00000000
        /*0020*/ 	.short	0x0001
        /*0022*/ 	.short	0x0004
        /*0024*/ 	.byte	0x00, 0xf0, 0x05, 0x00


	//----- nvinfo : EIATTR_KPARAM_INFO
	.align		4
.L_1241:
        /*0028*/ 	.byte	0x04, 0x17
        /*002a*/ 	.short	(.L_1243 - .L_1242)
.L_1242:
        /*002c*/ 	.word	0x00000000
        /*0030*/ 	.short	0x0000
        /*0032*/ 	.short	0x0000
        /*0034*/ 	.byte	0x00, 0xf0, 0x11, 0x00


	//----- nvinfo : EIATTR_SPARSE_MMA_MASK
	.align		4
.L_1243:
        /*0038*/ 	.byte	0x03, 0x50
        /*003a*/ 	.short	0x0000


	//----- nvinfo : EIATTR_MAXREG_COUNT
	.align		4
        /*003c*/ 	.byte	0x03, 0x1b
        /*003e*/ 	.short	0x00ff


	//----- nvinfo : EIATTR_MERCURY_ISA_VERSION
	.align		4
        /*0040*/ 	.byte	0x03, 0x5f
        /*0042*/ 	.short	0x0101


	//----- nvinfo : EIATTR_VRC_CTA_INIT_COUNT
	.align		4
        /*0044*/ 	.byte	0x02, 0x4a
	.zero		1
	.zero		1


	//----- nvinfo : EIATTR_EXIT_INSTR_OFFSETS
	.align		4
        /*0048*/ 	.byte	0x04, 0x1c
        /*004a*/ 	.short	(.L_1245 - .L_1244)


	//   ....[0]....
.L_1244:
        /*004c*/ 	.word	0x00000e60


	//   ....[1]....
        /*0050*/ 	.word	0x00000eb0


	//   ....[2]....
        /*0054*/ 	.word	0x000013e0


	//----- nvinfo : EIATTR_MAX_THREADS
	.align		4
.L_1245:
        /*0058*/ 	.byte	0x04, 0x05
        /*005a*/ 	.short	(.L_1247 - .L_1246)
.L_1246:
        /*005c*/ 	.word	0x00000080
        /*0060*/ 	.word	0x00000001
        /*0064*/ 	.word	0x00000001


	//----- nvinfo : EIATTR_CRS_STACK_SIZE
	.align		4
.L_1247:
        /*0068*/ 	.byte	0x04, 0x1e
        /*006a*/ 	.short	(.L_1249 - .L_1248)
.L_1248:
        /*006c*/ 	.word	0x00000000


	//----- nvinfo : EIATTR_CBANK_PARAM_SIZE
	.align		4
.L_1249:
        /*0070*/ 	.byte	0x03, 0x19
        /*0072*/ 	.short	0x0020


	//----- nvinfo : EIATTR_PARAM_CBANK
	.align		4
        /*0074*/ 	.byte	0x04, 0x0a
        /*0076*/ 	.short	(.L_1251 - .L_1250)
	.align		4
.L_1250:
        /*0078*/ 	.word	index@(.nv.constant0._ZN2at6native29vectorized_elementwise_kernelILi2EZZZNS0_10glu_kernelERNS_18TensorIteratorBaseEENKUlvE_clEvENKUlvE1_clEvEUlN3c104HalfES7_E_St5arrayIPcLm3EEEEviT0_T1_)
        /*007c*/ 	.short	0x0380
        /*007e*/ 	.short	0x0020


	//----- nvinfo : EIATTR_SW_WAR
	.align		4
.L_1251:
        /*0080*/ 	.byte	0x04, 0x36
        /*0082*/ 	.short	(.L_1253 - .L_1252)
.L_1252:
        /*0084*/ 	.word	0x00000008
.L_1253:


//--------------------- .nv.info._ZN2at6native29vectorized_elementwise_kernelILi4EZZZNS0_10glu_kernelERNS_18TensorIteratorBaseEENKUlvE_clEvENKUlvE1_clEvEUlN3c104HalfES7_E_St5arrayIPcLm3EEEEviT0_T1_ --------------------------
	.section	.nv.info._ZN2at6native29vectorized_elementwise_kernelILi4EZZZNS0_10glu_kernelERNS_18TensorIteratorBaseEENKUlvE_clEvENKUlvE1_clEvEUlN3c104HalfES7_E_St5arrayIPcLm3EEEEviT0_T1_,"",@"SHT_CUDA_INFO"
	.sectionflags	@""
	.align	4


	//----- nvinfo : EIATTR_CUDA_API_VERSION
	.align		4
        /*0000*/ 	.byte	0x04, 0x37
        /*0002*/ 	.short	(.L_1255 - .L_1254)
.L_1254:
        /*0004*/ 	.word	0x00000082


	//----- nvinfo : EIATTR_KPARAM_INFO
	.align		4
.L_1255:
        /*0008*/ 	.byte	0x04, 0x17
        /*000a*/ 	.short	(.L_1257 - .L_1256)
.L_1256:
        /*000c*/ 	.word	0x00000000
        /*0010*/ 	.short	0x0002
        /*0012*/ 	.short	0x0008
        /*0014*/ 	.byte	0x00, 0xf0, 0x61, 0x00


	//----- nvinfo : EIATTR_KPARAM_INFO
	.align		4
.L_1257:
        /*0018*/ 	.byte	0x04, 0x17
        /*001a*/ 	.short	(.L_1259 - .L_1258)
.L_1258:
        /*001c*/ 	.word	0x00000000
        /*0020*/ 	.short	0x0001
        /*0022*/ 	.short	0x0004
        /*0024*/ 	.byte	0x00, 0xf0, 0x05, 0x00


	//----- nvinfo : EIATTR_KPARAM_INFO
	.align		4
.L_1259:
        /*0028*/ 	.byte	0x04, 0x17
        /*002a*/ 	.short	(.L_1261 - .L_1260)
.L_1260:
        /*002c*/ 	.word	0x00000000
        /*0030*/ 	.short	0x0000
        /*0032*/ 	.short	0x0000
        /*0034*/ 	.byte	0x00, 0xf0, 0x11, 0x00


	//----- nvinfo : EIATTR_SPARSE_MMA_MASK
	.align		4
.L_1261:
        /*0038*/ 	.byte	0x03, 0x50
        /*003a*/ 	.short	0x0000


	//----- nvinfo : EIATTR_MAXREG_COUNT
	.align		4
        /*003c*/ 	.byte	0x03, 0x1b
        /*003e*/ 	.short	0x00ff


	//----- nvinfo : EIATTR_MERCURY_ISA_VERSION
	.align		4
        /*0040*/ 	.byte	0x03, 0x5f
        /*0042*/ 	.short	0x0101


	//----- nvinfo : EIATTR_VRC_CTA_INIT_COUNT
	.align		4
        /*0044*/ 	.byte	0x02, 0x4a
	.zero		1
	.zero		1


	//----- nvinfo : EIATTR_EXIT_INSTR_OFFSETS
	.align		4
        /*0048*/ 	.byte	0x04, 0x1c
        /*004a*/ 	.short	(.L_1263 - .L_1262)


	//   ....[0]....
.L_1262:
        /*004c*/ 	.word	0x00000e60


	//   ....[1]....
        /*0050*/ 	.word	0x00000eb0


	//   ....[2]....
        /*0054*/ 	.word	0x00001380


	//----- nvinfo : EIATTR_MAX_THREADS
	.align		4
.L_1263:
        /*0058*/ 	.byte	0x04, 0x05
        /*005a*/ 	.short	(.L_1265 - .L_1264)
.L_1264:
        /*005c*/ 	.word	0x00000080
        /*0060*/ 	.word	0x00000001
        /*0064*/ 	.word	0x00000001


	//----- nvinfo : EIATTR_CRS_STACK_SIZE
	.align		4
.L_1265:
        /*0068*/ 	.byte	0x04, 0x1e
        /*006a*/ 	.short	(.L_1267 - .L_1266)
.L_1266:
        /*006c*/ 	.word	0x00000000


	//----- nvinfo : EIATTR_CBANK_PARAM_SIZE
	.align		4
.L_1267:
        /*0070*/ 	.byte	0x03, 0x19
        /*0072*/ 	.short	0x0020


	//----- nvinfo : EIATTR_PARAM_CBANK
	.align		4
        /*0074*/ 	.byte	0x04, 0x0a
        /*0076*/ 	.short	(.L_1269 - .L_1268)
	.align		4
.L_1268:
        /*0078*/ 	.word	index@(.nv.constant0._ZN2at6native29vectorized_elementwise_kernelILi4EZZZNS0_10glu_kernelERNS_18TensorIteratorBaseEENKUlvE_clEvENKUlvE1_clEvEUlN3c104HalfES7_E_St5arrayIPcLm3EEEEviT0_T1_)
        /*007c*/ 	.short	0x0380
        /*007e*/ 	.short	0x0020


	//----- nvinfo : EIATTR_SW_WAR
	.align		4
.L_1269:
        /*0080*/ 	.byte	0x04, 0x36
        /*0082*/ 	.short	(.L_1271 - .L_1270)
.L_1270:
        /*0084*/ 	.word	0x00000008
.L_1271:


//--------------------- .nv.info._ZN2at6native29vectorized_elementwise_kernelILi8EZZZNS0_10glu_kernelERNS_18TensorIteratorBaseEENKUlvE_clEvENKUlvE1_clEvEUlN3c104HalfES7_E_St5arrayIPcLm3EEEEviT0_T1_ --------------------------
	.section	.nv.info._ZN2at6native29vectorized_elementwise_kernelILi8EZZZNS0_10glu_kernelERNS_18TensorIteratorBaseEENKUlvE_clEvENKUlvE1_clEvEUlN3c104HalfES7_E_St5arrayIPcLm3EEEEviT0_T1_,"",@"SHT_CUDA_INFO"
	.sectionflags	@""
	.align	4


	//----- nvinfo : EIATTR_CUDA_API_VERSION
	.align		4
        /*0000*/ 	.byte	0x04, 0x37
        /*0002*/ 	.short	(.L_1273 - .L_1272)
.L_1272:
        /*0004*/ 	.word	0x00000082


	//----- nvinfo : EIATTR_KPARAM_INFO
	.align		4
.L_1273:
        /*0008*/ 	.byte	0x04, 0x17
        /*000a*/ 	.short	(.L_1275 - .L_1274)
.L_1274:
        /*000c*/ 	.word	0x00000000
        /*0010*/ 	.short	0x0002
        /*0012*/ 	.short	0x0008
        /*0014*/ 	.byte	0x00, 0xf0, 0x61, 0x00


	//----- nvinfo : EIATTR_KPARAM_INFO
	.align		4
.L_1275:
        /*0018*/ 	.byte	0x04, 0x17
        /*001a*/ 	.short	(.L_1277 - .L_1276)
.L_1276:
        /*001c*/ 	.word	0x00000000
        /*0020*/ 	.short	0x0001
        /*0022*/ 	.short	0x0004
        /*0024*/ 	.byte	0x00, 0xf0, 0x05, 0x00


	//----- nvinfo : EIATTR_KPARAM_INFO
	.align		4
.L_1277:
        /*0028*/ 	.byte	0x04, 0x17
        /*002a*/ 	.short	(.L_1279 - .L_1278)
.L_1278:
        /*002c*/ 	.word	0x00000000
        /*0030*/ 	.short	0x0000
        /*0032*/ 	.short	0x0000
        /*0034*/ 	.byte	0x00, 0xf0, 0x11, 0x00


	//----- nvinfo : EIATTR_SPARSE_MMA_MASK
	.align		4
.L_1279:
        /*0038*/ 	.byte	0x03, 0x50
        /*003a*/ 	.short	0x0000


	//----- nvinfo : EIATTR_MAXREG_COUNT
	.align		4
        /*003c*/ 	.byte	0x03, 0x1b
        /*003e*/ 	.short	0x00ff


	//----- nvinfo : EIATTR_MERCURY_ISA_VERSION
	.align		4
        /*0040*/ 	.byte	0x03, 0x5f
        /*0042*/ 	.short	0x0101


	//----- nvinfo : EIATTR_VRC_CTA_INIT_COUNT
	.align		4
        /*0044*/ 	.byte	0x02, 0x4a
	.zero		1
	.zero		1


	//----- nvinfo : EIATTR_EXIT_INSTR_OFFSETS
	.align		4
        /*0048*/ 	.byte	0x04, 0x1c
        /*004a*/ 	.short	(.L_1281 - .L_1280)


	//   ....[0]....
.L_1280:
        /*004c*/ 	.word	0x00000010


	//----- nvinfo : EIATTR_MAX_THREADS
	.align		4
.L_1281:
        /*0050*/ 	.byte	0x04, 0x05
        /*0052*/ 	.short	(.L_1283 - .L_1282)
.L_1282:
        /*0054*/ 	.word	0x00000080
        /*0058*/ 	.word	0x00000001
        /*005c*/ 	.word	0x00000001


	//----- nvinfo : EIATTR_CBANK_PARAM_SIZE
	.align		4
.L_1283:
        /*0060*/ 	.byte	0x03, 0x19
        /*0062*/ 	.short	0x0020


	//----- nvinfo : EIATTR_PARAM_CBANK
	.align		4
        /*0064*/ 	.byte	0x04, 0x0a
        /*0066*/ 	.short	(.L_1285 - .L_1284)
	.align		4
.L_1284:
        /*0068*/ 	.word	index@(.nv.constant0._ZN2at6native29vectorized_elementwise_kernelILi8EZZZNS0_10glu_kernelERNS_18TensorIteratorBaseEENKUlvE_clEvENKUlvE1_clEvEUlN3c104HalfES7_E_St5arrayIPcLm3EEEEviT0_T1_)
        /*006c*/ 	.short	0x0380
        /*006e*/ 	.short	0x0020


	//----- nvinfo : EIATTR_SW_WAR
	.align		4
.L_1285:
        /*0070*/ 	.byte	0x04, 0x36
        /*0072*/ 	.short	(.L_1287 - .L_1286)
.L_1286:
        /*0074*/ 	.word	0x00000008
.L_1287:


//--------------------- .nv.info._ZN2at6native18elementwise_kernelILi128ELi4EZNS0_15gpu_kernel_implIZZZNS0_10glu_kernelERNS_18TensorIteratorBaseEENKUlvE_clEvENKUlvE0_clEvEUlffE_EEvS4_RKT_EUliE_EEviT1_ --------------------------
	.section	.nv.info._ZN2at6native18elementwise_kernelILi128ELi4EZNS0_15gpu_kernel_implIZZZNS0_10glu_kernelERNS_18TensorIteratorBaseEENKUlvE_clEvENKUlvE0_clEvEUlffE_EEvS4_RKT_EUliE_EEviT1_,"",@"SHT_CUDA_INFO"
	.sectionflags	@""
	.align	4


	//----- nvinfo : EIATTR_CUDA_API_VERSION
	.align		4
        /*0000*/ 	.byte	0x04, 0x37
        /*0002*/ 	.short	(.L_1289 - .L_1288)
.L_1288:
        /*0004*/ 	.word	0x00000082


	//----- nvinfo : EIATTR_KPARAM_INFO
	.align		4
.L_1289:
        /*0008*/ 	.byte	0x04, 0x17
        /*000a*/ 	.short	(.L_1291 - .L_1290)
.L_1290:
        /*000c*/ 	.word	0x00000000
        /*0010*/ 	.short	0x0001
        /*0012*/ 	.short	0x0008
        /*0014*/ 	.byte	0x00, 0xf0, 0x21, 0x0a


	//----- nvinfo : EIATTR_KPARAM_INFO
	.align		4
.L_1291:
        /*0018*/ 	.byte	0x04, 0x17
        /*001a*/ 	.short	(.L_1293 - .L_1292)
.L_1292:
        /*001c*/ 	.word	0x00000000
        /*0020*/ 	.short	0x0000
        /*0022*/ 	.short	0x0000
        /*0024*/ 	.byte	0x00, 0xf0, 0x11, 0x00


	//----- nvinfo : EIATTR_SPARSE_MMA_MASK
	.align		4
.L_1293:
        /*0028*/ 	.byte	0x03, 0x50
        /*002a*/ 	.short	0x0000


	//----- nvinfo : EIATTR_MAXREG_COUNT
	.align		4
        /*002c*/ 	.byte	0x03, 0x1b
        /*002e*/ 	.short	0x0080


	//----- nvinfo : EIATTR_EXTERNS
	.align		4
        /*0030*/ 	.byte	0x04, 0x0f
        /*0032*/ 	.short	(.L_1295 - .L_1294)


	//   ....[0]....
	.align		4
.L_1294:
        /*0034*/ 	.word	index@(__assertfail)


	//----- nvinfo : EIATTR_MERCURY_ISA_VERSION
	.align		4
.L_1295:
        /*0038*/ 	.byte	0x03, 0x5f
        /*003a*/ 	.short	0x0101


	//----- nvinfo : EIATTR_VRC_CTA_INIT_COUNT
	.align		4
        /*003c*/ 	.byte	0x02, 0x4a
	.zero		1
	.zero		1


	//----- nvinfo : EIATTR_SYSCALL_OFFSETS
	.align		4
        /*0040*/ 	.byte	0x04, 0x46
        /*0042*/ 	.short	(.L_1297 - .L_1296)


	//   ....[0]....
.L_1296:
        /*0044*/ 	.word	0x00002490


	//   ....[1]....
        /*0048*/ 	.word	0x00003300


	//   ....[2]....
        /*004c*/ 	.word	0x00004100


	//   ....[3]....
        /*0050*/ 	.word	0x000066c0


	//   ....[4]....
        /*0054*/ 	.word	0x00007530


	//   ....[5]....
        /*0058*/ 	.word	0x00008190


	//   ....[6]....
        /*005c*/ 	.word	0x0000a860


	//   ....[7]....
        /*0060*/ 	.word	0x0000b6d0


	//   ....[8]....
        /*0064*/ 	.word	0x0000c330


	//   ....[9]....
        /*0068*/ 	.word	0x0000ea20


	//   ....[10]....
        /*006c*/ 	.word	0x0000f890


	//   ....[11]....
        /*0070*/ 	.word	0x000104c0


	//----- nvinfo : EIATTR_EXIT_INSTR_OFFSETS
	.align		4
.L_1297:
        /*0074*/ 	.byte	0x04, 0x1c
        /*0076*/ 	.short	(.L_1299 - .L_1298)


	//   ....[0]....
.L_1298:
        /*0078*/ 	.word	0x0000c5e0


	//   ....[1]....
        /*007c*/ 	.word	0x0000fa40


	//   ....[2]....
        /*0080*/ 	.word	0x0000fa80


	//   ....[3]....
        /*0084*/ 	.word	0x0000fb10


	//   ....[4]....
        /*0088*/ 	.word	0x0000fb40


	//   ....[5]....
        /*008c*/ 	.word	0x0000fb70


	//   ....[6]....
        /*0090*/ 	.word	0x0000fbf0


	//   ....[7]....
        /*0094*/ 	.word	0x0000fc20


	//   ....[8]....
        /*0098*/ 	.word	0x0000fcb0


	//   ....[9]....
        /*009c*/ 	.word	0x0000fcf0


	//   ....[10]....
        /*00a0*/ 	.word	0x0000fd30


	//   ....[11]....
        /*00a4*/ 	.word	0x0000fe00


	//   ....[12]....
        /*00a8*/ 	.word	0x0000ff60


	//   ....[13]....
        /*00ac*/ 	.word	0x000100c0


	//   ....[14]....
        /*00b0*/ 	.word	0x00010210


	//   ....[15]....
        /*00b4*/ 	.word	0x00010240


	//   ....[16]....
        /*00b8*/ 	.word	0x00010270


	//   ....[17]....
        /*00bc*/ 	.word	0x00010310


	//   ....[18]....
        /*00c0*/ 	.word	0x00010360


	//   ....[19]....
        /*00c4*/ 	.word	0x000104d0


	//   ....[20]....
        /*00c8*/ 	.word	0x000105d0


	//   ....[21]....
        /*00cc*/ 	.word	0x00010700


	//   ....[22]....
        /*00d0*/ 	.word	0x00010730


	//----- nvinfo : EIATTR_MAX_THREADS
	.align		4
.L_1299:
        /*00d4*/ 	.byte	0x04, 0x05
        /*00d6*/ 	.short	(.L_1301 - .L_1300)
.L_1300:
        /*00d8*/ 	.word	0x00000080
        /*00dc*/ 	.word	0x00000001
        /*00e0*/ 	.word	0x00000001


	//----- nvinfo : EIATTR_CRS_STACK_SIZE
	.align		4
.L_1301:
        /*00e4*/ 	.byte	0x04, 0x1e
        /*00e6*/ 	.short	(.L_1303 - .L_1302)
.L_1302:
        /*00e8*/ 	.word	0x00000000


	//----- nvinfo : EIATTR_CBANK_PARAM_SIZE
	.align		4
.L_1303:
        /*00ec*/ 	.byte	0x03, 0x19
        /*00ee*/ 	.short	0x0290


	//----- nvinfo : EIATTR_PARAM_CBANK
	.align		4
        /*00f0*/ 	.byte	0x04, 0x0a
        /*00f2*/ 	.short	(.L_1305 - .L_1304)
	.align		4
.L_1304:
        /*00f4*/ 	.word	index@(.nv.constant0._ZN2at6native18elementwise_kernelILi128ELi4EZNS0_15gpu_kernel_implIZZZNS0_10glu_kernelERNS_18TensorIteratorBaseEENKUlvE_clEvENKUlvE0_clEvEUlffE_EEvS4_RKT_EUliE_EEviT1_)
        /*00f8*/ 	.short	0x0380
        /*00fa*/ 	.short	0x0290


	//----- nvinfo : EIATTR_SW_WAR
	.align		4
.L_1305:
        /*00fc*/ 	.byte	0x04, 0x36
        /*00fe*/ 	.short	(.L_1307 - .L_1306)
.L_1306:
        /*0100*/ 	.word	0x00000008
.L_1307:


//--------------------- .nv.info._ZN2at6native27unrolled_elementwise_kernelIZZZNS0_10glu_kernelERNS_18TensorIteratorBaseEENKUlvE_clEvENKUlvE0_clEvEUlffE_St5arrayIPcLm3EELi4E23TrivialOffsetCalculatorILi2EjESA_ILi1EjENS0_6memory12LoadWithCastILi2EEENSD_13StoreWithCastILi1EEEEEviT_T0_T2_T3_T4_T5_ --------------------------
	.section	.nv.info._ZN2at6native27unrolled_elementwise_kernelIZZZNS0_10glu_kernelERNS_18TensorIteratorBaseEENKUlvE_clEvENKUlvE0_clEvEUlffE_St5arrayIPcLm3EELi4E23TrivialOffsetCalculatorILi2EjESA_ILi1EjENS0_6memory12LoadWithCastILi2EEENSD_13StoreWithCastILi1EEEEEviT_T0_T2_T3_T4_T5_,"",@"SHT_CUDA_INFO"
	.sectionflags	@""
	.align	4


	//----- nvinfo : EIATTR_CUDA_API_VERSION
	.align		4
        /*0000*/ 	.byte	0x04, 0x37
        /*0002*/ 	.short	(.L_1309 - .L_1308)
.L_1308:
        /*0004*/ 	.word	0x00000082


	//----- nvinfo : EIATTR_KPARAM_INFO
	.align		4
.L_1309:
        /*0008*/ 	.byte	0x04, 0x17
        /*000a*/ 	.short	(.L_1311 - .L_1310)
.L_1310:
        /*000c*/ 	.word	0x00000000
        /*0010*/ 	.short	0x0006
        /*0012*/ 	.short	0x0030
        /*0014*/ 	.byte	0x00, 0xf0, 0x21, 0x00


	//----- nvinfo : EIATTR_KPARAM_INFO
	.align		4
.L_1311:
        /*0018*/ 	.byte	0x04, 0x17
        /*001a*/ 	.short	(.L_1313 - .L_1312)
.L_1312:
        /*001c*/ 	.word	0x00000000
        /*0020*/ 	.short	0x0005
        /*0022*/ 	.short	0x0024
        /*0024*/ 	.byte	0x00, 0xf0, 0x31, 0x00


	//----- nvinfo : EIATTR_KPARAM_INFO
	.align		4
.L_1313:
        /*0028*/ 	.byte	0x04, 0x17
        /*002a*/ 	.short	(.L_1315 - .L_1314)
.L_1314:
        /*002c*/ 	.word	0x00000000
        /*0030*/ 	.short	0x0004
        /*0032*/ 	.short	0x0021
        /*0034*/ 	.byte	0x00, 0xf0, 0x05, 0x00


	//----- nvinfo : EIATTR_KPARAM_INFO
	.align		4
.L_1315:
        /*0038*/ 	.byte	0x04, 0x17
        /*003a*/ 	.short	(.L_1317 - .L_1316)
.L_1316:
        /*003c*/ 	.word	0x00000000
        /*0040*/ 	.short	0x0003
        /*0042*/ 	.short	0x0020
        /*0044*/ 	.byte	0x00, 0xf0, 0x05, 0x00


	//----- nvinfo : EIATTR_KPARAM_INFO
	.align		4
.L_1317:
        /*0048*/ 	.byte	0x04, 0x17
        /*004a*/ 	.short	(.L_1319 - .L_1318)
.L_1318:
        /*004c*/ 	.word	0x00000000
        /*0050*/ 	.short	0x0002
        /*0052*/ 	.short	0x0008
        /*0054*/ 	.byte	0x00, 0xf0, 0x61, 0x00


	//----- nvinfo : EIATTR_KPARAM_INFO
	.align		4
.L_1319:
        /*0058*/ 	.byte	0x04, 0x17
        /*005a*/ 	.short	(.L_1321 - .L_1320)
.L_1320:
        /*005c*/ 	.word	0x00000000
        /*0060*/ 	.short	0x0001
        /*0062*/ 	.short	0x0004
        /*0064*/ 	.byte	0x00, 0xf0, 0x05, 0x00


	//----- nvinfo : EIATTR_KPARAM_INFO
	.align		4
.L_1321:
        /*0068*/ 	.byte	0x04, 0x17
        /*006a*/ 	.short	(.L_1323 - .L_1322)
.L_1322:
        /*006c*/ 	.word	0x00000000
        /*0070*/ 	.short	0x0000
        /*0072*/ 	.short	0x0000
        /*0074*/ 	.byte	0x00, 0xf0, 0x11, 0x00


	//----- nvinfo : EIATTR_SPARSE_MMA_MASK
	.align		4
.L_1323:
        /*0078*/ 	.byte	0x03, 0x50
        /*007a*/ 	.short	0x0000


	//----- nvinfo : EIATTR_MAXREG_COUNT
	.align		4
        /*007c*/ 	.byte	0x03, 0x1b
        /*007e*/ 	.short	0x00ff


	//----- nvinfo : EIATTR_EXTERNS
	.align		4
        /*0080*/ 	.byte	0x04, 0x0f
        /*0082*/ 	.short	(.L_1325 - .L_1324)


	//   ....[0]....
	.align		4
.L_1324:
        /*0084*/ 	.word	index@(__assertfail)


	//----- nvinfo : EIATTR_MERCURY_ISA_VERSION
	.align		4
.L_1325:
        /*0088*/ 	.byte	0x03, 0x5f
        /*008a*/ 	.short	0x0101


	//----- nvinfo : EIATTR_VRC_CTA_INIT_COUNT
	.align		4
        /*008c*/ 	.byte	0x02, 0x4a
	.zero		1
	.zero		1


	//----- nvinfo : EIATTR_SYSCALL_OFFSETS
	.align		4
        /*0090*/ 	.byte	0x04, 0x46
        /*0092*/ 	.short	(.L_1327 - .L_1326)


	//   ....[0]....
.L_1326:
        /*0094*/ 	.word	0x00000e80


	//   ....[1]....
        /*0098*/ 	.word	0x00001d10


	//   ....[2]....
        /*009c*/ 	.word	0x00002cc0


	//   ....[3]....
        /*00a0*/ 	.word	0x00003b60


	//   ....[4]....
        /*00a4*/ 	.word	0x00004a80


	//   ....[5]....
        /*00a8*/ 	.word	0x00005920


	//   ....[6]....
        /*00ac*/ 	.word	0x00006850


	//   ....[7]....
        /*00b0*/ 	.word	0x00007700


	//   ....[8]....
        /*00b4*/ 	.word	0x00008750


	//   ....[9]....
        /*00b8*/ 	.word	0x000094f0


	//   ....[10]....
        /*00bc*/ 	.word	0x0000a350


	//   ....[11]....
        /*00c0*/ 	.word	0x0000b1b0


	//----- nvinfo : EIATTR_EXIT_INSTR_OFFSETS
	.align		4
.L_1327:
        /*00c4*/ 	.byte	0x04, 0x1c
        /*00c6*/ 	.short	(.L_1329 - .L_1328)


	//   ....[0]....
.L_1328:
        /*00c8*/ 	.word	0x0000a5f0


	//   ....[1]....
        /*00cc*/ 	.word	0x0000a730


	//   ....[2]....
        /*00d0*/ 	.word	0x0000a770


	//   ....[3]....
        /*00d4*/ 	.word	0x0000a800


	//   ....[4]....
        /*00d8*/ 	.word	0x0000a830


	//   ....[5]....
        /*00dc*/ 	.word	0x0000a860


	//   ....[6]....
        /*00e0*/ 	.word	0x0000a8e0


	//   ....[7]....
        /*00e4*/ 	.word	0x0000a910


	//   ....[8]....
        /*00e8*/ 	.word	0x0000a9a0


	//   ....[9]....
        /*00ec*/ 	.word	0x0000a9e0


	//   ....[10]....
        /*00f0*/ 	.word	0x0000aa20


	//   ....[11]....
        /*00f4*/ 	.word	0x0000aaf0


	//   ....[12]....
        /*00f8*/ 	.word	0x0000ac50


	//   ....[13]....
        /*00fc*/ 	.word	0x0000adb0


	//   ....[14]....
        /*0100*/ 	.word	0x0000af00


	//   ....[15]....
        /*0104*/ 	.word	0x0000af30


	//   ....[16]....
        /*0108*/ 	.word	0x0000af60


	//   ....[17]....
        /*010c*/ 	.word	0x0000b000


	//   ....[18]....
        /*0110*/ 	.word	0x0000b050


	//   ....[19]....
        /*0114*/ 	.word	0x0000b1c0


	//   ....[20]....
        /*0118*/ 	.word	0x0000b2c0


	//   ....[21]....
        /*011c*/ 	.word	0x0000b3f0


	//   ....[22]....
        /*0120*/ 	.word	0x0000b420


	//----- nvinfo : EIATTR_MAX_THREADS
	.align		4
.L_1329:
        /*0124*/ 	.byte	0x04, 0x05
        /*0126*/ 	.short	(.L_1331 - .L_1330)
.L_1330:
        /*0128*/ 	.word	0x00000080
        /*012c*/ 	.word	0x00000001
        /*0130*/ 	.word	0x00000001


	//----- nvinfo : EIATTR_CRS_STACK_SIZE
	.align		4
.L_1331:
        /*0134*/ 	.byte	0x04, 0x1e
        /*0136*/ 	.short	(.L_1333 - .L_1332)
.L_1332:
        /*0138*/ 	.word	0x00000000


	//----- nvinfo : EIATTR_CBANK_PARAM_SIZE
	.align		4
.L_1333:
        /*013c*/ 	.byte	0x03, 0x19
        /*013e*/ 	.short	0x0038


	//----- nvinfo : EIATTR_PARAM_CBANK
	.align		4
        /*0140*/ 	.byte	0x04, 0x0a
        /*0142*/ 	.short	(.L_1335 - .L_1334)
	.align		4
.L_1334:
        /*0144*/ 	.word	index@(.nv.constant0._ZN2at6native27unrolled_elementwise_kernelIZZZNS0_10glu_kernelERNS_18TensorIteratorBaseEENKUlvE_clEvENKUlvE0_clEvEUlffE_St5arrayIPcLm3EELi4E23TrivialOffsetCalculatorILi2EjESA_ILi1EjENS0_6memory12LoadWithCastILi2EEENSD_13StoreWithCastILi1EEEEEviT_T0_T2_T3_T4_T5_)
        /*0148*/ 	.short	0x0380
        /*014a*/ 	.short	0x0038


	//----- nvinfo : EIATTR_SW_WAR
	.align		4
.L_1335:
        /*014c*/ 	.byte	0x04, 0x36
        /*014e*/ 	.short	(.L_1337 - .L_1336)
.L_1336:
        /*0150*/ 	.word	0x00000008
.L_1337:


//--------------------- .nv.info._ZN2at6native18elementwise_kernelILi128ELi2EZNS0_22gpu_kernel_impl_nocastIZZZNS0_10glu_kernelERNS_18TensorIteratorBaseEENKUlvE_clEvENKUlvE0_clEvEUlffE_EEvS4_RKT_EUliE_EEviT1_ --------------------------
	.section	.nv.info._ZN2at6native18elementwise_kernelILi128ELi2EZNS0_22gpu_kernel_impl_nocastIZZZNS0_10glu_kernelERNS_18TensorIteratorBaseEENKUlvE_clEvENKUlvE0_clEvEUlffE_EEvS4_RKT_EUliE_EEviT1_,"",@"SHT_CUDA_INFO"
	.sectionflags	@""
	.align	4


	//----- nvinfo : EIATTR_CUDA_API_VERSION
	.align		4
        /*0000*/ 	.byte	0x04, 0x37
        /*0002*/ 	.short	(.L_1339 - .L_1338)
.L_1338:
        /*0004*/ 	.word	0x00000082


	//----- nvinfo : EIATTR_KPARAM_INFO
	.align		4
.L_1339:
        /*0008*/ 	.byte	0x04, 0x17
        /*000a*/ 	.short	(.L_1341 - .L_1340)
.L_1340:
        /*000c*/ 	.word	0x00000000
        /*0010*/ 	.short	0x0001
        /*0012*/ 	.short	0x0008
        /*0014*/ 	.byte	0x00, 0xf0, 0x21, 0x0a


	//----- nvinfo : EIATTR_KPARAM_INFO
	.align		4
.L_1341:
        /*0018*/ 	.byte	0x04, 0x17
        /*001a*/ 	.short	(.L_1343 - .L_1342)
.L_1342:
        /*001c*/ 	.word	0x00000000
        /*0020*/ 	.short	0x0000
        /*0022*/ 	.short	0x0000
        /*0024*/ 	.byte	0x00, 0xf0, 0x11, 0x00


	//----- nvinfo : EIATTR_SPARSE_MMA_MASK
	.align		4
.L_1343:
        /*0028*/ 	.byte	0x03, 0x50
        /*002a*/ 	.short	0x0000


	//----- nvinfo : EIATTR_MAXREG_COUNT
	.align		4
        /*002c*/ 	.byte	0x03, 0x1b
        /*002e*/ 	.short	0x0080


	//----- nvinfo : EIATTR_MERCURY_ISA_VERSION
	.align		4
        /*0030*/ 	.byte	0x03, 0x5f
        /*0032*/ 	.short	0x0101


	//----- nvinfo : EIATTR_VRC_CTA_INIT_COUNT
	.align		4
        /*0034*/ 	.byte	0x02, 0x4a
	.zero		1
	.zero		1


	//----- nvinfo : EIATTR_EXIT_INSTR_OFFSETS
	.align		4
        /*0038*/ 	.byte	0x04, 0x1c
        /*003a*/ 	.short	(.L_1345 - .L_1344)


	//   ....[0]....
.L_1344:
        /*003c*/ 	.word	0x000001b0


	//   ....[1]....
        /*0040*/ 	.word	0x00000270


	//   ....[2]....
        /*0044*/ 	.word	0x000019e0


	//   ....[3]....
        /*0048*/ 	.word	0x000030b0


	//----- nvinfo : EIATTR_MAX_THREADS
	.align		4
.L_1345:
        /*004c*/ 	.byte	0x04, 0x05
        /*004e*/ 	.short	(.L_1347 - .L_1346)
.L_1346:
        /*0050*/ 	.word	0x00000080
        /*0054*/ 	.word	0x00000001
        /*0058*/ 	.word	0x00000001


	//----- nvinfo : EIATTR_CRS_STACK_SIZE
	.align		4
.L_1347:
        /*005c*/ 	.byte	0x04, 0x1e
        /*005e*/ 	.short	(.L_1349 - .L_1348)
.L_1348:
        /*0060*/ 	.word	0x00000000


	//----- nvinfo : EIATTR_CBANK_PARAM_SIZE
	.align		4
.L_1349:
        /*0064*/ 	.byte	0x03, 0x19
        /*0066*/ 	.short	0x0290


	//----- nvinfo : EIATTR_PARAM_CBANK
	.align		4
        /*0068*/ 	.byte	0x04, 0x0a
        /*006a*/ 	.short	(.L_1351 - .L_1350)
	.align		4
.L_1350:
        /*006c*/ 	.word	index@(.nv.constant0._ZN2at6native18elementwise_kernelILi128ELi2EZNS0_22gpu_kernel_impl_nocastIZZZNS0_10glu_kernelERNS_18TensorIteratorBaseEENKUlvE_clEvENKUlvE0_clEvEUlffE_EEvS4_RKT_EUliE_EEviT1_)
        /*0070*/ 	.short	0x0380
        /*0072*/ 	.short	0x0290


	//----- nvinfo : EIATTR_SW_WAR
	.align		4
.L_1351:
        /*0074*/ 	.byte	0x04, 0x36
        /*0076*/ 	.short	(.L_1353 - .L_1352)
.L_1352:
        /*0078*/ 	.word	0x00000008
.L_1353:


//--------------------- .nv.info._ZN2at6native27unrolled_elementwise_kernelIZZZNS0_10glu_kernelERNS_18TensorIteratorBaseEENKUlvE_clEvENKUlvE0_clEvEUlffE_St5arrayIPcLm3EELi4E23TrivialOffsetCalculatorILi2EjESA_ILi1EjENS0_6memory15LoadWithoutCastENSD_16StoreWithoutCastEEEviT_T0_T2_T3_T4_T5_ --------------------------
	.section	.nv.info._ZN2at6native27unrolled_elementwise_kernelIZZZNS0_10glu_kernelERNS_18TensorIteratorBaseEENKUlvE_clEvENKUlvE0_clEvEUlffE_St5arrayIPcLm3EELi4E23TrivialOffsetCalculatorILi2EjESA_ILi1EjENS0_6memory15LoadWithoutCastENSD_16StoreWithoutCastEEEviT_T0_T2_T3_T4_T5_,"",@"SHT_CUDA_INFO"
	.sectionflags	@""
	.align	4


	//----- nvinfo : EIATTR_CUDA_API_VERSION
	.align		4
        /*0000*/ 	.byte	0x04, 0x37
        /*0002*/ 	.short	(.L_1355 - .L_1354)
.L_1354:
        /*0004*/ 	.word	0x00000082


	//----- nvinfo : EIATTR_KPARAM_INFO
	.align		4
.L_1355:
        /*0008*/ 	.byte	0x04, 0x17
        /*000a*/ 	.short	(.L_1357 - .L_1356)
.L_1356:
        /*000c*/ 	.word	0x00000000
        /*0010*/ 	.short	0x0006
        /*0012*/ 	.short	0x0023
        /*0014*/ 	.byte	0x00, 0xf0, 0x05, 0x00


	//----- nvinfo : EIATTR_KPARAM_INFO
	.align		4
.L_1357:
        /*0018*/ 	.byte	0x04, 0x17
        /*001a*/ 	.short	(.L_1359 - .L_1358)
.L_1358:
        /*001c*/ 	.word	0x00000000
        /*0020*/ 	.short	0x0005
        /*0022*/ 	.short	0x0022
        /*0024*/ 	.byte	0x00, 0xf0, 0x05, 0x00


	//----- nvinfo : EIATTR_KPARAM_INFO
	.align		4
.L_1359:
        /*0028*/ 	.byte	0x04, 0x17
        /*002a*/ 	.short	(.L_1361 - .L_1360)
.L_1360:
        /*002c*/ 	.word	0x00000000
        /*0030*/ 	.short	0x0004
        /*0032*/ 	.short	0x0021
        /*0034*/ 	.byte	0x00, 0xf0, 0x05, 0x00


	//----- nvinfo : EIATTR_KPARAM_INFO
	.align		4
.L_1361:
        /*0038*/ 	.byte	0x04, 0x17
        /*003a*/ 	.short	(.L_1363 - .L_1362)
.L_1362:
        /*003c*/ 	.word	0x00000000
        /*0040*/ 	.short	0x0003
        /*0042*/ 	.short	0x0020
        /*0044*/ 	.byte	0x00, 0xf0, 0x05, 0x00


	//----- nvinfo : EIATTR_KPARAM_INFO
	.align		4
.L_1363:
        /*0048*/ 	.byte	0x04, 0x17
        /*004a*/ 	.short	(.L_1365 - .L_1364)
.L_1364:
        /*004c*/ 	.word	0x00000000
        /*0050*/ 	.short	0x0002
        /*0052*/ 	.short	0x0008
        /*0054*/ 	.byte	0x00, 0xf0, 0x61, 0x00


	//----- nvinfo : EIATTR_KPARAM_INFO
	.align		4
.L_1365:
        /*0058*/ 	.byte	0x04, 0x17
        /*005a*/ 	.short	(.L_1367 - .L_1366)
.L_1366:
        /*005c*/ 	.word	0x00000000
        /*0060*/ 	.short	0x0001
        /*0062*/ 	.short	0x0004
        /*0064*/ 	.byte	0x00, 0xf0, 0x05, 0x00


	//----- nvinfo : EIATTR_KPARAM_INFO
	.align		4
.L_1367:
        /*0068*/ 	.byte	0x04, 0x17
        /*006a*/ 	.short	(.L_1369 - .L_1368)
.L_1368:
        /*006c*/ 	.word	0x00000000
        /*0070*/ 	.short	0x0000
        /*0072*/ 	.short	0x0000
        /*0074*/ 	.byte	0x00, 0xf0, 0x11, 0x00


	//----- nvinfo : EIATTR_SPARSE_MMA_MASK
	.align		4
.L_1369:
        /*0078*/ 	.byte	0x03, 0x50
        /*007a*/ 	.short	0x0000


	//----- nvinfo : EIATTR_MAXREG_COUNT
	.align		4
        /*007c*/ 	.byte	0x03, 0x1b
        /*007e*/ 	.short	0x00ff


	//----- nvinfo : EIATTR_MERCURY_ISA_VERSION
	.align		4
        /*0080*/ 	.byte	0x03, 0x5f
        /*0082*/ 	.short	0x0101


	//----- nvinfo : EIATTR_VRC_CTA_INIT_COUNT
	.align		4
        /*0084*/ 	.byte	0x02, 0x4a
	.zero		1
	.zero		1


	//----- nvinfo : EIATTR_EXIT_INSTR_OFFSETS
	.align		4
        /*0088*/ 	.byte	0x04, 0x1c
        /*008a*/ 	.short	(.L_1371 - .L_1370)


	//   ....[0]....
.L_1370:
        /*008c*/ 	.word	0x000005d0


	//   ....[1]....
        /*0090*/ 	.word	0x00000650


	//----- nvinfo : EIATTR_MAX_THREADS
	.align		4
.L_1371:
        /*0094*/ 	.byte	0x04, 0x05
        /*0096*/ 	.short	(.L_1373 - .L_1372)
.L_1372:
        /*0098*/ 	.word	0x00000080
        /*009c*/ 	.word	0x00000001
        /*00a0*/ 	.word	0x00000001


	//----- nvinfo : EIATTR_CRS_STACK_SIZE
	.align		4
.L_1373:
        /*00a4*/ 	.byte	0x04, 0x1e
        /*00a6*/ 	.short	(.L_1375 - .L_1374)
.L_1374:
        /*00a8*/ 	.word	0x00000000


	//----- nvinfo : EIATTR_CBANK_PARAM_SIZE
	.align		4
.L_1375:
        /*00ac*/ 	.byte	0x03, 0x19
        /*00ae*/ 	.short	0x0024


	//----- nvinfo : EIATTR_PARAM_CBANK
	.align		4
        /*00b0*/ 	.byte	0x04, 0x0a
        /*00b2*/ 	.short	(.L_1377 - .L_1376)
	.align		4
.L_1376:
        /*00b4*/ 	.word	index@(.nv.constant0._ZN2at6native27unrolled_elementwise_kernelIZZZNS0_10glu_kernelERNS_18TensorIteratorBaseEENKUlvE_clEvENKUlvE0_clEvEUlffE_St5arrayIPcLm3EELi4E23TrivialOffsetCalculatorILi2EjESA_ILi1EjENS0_6memory15LoadWithoutCastENSD_16StoreWithoutCastEEEviT_T0_T2_T3_T4_T5_)
        /*00b8*/ 	.short	0x0380
        /*00ba*/ 	.short	0x0024


	//----- nvinfo : EIATTR_SW_WAR
	.align		4
.L_1377:
        /*00bc*/ 	.byte	0x04, 0x36
        /*00be*/ 	.short	(.L_1379 - .L_1378)
.L_1378:
        /*00c0*/ 	.word	0x00000008
.L_1379:


//--------------------- .nv.info._ZN2at6native29vectorized_elementwise_kernelILi2EZZZNS0_10glu_kernelERNS_18TensorIteratorBaseEENKUlvE_clEvENKUlvE0_clEvEUlffE_St5arrayIPcLm3EEEEviT0_T1_ --------------------------
	.section	.nv.info._ZN2at6native29vectorized_elementwise_kernelILi2EZZZNS0_10glu_kernelERNS_18TensorIteratorBaseEENKUlvE_clEvENKUlvE0_clEvEUlffE_St5arrayIPcLm3EEEEviT0_T1_,"",@"SHT_CUDA_INFO"
	.sectionflags	@""
	.align	4


	//----- nvinfo : EIATTR_CUDA_API_VERSION
	.align		4
        /*0000*/ 	.byte	0x04, 0x37
        /*0002*/ 	.short	(.L_1381 - .L_1380)
.L_1380:
        /*0004*/ 	.word	0x00000082


	//----- nvinfo : EIATTR_KPARAM_INFO
	.align		4
.L_1381:
        /*0008*/ 	.byte	0x04, 0x17
        /*000a*/ 	.short	(.L_1383 - .L_1382)
.L_1382:
        /*000c*/ 	.word	0x00000000
        /*0010*/ 	.short	0x0002
        /*0012*/ 	.short	0x0008
        /*0014*/ 	.byte	0x00, 0xf0, 0x61, 0x00


	//----- nvinfo : EIATTR_KPARAM_INFO
	.align		4
.L_1383:
        /*0018*/ 	.byte	0x04, 0x17
        /*001a*/ 	.short	(.L_1385 - .L_1384)
.L_1384:
        /*001c*/ 	.word	0x00000000
        /*0020*/ 	.short	0x0001
        /*0022*/ 	.short	0x0004
        /*0024*/ 	.byte	0x00, 0xf0, 0x05, 0x00


	//----- nvinfo : EIATTR_KPARAM_INFO
	.align		4
.L_1385:
        /*0028*/ 	.byte	0x04, 0x17
        /*002a*/ 	.short	(.L_1387 - .L_1386)
.L_1386:
        /*002c*/ 	.word	0x00000000
        /*0030*/ 	.short	0x0000
        /*0032*/ 	.short	0x0000
        /*0034*/ 	.byte	0x00, 0xf0, 0x11, 0x00


	//----- nvinfo : EIATTR_SPARSE_MMA_MASK
	.align		4
.L_1387:
        /*0038*/ 	.byte	0x03, 0x50
        /*003a*/ 	.short	0x0000


	//----- nvinfo : EIATTR_MAXREG_COUNT
	.align		4
        /*003c*/ 	.byte	0x03, 0x1b
        /*003e*/ 	.short	0x00ff


	//----- nvinfo : EIATTR_MERCURY_ISA_VERSION
	.align		4
        /*0040*/ 	.byte	0x03, 0x5f
        /*0042*/ 	.short	0x0101


	//----- nvinfo : EIATTR_VRC_CTA_INIT_COUNT
	.align		4
        /*0044*/ 	.byte	0x02, 0x4a
	.zero		1
	.zero		1


	//----- nvinfo : EIATTR_EXIT_INSTR_OFFSETS
	.align		4
        /*0048*/ 	.byte	0x04, 0x1c
        /*004a*/ 	.short	(.L_1389 - .L_1388)


	//   ....[0]....
.L_1388:
        /*004c*/ 	.word	0x00000cd0


	//   ....[1]....
        /*0050*/ 	.word	0x00000d20


	//   ....[2]....
        /*0054*/ 	.word	0x00001110


	//----- nvinfo : EIATTR_MAX_THREADS
	.align		4
.L_1389:
        /*0058*/ 	.byte	0x04, 0x05
        /*005a*/ 	.short	(.L_1391 - .L_1390)
.L_1390:
        /*005c*/ 	.word	0x00000080
        /*0060*/ 	.word	0x00000001
        /*0064*/ 	.word	0x00000001


	//----- nvinfo : EIATTR_CRS_STACK_SIZE
	.align		4
.L_1391:
        /*0068*/ 	.byte	0x04, 0x1e
        /*006a*/ 	.short	(.L_1393 - .L_1392)
.L_1392:
        /*006c*/ 	.word	0x00000000


	//----- nvinfo : EIATTR_CBANK_PARAM_SIZE
	.align		4
.L_1393:
        /*0070*/ 	.byte	0x03, 0x19
        /*0072*/ 	.short	0x0020


	//----- nvinfo : EIATTR_PARAM_CBANK
	.align		4
        /*0074*/ 	.byte	0x04, 0x0a
        /*0076*/ 	.short	(.L_1395 - .L_1394)
	.align		4
.L_1394:
        /*0078*/ 	.word	index@(.nv.constant0._ZN2at6native29vectorized_elementwise_kernelILi2EZZZNS0_10glu_kernelERNS_18TensorIteratorBaseEENKUlvE_clEvENKUlvE0_clEvEUlffE_St5arrayIPcLm3EEEEviT0_T1_)
        /*007c*/ 	.short	0x0380
        /*007e*/ 	.short	0x0020


	//----- nvinfo : EIATTR_SW_WAR
	.align		4
.L_1395:
        /*0080*/ 	.byte	0x04, 0x36
        /*0082*/ 	.short	(.L_1397 - .L_1396)
.L_1396:
        /*0084*/ 	.word	0x00000008
.L_1397:


//--------------------- .nv.info._ZN2at6native29vectorized_elementwise_kernelILi4EZZZNS0_10glu_kernelERNS_18TensorIteratorBaseEENKUlvE_clEvENKUlvE0_clEvEUlffE_St5arrayIPcLm3EEEEviT0_T1_ --------------------------
	.section	.nv.info._ZN2at6native29vectorized_elementwise_kernelILi4EZZZNS0_10glu_kernelERNS_18TensorIteratorBaseEENKUlvE_clEvENKUlvE0_clEvEUlffE_St5arrayIPcLm3EEEEviT0_T1_,"",@"SHT_CUDA_INFO"
	.sectionflags	@""
	.align	4


	//----- nvinfo : EIATTR_CUDA_API_VERSION
	.align		4
        /*0000*/ 	.byte	0x04, 0x37
        /*0002*/ 	.short	(.L_1399 - .L_1398)
.L_1398:
        /*0004*/ 	.word	0x00000082


	//----- nvinfo : EIATTR_KPARAM_INFO
	.align		4
.L_1399:
        /*0008*/ 	.byte	0x04, 0x17
        /*000a*/ 	.short	(.L_1401 - .L_1400)
.L_1400:
        /*000c*/ 	.word	0x00000000
        /*0010*/ 	.short	0x0002
        /*0012*/ 	.short	0x0008
        /*0014*/ 	.byte	0x00, 0xf0, 0x61, 0x00


	//----- nvinfo : EIATTR_KPARAM_INFO
	.align		4
.L_1401:
        /*0018*/ 	.byte	0x04, 0x17
        /*001a*/ 	.short	(.L_1403 - .L_1402)
.L_1402:
        /*001c*/ 	.word	0x00000000
        /*0020*/ 	.short	0x0001
        /*0022*/ 	.short	0x0004
        /*0024*/ 	.byte	0x00, 0xf0, 0x05, 0x00


	//----- nvinfo : EIATTR_KPARAM_INFO
	.align		4
.L_1403:
        /*0028*/ 	.byte	0x04, 0x17
        /*002a*/ 	.short	(.L_1405 - .L_1404)
.L_1404:
        /*002c*/ 	.word	0x00000000
        /*0030*/ 	.short	0x0000
        /*0032*/ 	.short	0x0000
        /*0034*/ 	.byte	0x00, 0xf0, 0x11, 0x00


	//----- nvinfo : EIATTR_SPARSE_MMA_MASK
	.align		4
.L_1405:
        /*0038*/ 	.byte	0x03, 0x50
        /*003a*/ 	.short	0x0000


	//----- nvinfo : EIATTR_MAXREG_COUNT
	.align		4
        /*003c*/ 	.byte	0x03, 0x1b
        /*003e*/ 	.short	0x00ff


	//----- nvinfo : EIATTR_MERCURY_ISA_VERSION
	.align		4
        /*0040*/ 	.byte	0x03, 0x5f
        /*0042*/ 	.short	0x0101


	//----- nvinfo : EIATTR_VRC_CTA_INIT_COUNT
	.align		4
        /*0044*/ 	.byte	0x02, 0x4a
	.zero		1
	.zero		1


	//----- nvinfo : EIATTR_EXIT_INSTR_OFFSETS
	.align		4
        /*0048*/ 	.byte	0x04, 0x1c
        /*004a*/ 	.short	(.L_1407 - .L_1406)


	//   ....[0]....
.L_1406:
        /*004c*/ 	.word	0x00000cd0


	//   ....[1]....
        /*0050*/ 	.word	0x00000d20


	//   ....[2]....
        /*0054*/ 	.word	0x000010b0


	//----- nvinfo : EIATTR_MAX_THREADS
	.align		4
.L_1407:
        /*0058*/ 	.byte	0x04, 0x05
        /*005a*/ 	.short	(.L_1409 - .L_1408)
.L_1408:
        /*005c*/ 	.word	0x00000080
        /*0060*/ 	.word	0x00000001
        /*0064*/ 	.word	0x00000001


	//----- nvinfo : EIATTR_CRS_STACK_SIZE
	.align		4
.L_1409:
        /*0068*/ 	.byte	0x04, 0x1e
        /*006a*/ 	.short	(.L_1411 - .L_1410)
.L_1410:
        /*006c*/ 	.word	0x00000000


	//----- nvinfo : EIATTR_CBANK_PARAM_SIZE
	.align		4
.L_1411:
        /*0070*/ 	.byte	0x03, 0x19
        /*0072*/ 	.short	0x0020


	//----- nvinfo : EIATTR_PARAM_CBANK
	.align		4
        /*0074*/ 	.byte	0x04, 0x0a
        /*0076*/ 	.short	(.L_1413 - .L_1412)
	.align		4
.L_1412:
        /*0078*/ 	.word	index@(.nv.constant0._ZN2at6native29vectorized_elementwise_kernelILi4EZZZNS0_10glu_kernelERNS_18TensorIteratorBaseEENKUlvE_clEvENKUlvE0_clEvEUlffE_St5arrayIPcLm3EEEEviT0_T1_)
        /*007c*/ 	.short	0x0380
        /*007e*/ 	.short	0x0020


	//----- nvinfo : EIATTR_SW_WAR
	.align		4
.L_1413:
        /*0080*/ 	.byte	0x04, 0x36
        /*0082*/ 	.short	(.L_1415 - .L_1414)
.L_1414:
        /*0084*/ 	.word	0x00000008
.L_1415:


//--------------------- .nv.info._ZN2at6native29vectorized_elementwise_kernelILi8EZZZNS0_10glu_kernelERNS_18TensorIteratorBaseEENKUlvE_clEvENKUlvE0_clEvEUlffE_St5arrayIPcLm3EEEEviT0_T1_ --------------------------
	.section	.nv.info._ZN2at6native29vectorized_elementwise_kernelILi8EZZZNS0_10glu_kernelERNS_18TensorIteratorBaseEENKUlvE_clEvENKUlvE0_clEvEUlffE_St5arrayIPcLm3EEEEviT0_T1_,"",@"SHT_CUDA_INFO"
	.sectionflags	@""
	.align	4


	//----- nvinfo : EIATTR_CUDA_API_VERSION
	.align		4
        /*0000*/ 	.byte	0x04, 0x37
        /*0002*/ 	.short	(.L_1417 - .L_1416)
.L_1416:
        /*0004*/ 	.word	0x00000082


	//----- nvinfo : EIATTR_KPARAM_INFO
	.align		4
.L_1417:
        /*0008*/ 	.byte	0x04, 0x17
        /*000a*/ 	.short	(.L_1419 - .L_1418)
.L_1418:
        /*000c*/ 	.word	0x00000000
        /*0010*/ 	.short	0x0002
        /*0012*/ 	.short	0x0008
        /*0014*/ 	.byte	0x00, 0xf0, 0x61, 0x00


	//----- nvinfo : EIATTR_KPARAM_INFO
	.align		4
.L_1419:
        /*0018*/ 	.byte	0x04, 0x17
        /*001a*/ 	.short	(.L_1421 - .L_1420)
.L_1420:
        /*001c*/ 	.word	0x00000000
        /*0020*/ 	.short	0x0001
        /*0022*/ 	.short	0x0004
        /*0024*/ 	.byte	0x00, 0xf0, 0x05, 0x00


	//----- nvinfo : EIATTR_KPARAM_INFO
	.align		4
.L_1421:
        /*0028*/ 	.byte	0x04, 0x17
        /*002a*/ 	.short	(.L_1423 - .L_1422)
.L_1422:
        /*002c*/ 	.word	0x00000000
        /*0030*/ 	.short	0x0000
        /*0032*/ 	.short	0x0000
        /*0034*/ 	.byte	0x00, 0xf0, 0x11, 0x00


	//----- nvinfo : EIATTR_SPARSE_MMA_MASK
	.align		4
.L_1423:
        /*0038*/ 	.byte	0x03, 0x50
        /*003a*/ 	.short	0x0000


	//----- nvinfo : EIATTR_MAXREG_COUNT
	.align		4
        /*003c*/ 	.byte	0x03, 0x1b
        /*003e*/ 	.short	0x00ff


	//----- nvinfo : EIATTR_MERCURY_ISA_VERSION
	.align		4
        /*0040*/ 	.byte	0x03, 0x5f
        /*0042*/ 	.short	0x0101


	//----- nvinfo : EIATTR_VRC_CTA_INIT_COUNT
	.align		4
        /*0044*/ 	.byte	0x02, 0x4a
	.zero		1
	.zero		1


	//----- nvinfo : EIATTR_EXIT_INSTR_OFFSETS
	.align		4
        /*0048*/ 	.byte	0x04, 0x1c
        /*004a*/ 	.short	(.L_1425 - .L_1424)


	//   ....[0]....
.L_1424:
        /*004c*/ 	.word	0x00000010


	//----- nvinfo : EIATTR_MAX_THREADS
	.align		4
.L_1425:
        /*0050*/ 	.byte	0x04, 0x05
        /*0052*/ 	.short	(.L_1427 - .L_1426)
.L_1426:
        /*0054*/ 	.word	0x00000080
        /*0058*/ 	.word	0x00000001
        /*005c*/ 	.word	0x00000001


	//----- nvinfo : EIATTR_CBANK_PARAM_SIZE
	.align		4
.L_1427:
        /*0060*/ 	.byte	0x03, 0x19
        /*0062*/ 	.short	0x0020


	//----- nvinfo : EIATTR_PARAM_CBANK
	.align		4
        /*0064*/ 	.byte	0x04, 0x0a
        /*0066*/ 	.short	(.L_1429 - .L_1428)
	.align		4
.L_1428:
        /*0068*/ 	.word	index@(.nv.constant0._ZN2at6native29vectorized_elementwise_kernelILi8EZZZNS0_10glu_kernelERNS_18TensorIteratorBaseEENKUlvE_clEvENKUlvE0_clEvEUlffE_St5arrayIPcLm3EEEEviT0_T1_)
        /*006c*/ 	.short	0x0380
        /*006e*/ 	.short	0x0020


	//----- nvinfo : EIATTR_SW_WAR
	.align		4
.L_1429:
        /*0070*/ 	.byte	0x04, 0x36
        /*0072*/ 	.short	(.L_1431 - .L_1430)
.L_1430:
        /*0074*/ 	.word	0x00000008
.L_1431:


//--------------------- .nv.info._ZN2at6native18elementwise_kernelILi128ELi4EZNS0_15gpu_kernel_implIZZZNS0_10glu_kernelERNS_18TensorIteratorBaseEENKUlvE_clEvENKUlvE_clEvEUlddE_EEvS4_RKT_EUliE_EEviT1_ --------------------------
	.section	.nv.info._ZN2at6native18elementwise_kernelILi128ELi4EZNS0_15gpu_kernel_implIZZZNS0_10glu_kernelERNS_18TensorIteratorBaseEENKUlvE_clEvENKUlvE_clEvEUlddE_EEvS4_RKT_EUliE_EEviT1_,"",@"SHT_CUDA_INFO"
	.sectionflags	@""
	.align	4


	//----- nvinfo : EIATTR_CUDA_API_VERSION
	.align		4
        /*0000*/ 	.byte	0x04, 0x37
        /*0002*/ 	.short	(.L_1433 - .L_1432)
.L_1432:
        /*0004*/ 	.word	0x00000082


	//----- nvinfo : EIATTR_KPARAM_INFO
	.align		4
.L_1433:
        /*0008*/ 	.byte	0x04, 0x17
        /*000a*/ 	.short	(.L_1435 - .L_1434)
.L_1434:
        /*000c*/ 	.word	0x00000000
        /*0010*/ 	.short	0x0001
        /*0012*/ 	.short	0x0008
        /*0014*/ 	.byte	0x00, 0xf0, 0x21, 0x0a


	//----- nvinfo : EIATTR_KPARAM_INFO
	.align		4
.L_1435:
        /*0018*/ 	.byte	0x04, 0x17
        /*001a*/ 	.short	(.L_1437 - .L_1436)
.L_1436:
        /*001c*/ 	.word	0x00000000
        /*0020*/ 	.short	0x0000
        /*0022*/ 	.short	0x0000
        /*0024*/ 	.byte	0x00, 0xf0, 0x11, 0x00


	//----- nvinfo : EIATTR_SPARSE_MMA_MASK
	.align		4
.L_1437:
        /*0028*/ 	.byte	0x03, 0x50
        /*002a*/ 	.short	0x0000


	//----- nvinfo : EIATTR_MAXREG_COUNT
	.align		4
        /*002c*/ 	.byte	0x03, 0x1b
        /*002e*/ 	.short	0x0080


	//----- nvinfo : EIATTR_EXTERNS
	.align		4
        /*0030*/ 	.byte	0x04, 0x0f
        /*0032*/ 	.short	(.L_1439 - .L_1438)


	//   ....[0]....
	.align		4
.L_1438:
        /*0034*/ 	.word	index@(__assertfail)


	//----- nvinfo : EIATTR_MERCURY_ISA_VERSION
	.align		4
.L_1439:
        /*0038*/ 	.byte	0x03, 0x5f
        /*003a*/ 	.short	0x0101


	//----- nvinfo : EIATTR_VRC_CTA_INIT_COUNT
	.align		4
        /*003c*/ 	.byte	0x02, 0x4a
	.zero		1
	.zero		1


	//----- nvinfo : EIATTR_SYSCALL_OFFSETS
	.align		4
        /*0040*/ 	.byte	0x04, 0x46
        /*0042*/ 	.short	(.L_1441 - .L_1440)


	//   ....[0]....
.L_1440:
        /*0044*/ 	.word	0x000024c0


	//   ....[1]....
        /*0048*/ 	.word	0x000033a0


	//   ....[2]....
        /*004c*/ 	.word	0x00005060


	//   ....[3]....
        /*0050*/ 	.word	0x00007720


	//   ....[4]....
        /*0054*/ 	.word	0x00008600


	//   ....[5]....
        /*0058*/ 	.word	0x00009fc0


	//   ....[6]....
        /*005c*/ 	.word	0x0000c8b0


	//   ....[7]....
        /*0060*/ 	.word	0x0000d790


	//   ....[8]....
        /*0064*/ 	.word	0x0000f150


	//   ....[9]....
        /*0068*/ 	.word	0x00011a60


	//   ....[10]....
        /*006c*/ 	.word	0x00012940


	//   ....[11]....
        /*0070*/ 	.word	0x00014320


	//----- nvinfo : EIATTR_EXIT_INSTR_OFFSETS
	.align		4
.L_1441:
        /*0074*/ 	.byte	0x04, 0x1c
        /*0076*/ 	.short	(.L_1443 - .L_1442)


	//   ....[0]....
.L_1442:
        /*0078*/ 	.word	0x0000f5b0


	//   ....[1]....
        /*007c*/ 	.word	0x000134f0


	//   ....[2]....
        /*0080*/ 	.word	0x00013530


	//   ....[3]....
        /*0084*/ 	.word	0x000135c0


	//   ....[4]....
        /*0088*/ 	.word	0x000135f0


	//   ....[5]....
        /*008c*/ 	.word	0x00013620


	//   ....[6]....
        /*0090*/ 	.word	0x00013730


	//   ....[7]....
        /*0094*/ 	.word	0x000137f0


	//   ....[8]....
        /*0098*/ 	.word	0x00013910


	//   ....[9]....
        /*009c*/ 	.word	0x000139e0


	//   ....[10]....
        /*00a0*/ 	.word	0x00013a00


	//   ....[11]....
        /*00a4*/ 	.word	0x00013ad0


	//   ....[12]....
        /*00a8*/ 	.word	0x00013cc0


	//   ....[13]....
        /*00ac*/ 	.word	0x00013eb0


	//   ....[14]....
        /*00b0*/ 	.word	0x00014090


	//   ....[15]....
        /*00b4*/ 	.word	0x000140c0


	//   ....[16]....
        /*00b8*/ 	.word	0x000140f0


	//   ....[17]....
        /*00bc*/ 	.word	0x00014190


	//   ....[18]....
        /*00c0*/ 	.word	0x000141c0


	//   ....[19]....
        /*00c4*/ 	.word	0x00014330


	//   ....[20]....
        /*00c8*/ 	.word	0x000144c0


	//   ....[21]....
        /*00cc*/ 	.word	0x00014680


	//   ....[22]....
        /*00d0*/ 	.word	0x00014740


	//----- nvinfo : EIATTR_MAX_THREADS
	.align		4
.L_1443:
        /*00d4*/ 	.byte	0x04, 0x05
        /*00d6*/ 	.short	(.L_1445 - .L_1444)
.L_1444:
        /*00d8*/ 	.word	0x00000080
        /*00dc*/ 	.word	0x00000001
        /*00e0*/ 	.word	0x00000001


	//----- nvinfo : EIATTR_CRS_STACK_SIZE
	.align		4
.L_1445:
        /*00e4*/ 	.byte	0x04, 0x1e
        /*00e6*/ 	.short	(.L_1447 - .L_1446)
.L_1446:
        /*00e8*/ 	.word	0x00000000


	//----- nvinfo : EIATTR_CBANK_PARAM_SIZE
	.align		4
.L_1447:
        /*00ec*/ 	.byte	0x03, 0x19
        /*00ee*/ 	.short	0x0290


	//----- nvinfo : EIATTR_PARAM_CBANK
	.align		4
        /*00f0*/ 	.byte	0x04, 0x0a
        /*00f2*/ 	.short	(.L_1449 - .L_1448)
	.align		4
.L_1448:
        /*00f4*/ 	.word	index@(.nv.constant0._ZN2at6native18elementwise_kernelILi128ELi4EZNS0_15gpu_kernel_implIZZZNS0_10glu_kernelERNS_18TensorIteratorBaseEENKUlvE_clEvENKUlvE_clEvEUlddE_EEvS4_RKT_EUliE_EEviT1_)
        /*00f8*/ 	.short	0x0380
        /*00fa*/ 	.short	0x0290


	//----- nvinfo : EIATTR_SW_WAR
	.align		4
.L_1449:
        /*00fc*/ 	.byte	0x04, 0x36
        /*00fe*/ 	.short	(.L_1451 - .L_1450)
.L_1450:
        /*0100*/ 	.word	0x00000008
.L_1451:


//--------------------- .nv.info._ZN2at6native27unrolled_elementwise_kernelIZZZNS0_10glu_kernelERNS_18TensorIteratorBaseEENKUlvE_clEvENKUlvE_clEvEUlddE_St5arrayIPcLm3EELi4E23TrivialOffsetCalculatorILi2EjESA_ILi1EjENS0_6memory12LoadWithCastILi2EEENSD_13StoreWithCastILi1EEEEEviT_T0_T2_T3_T4_T5_ --------------------------
	.section	.nv.info._ZN2at6native27unrolled_elementwise_kernelIZZZNS0_10glu_kernelERNS_18TensorIteratorBaseEENKUlvE_clEvENKUlvE_clEvEUlddE_St5arrayIPcLm3EELi4E23TrivialOffsetCalculatorILi2EjESA_ILi1EjENS0_6memory12LoadWithCastILi2EEENSD_13StoreWithCastILi1EEEEEviT_T0_T2_T3_T4_T5_,"",@"SHT_CUDA_INFO"
	.sectionflags	@""
	.align	4


	//----- nvinfo : EIATTR_CUDA_API_VERSION
	.align		4
        /*0000*/ 	.byte	0x04, 0x37
        /*0002*/ 	.short	(.L_1453 - .L_1452)
.L_1452:
        /*0004*/ 	.word	0x00000082


	//----- nvinfo : EIATTR_KPARAM_INFO
	.align		4
.L_1453:
        /*0008*/ 	.byte	0x04, 0x17
        /*000a*/ 	.short	(.L_1455 - .L_1454)
.L_1454:
        /*000c*/ 	.word	0x00000000
        /*0010*/ 	.short	0x0006
        /*0012*/ 	.short	0x0030
        /*0014*/ 	.byte	0x00, 0xf0, 0x21, 0x00


	//----- nvinfo : EIATTR_KPARAM_INFO
	.align		4
.L_1455:
        /*0018*/ 	.byte	0x04, 0x17
        /*001a*/ 	.short	(.L_1457 - .L_1456)
.L_1456:
        /*001c*/ 	.word	0x00000000
        /*0020*/ 	.short	0x0005
        /*0022*/ 	.short	0x0024
        /*0024*/ 	.byte	0x00, 0xf0, 0x31, 0x00


	//----- nvinfo : EIATTR_KPARAM_INFO
	.align		4
.L_1457:
        /*0028*/ 	.byte	0x04, 0x17
        /*002a*/ 	.short	(.L_1459 - .L_1458)
.L_1458:
        /*002c*/ 	.word	0x00000000
        /*0030*/ 	.short	0x0004
        /*0032*/ 	.short	0x0021
        /*0034*/ 	.byte	0x00, 0xf0, 0x05, 0x00


	//----- nvinfo : EIATTR_KPARAM_INFO
	.align		4
.L_1459:
        /*0038*/ 	.byte	0x04, 0x17
        /*003a*/ 	.short	(.L_1461 - .L_1460)
.L_1460:
        /*003c*/ 	.word	0x00000000
        /*0040*/ 	.short	0x0003
        /*0042*/ 	.short	0x0020
        /*0044*/ 	.byte	0x00, 0xf0, 0x05, 0x00


	//----- nvinfo : EIATTR_KPARAM_INFO
	.align		4
.L_1461:
        /*0048*/ 	.byte	0x04, 0x17
        /*004a*/ 	.short	(.L_1463 - .L_1462)
.L_1462:
        /*004c*/ 	.word	0x00000000
        /*0050*/ 	.short	0x0002
        /*0052*/ 	.short	0x0008
        /*0054*/ 	.byte	0x00, 0xf0, 0x61, 0x00


	//----- nvinfo : EIATTR_KPARAM_INFO
	.align		4
.L_1463:
        /*0058*/ 	.byte	0x04, 0x17
        /*005a*/ 	.short	(.L_1465 - .L_1464)
.L_1464:
        /*005c*/ 	.word	0x00000000
        /*0060*/ 	.short	0x0001
        /*0062*/ 	.short	0x0004
        /*0064*/ 	.byte	0x00, 0xf0, 0x05, 0x00


	//----- nvinfo : EIATTR_KPARAM_INFO
	.align		4
.L_1465:
        /*0068*/ 	.byte	0x04, 0x17
        /*006a*/ 	.short	(.L_1467 - .L_1466)
.L_1466:
        /*006c*/ 	.word	0x00000000
        /*0070*/ 	.short	0x0000
        /*0072*/ 	.short	0x0000
        /*0074*/ 	.byte	0x00, 0xf0, 0x11, 0x00


	//----- nvinfo : EIATTR_SPARSE_MMA_MASK
	.align		4
.L_1467:
        /*0078*/ 	.byte	0x03, 0x50
        /*007a*/ 	.short	0x0000


	//----- nvinfo : EIATTR_MAXREG_COUNT
	.align		4
        /*007c*/ 	.byte	0x03, 0x1b
        /*007e*/ 	.short	0x00ff


	//----- nvinfo : EIATTR_EXTERNS
	.align		4
        /*0080*/ 	.byte	0x04, 0x0f
        /*0082*/ 	.short	(.L_1469 - .L_1468)


	//   ....[0]....
	.align		4
.L_1468:
        /*0084*/ 	.word	index@(__assertfail)


	//----- nvinfo : EIATTR_MERCURY_ISA_VERSION
	.align		4
.L_1469:
        /*0088*/ 	.byte	0x03, 0x5f
        /*008a*/ 	.short	0x0101


	//----- nvinfo : EIATTR_VRC_CTA_INIT_COUNT
	.align		4
        /*008c*/ 	.byte	0x02, 0x4a
	.zero		1
	.zero		1


	//----- nvinfo : EIATTR_SYSCALL_OFFSETS
	.align		4
        /*0090*/ 	.byte	0x04, 0x46
        /*0092*/ 	.short	(.L_1471 - .L_1470)


	//   ....[0]....
.L_1470:
        /*0094*/ 	.word	0x00000eb0


	//   ....[1]....
        /*0098*/ 	.word	0x00001dc0


	//   ....[2]....
        /*009c*/ 	.word	0x00002e10


	//   ....[3]....
        /*00a0*/ 	.word	0x00003d20


	//   ....[4]....
        /*00a4*/ 	.word	0x00004cb0


	//   ....[5]....
        /*00a8*/ 	.word	0x00005bc0


	//   ....[6]....
        /*00ac*/ 	.word	0x00006b50


	//   ....[7]....
        /*00b0*/ 	.word	0x00007a30


	//   ....[8]....
        /*00b4*/ 	.word	0x0000b790


	//   ....[9]....
        /*00b8*/ 	.word	0x0000c960


	//   ....[10]....
        /*00bc*/ 	.word	0x0000dd40


	//   ....[11]....
        /*00c0*/ 	.word	0x0000f100


	//----- nvinfo : EIATTR_EXIT_INSTR_OFFSETS
	.align		4
.L_1471:
        /*00c4*/ 	.byte	0x04, 0x1c
        /*00c6*/ 	.short	(.L_1473 - .L_1472)


	//   ....[0]....
.L_1472:
        /*00c8*/ 	.word	0x0000e190


	//   ....[1]....
        /*00cc*/ 	.word	0x0000e2d0


	//   ....[2]....
        /*00d0*/ 	.word	0x0000e310


	//   ....[3]....
        /*00d4*/ 	.word	0x0000e3a0


	//   ....[4]....
        /*00d8*/ 	.word	0x0000e3d0


	//   ....[5]....
        /*00dc*/ 	.word	0x0000e400


	//   ....[6]....
        /*00e0*/ 	.word	0x0000e510


	//   ....[7]....
        /*00e4*/ 	.word	0x0000e5d0


	//   ....[8]....
        /*00e8*/ 	.word	0x0000e6f0


	//   ....[9]....
        /*00ec*/ 	.word	0x0000e7c0


	//   ....[10]....
        /*00f0*/ 	.word	0x0000e7e0


	//   ....[11]....
        /*00f4*/ 	.word	0x0000e8b0


	//   ....[12]....
        /*00f8*/ 	.word	0x0000eaa0


	//   ....[13]....
        /*00fc*/ 	.word	0x0000ec90


	//   ....[14]....
        /*0100*/ 	.word	0x0000ee70


	//   ....[15]....
        /*0104*/ 	.word	0x0000eea0


	//   ....[16]....
        /*0108*/ 	.word	0x0000eed0


	//   ....[17]....
        /*010c*/ 	.word	0x0000ef70


	//   ....[18]....
        /*0110*/ 	.word	0x0000efa0


	//   ....[19]....
        /*0114*/ 	.word	0x0000f110


	//   ....[20]....
        /*0118*/ 	.word	0x0000f2a0


	//   ....[21]....
        /*011c*/ 	.word	0x0000f460


	//   ....[22]....
        /*0120*/ 	.word	0x0000f520


	//----- nvinfo : EIATTR_MAX_THREADS
	.align		4
.L_1473:
        /*0124*/ 	.byte	0x04, 0x05
        /*0126*/ 	.short	(.L_1475 - .L_1474)
.L_1474:
        /*0128*/ 	.word	0x00000080
        /*012c*/ 	.word	0x00000001
        /*0130*/ 	.word	0x00000001


	//----- nvinfo : EIATTR_CRS_STACK_SIZE
	.align		4
.L_1475:
        /*0134*/ 	.byte	0x04, 0x1e
        /*0136*/ 	.short	(.L_1477 - .L_1476)
.L_1476:
        /*0138*/ 	.word	0x00000000


	//----- nvinfo : EIATTR_CBANK_PARAM_SIZE
	.align		4
.L_1477:
        /*013c*/ 	.byte	0x03, 0x19
        /*013e*/ 	.short	0x0038


	//----- nvinfo : EIATTR_PARAM_CBANK
	.align		4
        /*0140*/ 	.byte	0x04, 0x0a
        /*0142*/ 	.short	(.L_1479 - .L_1478)
	.align		4
.L_1478:
        /*0144*/ 	.word	index@(.nv.constant0._ZN2at6native27unrolled_elementwise_kernelIZZZNS0_10glu_kernelERNS_18TensorIteratorBaseEENKUlvE_clEvENKUlvE_clEvEUlddE_St5arrayIPcLm3EELi4E23TrivialOffsetCalculatorILi2EjESA_ILi1EjENS0_6memory12LoadWithCastILi2EEENSD_13StoreWithCastILi1EEEEEviT_T0_T2_T3_T4_T5_)
        /*0148*/ 	.short	0x0380
        /*014a*/ 	.short	0x0038


	//----- nvinfo : EIATTR_SW_WAR
	.align		4
.L_1479:
        /*014c*/ 	.byte	0x04, 0x36
        /*014e*/ 	.short	(.L_1481 - .L_1480)
.L_1480:
        /*0150*/ 	.word	0x00000008
.L_1481:


//--------------------- .nv.info._ZN2at6native18elementwise_kernelILi128ELi2EZNS0_22gpu_kernel_impl_nocastIZZZNS0_10glu_kernelERNS_18TensorIteratorBaseEENKUlvE_clEvENKUlvE_clEvEUlddE_EEvS4_RKT_EUliE_EEviT1_ --------------------------
	.section	.nv.info._ZN2at6native18elementwise_kernelILi128ELi2EZNS0_22gpu_kernel_impl_nocastIZZZNS0_10glu_kernelERNS_18TensorIteratorBaseEENKUlvE_clEvENKUlvE_clEvEUlddE_EEvS4_RKT_EUliE_EEviT1_,"",@"SHT_CUDA_INFO"
	.sectionflags	@""
	.align	4


	//----- nvinfo : EIATTR_CUDA_API_VERSION
	.align		4
        /*0000*/ 	.byte	0x04, 0x37
        /*0002*/ 	.short	(.L_1483 - .L_1482)
.L_1482:
        /*0004*/ 	.word	0x00000082


	//----- nvinfo : EIATTR_KPARAM_INFO
	.align		4
.L_1483:
        /*0008*/ 	.byte	0x04, 0x17
        /*000a*/ 	.short	(.L_1485 - .L_1484)
.L_1484:
        /*000c*/ 	.word	0x00000000
        /*0010*/ 	.short	0x0001
        /*0012*/ 	.short	0x0008
        /*0014*/ 	.byte	0x00, 0xf0, 0x21, 0x0a


	//----- nvinfo : EIATTR_KPARAM_INFO
	.align		4
.L_1485:
        /*0018*/ 	.byte	0x04, 0x17
        /*001a*/ 	.short	(.L_1487 - .L_1486)
.L_1486:
        /*001c*/ 	.word	0x00000000
        /*0020*/ 	.short	0x0000
        /*0022*/ 	.short	0x0000
        /*0024*/ 	.byte	0x00, 0xf0, 0x11, 0x00


	//----- nvinfo : EIATTR_SPARSE_MMA_MASK
	.align		4
.L_1487:
        /*0028*/ 	.byte	0x03, 0x50
        /*002a*/ 	.short	0x0000


	//----- nvinfo : EIATTR_MAXREG_COUNT
	.align		4
        /*002c*/ 	.byte	0x03, 0x1b
        /*002e*/ 	.short	0x0080


	//----- nvinfo : EIATTR_MERCURY_ISA_VERSION
	.align		4
        /*0030*/ 	.byte	0x03, 0x5f
        /*0032*/ 	.short	0x0101


	//----- nvinfo : EIATTR_VRC_CTA_INIT_COUNT
	.align		4
        /*0034*/ 	.byte	0x02, 0x4a
	.zero		1
	.zero		1


	//----- nvinfo : EIATTR_EXIT_INSTR_OFFSETS
	.align		4
        /*0038*/ 	.byte	0x04, 0x1c
        /*003a*/ 	.short	(.L_1489 - .L_1488)


	//   ....[0]....
.L_1488:
        /*003c*/ 	.word	0x00000b60


	//   ....[1]....
        /*0040*/ 	.word	0x000015d0


	//   ....[2]....
        /*0044*/ 	.word	0x00003720


	//   ....[3]....
        /*0048*/ 	.word	0x000057d0


	//----- nvinfo : EIATTR_MAX_THREADS
	.align		4
.L_1489:
        /*004c*/ 	.byte	0x04, 0x05
        /*004e*/ 	.short	(.L_1491 - .L_1490)
.L_1490:
        /*0050*/ 	.word	0x00000080
        /*0054*/ 	.word	0x00000001
        /*0058*/ 	.word	0x00000001


	//----- nvinfo : EIATTR_CRS_STACK_SIZE
	.align		4
.L_1491:
        /*005c*/ 	.byte	0x04, 0x1e
        /*005e*/ 	.short	(.L_1493 - .L_1492)
.L_1492:
        /*0060*/ 	.word	0x00000000


	//----- nvinfo : EIATTR_CBANK_PARAM_SIZE
	.align		4
.L_1493:
        /*0064*/ 	.byte	0x03, 0x19
        /*0066*/ 	.short	0x0290


	//----- nvinfo : EIATTR_PARAM_CBANK
	.align		4
        /*0068*/ 	.byte	0x04, 0x0a
        /*006a*/ 	.short	(.L_1495 - .L_1494)
	.align		4
.L_1494:
        /*006c*/ 	.word	index@(.nv.constant0._ZN2at6native18elementwise_kernelILi128ELi2EZNS0_22gpu_kernel_impl_nocastIZZZNS0_10glu_kernelERNS_18TensorIteratorBaseEENKUlvE_clEvENKUlvE_clEvEUlddE_EEvS4_RKT_EUliE_EEviT1_)
        /*0070*/ 	.short	0x0380
        /*0072*/ 	.short	0x0290


	//----- nvinfo : EIATTR_SW_WAR
	.align		4
.L_1495:
        /*0074*/ 	.byte	0x04, 0x36
        /*0076*/ 	.short	(.L_1497 - .L_1496)
.L_1496:
        /*0078*/ 	.word	0x00000008
.L_1497:


//--------------------- .nv.info._ZN2at6native27unrolled_elementwise_kernelIZZZNS0_10glu_kernelERNS_18TensorIteratorBaseEENKUlvE_clEvENKUlvE_clEvEUlddE_St5arrayIPcLm3EELi4E23TrivialOffsetCalculatorILi2EjESA_ILi1EjENS0_6memory15LoadWithoutCastENSD_16StoreWithoutCastEEEviT_T0_T2_T3_T4_T5_ --------------------------
	.section	.nv.info._ZN2at6native27unrolled_elementwise_kernelIZZZNS0_10glu_kernelERNS_18TensorIteratorBaseEENKUlvE_clEvENKUlvE_clEvEUlddE_St5arrayIPcLm3EELi4E23TrivialOffsetCalculatorILi2EjESA_ILi1EjENS0_6memory15LoadWithoutCastENSD_16StoreWithoutCastEEEviT_T0_T2_T3_T4_T5_,"",@"SHT_CUDA_INFO"
	.sectionflags	@""
	.align	4


	//----- nvinfo : EIATTR_CUDA_API_VERSION
	.align		4
        /*0000*/ 	.byte	0x04, 0x37
        /*0002*/ 	.short	(.L_1499 - .L_1498)
.L_1498:
        /*0004*/ 	.word	0x00000082


	//----- nvinfo : EIATTR_KPARAM_INFO
	.align		4
.L_1499:
        /*0008*/ 	.byte	0x04, 0x17
        /*000a*/ 	.short	(.L_1501 - .L_1500)
.L_1500:
        /*000c*/ 	.word	0x00000000
        /*0010*/ 	.short	0x0006
        /*0012*/ 	.short	0x0023
        /*0014*/ 	.byte	0x00, 0xf0, 0x05, 0x00


	//----- nvinfo : EIATTR_KPARAM_INFO
	.align		4
.L_1501:
        /*0018*/ 	.byte	0x04, 0x17
        /*001a*/ 	.short	(.L_1503 - .L_1502)
.L_1502:
        /*001c*/ 	.word	0x00000000
        /*0020*/ 	.short	0x0005
        /*0022*/ 	.short	0x0022
        /*0024*/ 	.byte	0x00, 0xf0, 0x05, 0x00


	//----- nvinfo : EIATTR_KPARAM_INFO
	.align		4
.L_1503:
        /*0028*/ 	.byte	0x04, 0x17
        /*002a*/ 	.short	(.L_1505 - .L_1504)
.L_1504:
        /*002c*/ 	.word	0x00000000
        /*0030*/ 	.short	0x0004
        /*0032*/ 	.short	0x0021
        /*0034*/ 	.byte	0x00, 0xf0, 0x05, 0x00


	//----- nvinfo : EIATTR_KPARAM_INFO
	.align		4
.L_1505:
        /*0038*/ 	.byte	0x04, 0x17
        /*003a*/ 	.short	(.L_1507 - .L_1506)
.L_1506:
        /*003c*/ 	.word	0x00000000
        /*0040*/ 	.short	0x0003
        /*0042*/ 	.short	0x0020
        /*0044*/ 	.byte	0x00, 0xf0, 0x05, 0x00


	//----- nvinfo : EIATTR_KPARAM_INFO
	.align		4
.L_1507:
        /*0048*/ 	.byte	0x04, 0x17
        /*004a*/ 	.short	(.L_1509 - .L_1508)
.L_1508:
        /*004c*/ 	.word	0x00000000
        /*0050*/ 	.short	0x0002
        /*0052*/ 	.short	0x0008
        /*0054*/ 	.byte	0x00, 0xf0, 0x61, 0x00


	//----- nvinfo : EIATTR_KPARAM_INFO
	.align		4
.L_1509:
        /*0058*/ 	.byte	0x04, 0x17
        /*005a*/ 	.short	(.L_1511 - .L_1510)
.L_1510:
        /*005c*/ 	.word	0x00000000
        /*0060*/ 	.short	0x0001
        /*0062*/ 	.short	0x0004
        /*0064*/ 	.byte	0x00, 0xf0, 0x05, 0x00


	//----- nvinfo : EIATTR_KPARAM_INFO
	.align		4
.L_1511:
        /*0068*/ 	.byte	0x04, 0x17
        /*006a*/ 	.short	(.L_1513 - .L_1512)
.L_1512:
        /*006c*/ 	.word	0x00000000
        /*0070*/ 	.short	0x0000
        /*0072*/ 	.short	0x0000
        /*0074*/ 	.byte	0x00, 0xf0, 0x11, 0x00


	//----- nvinfo : EIATTR_SPARSE_MMA_MASK
	.align		4
.L_1513:
        /*0078*/ 	.byte	0x03, 0x50
        /*007a*/ 	.short	0x0000


	//----- nvinfo : EIATTR_MAXREG_COUNT
	.align		4
        /*007c*/ 	.byte	0x03, 0x1b
        /*007e*/ 	.short	0x00ff


	//----- nvinfo : EIATTR_MERCURY_ISA_VERSION
	.align		4
        /*0080*/ 	.byte	0x03, 0x5f
        /*0082*/ 	.short	0x0101


	//----- nvinfo : EIATTR_VRC_CTA_INIT_COUNT
	.align		4
        /*0084*/ 	.byte	0x02, 0x4a
	.zero		1
	.zero		1


	//----- nvinfo : EIATTR_EXIT_INSTR_OFFSETS
	.align		4
        /*0088*/ 	.byte	0x04, 0x1c
        /*008a*/ 	.short	(.L_1515 - .L_1514)


	//   ....[0]....
.L_1514:
        /*008c*/ 	.word	0x00002ed0


	//   ....[1]....
        /*0090*/ 	.word	0x00002f20


	//----- nvinfo : EIATTR_MAX_THREADS
	.align		4
.L_1515:
        /*0094*/ 	.byte	0x04, 0x05
        /*0096*/ 	.short	(.L_1517 - .L_1516)
.L_1516:
        /*0098*/ 	.word	0x00000080
        /*009c*/ 	.word	0x00000001
        /*00a0*/ 	.word	0x00000001


	//----- nvinfo : EIATTR_CRS_STACK_SIZE
	.align		4
.L_1517:
        /*00a4*/ 	.byte	0x04, 0x1e
        /*00a6*/ 	.short	(.L_1519 - .L_1518)
.L_1518:
        /*00a8*/ 	.word	0x00000000


	//----- nvinfo : EIATTR_CBANK_PARAM_SIZE
	.align		4
.L_1519:
        /*00ac*/ 	.byte	0x03, 0x19
        /*00ae*/ 	.short	0x0024


	//----- nvinfo : EIATTR_PARAM_CBANK
	.align		4
        /*00b0*/ 	.byte	0x04, 0x0a
        /*00b2*/ 	.short	(.L_1521 - .L_1520)
	.align		4
.L_1520:
        /*00b4*/ 	.word	index@(.nv.constant0._ZN2at6native27unrolled_elementwise_kernelIZZZNS0_10glu_kernelERNS_18TensorIteratorBaseEENKUlvE_clEvENKUlvE_clEvEUlddE_St5arrayIPcLm3EELi4E23TrivialOffsetCalculatorILi2EjESA_ILi1EjENS0_6memory15LoadWithoutCastENSD_16StoreWithoutCastEEEviT_T0_T2_T3_T4_T5_)
        /*00b8*/ 	.short	0x0380
        /*00ba*/ 	.short	0x0024


	//----- nvinfo : EIATTR_SW_WAR
	.align		4
.L_1521:
        /*00bc*/ 	.byte	0x04, 0x36
        /*00be*/ 	.short	(.L_1523 - .L_1522)
.L_1522:
        /*00c0*/ 	.word	0x00000008
.L_1523:


//--------------------- .nv.info._ZN2at6native29vectorized_elementwise_kernelILi2EZZZNS0_10glu_kernelERNS_18TensorIteratorBaseEENKUlvE_clEvENKUlvE_clEvEUlddE_St5arrayIPcLm3EEEEviT0_T1_ --------------------------
	.section	.nv.info._ZN2at6native29vectorized_elementwise_kernelILi2EZZZNS0_10glu_kernelERNS_18TensorIteratorBaseEENKUlvE_clEvENKUlvE_clEvEUlddE_St5arrayIPcLm3EEEEviT0_T1_,"",@"SHT_CUDA_INFO"
	.sectionflags	@""
	.align	4


	//----- nvinfo : EIATTR_CUDA_API_VERSION
	.align		4
        /*0000*/ 	.byte	0x04, 0x37
        /*0002*/ 	.short	(.L_1525 - .L_1524)
.L_1524:
        /*0004*/ 	.word	0x00000082


	//----- nvinfo : EIATTR_KPARAM_INFO
	.align		4
.L_1525:
        /*0008*/ 	.byte	0x04, 0x17
        /*000a*/ 	.short	(.L_1527 - .L_1526)
.L_1526:
        /*000c*/ 	.word	0x00000000
        /*0010*/ 	.short	0x0002
        /*0012*/ 	.short	0x0008
        /*0014*/ 	.byte	0x00, 0xf0, 0x61, 0x00


	//----- nvinfo : EIATTR_KPARAM_INFO
	.align		4
.L_1527:
        /*0018*/ 	.byte	0x04, 0x17
        /*001a*/ 	.short	(.L_1529 - .L_1528)
.L_1528:
        /*001c*/ 	.word	0x00000000
        /*0020*/ 	.short	0x0001
        /*0022*/ 	.short	0x0004
        /*0024*/ 	.byte	0x00, 0xf0, 0x05, 0x00


	//----- nvinfo : EIATTR_KPARAM_INFO
	.align		4
.L_1529:
        /*0028*/ 	.byte	0x04, 0x17
        /*002a*/ 	.short	(.L_1531 - .L_1530)
.L_1530:
        /*002c*/ 	.word	0x00000000
        /*0030*/ 	.short	0x0000
        /*0032*/ 	.short	0x0000
        /*0034*/ 	.byte	0x00, 0xf0, 0x11, 0x00


	//----- nvinfo : EIATTR_SPARSE_MMA_MASK
	.align		4
.L_1531:
        /*0038*/ 	.byte	0x03, 0x50
        /*003a*/ 	.short	0x0000


	//----- nvinfo : EIATTR_MAXREG_COUNT
	.align		4
        /*003c*/ 	.byte	0x03, 0x1b
        /*003e*/ 	.short	0x00ff


	//----- nvinfo : EIATTR_MERCURY_ISA_VERSION
	.align		4
        /*0040*/ 	.byte	0x03, 0x5f
        /*0042*/ 	.short	0x0101


	//----- nvinfo : EIATTR_VRC_CTA_INIT_COUNT
	.align		4
        /*0044*/ 	.byte	0x02, 0x4a
	.zero		1
	.zero		1


	//----- nvinfo : EIATTR_EXIT_INSTR_OFFSETS
	.align		4
        /*0048*/ 	.byte	0x04, 0x1c
        /*004a*/ 	.short	(.L_1533 - .L_1532)


	//   ....[0]....
.L_1532:
        /*004c*/ 	.word	0x00005df0


	//   ....[1]....
        /*0050*/ 	.word	0x00005e40


	//   ....[2]....
        /*0054*/ 	.word	0x0000b2d0


	//----- nvinfo : EIATTR_MAX_THREADS
	.align		4
.L_1533:
        /*0058*/ 	.byte	0x04, 0x05
        /*005a*/ 	.short	(.L_1535 - .L_1534)
.L_1534:
        /*005c*/ 	.word	0x00000080
        /*0060*/ 	.word	0x00000001
        /*0064*/ 	.word	0x00000001


	//----- nvinfo : EIATTR_CRS_STACK_SIZE
	.align		4
.L_1535:
        /*0068*/ 	.byte	0x04, 0x1e
        /*006a*/ 	.short	(.L_1537 - .L_1536)
.L_1536:
        /*006c*/ 	.word	0x00000000


	//----- nvinfo : EIATTR_CBANK_PARAM_SIZE
	.align		4
.L_1537:
        /*0070*/ 	.byte	0x03, 0x19
        /*0072*/ 	.short	0x0020


	//----- nvinfo : EIATTR_PARAM_CBANK
	.align		4
        /*0074*/ 	.byte	0x04, 0x0a
        /*0076*/ 	.short	(.L_1539 - .L_1538)
	.align		4
.L_1538:
        /*0078*/ 	.word	index@(.nv.constant0._ZN2at6native29vectorized_elementwise_kernelILi2EZZZNS0_10glu_kernelERNS_18TensorIteratorBaseEENKUlvE_clEvENKUlvE_clEvEUlddE_St5arrayIPcLm3EEEEviT0_T1_)
        /*007c*/ 	.short	0x0380
        /*007e*/ 	.short	0x0020


	//----- nvinfo : EIATTR_SW_WAR
	.align		4
.L_1539:
        /*0080*/ 	.byte	0x04, 0x36
        /*0082*/ 	.short	(.L_1541 - .L_1540)
.L_1540:
        /*0084*/ 	.word	0x00000008
.L_1541:


//--------------------- .nv.info._ZN2at6native29vectorized_elementwise_kernelILi4EZZZNS0_10glu_kernelERNS_18TensorIteratorBaseEENKUlvE_clEvENKUlvE_clEvEUlddE_St5arrayIPcLm3EEEEviT0_T1_ --------------------------
	.section	.nv.info._ZN2at6native29vectorized_elementwise_kernelILi4EZZZNS0_10glu_kernelERNS_18TensorIteratorBaseEENKUlvE_clEvENKUlvE_clEvEUlddE_St5arrayIPcLm3EEEEviT0_T1_,"",@"SHT_CUDA_INFO"
	.sectionflags	@""
	.align	4


	//----- nvinfo : EIATTR_CUDA_API_VERSION
	.align		4
        /*0000*/ 	.byte	0x04, 0x37
        /*0002*/ 	.short	(.L_1543 - .L_1542)
.L_1542:
        /*0004*/ 	.word	0x00000082


	//----- nvinfo : EIATTR_KPARAM_INFO
	.align		4
.L_1543:
        /*0008*/ 	.byte	0x04, 0x17
        /*000a*/ 	.short	(.L_1545 - .L_1544)
.L_1544:
        /*000c*/ 	.word	0x00000000
        /*0010*/ 	.short	0x0002
        /*0012*/ 	.short	0x0008
        /*0014*/ 	.byte	0x00, 0xf0, 0x61, 0x00


	//----- nvinfo : EIATTR_KPARAM_INFO
	.align		4
.L_1545:
        /*0018*/ 	.byte	0x04, 0x17
        /*001a*/ 	.short	(.L_1547 - .L_1546)
.L_1546:
        /*001c*/ 	.word	0x00000000
        /*0020*/ 	.short	0x0001
        /*0022*/ 	.short	0x0004
        /*0024*/ 	.byte	0x00, 0xf0, 0x05, 0x00


	//----- nvinfo : EIATTR_KPARAM_INFO
	.align		4
.L_1547:
        /*0028*/ 	.byte	0x04, 0x17
        /*002a*/ 	.short	(.L_1549 - .L_1548)
.L_1548:
        /*002c*/ 	.word	0x00000000
        /*0030*/ 	.short	0x0000
        /*0032*/ 	.short	0x0000
        /*0034*/ 	.byte	0x00, 0xf0, 0x11, 0x00


	//----- nvinfo : EIATTR_SPARSE_MMA_MASK
	.align		4
.L_1549:
        /*0038*/ 	.byte	0x03, 0x50
        /*003a*/ 	.short	0x0000


	//----- nvinfo : EIATTR_MAXREG_COUNT
	.align		4
        /*003c*/ 	.byte	0x03, 0x1b
        /*003e*/ 	.short	0x00ff


	//----- nvinfo : EIATTR_MERCURY_ISA_VERSION
	.align		4
        /*0040*/ 	.byte	0x03, 0x5f
        /*0042*/ 	.short	0x0101


	//----- nvinfo : EIATTR_VRC_CTA_INIT_COUNT
	.align		4
        /*0044*/ 	.byte	0x02, 0x4a
	.zero		1
	.zero		1


	//----- nvinfo : EIATTR_EXIT_INSTR_OFFSETS
	.align		4
        /*0048*/ 	.byte	0x04, 0x1c
        /*004a*/ 	.short	(.L_1551 - .L_1550)


	//   ....[0]....
.L_1550:
        /*004c*/ 	.word	0x00005df0


	//   ....[1]....
        /*0050*/ 	.word	0x00005e40


	//   ....[2]....
        /*0054*/ 	.word	0x0000b260


	//----- nvinfo : EIATTR_MAX_THREADS
	.align		4
.L_1551:
        /*0058*/ 	.byte	0x04, 0x05
        /*005a*/ 	.short	(.L_1553 - .L_1552)
.L_1552:
        /*005c*/ 	.word	0x00000080
        /*0060*/ 	.word	0x00000001
        /*0064*/ 	.word	0x00000001


	//----- nvinfo : EIATTR_CRS_STACK_SIZE
	.align		4
.L_1553:
        /*0068*/ 	.byte	0x04, 0x1e
        /*006a*/ 	.short	(.L_1555 - .L_1554)
.L_1554:
        /*006c*/ 	.word	0x00000000


	//----- nvinfo : EIATTR_CBANK_PARAM_SIZE
	.align		4
.L_1555:
        /*0070*/ 	.byte	0x03, 0x19
        /*0072*/ 	.short	0x0020


	//----- nvinfo : EIATTR_PARAM_CBANK
	.align		4
        /*0074*/ 	.byte	0x04, 0x0a
        /*0076*/ 	.short	(.L_1557 - .L_1556)
	.align		4
.L_1556:
        /*0078*/ 	.word	index@(.nv.constant0._ZN2at6native29vectorized_elementwise_kernelILi4EZZZNS0_10glu_kernelERNS_18TensorIteratorBaseEENKUlvE_clEvENKUlvE_clEvEUlddE_St5arrayIPcLm3EEEEviT0_T1_)
        /*007c*/ 	.short	0x0380
        /*007e*/ 	.short	0x0020


	//----- nvinfo : EIATTR_SW_WAR
	.align		4
.L_1557:
        /*0080*/ 	.byte	0x04, 0x36
        /*0082*/ 	.short	(.L_1559 - .L_1558)
.L_1558:
        /*0084*/ 	.word	0x00000008
.L_1559:


//--------------------- .nv.info._ZN2at6native29vectorized_elementwise_kernelILi8EZZZNS0_10glu_kernelERNS_18TensorIteratorBaseEENKUlvE_clEvENKUlvE_clEvEUlddE_St5arrayIPcLm3EEEEviT0_T1_ --------------------------
	.section	.nv.info._ZN2at6native29vectorized_elementwise_kernelILi8EZZZNS0_10glu_kernelERNS_18TensorIteratorBaseEENKUlvE_clEvENKUlvE_clEvEUlddE_St5arrayIPcLm3EEEEviT0_T1_,"",@"SHT_CUDA_INFO"
	.sectionflags	@""
	.align	4


	//----- nvinfo : EIATTR_CUDA_API_VERSION
	.align		4
        /*0000*/ 	.byte	0x04, 0x37
        /*0002*/ 	.short	(.L_1561 - .L_1560)
.L_1560:
        /*0004*/ 	.word	0x00000082


	//----- nvinfo : EIATTR_KPARAM_INFO
	.align		4
.L_1561:
        /*0008*/ 	.byte	0x04, 0x17
        /*000a*/ 	.short	(.L_1563 - .L_1562)
.L_1562:
        /*000c*/ 	.word	0x00000000
        /*0010*/ 	.short	0x0002
        /*0012*/ 	.short	0x0008
        /*0014*/ 	.byte	0x00, 0xf0, 0x61, 0x00


	//----- nvinfo : EIATTR_KPARAM_INFO
	.align		4
.L_1563:
        /*0018*/ 	.byte	0x04, 0x17
        /*001a*/ 	.short	(.L_1565 - .L_1564)
.L_1564:
        /*001c*/ 	.word	0x00000000
        /*0020*/ 	.short	0x0001
        /*0022*/ 	.short	0x0004
        /*0024*/ 	.byte	0x00, 0xf0, 0x05, 0x00


	//----- nvinfo : EIATTR_KPARAM_INFO
	.align		4
.L_1565:
        /*0028*/ 	.byte	0x04, 0x17
        /*002a*/ 	.short	(.L_1567 - .L_1566)
.L_1566:
        /*002c*/ 	.word	0x00000000
        /*0030*/ 	.short	0x0000
        /*0032*/ 	.short	0x0000
        /*0034*/ 	.byte	0x00, 0xf0, 0x11, 0x00


	//----- nvinfo : EIATTR_SPARSE_MMA_MASK
	.align		4
.L_1567:
        /*0038*/ 	.byte	0x03, 0x50
        /*003a*/ 	.short	0x0000


	//----- nvinfo : EIATTR_MAXREG_COUNT
	.align		4
        /*003c*/ 	.byte	0x03, 0x1b
        /*003e*/ 	.short	0x00ff


	//----- nvinfo : EIATTR_MERCURY_ISA_VERSION
	.align		4
        /*0040*/ 	.byte	0x03, 0x5f
        /*0042*/ 	.short	0x0101


	//----- nvinfo : EIATTR_VRC_CTA_INIT_COUNT
	.align		4
        /*0044*/ 	.byte	0x02, 0x4a
	.zero		1
	.zero		1


	//----- nvinfo : EIATTR_EXIT_INSTR_OFFSETS
	.align		4
        /*0048*/ 	.byte	0x04, 0x1c
        /*004a*/ 	.short	(.L_1569 - .L_1568)


	//   ....[0]....
.L_1568:
        /*004c*/ 	.word	0x00000010


	//----- nvinfo : EIATTR_MAX_THREADS
	.align		4
.L_1569:
        /*0050*/ 	.byte	0x04, 0x05
        /*0052*/ 	.short	(.L_1571 - .L_1570)
.L_1570:
        /*0054*/ 	.word	0x00000080
        /*0058*/ 	.word	0x00000001
        /*005c*/ 	.word	0x00000001


	//----- nvinfo : EIATTR_CBANK_PARAM_SIZE
	.align		4
.L_1571:
        /*0060*/ 	.byte	0x03, 0x19
        /*0062*/ 	.short	0x0020


	//----- nvinfo : EIATTR_PARAM_CBANK
	.align		4
        /*0064*/ 	.byte	0x04, 0x0a
        /*0066*/ 	.short	(.L_1573 - .L_1572)
	.align		4
.L_1572:
        /*0068*/ 	.word	index@(.nv.constant0._ZN2at6native29vectorized_elementwise_kernelILi8EZZZNS0_10glu_kernelERNS_18TensorIteratorBaseEENKUlvE_clEvENKUlvE_clEvEUlddE_St5arrayIPcLm3EEEEviT0_T1_)
        /*006c*/ 	.short	0x0380
        /*006e*/ 	.short	0x0020


	//----- nvinfo : EIATTR_SW_WAR
	.align		4
.L_1573:
        /*0070*/ 	.byte	0x04, 0x36
        /*0072*/ 	.short	(.L_1575 - .L_1574)
.L_1574:
        /*0074*/ 	.word	0x00000008
.L_1575:


//--------------------- .nv.info._ZN2at6native19glu_backward_kernelIN3c108BFloat16E16OffsetCalculatorILi3EjLb0EEEEviPT_PKS6_S9_T0_ll --------------------------
	.section	.nv.info._ZN2at6native19glu_backward_kernelIN3c108BFloat16E16OffsetCalculatorILi3EjLb0EEEEviPT_PKS6_S9_T0_ll,"",@"SHT_CUDA_INFO"
	.sectionflags	@""
	.align	4


	//----- nvinfo : EIATTR_CUDA_API_VERSION
	.align		4
        /*0000*/ 	.byte	0x04, 0x37
        /*0002*/ 	.short	(.L_1577 - .L_1576)
.L_1576:
        /*0004*/ 	.word	0x00000082


	//----- nvinfo : EIATTR_KPARAM_INFO
	.align		4
.L_1577:
        /*0008*/ 	.byte	0x04, 0x17
        /*000a*/ 	.short	(.L_1579 - .L_1578)
.L_1578:
        /*000c*/ 	.word	0x00000000
        /*0010*/ 	.short	0x0006
        /*0012*/ 	.short	0x0288
        /*0014*/ 	.byte	0x00, 0xf0, 0x21, 0x00


	//----- nvinfo : EIATTR_KPARAM_INFO
	.align		4
.L_1579:
        /*0018*/ 	.byte	0x04, 0x17
        /*001a*/ 	.short	(.L_1581 - .L_1580)
.L_1580:
        /*001c*/ 	.word	0x00000000
        /*0020*/ 	.short	0x0005
        /*0022*/ 	.short	0x0280
        /*0024*/ 	.byte	0x00, 0xf0, 0x21, 0x00


	//----- nvinfo : EIATTR_KPARAM_INFO
	.align		4
.L_1581:
        /*0028*/ 	.byte	0x04, 0x17
        /*002a*/ 	.short	(.L_1583 - .L_1582)
.L_1582:
        /*002c*/ 	.word	0x00000000
        /*0030*/ 	.short	0x0004
        /*0032*/ 	.short	0x0020
        /*0034*/ 	.byte	0x00, 0xf0, 0x71, 0x09


	//----- nvinfo : EIATTR_KPARAM_INFO
	.align		4
.L_1583:
        /*0038*/ 	.byte	0x04, 0x17
        /*003a*/ 	.short	(.L_1585 - .L_1584)
.L_1584:
        /*003c*/ 	.word	0x00000000
        /*0040*/ 	.short	0x0003
        /*0042*/ 	.short	0x0018
        /*0044*/ 	.byte	0x00, 0xf5, 0x21, 0x00


	//----- nvinfo : EIATTR_KPARAM_INFO
	.align		4
.L_1585:
        /*0048*/ 	.byte	0x04, 0x17
        /*004a*/ 	.short	(.L_1587 - .L_1586)
.L_1586:
        /*004c*/ 	.word	0x00000000
        /*0050*/ 	.short	0x0002
        /*0052*/ 	.short	0x0010
        /*0054*/ 	.byte	0x00, 0xf5, 0x21, 0x00


	//----- nvinfo : EIATTR_KPARAM_INFO
	.align		4
.L_1587:
        /*0058*/ 	.byte	0x04, 0x17
        /*005a*/ 	.short	(.L_1589 - .L_1588)
.L_1588:
        /*005c*/ 	.word	0x00000000
        /*0060*/ 	.short	0x0001
        /*0062*/ 	.short	0x0008
        /*0064*/ 	.byte	0x00, 0xf5, 0x21, 0x00


	//----- nvinfo : EIATTR_KPARAM_INFO
	.align		4
.L_1589:
        /*0068*/ 	.byte	0x04, 0x17
        /*006a*/ 	.short	(.L_1591 - .L_1590)
.L_1590:
        /*006c*/ 	.word	0x00000000
        /*0070*/ 	.short	0x0000
        /*0072*/ 	.short	0x0000
        /*0074*/ 	.byte	0x00, 0xf0, 0x11, 0x00


	//----- nvinfo : EIATTR_SPARSE_MMA_MASK
	.align		4
.L_1591:
        /*0078*/ 	.byte	0x03, 0x50
        /*007a*/ 	.short	0x0000


	//----- nvinfo : EIATTR_MAXREG_COUNT
	.align		4
        /*007c*/ 	.byte	0x03, 0x1b
        /*007e*/ 	.short	0x00ff


	//----- nvinfo : EIATTR_MERCURY_ISA_VERSION
	.align		4
        /*0080*/ 	.byte	0x03, 0x5f
        /*0082*/ 	.short	0x0101


	//----- nvinfo : EIATTR_VRC_CTA_INIT_COUNT
	.align		4
        /*0084*/ 	.byte	0x02, 0x4a
	.zero		1
	.zero		1


	//----- nvinfo : EIATTR_EXIT_INSTR_OFFSETS
	.align		4
        /*0088*/ 	.byte	0x04, 0x1c
        /*008a*/ 	.short	(.L_1593 - .L_1592)


	//   ....[0]....
.L_1592:
        /*008c*/ 	.word	0x00000070


	//   ....[1]....
        /*0090*/ 	.word	0x000018a0


	//----- nvinfo : EIATTR_CBANK_PARAM_SIZE
	.align		4
.L_1593:
        /*0094*/ 	.byte	0x03, 0x19
        /*0096*/ 	.short	0x0290


	//----- nvinfo : EIATTR_PARAM_CBANK
	.align		4
        /*0098*/ 	.byte	0x04, 0x0a
        /*009a*/ 	.short	(.L_1595 - .L_1594)
	.align		4
.L_1594:
        /*009c*/ 	.word	index@(.nv.constant0._ZN2at6native19glu_backward_kernelIN3c108BFloat16E16OffsetCalculatorILi3EjLb0EEEEviPT_PKS6_S9_T0_ll)
        /*00a0*/ 	.short	0x0380
        /*00a2*/ 	.short	0x0290


	//----- nvinfo : EIATTR_SW_WAR
	.align		4
.L_1595:
        /*00a4*/ 	.byte	0x04, 0x36
        /*00a6*/ 	.short	(.L_1597 - .L_1596)
.L_1596:
        /*00a8*/ 	.word	0x00000008
.L_1597:


//--------------------- .nv.info._ZN2at6native19glu_backward_kernelIN3c104HalfE16OffsetCalculatorILi3EjLb0EEEEviPT_PKS6_S9_T0_ll --------------------------
	.section	.nv.info._ZN2at6native19glu_backward_kernelIN3c104HalfE16OffsetCalculatorILi3EjLb0EEEEviPT_PKS6_S9_T0_ll,"",@"SHT_CUDA_INFO"
	.sectionflags	@""
	.align	4


	//----- nvinfo : EIATTR_CUDA_API_VERSION
	.align		4
        /*0000*/ 	.byte	0x04, 0x37
        /*0002*/ 	.short	(.L_1599 - .L_1598)
.L_1598:
        /*0004*/ 	.word	0x00000082


	//----- nvinfo : EIATTR_KPARAM_INFO
	.align		4
.L_1599:
        /*0008*/ 	.byte	0x04, 0x17
        /*000a*/ 	.short	(.L_1601 - .L_1600)
.L_1600:
        /*000c*/ 	.word	0x00000000
        /*0010*/ 	.short	0x0006
        /*0012*/ 	.short	0x0288
        /*0014*/ 	.byte	0x00, 0xf0, 0x21, 0x00


	//----- nvinfo : EIATTR_KPARAM_INFO
	.align		4
.L_1601:
        /*0018*/ 	.byte	0x04, 0x17
        /*001a*/ 	.short	(.L_1603 - .L_1602)
.L_1602:
        /*001c*/ 	.word	0x00000000
        /*0020*/ 	.short	0x0005
        /*0022*/ 	.short	0x0280
        /*0024*/ 	.byte	0x00, 0xf0, 0x21, 0x00


	//----- nvinfo : EIATTR_KPARAM_INFO
	.align		4
.L_1603:
        /*0028*/ 	.byte	0x04, 0x17
        /*002a*/ 	.short	(.L_1605 - .L_1604)
.L_1604:
        /*002c*/ 	.word	0x00000000
        /*0030*/ 	.short	0x0004
        /*0032*/ 	.short	0x0020
        /*0034*/ 	.byte	0x00, 0xf0, 0x71, 0x09


	//----- nvinfo : EIATTR_KPARAM_INFO
	.align		4
.L_1605:
        /*0038*/ 	.byte	0x04, 0x17
        /*003a*/ 	.short	(.L_1607 - .L_1606)
.L_1606:
        /*003c*/ 	.word	0x00000000
        /*0040*/ 	.short	0x0003
        /*0042*/ 	.short	0x0018
        /*0044*/ 	.byte	0x00, 0xf5, 0x21, 0x00


	//----- nvinfo : EIATTR_KPARAM_INFO
	.align		4
.L_1607:
        /*0048*/ 	.byte	0x04, 0x17
        /*004a*/ 	.short	(.L_1609 - .L_1608)
.L_1608:
        /*004c*/ 	.word	0x00000000
        /*0050*/ 	.short	0x0002
        /*0052*/ 	.short	0x0010
        /*0054*/ 	.byte	0x00, 0xf5, 0x21, 0x00


	//----- nvinfo : EIATTR_KPARAM_INFO
	.align		4
.L_1609:
        /*0058*/ 	.byte	0x04, 0x17
        /*005a*/ 	.short	(.L_1611 - .L_1610)
.L_1610:
        /*005c*/ 	.word	0x00000000
        /*0060*/ 	.short	0x0001
        /*0062*/ 	.short	0x0008
        /*0064*/ 	.byte	0x00, 0xf5, 0x21, 0x00


	//----- nvinfo : EIATTR_KPARAM_INFO
	.align		4
.L_1611:
        /*0068*/ 	.byte	0x04, 0x17
        /*006a*/ 	.short	(.L_1613 - .L_1612)
.L_1612:
        /*006c*/ 	.word	0x00000000
        /*0070*/ 	.short	0x0000
        /*0072*/ 	.short	0x0000
        /*0074*/ 	.byte	0x00, 0xf0, 0x11, 0x00


	//----- nvinfo : EIATTR_SPARSE_MMA_MASK
	.align		4
.L_1613:
        /*0078*/ 	.byte	0x03, 0x50
        /*007a*/ 	.short	0x0000


	//----- nvinfo : EIATTR_MAXREG_COUNT
	.align		4
        /*007c*/ 	.byte	0x03, 0x1b
        /*007e*/ 	.short	0x00ff


	//----- nvinfo : EIATTR_MERCURY_ISA_VERSION
	.align		4
        /*0080*/ 	.byte	0x03, 0x5f
        /*0082*/ 	.short	0x0101


	//----- nvinfo : EIATTR_VRC_CTA_INIT_COUNT
	.align		4
        /*0084*/ 	.byte	0x02, 0x4a
	.zero		1
	.zero		1


	//----- nvinfo : EIATTR_EXIT_INSTR_OFFSETS
	.align		4
        /*0088*/ 	.byte	0x04, 0x1c
        /*008a*/ 	.short	(.L_1615 - .L_1614)


	//   ....[0]....
.L_1614:
        /*008c*/ 	.word	0x00000070


	//   ....[1]....
        /*0090*/ 	.word	0x000018a0


	//----- nvinfo : EIATTR_CBANK_PARAM_SIZE
	.align		4
.L_1615:
        /*0094*/ 	.byte	0x03, 0x19
        /*0096*/ 	.short	0x0290


	//----- nvinfo : EIATTR_PARAM_CBANK
	.align		4
        /*0098*/ 	.byte	0x04, 0x0a
        /*009a*/ 	.short	(.L_1617 - .L_1616)
	.align		4
.L_1616:
        /*009c*/ 	.word	index@(.nv.constant0._ZN2at6native19glu_backward_kernelIN3c104HalfE16OffsetCalculatorILi3EjLb0EEEEviPT_PKS6_S9_T0_ll)
        /*00a0*/ 	.short	0x0380
        /*00a2*/ 	.short	0x0290


	//----- nvinfo : EIATTR_SW_WAR
	.align		4
.L_1617:
        /*00a4*/ 	.byte	0x04, 0x36
        /*00a6*/ 	.short	(.L_1619 - .L_1618)
.L_1618:
        /*00a8*/ 	.word	0x00000008
.L_1619:


//--------------------- .nv.info._ZN2at6native19glu_backward_kernelIf16OffsetCalculatorILi3EjLb0EEEEviPT_PKS4_S7_T0_ll --------------------------
	.section	.nv.info._ZN2at6native19glu_backward_kernelIf16OffsetCalculatorILi3EjLb0EEEEviPT_PKS4_S7_T0_ll,"",@"SHT_CUDA_INFO"
	.sectionflags	@""
	.align	4


	//----- nvinfo : EIATTR_CUDA_API_VERSION
	.align		4
        /*0000*/ 	.byte	0x04, 0x37
        /*0002*/ 	.short	(.L_1621 - .L_1620)
.L_1620:
        /*0004*/ 	.word	0x00000082


	//----- nvinfo : EIATTR_KPARAM_INFO
	.align		4
.L_1621:
        /*0008*/ 	.byte	0x04, 0x17
        /*000a*/ 	.short	(.L_1623 - .L_1622)
.L_1622:
        /*000c*/ 	.word	0x00000000
        /*0010*/ 	.short	0x0006
        /*0012*/ 	.short	0x0288
        /*0014*/ 	.byte	0x00, 0xf0, 0x21, 0x00


	//----- nvinfo : EIATTR_KPARAM_INFO
	.align		4
.L_1623:
        /*0018*/ 	.byte	0x04, 0x17
        /*001a*/ 	.short	(.L_1625 - .L_1624)
.L_1624:
        /*001c*/ 	.word	0x00000000
        /*0020*/ 	.short	0x0005
        /*0022*/ 	.short	0x0280
        /*0024*/ 	.byte	0x00, 0xf0, 0x21, 0x00


	//----- nvinfo : EIATTR_KPARAM_INFO
	.align		4
.L_1625:
        /*0028*/ 	.byte	0x04, 0x17
        /*002a*/ 	.short	(.L_1627 - .L_1626)
.L_1626:
        /*002c*/ 	.word	0x00000000
        /*0030*/ 	.short	0x0004
        /*0032*/ 	.short	0x0020
        /*0034*/ 	.byte	0x00, 0xf0, 0x71, 0x09


	//----- nvinfo : EIATTR_KPARAM_INFO
	.align		4
.L_1627:
        /*0038*/ 	.byte	0x04, 0x17
        /*003a*/ 	.short	(.L_1629 - .L_1628)
.L_1628:
        /*003c*/ 	.word	0x00000000
        /*0040*/ 	.short	0x0003
        /*0042*/ 	.short	0x0018
        /*0044*/ 	.byte	0x00, 0xf5, 0x21, 0x00


	//----- nvinfo : EIATTR_KPARAM_INFO
	.align		4
.L_1629:
        /*0048*/ 	.byte	0x04, 0x17
        /*004a*/ 	.short	(.L_1631 - .L_1630)
.L_1630:
        /*004c*/ 	.word	0x00000000
        /*0050*/ 	.short	0x0002
        /*0052*/ 	.short	0x0010
        /*0054*/ 	.byte	0x00, 0xf5, 0x21, 0x00


	//----- nvinfo : EIATTR_KPARAM_INFO
	.align		4
.L_1631:
        /*0058*/ 	.byte	0x04, 0x17
        /*005a*/ 	.short	(.L_1633 - .L_1632)
.L_1632:
        /*005c*/ 	.word	0x00000000
        /*0060*/ 	.short	0x0001
        /*0062*/ 	.short	0x0008
        /*0064*/ 	.byte	0x00, 0xf5, 0x21, 0x00


	//----- nvinfo : EIATTR_KPARAM_INFO
	.align		4
.L_1633:
        /*0068*/ 	.byte	0x04, 0x17
        /*006a*/ 	.short	(.L_1635 - .L_1634)
.L_1634:
        /*006c*/ 	.word	0x00000000
        /*0070*/ 	.short	0x0000
        /*0072*/ 	.short	0x0000
        /*0074*/ 	.byte	0x00, 0xf0, 0x11, 0x00


	//----- nvinfo : EIATTR_SPARSE_MMA_MASK
	.align		4
.L_1635:
        /*0078*/ 	.byte	0x03, 0x50
        /*007a*/ 	.short	0x0000


	//----- nvinfo : EIATTR_MAXREG_COUNT
	.align		4
        /*007c*/ 	.byte	0x03, 0x1b
        /*007e*/ 	.short	0x00ff


	//----- nvinfo : EIATTR_MERCURY_ISA_VERSION
	.align		4
        /*0080*/ 	.byte	0x03, 0x5f
        /*0082*/ 	.short	0x0101


	//----- nvinfo : EIATTR_VRC_CTA_INIT_COUNT
	.align		4
        /*0084*/ 	.byte	0x02, 0x4a
	.zero		1
	.zero		1


	//----- nvinfo : EIATTR_EXIT_INSTR_OFFSETS
	.align		4
        /*0088*/ 	.byte	0x04, 0x1c
        /*008a*/ 	.short	(.L_1637 - .L_1636)


	//   ....[0]....
.L_1636:
        /*008c*/ 	.word	0x00000070


	//   ....[1]....
        /*0090*/ 	.word	0x00001850


	//----- nvinfo : EIATTR_CBANK_PARAM_SIZE
	.align		4
.L_1637:
        /*0094*/ 	.byte	0x03, 0x19
        /*0096*/ 	.short	0x0290


	//----- nvinfo : EIATTR_PARAM_CBANK
	.align		4
        /*0098*/ 	.byte	0x04, 0x0a
        /*009a*/ 	.short	(.L_1639 - .L_1638)
	.align		4
.L_1638:
        /*009c*/ 	.word	index@(.nv.constant0._ZN2at6native19glu_backward_kernelIf16OffsetCalculatorILi3EjLb0EEEEviPT_PKS4_S7_T0_ll)
        /*00a0*/ 	.short	0x0380
        /*00a2*/ 	.short	0x0290


	//----- nvinfo : EIATTR_SW_WAR
	.align		4
.L_1639:
        /*00a4*/ 	.byte	0x04, 0x36
        /*00a6*/ 	.short	(.L_1641 - .L_1640)
.L_1640:
        /*00a8*/ 	.word	0x00000008
.L_1641:


//--------------------- .nv.info._ZN2at6native19glu_backward_kernelId16OffsetCalculatorILi3EjLb0EEEEviPT_PKS4_S7_T0_ll --------------------------
	.section	.nv.info._ZN2at6native19glu_backward_kernelId16OffsetCalculatorILi3EjLb0EEEEviPT_PKS4_S7_T0_ll,"",@"SHT_CUDA_INFO"
	.sectionflags	@""
	.align	4


	//----- nvinfo : EIATTR_CUDA_API_VERSION
	.align		4
        /*0000*/ 	.byte	0x04, 0x37
        /*0002*/ 	.short	(.L_1643 - .L_1642)
.L_1642:
        /*0004*/ 	.word	0x00000082


	//----- nvinfo : EIATTR_KPARAM_INFO
	.align		4
.L_1643:
        /*0008*/ 	.byte	0x04, 0x17
        /*000a*/ 	.short	(.L_1645 - .L_1644)
.L_1644:
        /*000c*/ 	.word	0x00000000
        /*0010*/ 	.short	0x0006
        /*0012*/ 	.short	0x0288
        /*0014*/ 	.byte	0x00, 0xf0, 0x21, 0x00


	//----- nvinfo : EIATTR_KPARAM_INFO
	.align		4
.L_1645:
        /*0018*/ 	.byte	0x04, 0x17
        /*001a*/ 	.short	(.L_1647 - .L_1646)
.L_1646:
        /*001c*/ 	.word	0x00000000
        /*0020*/ 	.short	0x0005
        /*0022*/ 	.short	0x0280
        /*0024*/ 	.byte	0x00, 0xf0, 0x21, 0x00


	//----- nvinfo : EIATTR_KPARAM_INFO
	.align		4
.L_1647:
        /*0028*/ 	.byte	0x04, 0x17
        /*002a*/ 	.short	(.L_1649 - .L_1648)
.L_1648:
        /*002c*/ 	.word	0x00000000
        /*0030*/ 	.short	0x0004
        /*0032*/ 	.short	0x0020
        /*0034*/ 	.byte	0x00, 0xf0, 0x71, 0x09


	//----- nvinfo : EIATTR_KPARAM_INFO
	.align		4
.L_1649:
        /*0038*/ 	.byte	0x04, 0x17
        /*003a*/ 	.short	(.L_1651 - .L_1650)
.L_1650:
        /*003c*/ 	.word	0x00000000
        /*0040*/ 	.short	0x0003
        /*0042*/ 	.short	0x0018
        /*0044*/ 	.byte	0x00, 0xf5, 0x21, 0x00


	//----- nvinfo : EIATTR_KPARAM_INFO
	.align		4
.L_1651:
        /*0048*/ 	.byte	0x04, 0x17
        /*004a*/ 	.short	(.L_1653 - .L_1652)
.L_1652:
        /*004c*/ 	.word	0x00000000
        /*0050*/ 	.short	0x0002
        /*0052*/ 	.short	0x0010
        /*0054*/ 	.byte	0x00, 0xf5, 0x21, 0x00


	//----- nvinfo : EIATTR_KPARAM_INFO
	.align		4
.L_1653:
        /*0058*/ 	.byte	0x04, 0x17
        /*005a*/ 	.short	(.L_1655 - .L_1654)
.L_1654:
        /*005c*/ 	.word	0x00000000
        /*0060*/ 	.short	0x0001
        /*0062*/ 	.short	0x0008
        /*0064*/ 	.byte	0x00, 0xf5, 0x21, 0x00


	//----- nvinfo : EIATTR_KPARAM_INFO
	.align		4
.L_1655:
        /*0068*/ 	.byte	0x04, 0x17
        /*006a*/ 	.short	(.L_1657 - .L_1656)
.L_1656:
        /*006c*/ 	.word	0x00000000
        /*0070*/ 	.short	0x0000
        /*0072*/ 	.short	0x0000
        /*0074*/ 	.byte	0x00, 0xf0, 0x11, 0x00


	//----- nvinfo : EIATTR_SPARSE_MMA_MASK
	.align		4
.L_1657:
        /*0078*/ 	.byte	0x03, 0x50
        /*007a*/ 	.short	0x0000


	//----- nvinfo : EIATTR_MAXREG_COUNT
	.align		4
        /*007c*/ 	.byte	0x03, 0x1b
        /*007e*/ 	.short	0x00ff


	//----- nvinfo : EIATTR_MERCURY_ISA_VERSION
	.align		4
        /*0080*/ 	.byte	0x03, 0x5f
        /*0082*/ 	.short	0x0101


	//----- nvinfo : EIATTR_VRC_CTA_INIT_COUNT
	.align		4
        /*0084*/ 	.byte	0x02, 0x4a
	.zero		1
	.zero		1


	//----- nvinfo : EIATTR_EXIT_INSTR_OFFSETS
	.align		4
        /*0088*/ 	.byte	0x04, 0x1c
        /*008a*/ 	.short	(.L_1659 - .L_1658)


	//   ....[0]....
.L_1658:
        /*008c*/ 	.word	0x00000070


	//   ....[1]....
        /*0090*/ 	.word	0x00002320


	//----- nvinfo : EIATTR_CRS_STACK_SIZE
	.align		4
.L_1659:
        /*0094*/ 	.byte	0x04, 0x1e
        /*0096*/ 	.short	(.L_1661 - .L_1660)
.L_1660:
        /*0098*/ 	.word	0x00000000


	//----- nvinfo : EIATTR_CBANK_PARAM_SIZE
	.align		4
.L_1661:
        /*009c*/ 	.byte	0x03, 0x19
        /*009e*/ 	.short	0x0290


	//----- nvinfo : EIATTR_PARAM_CBANK
	.align		4
        /*00a0*/ 	.byte	0x04, 0x0a
        /*00a2*/ 	.short	(.L_1663 - .L_1662)
	.align		4
.L_1662:
        /*00a4*/ 	.word	index@(.nv.constant0._ZN2at6native19glu_backward_kernelId16OffsetCalculatorILi3EjLb0EEEEviPT_PKS4_S7_T0_ll)
        /*00a8*/ 	.short	0x0380
        /*00aa*/ 	.short	0x0290


	//----- nvinfo : EIATTR_SW_WAR
	.align		4
.L_1663:
        /*00ac*/ 	.byte	0x04, 0x36
        /*00ae*/ 	.short	(.L_1665 - .L_1664)
.L_1664:
        /*00b0*/ 	.word	0x00000008
.L_1665:


//--------------------- .nv.callgraph             --------------------------
	.section	.nv.callgraph,"",@"SHT_CUDA_CALLGRAPH"
	.align	4
	.sectionentsize	8
	.align		4
        /*0000*/ 	.word	0x00000000
	.align		4
        /*0004*/ 	.word	0xffffffff
	.align		4
        /*0008*/ 	.word	index@(_ZN2at6native18elementwise_kernelILi128ELi4EZNS0_15gpu_kernel_implIZZZNS0_14glu_jvp_kernelERNS_18TensorIteratorBaseEENKUlvE_clEvENKUlvE2_clEvEUlN3c108BFloat16ES8_S8_S8_E_EEvS4_RKT_EUliE_EEviT1_)
	.align		4
        /*000c*/ 	.word	index@(__assertfail)
	.align		4
        /*0010*/ 	.word	index@(_ZN2at6native27unrolled_elementwise_kernelIZZZNS0_14glu_jvp_kernelERNS_18TensorIteratorBaseEENKUlvE_clEvENKUlvE2_clEvEUlN3c108BFloat16ES7_S7_S7_E_St5arrayIPcLm5EELi4E23TrivialOffsetCalculatorILi4EjESC_ILi1EjENS0_6memory12LoadWithCastILi4EEENSF_13StoreWithCastILi1EEEEEviT_T0_T2_T3_T4_T5_)
	.align		4
        /*0014*/ 	.word	index@(__assertfail)
	.align		4
        /*0018*/ 	.word	index@(_ZN2at6native18elementwise_kernelILi128ELi4EZNS0_15gpu_kernel_implIZZZNS0_14glu_jvp_kernelERNS_18TensorIteratorBaseEENKUlvE_clEvENKUlvE1_clEvEUlN3c104HalfES8_S8_S8_E_EEvS4_RKT_EUliE_EEviT1_)
	.align		4
        /*001c*/ 	.word	index@(__assertfail)
	.align		4
        /*0020*/ 	.word	index@(_ZN2at6native27unrolled_elementwise_kernelIZZZNS0_14glu_jvp_kernelERNS_18TensorIteratorBaseEENKUlvE_clEvENKUlvE1_clEvEUlN3c104HalfES7_S7_S7_E_St5arrayIPcLm5EELi4E23TrivialOffsetCalculatorILi4EjESC_ILi1EjENS0_6memory12LoadWithCastILi4EEENSF_13StoreWithCastILi1EEEEEviT_T0_T2_T3_T4_T5_)
	.align		4
        /*0024*/ 	.word	index@(__assertfail)
	.align		4
        /*0028*/ 	.word	index@(_ZN2at6native18elementwise_kernelILi128ELi4EZNS0_15gpu_kernel_implIZZZNS0_14glu_jvp_kernelERNS_18TensorIteratorBaseEENKUlvE_clEvENKUlvE0_clEvEUlffffE_EEvS4_RKT_EUliE_EEviT1_)
	.align		4
        /*002c*/ 	.word	index@(__assertfail)
	.align		4
        /*0030*/ 	.word	index@(_ZN2at6native27unrolled_elementwise_kernelIZZZNS0_14glu_jvp_kernelERNS_18TensorIteratorBaseEENKUlvE_clEvENKUlvE0_clEvEUlffffE_St5arrayIPcLm5EELi4E23TrivialOffsetCalculatorILi4EjESA_ILi1EjENS0_6memory12LoadWithCastILi4EEENSD_13StoreWithCastILi1EEEEEviT_T0_T2_T3_T4_T5_)
	.align		4
        /*0034*/ 	.word	index@(__assertfail)
	.align		4
        /*0038*/ 	.word	index@(_ZN2at6native18elementwise_kernelILi128ELi4EZNS0_15gpu_kernel_implIZZZNS0_14glu_jvp_kernelERNS_18TensorIteratorBaseEENKUlvE_clEvENKUlvE_clEvEUlddddE_EEvS4_RKT_EUliE_EEviT1_)
	.align		4
        /*003c*/ 	.word	index@(__assertfail)
	.align		4
        /*0040*/ 	.word	index@(_ZN2at6native27unrolled_elementwise_kernelIZZZNS0_14glu_jvp_kernelERNS_18TensorIteratorBaseEENKUlvE_clEvENKUlvE_clEvEUlddddE_St5arrayIPcLm5EELi4E23TrivialOffsetCalculatorILi4EjESA_ILi1EjENS0_6memory12LoadWithCastILi4EEENSD_13StoreWithCastILi1EEEEEviT_T0_T2_T3_T4_T5_)
	.align		4
        /*0044*/ 	.word	index@(__assertfail)
	.align		4
        /*0048*/ 	.word	index@(_ZN2at6native18elementwise_kernelILi128ELi4EZNS0_15gpu_kernel_implIZZZNS0_10glu_kernelERNS_18TensorIteratorBaseEENKUlvE_clEvENKUlvE2_clEvEUlN3c108BFloat16ES8_E_EEvS4_RKT_EUliE_EEviT1_)
	.align		4
        /*004c*/ 	.word	index@(__assertfail)
	.align		4
        /*0050*/ 	.word	index@(_ZN2at6native27unrolled_elementwise_kernelIZZZNS0_10glu_kernelERNS_18TensorIteratorBaseEENKUlvE_clEvENKUlvE2_clEvEUlN3c108BFloat16ES7_E_St5arrayIPcLm3EELi4E23TrivialOffsetCalculatorILi2EjESC_ILi1EjENS0_6memory12LoadWithCastILi2EEENSF_13StoreWithCastILi1EEEEEviT_T0_T2_T3_T4_T5_)
	.align		4
        /*0054*/ 	.word	index@(__assertfail)
	.align		4
        /*0058*/ 	.word	index@(_ZN2at6native18elementwise_kernelILi128ELi4EZNS0_15gpu_kernel_implIZZZNS0_10glu_kernelERNS_18TensorIteratorBaseEENKUlvE_clEvENKUlvE1_clEvEUlN3c104HalfES8_E_EEvS4_RKT_EUliE_EEviT1_)
	.align		4
        /*005c*/ 	.word	index@(__assertfail)
	.align		4
        /*0060*/ 	.word	index@(_ZN2at6native27unrolled_elementwise_kernelIZZZNS0_10glu_kernelERNS_18TensorIteratorBaseEENKUlvE_clEvENKUlvE1_clEvEUlN3c104HalfES7_E_St5arrayIPcLm3EELi4E23TrivialOffsetCalculatorILi2EjESC_ILi1EjENS0_6memory12LoadWithCastILi2EEENSF_13StoreWithCastILi1EEEEEviT_T0_T2_T3_T4_T5_)
	.align		4
        /*0064*/ 	.word	index@(__assertfail)
	.align		4
        /*0068*/ 	.word	index@(_ZN2at6native18elementwise_kernelILi128ELi4EZNS0_15gpu_kernel_implIZZZNS0_10glu_kernelERNS_18TensorIteratorBaseEENKUlvE_clEvENKUlvE0_clEvEUlffE_EEvS4_RKT_EUliE_EEviT1_)
	.align		4
        /*006c*/ 	.word	index@(__assertfail)
	.align		4
        /*0070*/ 	.word	index@(_ZN2at6native27unrolled_elementwise_kernelIZZZNS0_10glu_kernelERNS_18TensorIteratorBaseEENKUlvE_clEvENKUlvE0_clEvEUlffE_St5arrayIPcLm3EELi4E23TrivialOffsetCalculatorILi2EjESA_ILi1EjENS0_6memory12LoadWithCastILi2EEENSD_13StoreWithCastILi1EEEEEviT_T0_T2_T3_T4_T5_)
	.align		4
        /*0074*/ 	.word	index@(__assertfail)
	.align		4
        /*0078*/ 	.word	index@(_ZN2at6native18elementwise_kernelILi128ELi4EZNS0_15gpu_kernel_implIZZZNS0_10glu_kernelERNS_18TensorIteratorBaseEENKUlvE_clEvENKUlvE_clEvEUlddE_EEvS4_RKT_EUliE_EEviT1_)
	.align		4
        /*007c*/ 	.word	index@(__assertfail)
	.align		4
        /*0080*/ 	.word	index@(_ZN2at6native27unrolled_elementwise_kernelIZZZNS0_10glu_kernelERNS_18TensorIteratorBaseEENKUlvE_clEvENKUlvE_clEvEUlddE_St5arrayIPcLm3EELi4E23TrivialOffsetCalculatorILi2EjESA_ILi1EjENS0_6memory12LoadWithCastILi2EEENSD_13StoreWithCastILi1EEEEEviT_T0_T2_T3_T4_T5_)
	.align		4
        /*0084*/ 	.word	index@(__assertfail)
	.align		4
        /*0088*/ 	.word	0x00000000
	.align		4
        /*008c*/ 	.word	0xfffffffe
	.align		4
        /*0090*/ 	.word	0x00000000
	.align		4
        /*0094*/ 	.word	0xfffffffd
	.align		4
        /*0098*/ 	.word	0x00000000
	.align		4
        /*009c*/ 	.word	0xfffffffc


//--------------------- .nv.constant4             --------------------------
	.section	.nv.constant4,"a",@progbits
	.align	8
	.align		8
.nv.constant4:
        /*0000*/ 	.dword	__assertfail
	.align		8
        /*0008*/ 	.dword	__unnamed_1
	.align		8
        /*0010*/ 	.dword	__unnamed_2
	.align		8
        /*0018*/ 	.dword	__unnamed_3
	.align		8
        /*0020*/ 	.dword	__unnamed_4
	.align		8
        /*0028*/ 	.dword	__unnamed_5
	.align		8
        /*0030*/ 	.dword	__unnamed_6
	.align		8
        /*0038*/ 	.dword	__unnamed_7
	.align		8
        /*0040*/ 	.dword	__unnamed_8
	.align		8
        /*0048*/ 	.dword	_ZN53_INTERNAL_fb259500_22_ActivationGluKernel_cu_ec99c53b4cuda3std3__455_GLOBAL__N__fb259500_22_ActivationGluKernel_cu_ec99c53b6ignoreE
	.align		8
        /*0050*/ 	.dword	_ZN53_INTERNAL_fb259500_22_ActivationGluKernel_cu_ec99c53b4cuda3std3__45__cpo5beginE
	.align		8
        /*0058*/ 	.dword	_ZN53_INTERNAL_fb259500_22_ActivationGluKernel_cu_ec99c53b4cuda3std3__45__cpo3endE
	.align		8
        /*0060*/ 	.dword	_ZN53_INTERNAL_fb259500_22_ActivationGluKernel_cu_ec99c53b4cuda3std3__45__cpo6cbeginE
	.align		8
        /*0068*/ 	.dword	_ZN53_INTERNAL_fb259500_22_ActivationGluKernel_cu_ec99c53b4cuda3std3__45__cpo4cendE
	.align		8
        /*0070*/ 	.dword	_ZN53_INTERNAL_fb259500_22_ActivationGluKernel_cu_ec99c53b4cuda3std3__45__cpo6rbeginE
	.align		8
        /*0078*/ 	.dword	_ZN53_INTERNAL_fb259500_22_ActivationGluKernel_cu_ec99c53b4cuda3std3__45__cpo4rendE
	.align		8
        /*0080*/ 	.dword	_ZN53_INTERNAL_fb259500_22_ActivationGluKernel_cu_ec99c53b4cuda3std3__45__cpo7crbeginE
	.align		8
        /*0088*/ 	.dword	_ZN53_INTERNAL_fb259500_22_ActivationGluKernel_cu_ec99c53b4cuda3std3__45__cpo5crendE
	.align		8
        /*0090*/ 	.dword	_ZN53_INTERNAL_fb259500_22_ActivationGluKernel_cu_ec99c53b4cuda3std3__419piecewise_constructE
	.align		8
        /*0098*/ 	.dword	_ZN53_INTERNAL_fb259500_22_ActivationGluKernel_cu_ec99c53b4cuda3std3__48in_placeE
	.align		8
        /*00a0*/ 	.dword	_ZN53_INTERNAL_fb259500_22_ActivationGluKernel_cu_ec99c53b4cuda3std3__420unreachable_sentinelE
	.align		8
        /*00a8*/ 	.dword	_ZN53_INTERNAL_fb259500_22_ActivationGluKernel_cu_ec99c53b4cuda3std6ranges3__45__cpo4swapE
	.align		8
        /*00b0*/ 	.dword	_ZN53_INTERNAL_fb259500_22_ActivationGluKernel_cu_ec99c53b4cuda3std6ranges3__45__cpo9iter_moveE
	.align		8
        /*00b8*/ 	.dword	_ZN53_INTERNAL_fb259500_22_ActivationGluKernel_cu_ec99c53b4cuda3std6ranges3__45__cpo5beginE
	.align		8
        /*00c0*/ 	.dword	_ZN53_INTERNAL_fb259500_22_ActivationGluKernel_cu_ec99c53b4cuda3std6ranges3__45__cpo3endE
	.align		8
        /*00c8*/ 	.dword	_ZN53_INTERNAL_fb259500_22_ActivationGluKernel_cu_ec99c53b4cuda3std6ranges3__45__cpo6cbeginE
	.align		8
        /*00d0*/ 	.dword	_ZN53_INTERNAL_fb259500_22_ActivationGluKernel_cu_ec99c53b4cuda3std6ranges3__45__cpo4cendE
	.align		8
        /*00d8*/ 	.dword	_ZN53_INTERNAL_fb259500_22_ActivationGluKernel_cu_ec99c53b4cuda3std6ranges3__45__cpo7advanceE
	.align		8
        /*00e0*/ 	.dword	_ZN53_INTERNAL_fb259500_22_ActivationGluKernel_cu_ec99c53b4cuda3std6ranges3__45__cpo9iter_swapE
	.align		8
        /*00e8*/ 	.dword	_ZN53_INTERNAL_fb259500_22_ActivationGluKernel_cu_ec99c53b4cuda3std6ranges3__45__cpo4nextE
	.align		8
        /*00f0*/ 	.dword	_ZN53_INTERNAL_fb259500_22_ActivationGluKernel_cu_ec99c53b4cuda3std6ranges3__45__cpo4prevE
	.align		8
        /*00f8*/ 	.dword	_ZN53_INTERNAL_fb259500_22_ActivationGluKernel_cu_ec99c53b4cuda3std6ranges3__45__cpo4dataE
	.align		8
        /*0100*/ 	.dword	_ZN53_INTERNAL_fb259500_22_ActivationGluKernel_cu_ec99c53b4cuda3std6ranges3__45__cpo5cdataE
	.align		8
        /*0108*/ 	.dword	_ZN53_INTERNAL_fb259500_22_ActivationGluKernel_cu_ec99c53b4cuda3std6ranges3__45__cpo4sizeE
	.align		8
        /*0110*/ 	.dword	_ZN53_INTERNAL_fb259500_22_ActivationGluKernel_cu_ec99c53b4cuda3std6ranges3__45__cpo5ssizeE
	.align		8
        /*0118*/ 	.dword	_ZN53_INTERNAL_fb259500_22_ActivationGluKernel_cu_ec99c53b4cuda3std6ranges3__45__cpo8distanceE
	.align		8
        /*0120*/ 	.dword	_ZN53_INTERNAL_fb259500_22_ActivationGluKernel_cu_ec99c53b6thrust24THRUST_300001_SM_1030_NS6system6detail10sequential3seqE
	.align		8
        /*0128*/ 	.dword	$str$6
	.align		8
        /*0130*/ 	.dword	$str$7


//--------------------- .text._ZN2at6native18elementwise_kernelILi128ELi4EZNS0_15gpu_kernel_implIZZZNS0_14glu_jvp_kernelERNS_18TensorIteratorBaseEENKUlvE_clEvENKUlvE2_clEvEUlN3c108BFloat16ES8_S8_S8_E_EEvS4_RKT_EUliE_EEviT1_ --------------------------
	.section	.text._ZN2at6native18elementwise_kernelILi128ELi4EZNS0_15gpu_kernel_implIZZZNS0_14glu_jvp_kernelERNS_18TensorIteratorBaseEENKUlvE_clEvENKUlvE2_clEvEUlN3c108BFloat16ES8_S8_S8_E_EEvS4_RKT_EUliE_EEviT1_,"ax",@progbits
	.align	128
        .global         _ZN2at6native18elementwise_kernelILi128ELi4EZNS0_15gpu_kernel_implIZZZNS0_14glu_jvp_kernelERNS_18TensorIteratorBaseEENKUlvE_clEvENKUlvE2_clEvEUlN3c108BFloat16ES8_S8_S8_E_EEvS4_RKT_EUliE_EEviT1_
        .type           _ZN2at6native18elementwise_kernelILi128ELi4EZNS0_15gpu_kernel_implIZZZNS0_14glu_jvp_kernelERNS_18TensorIteratorBaseEENKUlvE_clEvENKUlvE2_clEvEUlN3c108BFloat16ES8_S8_S8_E_EEvS4_RKT_EUliE_EEviT1_,@function
        .size           _ZN2at6native18elementwise_kernelILi128ELi4EZNS0_15gpu_kernel_implIZZZNS0_14glu_jvp_kernelERNS_18TensorIteratorBaseEENKUlvE_clEvENKUlvE2_clEvEUlN3c108BFloat16ES8_S8_S8_E_EEvS4_RKT_EUliE_EEviT1_,(.L_x_9239 - _ZN2at6native18elementwise_kernelILi128ELi4EZNS0_15gpu_kernel_implIZZZNS0_14glu_jvp_kernelERNS_18TensorIteratorBaseEENKUlvE_clEvENKUlvE2_clEvEUlN3c108BFloat16ES8_S8_S8_E_EEvS4_RKT_EUliE_EEviT1_)
        .other          _ZN2at6native18elementwise_kernelILi128ELi4EZNS0_15gpu_kernel_implIZZZNS0_14glu_jvp_kernelERNS_18TensorIteratorBaseEENKUlvE_clEvENKUlvE2_clEvEUlN3c108BFloat16ES8_S8_S8_E_EEvS4_RKT_EUliE_EEviT1_,@"STO_CUDA_ENTRY STV_DEFAULT"
_ZN2at6native18elementwise_kernelILi128ELi4EZNS0_15gpu_kernel_implIZZZNS0_14glu_jvp_kernelERNS_18TensorIteratorBaseEENKUlvE_clEvENKUlvE2_clEvEUlN3c108BFloat16ES8_S8_S8_E_EEvS4_RKT_EUliE_EEviT1_:
.text._ZN2at6native18elementwise_kernelILi128ELi4EZNS0_15gpu_kernel_implIZZZNS0_14glu_jvp_kernelERNS_18TensorIteratorBaseEENKUlvE_clEvENKUlvE2_clEvEUlN3c108BFloat16ES8_S8_S8_E_EEvS4_RKT_EUliE_EEviT1_:
[----:B------:R-:W0:Y:S01]  /*0000*/  LDC R1, c[0x0][0x37c] ;  /* 0x0000df00ff017b82 */ /* 0x000e220000000800 */
[----:B------:R-:W1:Y:S07]  /*0010*/  S2R R17, SR_TID.X ;  /* 0x0000000000117919 */ /* 0x000e6e0000002100 */
[----:B------:R-:W2:Y:S01]  /*0020*/  S2UR UR4, SR_CTAID.X ;  /* 0x00000000000479c3 */ /* 0x000ea20000002500 */
[----:B------:R-:W3:Y:S01]  /*0030*/  LDCU UR42, c[0x0][0x388] ;  /* 0x00007100ff2a77ac */ /* 0x000ee20008000800 */
[----:B------:R-:W-:Y:S01]  /*0040*/  BSSY.RECONVERGENT B6, `(.L_x_0) ;  /* 0x00006df000067945 */ /* 0x000fe20003800200 */
[----:B------:R-:W4:Y:S01]  /*0050*/  LDCU UR5, c[0x0][0x380] ;  /* 0x00007000ff0577ac */ /* 0x000f220008000800 */
[----:B------:R-:W0:Y:S01]  /*0060*/  LDCU.64 UR36, c[0x0][0x358] ;  /* 0x00006b00ff2477ac */ /* 0x000e220008000a00 */
[----:B------:R-:W0:Y:S01]  /*0070*/  LDCU.U8 UR41, c[0x0][0x6da] ;  /* 0x0000db40ff2977ac */ /* 0x000e220008000000 */
[----:B------:R-:W0:Y:S01]  /*0080*/  LDCU.U8 UR40, c[0x0][0x6db] ;  /* 0x0000db60ff2877ac */ /* 0x000e220008000000 */
[----:B---3--:R-:W-:Y:S01]  /*0090*/  UIADD3 UR45, UPT, UPT, UR42, -0x1, URZ ;  /* 0xffffffff2a2d7890 */ /* 0x008fe2000fffe0ff */
[----:B------:R-:W3:Y:S01]  /*00a0*/  LDCU.U8 UR39, c[0x0][0x6dc] ;  /* 0x0000db80ff2777ac */ /* 0x000ee20008000000 */
[----:B--2---:R-:W-:-:S02]  /*00b0*/  USHF.L.U32 UR4, UR4, 0x9, URZ ;  /* 0x0000000904047899 */ /* 0x004fc400080006ff */
[----:B------:R-:W-:Y:S01]  /*00c0*/  UISETP.LT.U32.AND UP0, UPT, UR45, 0x18, UPT ;  /* 0x000000182d00788c */ /* 0x000fe2000bf01070 */
[----:B------:R-:W2:Y:S03]  /*00d0*/  LDCU.U8 UR44, c[0x0][0x6dd] ;  /* 0x0000dba0ff2c77ac */ /* 0x000ea60008000000 */
[----:B-1----:R-:W-:Y:S01]  /*00e0*/  LOP3.LUT R17, R17, UR4, RZ, 0xfc, !PT ;  /* 0x0000000411117c12 */ /* 0x002fe2000f8efcff */
[----:B------:R-:W-:-:S03]  /*00f0*/  USEL UR38, UR45, 0x18, UP0 ;  /* 0x000000182d267887 */ /* 0x000fc60008000000 */
[----:B----4-:R-:W-:Y:S01]  /*0100*/  ISETP.GE.AND P0, PT, R17, UR5, PT ;  /* 0x0000000511007c0c */ /* 0x010fe2000bf06270 */
[----:B------:R-:W1:Y:S01]  /*0110*/  LDCU.U8 UR43, c[0x0][0x6d9] ;  /* 0x0000db20ff2b77ac */ /* 0x000e620008000000 */
[----:B------:R-:W-:-:S11]  /*0120*/  UIADD3 UR38, UPT, UPT, UR38, 0x1, URZ ;  /* 0x0000000126267890 */ /* 0x000fd6000fffe0ff */
[----:B0-23--:R-:W-:Y:S05]  /*0130*/  @P0 BRA `(.L_x_1) ;  /* 0x0000006c003c0947 */ /* 0x00dfea0003800000 */
[----:B------:R-:W-:Y:S01]  /*0140*/  UISETP.NE.AND UP0, UPT, UR42, URZ, UPT ;  /* 0x000000ff2a00728c */ /* 0x000fe2000bf05270 */
[----:B------:R-:W-:Y:S01]  /*0150*/  IMAD.MOV.U32 R18, RZ, RZ, RZ ;  /* 0x000000ffff127224 */ /* 0x000fe200078e00ff */
[----:B------:R-:W-:Y:S01]  /*0160*/  CS2R R22, SRZ ;  /* 0x0000000000167805 */ /* 0x000fe2000001ff00 */
[----:B------:R-:W-:Y:S02]  /*0170*/  IMAD.MOV.U32 R0, RZ, RZ, RZ ;  /* 0x000000ffff007224 */ /* 0x000fe400078e00ff */
[----:B------:R-:W-:-:S04]  /*0180*/  IMAD.MOV.U32 R16, RZ, RZ, RZ ;  /* 0x000000ffff107224 */ /* 0x000fc800078e00ff */
[----:B------:R-:W-:Y:S05]  /*0190*/  BRA.U !UP0, `(.L_x_2) ;  /* 0x00000019086c7547 */ /* 0x000fea000b800000 */
[----:B------:R-:W0:Y:S01]  /*01a0*/  LDCU.64 UR4, c[0x0][0x390] ;  /* 0x00007200ff0477ac */ /* 0x000e220008000a00 */
[----:B------:R-:W-:Y:S01]  /*01b0*/  IMAD.MOV.U32 R16, RZ, RZ, RZ ;  /* 0x000000ffff107224 */ /* 0x000fe200078e00ff */
[----:B------:R-:W2:Y:S01]  /*01c0*/  LDCU UR6, c[0x0][0x38c] ;  /* 0x00007180ff0677ac */ /* 0x000ea20008000800 */
[----:B------:R-:W3:Y:S01]  /*01d0*/  LDCU.64 UR8, c[0x0][0x4b8] ;  /* 0x00009700ff0877ac */ /* 0x000ee20008000a00 */
[----:B------:R-:W4:Y:S01]  /*01e0*/  LDCU.64 UR10, c[0x0][0x4c0] ;  /* 0x00009800ff0a77ac */ /* 0x000f220008000a00 */
[----:B------:R-:W-:Y:S01]  /*01f0*/  UISETP.NE.AND UP0, UPT, UR45, URZ, UPT ;  /* 0x000000ff2d00728c */ /* 0x000fe2000bf05270 */
[----:B0-----:R-:W-:Y:S01]  /*0200*/  IMAD.HI.U32 R2, R17, UR4, R16 ;  /* 0x0000000411027c27 */ /* 0x001fe2000f8e0010 */
[----:B------:R-:W0:Y:S04]  /*0210*/  LDCU UR4, c[0x0][0x4c8] ;  /* 0x00009900ff0477ac */ /* 0x000e280008000800 */
[----:B------:R-:W-:-:S05]  /*0220*/  SHF.R.U32.HI R3, RZ, UR5, R2 ;  /* 0x00000005ff037c19 */ /* 0x000fca0008011602 */
[----:B------:R-:W-:-:S04]  /*0230*/  IMAD.MOV R18, RZ, RZ, -R3 ;  /* 0x000000ffff127224 */ /* 0x000fc800078e0a03 */
[----:B--2---:R-:W-:-:S04]  /*0240*/  IMAD R18, R18, UR6, R17 ;  /* 0x0000000612127c24 */ /* 0x004fc8000f8e0211 */
[C---:B---3--:R-:W-:Y:S02]  /*0250*/  IMAD R16, R18.reuse, UR8, RZ ;  /* 0x0000000812107c24 */ /* 0x048fe4000f8e02ff */
[C---:B------:R-:W-:Y:S02]  /*0260*/  IMAD R0, R18.reuse, UR9, RZ ;  /* 0x0000000912007c24 */ /* 0x040fe4000f8e02ff */
[C---:B----4-:R-:W-:Y:S02]  /*0270*/  IMAD R23, R18.reuse, UR10, RZ ;  /* 0x0000000a12177c24 */ /* 0x050fe4000f8e02ff */
[C---:B------:R-:W-:Y:S02]  /*0280*/  IMAD R22, R18.reuse, UR11, RZ ;  /* 0x0000000b12167c24 */ /* 0x040fe4000f8e02ff */
[----:B0-----:R-:W-:Y:S01]  /*0290*/  IMAD R18, R18, UR4, RZ ;  /* 0x0000000412127c24 */ /* 0x001fe2000f8e02ff */
[----:B------:R-:W-:Y:S06]  /*02a0*/  BRA.U !UP0, `(.L_x_2) ;  /* 0x0000001908287547 */ /* 0x000fec000b800000 */
[----:B------:R-:W0:Y:S01]  /*02b0*/  LDCU.64 UR6, c[0x0][0x398] ;  /* 0x00007300ff0677ac */ /* 0x000e220008000a00 */
[----:B------:R-:W-:Y:S01]  /*02c0*/  IMAD.MOV.U32 R2, RZ, RZ, RZ ;  /* 0x000000ffff027224 */ /* 0x000fe200078e00ff */
[----:B------:R-:W2:Y:S01]  /*02d0*/  LDCU UR4, c[0x0][0x3a0] ;  /* 0x00007400ff0477ac */ /* 0x000ea20008000800 */
[----:B------:R-:W3:Y:S01]  /*02e0*/  LDCU.128 UR8, c[0x0][0x4d0] ;  /* 0x00009a00ff0877ac */ /* 0x000ee20008000c00 */
[----:B------:R-:W4:Y:S01]  /*02f0*/  LDCU UR5, c[0x0][0x4cc] ;  /* 0x00009980ff0577ac */ /* 0x000f220008000800 */
[----:B------:R-:W-:Y:S01]  /*0300*/  UISETP.NE.AND UP0, UPT, UR38, 0x2, UPT ;  /* 0x000000022600788c */ /* 0x000fe2000bf05270 */
[----:B0-----:R-:W-:-:S05]  /*0310*/  IMAD.HI.U32 R4, R3, UR7, R2 ;  /* 0x0000000703047c27 */ /* 0x001fca000f8e0002 */
[----:B--2---:R-:W-:-:S05]  /*0320*/  SHF.R.U32.HI R5, RZ, UR4, R4 ;  /* 0x00000004ff057c19 */ /* 0x004fca0008011604 */
[----:B------:R-:W-:-:S04]  /*0330*/  IMAD.MOV R2, RZ, RZ, -R5 ;  /* 0x000000ffff027224 */ /* 0x000fc800078e0a05 */
[----:B------:R-:W-:-:S04]  /*0340*/  IMAD R3, R2, UR6, R3 ;  /* 0x0000000602037c24 */ /* 0x000fc8000f8e0203 */
[C---:B---3--:R-:W-:Y:S02]  /*0350*/  IMAD R0, R3.reuse, UR8, R0 ;  /* 0x0000000803007c24 */ /* 0x048fe4000f8e0200 */
[C---:B------:R-:W-:Y:S02]  /*0360*/  IMAD R23, R3.reuse, UR9, R23 ;  /* 0x0000000903177c24 */ /* 0x040fe4000f8e0217 */
[C---:B------:R-:W-:Y:S02]  /*0370*/  IMAD R22, R3.reuse, UR10, R22 ;  /* 0x0000000a03167c24 */ /* 0x040fe4000f8e0216 */
[C---:B----4-:R-:W-:Y:S02]  /*0380*/  IMAD R16, R3.reuse, UR5, R16 ;  /* 0x0000000503107c24 */ /* 0x050fe4000f8e0210 */
[----:B------:R-:W-:Y:S01]  /*0390*/  IMAD R18, R3, UR11, R18 ;  /* 0x0000000b03127c24 */ /* 0x000fe2000f8e0212 */
[----:B------:R-:W-:Y:S06]  /*03a0*/  BRA.U !UP0, `(.L_x_2) ;  /* 0x0000001508e87547 */ /* 0x000fec000b800000 */
[----:B------:R-:W0:Y:S01]  /*03b0*/  LDCU.64 UR4, c[0x0][0x3a8] ;  /* 0x00007500ff0477ac */ /* 0x000e220008000a00 */
[----:B------:R-:W-:Y:S01]  /*03c0*/  IMAD.MOV.U32 R4, RZ, RZ, RZ ;  /* 0x000000ffff047224 */ /* 0x000fe200078e00ff */
[----:B------:R-:W2:Y:S01]  /*03d0*/  LDCU UR6, c[0x0][0x3a4] ;  /* 0x00007480ff0677ac */ /* 0x000ea20008000800 */
[----:B------:R-:W3:Y:S01]  /*03e0*/  LDCU.128 UR8, c[0x0][0x4e0] ;  /* 0x00009c00ff0877ac */ /* 0x000ee20008000c00 */
[----:B------:R-:W-:Y:S01]  /*03f0*/  UISETP.NE.AND UP0, UPT, UR38, 0x3, UPT ;  /* 0x000000032600788c */ /* 0x000fe2000bf05270 */
[----:B0-----:R-:W-:Y:S01]  /*0400*/  IMAD.HI.U32 R2, R5, UR4, R4 ;  /* 0x0000000405027c27 */ /* 0x001fe2000f8e0004 */
[----:B------:R-:W0:Y:S04]  /*0410*/  LDCU UR4, c[0x0][0x4f0] ;  /* 0x00009e00ff0477ac */ /* 0x000e280008000800 */
[----:B------:R-:W-:-:S05]  /*0420*/  SHF.R.U32.HI R3, RZ, UR5, R2 ;  /* 0x00000005ff037c19 */ /* 0x000fca0008011602 */
[----:B------:R-:W-:-:S04]  /*0430*/  IMAD.MOV R4, RZ, RZ, -R3 ;  /* 0x000000ffff047224 */ /* 0x000fc800078e0a03 */
[----:B--2---:R-:W-:-:S04]  /*0440*/  IMAD R5, R4, UR6, R5 ;  /* 0x0000000604057c24 */ /* 0x004fc8000f8e0205 */
[C---:B---3--:R-:W-:Y:S02]  /*0450*/  IMAD R16, R5.reuse, UR8, R16 ;  /* 0x0000000805107c24 */ /* 0x048fe4000f8e0210 */
[C---:B------:R-:W-:Y:S02]  /*0460*/  IMAD R0, R5.reuse, UR9, R0 ;  /* 0x0000000905007c24 */ /* 0x040fe4000f8e0200 */
[C---:B------:R-:W-:Y:S02]  /*0470*/  IMAD R23, R5.reuse, UR10, R23 ;  /* 0x0000000a05177c24 */ /* 0x040fe4000f8e0217 */
[C---:B------:R-:W-:Y:S02]  /*0480*/  IMAD R22, R5.reuse, UR11, R22 ;  /* 0x0000000b05167c24 */ /* 0x040fe4000f8e0216 */
[----:B0-----:R-:W-:Y:S01]  /*0490*/  IMAD R18, R5, UR4, R18 ;  /* 0x0000000405127c24 */ /* 0x001fe2000f8e0212 */
[----:B------:R-:W-:Y:S06]  /*04a0*/  BRA.U !UP0, `(.L_x_2) ;  /* 0x0000001508a87547 */ /* 0x000fec000b800000 */
[----:B------:R-:W0:Y:S01]  /*04b0*/  LDCU.64 UR6, c[0x0][0x3b0] ;  /* 0x00007600ff0677ac */ /* 0x000e220008000a00 */
[----:B------:R-:W-:Y:S01]  /*04c0*/  IMAD.MOV.U32 R2, RZ, RZ, RZ ;  /* 0x000000ffff027224 */ /* 0x000fe200078e00ff */
[----:B------:R-:W2:Y:S01]  /*04d0*/  LDCU UR4, c[0x0][0x3b8] ;  /* 0x00007700ff0477ac */ /* 0x000ea20008000800 */
[----:B------:R-:W3:Y:S01]  /*04e0*/  LDCU UR5, c[0x0][0x4f4] ;  /* 0x00009e80ff0577ac */ /* 0x000ee20008000800 */
[----:B------:R-:W4:Y:S01]  /*04f0*/  LDCU.64 UR8, c[0x0][0x4f8] ;  /* 0x00009f00ff0877ac */ /* 0x000f220008000a00 */
[----:B------:R-:W5:Y:S01]  /*0500*/  LDCU.64 UR10, c[0x0][0x500] ;  /* 0x0000a000ff0a77ac */ /* 0x000f620008000a00 */
[----:B0-----:R-:W-:Y:S01]  /*0510*/  IMAD.HI.U32 R4, R3, UR7, R2 ;  /* 0x0000000703047c27 */ /* 0x001fe2000f8e0002 */
[----:B------:R-:W-:-:S04]  /*0520*/  UISETP.NE.AND UP0, UPT, UR38, 0x4, UPT ;  /* 0x000000042600788c */ /* 0x000fc8000bf05270 */
[----:B--2---:R-:W-:-:S05]  /*0530*/  SHF.R.U32.HI R5, RZ, UR4, R4 ;  /* 0x00000004ff057c19 */ /* 0x004fca0008011604 */
[----:B------:R-:W-:-:S04]  /*0540*/  IMAD.MOV R2, RZ, RZ, -R5 ;  /* 0x000000ffff027224 */ /* 0x000fc800078e0a05 */
[----:B------:R-:W-:-:S04]  /*0550*/  IMAD R3, R2, UR6, R3 ;  /* 0x0000000602037c24 */ /* 0x000fc8000f8e0203 */
[C---:B----4-:R-:W-:Y:S02]  /*0560*/  IMAD R0, R3.reuse, UR8, R0 ;  /* 0x0000000803007c24 */ /* 0x050fe4000f8e0200 */
[C---:B------:R-:W-:Y:S02]  /*0570*/  IMAD R23, R3.reuse, UR9, R23 ;  /* 0x0000000903177c24 */ /* 0x040fe4000f8e0217 */
[C---:B---3--:R-:W-:Y:S02]  /*0580*/  IMAD R16, R3.reuse, UR5, R16 ;  /* 0x0000000503107c24 */ /* 0x048fe4000f8e0210 */
[C---:B-----5:R-:W-:Y:S02]  /*0590*/  IMAD R22, R3.reuse, UR10, R22 ;  /* 0x0000000a03167c24 */ /* 0x060fe4000f8e0216 */
[----:B------:R-:W-:Y:S01]  /*05a0*/  IMAD R18, R3, UR11, R18 ;  /* 0x0000000b03127c24 */ /* 0x000fe2000f8e0212 */
[----:B------:R-:W-:Y:S06]  /*05b0*/  BRA.U !UP0, `(.L_x_2) ;  /* 0x0000001508647547 */ /* 0x000fec000b800000 */
[----:B------:R-:W0:Y:S01]  /*05c0*/  LDCU.64 UR4, c[0x0][0x3c0] ;  /* 0x00007800ff0477ac */ /* 0x000e220008000a00 */
[----:B------:R-:W-:Y:S01]  /*05d0*/  IMAD.MOV.U32 R4, RZ, RZ, RZ ;  /* 0x000000ffff047224 */ /* 0x000fe200078e00ff */
[----:B------:R-:W2:Y:S01]  /*05e0*/  LDCU UR6, c[0x0][0x3bc] ;  /* 0x00007780ff0677ac */ /* 0x000ea20008000800 */
[----:B------:R-:W3:Y:S01]  /*05f0*/  LDCU.64 UR8, c[0x0][0x508] ;  /* 0x0000a100ff0877ac */ /* 0x000ee20008000a00 */
[----:B------:R-:W4:Y:S01]  /*0600*/  LDCU.64 UR10, c[0x0][0x510] ;  /* 0x0000a200ff0a77ac */ /* 0x000f220008000a00 */
        /* <DEDUP_REMOVED lines=8> */
[C---:B----4-:R-:W-:Y:S02]  /*0690*/  IMAD R23, R5.reuse, UR10, R23 ;  /* 0x0000000a05177c24 */ /* 0x050fe4000f8e0217 */
[C---:B------:R-:W-:Y:S02]  /*06a0*/  IMAD R22, R5.reuse, UR11, R22 ;  /* 0x0000000b05167c24 */ /* 0x040fe4000f8e0216 */
[----:B0-----:R-:W-:Y:S01]  /*06b0*/  IMAD R18, R5, UR4, R18 ;  /* 0x0000000405127c24 */ /* 0x001fe2000f8e0212 */
        /* <DEDUP_REMOVED lines=328> */
[----:B0-----:R-:W-:-:S07]  /*1b40*/  IMAD R18, R5, UR4, R18 ;  /* 0x0000000405127c24 */ /* 0x001fce000f8e0212 */
.L_x_2:
[----:B------:R-:W0:Y:S01]  /*1b50*/  LDCU.64 UR6, c[0x0][0x6b8] ;  /* 0x0000d700ff0677ac */ /* 0x000e220008000a00 */
[----:B------:R-:W-:-:S04]  /*1b60*/  UPRMT UR4, UR41, 0x9910, URZ ;  /* 0x0000991029047896 */ /* 0x000fc800080000ff */
[----:B------:R-:W-:Y:S01]  /*1b70*/  UISETP.GT.AND UP0, UPT, UR4, 0x9, UPT ;  /* 0x000000090400788c */ /* 0x000fe2000bf04270 */
[----:B0-----:R-:W-:-:S05]  /*1b80*/  IADD3 R2, P0, PT, R0, UR6, RZ ;  /* 0x0000000600027c10 */ /* 0x001fca000ff1e0ff */
[----:B------:R-:W-:-:S03]  /*1b90*/  IMAD.X R3, RZ, RZ, UR7, P0 ;  /* 0x00000007ff037e24 */ /* 0x000fc600080e06ff */
[----:B------:R-:W-:Y:S05]  /*1ba0*/  BRA.U UP0, `(.L_x_3) ;  /* 0x0000000500407547 */ /* 0x000fea000b800000 */
[----:B------:R-:W-:-:S09]  /*1bb0*/  UISETP.GT.AND UP0, UPT, UR4, 0x4, UPT ;  /* 0x000000040400788c */ /* 0x000fd2000bf04270 */
[----:B------:R-:W-:Y:S05]  /*1bc0*/  BRA.U UP0, `(.L_x_4) ;  /* 0x0000000100947547 */ /* 0x000fea000b800000 */
[----:B------:R-:W-:-:S09]  /*1bd0*/  UISETP.GT.AND UP0, UPT, UR4, 0x1, UPT ;  /* 0x000000010400788c */ /* 0x000fd2000bf04270 */
[----:B------:R-:W-:Y:S05]  /*1be0*/  BRA.U UP0, `(.L_x_5) ;  /* 0x0000000100387547 */ /* 0x000fea000b800000 */
[----:B------:R-:W-:-:S09]  /*1bf0*/  UISETP.NE.AND UP0, UPT, UR41, URZ, UPT ;  /* 0x000000ff2900728c */ /* 0x000fd2000bf05270 */
[----:B------:R-:W-:Y:S05]  /*1c00*/  BRA.U !UP0, `(.L_x_6) ;  /* 0x00000001081c7547 */ /* 0x000fea000b800000 */
[----:B------:R-:W-:-:S09]  /*1c10*/  UISETP.NE.AND UP0, UPT, UR4, 0x1, UPT ;  /* 0x000000010400788c */ /* 0x000fd2000bf05270 */
[----:B------:R-:W-:Y:S05]  /*1c20*/  BRA.U UP0, `(.L_x_7) ;  /* 0x0000000d006c7547 */ /* 0x000fea000b800000 */
[----:B------:R-:W2:Y:S02]  /*1c30*/  LDG.E.S8 R2, desc[UR36][R2.64] ;  /* 0x0000002402027981 */ /* 0x000ea4000c1e1300 */
[----:B--2---:R-:W0:Y:S02]  /*1c40*/  I2F.S16 R0, R2 ;  /* 0x0000000200007306 */ /* 0x004e240000101400 */
[----:B0-----:R-:W-:-:S04]  /*1c50*/  F2FP.BF16.F32.PACK_AB R0, RZ, R0 ;  /* 0x00000000ff00723e */ /* 0x001fc800000010ff */
[----:B------:R-:W-:Y:S01]  /*1c60*/  PRMT R19, R0, 0x7610, R19 ;  /* 0x0000761000137816 */ /* 0x000fe20000000013 */
[----:B------:R-:W-:Y:S06]  /*1c70*/  BRA `(.L_x_8) ;  /* 0x0000000c00f47947 */ /* 0x000fec0003800000 */
.L_x_6:
[----:B------:R-:W2:Y:S02]  /*1c80*/  LDG.E.U8 R2, desc[UR36][R2.64] ;  /* 0x0000002402027981 */ /* 0x000ea4000c1e1100 */
[----:B--2---:R-:W-:-:S04]  /*1c90*/  I2FP.F32.U32 R0, R2 ;  /* 0x0000000200007245 */ /* 0x004fc80000201000 */
[----:B------:R-:W-:-:S04]  /*1ca0*/  F2FP.BF16.F32.PACK_AB R0, RZ, R0 ;  /* 0x00000000ff00723e */ /* 0x000fc800000010ff */
[----:B------:R-:W-:Y:S01]  /*1cb0*/  PRMT R19, R0, 0x7610, R19 ;  /* 0x0000761000137816 */ /* 0x000fe20000000013 */
[----:B------:R-:W-:Y:S06]  /*1cc0*/  BRA `(.L_x_8) ;  /* 0x0000000c00e07947 */ /* 0x000fec0003800000 */
.L_x_5:
[----:B------:R-:W-:-:S09]  /*1cd0*/  UISETP.NE.AND UP0, UPT, UR4, 0x2, UPT ;  /* 0x000000020400788c */ /* 0x000fd2000bf05270 */
[----:B------:R-:W-:Y:S05]  /*1ce0*/  BRA.U !UP0, `(.L_x_9) ;  /* 0x0000000108387547 */ /* 0x000fea000b800000 */
[----:B------:R-:W-:-:S09]  /*1cf0*/  UISETP.NE.AND UP0, UPT, UR4, 0x3, UPT ;  /* 0x000000030400788c */ /* 0x000fd2000bf05270 */
[----:B------:R-:W-:Y:S05]  /*1d00*/  BRA.U !UP0, `(.L_x_10) ;  /* 0x00000001081c7547 */ /* 0x000fea000b800000 */
[----:B------:R-:W-:-:S09]  /*1d10*/  UISETP.NE.AND UP0, UPT, UR4, 0x4, UPT ;  /* 0x000000040400788c */ /* 0x000fd2000bf05270 */
[----:B------:R-:W-:Y:S05]  /*1d20*/  BRA.U UP0, `(.L_x_7) ;  /* 0x0000000d002c7547 */ /* 0x000fea000b800000 */
[----:B------:R-:W2:Y:S02]  /*1d30*/  LDG.E.64 R2, desc[UR36][R2.64] ;  /* 0x0000002402027981 */ /* 0x000ea4000c1e1b00 */
[----:B--2---:R-:W0:Y:S02]  /*1d40*/  I2F.S64 R0, R2 ;  /* 0x0000000200007312 */ /* 0x004e240000301400 */
[----:B0-----:R-:W-:-:S04]  /*1d50*/  F2FP.BF16.F32.PACK_AB R0, RZ, R0 ;  /* 0x00000000ff00723e */ /* 0x001fc800000010ff */
[----:B------:R-:W-:Y:S01]  /*1d60*/  PRMT R19, R0, 0x7610, R19 ;  /* 0x0000761000137816 */ /* 0x000fe20000000013 */
[----:B------:R-:W-:Y:S06]  /*1d70*/  BRA `(.L_x_8) ;  /* 0x0000000c00b47947 */ /* 0x000fec0003800000 */
.L_x_10:
[----:B------:R-:W2:Y:S02]  /*1d80*/  LDG.E R2, desc[UR36][R2.64] ;  /* 0x0000002402027981 */ /* 0x000ea4000c1e1900 */
[----:B--2---:R-:W-:-:S04]  /*1d90*/  I2FP.F32.S32 R0, R2 ;  /* 0x0000000200007245 */ /* 0x004fc80000201400 */
[----:B------:R-:W-:-:S04]  /*1da0*/  F2FP.BF16.F32.PACK_AB R0, RZ, R0 ;  /* 0x00000000ff00723e */ /* 0x000fc800000010ff */
[----:B------:R-:W-:Y:S01]  /*1db0*/  PRMT R19, R0, 0x7610, R19 ;  /* 0x0000761000137816 */ /* 0x000fe20000000013 */
[----:B------:R-:W-:Y:S06]  /*1dc0*/  BRA `(.L_x_8) ;  /* 0x0000000c00a07947 */ /* 0x000fec0003800000 */
.L_x_9:
[----:B------:R-:W2:Y:S02]  /*1dd0*/  LDG.E.U16 R2, desc[UR36][R2.64] ;  /* 0x0000002402027981 */ /* 0x000ea4000c1e1500 */
[----:B--2---:R-:W0:Y:S02]  /*1de0*/  I2F.S16 R0, R2 ;  /* 0x0000000200007306 */ /* 0x004e240000101400 */
[----:B0-----:R-:W-:-:S04]  /*1df0*/  F2FP.BF16.F32.PACK_AB R0, RZ, R0 ;  /* 0x00000000ff00723e */ /* 0x001fc800000010ff */
[----:B------:R-:W-:Y:S01]  /*1e00*/  PRMT R19, R0, 0x7610, R19 ;  /* 0x0000761000137816 */ /* 0x000fe20000000013 */
[----:B------:R-:W-:Y:S06]  /*1e10*/  BRA `(.L_x_8) ;  /* 0x0000000c008c7947 */ /* 0x000fec0003800000 */
.L_x_4:
[----:B------:R-:W-:-:S09]  /*1e20*/  UISETP.GT.AND UP0, UPT, UR4, 0x6, UPT ;  /* 0x000000060400788c */ /* 0x000fd2000bf04270 */
[----:B------:R-:W-:Y:S05]  /*1e30*/  BRA.U UP0, `(.L_x_11) ;  /* 0x0000000100307547 */ /* 0x000fea000b800000 */
[----:B------:R-:W-:-:S09]  /*1e40*/  UISETP.NE.AND UP0, UPT, UR4, 0x5, UPT ;  /* 0x000000050400788c */ /* 0x000fd2000bf05270 */
[----:B------:R-:W-:Y:S05]  /*1e50*/  BRA.U !UP0, `(.L_x_12) ;  /* 0x0000000108147547 */ /* 0x000fea000b800000 */
[----:B------:R-:W-:-:S09]  /*1e60*/  UISETP.NE.AND UP0, UPT, UR4, 0x6, UPT ;  /* 0x000000060400788c */ /* 0x000fd2000bf05270 */
[----:B------:R-:W-:Y:S05]  /*1e70*/  BRA.U UP0, `(.L_x_7) ;  /* 0x0000000900d87547 */ /* 0x000fea000b800000 */
[----:B------:R-:W2:Y:S02]  /*1e80*/  LDG.E R2, desc[UR36][R2.64] ;  /* 0x0000002402027981 */ /* 0x000ea4000c1e1900 */
[----:B--2---:R-:W-:Y:S01]  /*1e90*/  F2FP.BF16.F32.PACK_AB R19, RZ, R2 ;  /* 0x00000002ff13723e */ /* 0x004fe200000010ff */
[----:B------:R-:W-:Y:S06]  /*1ea0*/  BRA `(.L_x_8) ;  /* 0x0000000c00687947 */ /* 0x000fec0003800000 */
.L_x_12:
[----:B------:R-:W2:Y:S02]  /*1eb0*/  LDG.E.U16 R0, desc[UR36][R2.64] ;  /* 0x0000002402007981 */ /* 0x000ea4000c1e1500 */
[----:B--2---:R-:W-:-:S05]  /*1ec0*/  HADD2.F32 R0, -RZ, R0.H0_H0 ;  /* 0x20000000ff007230 */ /* 0x004fca0000004100 */
[----:B------:R-:W-:-:S04]  /*1ed0*/  F2FP.BF16.F32.PACK_AB R0, RZ, R0 ;  /* 0x00000000ff00723e */ /* 0x000fc800000010ff */
[----:B------:R-:W-:Y:S01]  /*1ee0*/  PRMT R19, R0, 0x7610, R19 ;  /* 0x0000761000137816 */ /* 0x000fe20000000013 */
[----:B------:R-:W-:Y:S06]  /*1ef0*/  BRA `(.L_x_8) ;  /* 0x0000000c00547947 */ /* 0x000fec0003800000 */
.L_x_11:
[----:B------:R-:W-:-:S09]  /*1f00*/  UISETP.NE.AND UP0, UPT, UR4, 0x7, UPT ;  /* 0x000000070400788c */ /* 0x000fd2000bf05270 */
[----:B------:R-:W-:Y:S05]  /*1f10*/  BRA.U !UP0, `(.L_x_13) ;  /* 0x0000000108307547 */ /* 0x000fea000b800000 */
[----:B------:R-:W-:-:S09]  /*1f20*/  UISETP.NE.AND UP0, UPT, UR4, 0x8, UPT ;  /* 0x000000080400788c */ /* 0x000fd2000bf05270 */
[----:B------:R-:W-:Y:S05]  /*1f30*/  BRA.U !UP0, `(.L_x_14) ;  /* 0x0000000108147547 */ /* 0x000fea000b800000 */
[----:B------:R-:W-:-:S09]  /*1f40*/  UISETP.NE.AND UP0, UPT, UR4, 0x9, UPT ;  /* 0x000000090400788c */ /* 0x000fd2000bf05270 */
[----:B------:R-:W-:Y:S05]  /*1f50*/  BRA.U UP0, `(.L_x_7) ;  /* 0x0000000900a07547 */ /* 0x000fea000b800000 */
[----:B------:R-:W2:Y:S02]  /*1f60*/  LDG.E R2, desc[UR36][R2.64] ;  /* 0x0000002402027981 */ /* 0x000ea4000c1e1900 */
[----:B--2---:R-:W-:Y:S01]  /*1f70*/  F2FP.BF16.F32.PACK_AB R19, RZ, R2 ;  /* 0x00000002ff13723e */ /* 0x004fe200000010ff */
[----:B------:R-:W-:Y:S06]  /*1f80*/  BRA `(.L_x_8) ;  /* 0x0000000c00307947 */ /* 0x000fec0003800000 */
.L_x_14:
[----:B------:R-:W2:Y:S02]  /*1f90*/  LDG.E.U16 R2, desc[UR36][R2.64] ;  /* 0x0000002402027981 */ /* 0x000ea4000c1e1500 */
[----:B--2---:R-:W-:-:S05]  /*1fa0*/  HADD2.F32 R0, -RZ, R2.H0_H0 ;  /* 0x20000002ff007230 */ /* 0x004fca0000004100 */
[----:B------:R-:W-:-:S04]  /*1fb0*/  F2FP.BF16.F32.PACK_AB R0, RZ, R0 ;  /* 0x00000000ff00723e */ /* 0x000fc800000010ff */
[----:B------:R-:W-:Y:S01]  /*1fc0*/  PRMT R19, R0, 0x7610, R19 ;  /* 0x0000761000137816 */ /* 0x000fe20000000013 */
[----:B------:R-:W-:Y:S06]  /*1fd0*/  BRA `(.L_x_8) ;  /* 0x0000000c001c7947 */ /* 0x000fec0003800000 */
.L_x_13:
[----:B------:R-:W2:Y:S01]  /*1fe0*/  LDG.E.64 R2, desc[UR36][R2.64] ;  /* 0x0000002402027981 */ /* 0x000ea2000c1e1b00 */
[----:B------:R-:W-:Y:S01]  /*1ff0*/  UMOV UR4, 0xf0000000 ;  /* 0xf000000000047882 */ /* 0x000fe20000000000 */
[----:B------:R-:W-:Y:S02]  /*2000*/  UMOV UR5, 0x380fffff ;  /* 0x380fffff00057882 */ /* 0x000fe40000000000 */
[----:B--2---:R-:W0:-:S15]  /*2010*/  DSETP.GEU.AND P0, PT, |R2|, UR4, PT ;  /* 0x0000000402007e2a */ /* 0x004e1e000bf0e200 */
[----:B------:R-:W-:-:S15]  /*2020*/  NOP ;  /* 0x0000000000007918 */ /* 0x000fde0000000000 */
[----:B------:R-:W-:-:S15]  /*2030*/  NOP ;  /* 0x0000000000007918 */ /* 0x000fde0000000000 */
[----:B------:R-:W-:-:S15]  /*2040*/  NOP ;  /* 0x0000000000007918 */ /* 0x000fde0000000000 */
[----:B------:R-:W-:-:S04]  /*2050*/  NOP ;  /* 0x0000000000007918 */ /* 0x000fc80000000000 */
[----:B------:R-:W0:Y:S02]  /*2060*/  F2F.F32.F64 R0, R2 ;  /* 0x0000000200007310 */ /* 0x000e240000301000 */
[----:B0-----:R-:W-:-:S05]  /*2070*/  @!P0 FMUL R0, R0, 1.175494350822287508e-38 ;  /* 0x0080000000008820 */ /* 0x001fca0000400000 */
[----:B------:R-:W-:-:S04]  /*2080*/  F2FP.BF16.F32.PACK_AB R0, RZ, R0 ;  /* 0x00000000ff00723e */ /* 0x000fc800000010ff */
[----:B------:R-:W-:Y:S01]  /*2090*/  PRMT R19, R0, 0x7610, R19 ;  /* 0x0000761000137816 */ /* 0x000fe20000000013 */
[----:B------:R-:W-:Y:S06]  /*20a0*/  BRA `(.L_x_8) ;  /* 0x0000000800e87947 */ /* 0x000fec0003800000 */
.L_x_3:
[----:B------:R-:W-:-:S09]  /*20b0*/  UISETP.GT.AND UP0, UPT, UR4, 0x18, UPT ;  /* 0x000000180400788c */ /* 0x000fd2000bf04270 */
[----:B------:R-:W-:Y:S05]  /*20c0*/  BRA.U UP0, `(.L_x_15) ;  /* 0x0000000500107547 */ /* 0x000fea000b800000 */
[----:B------:R-:W-:-:S09]  /*20d0*/  UISETP.GT.AND UP0, UPT, UR4, 0xe, UPT ;  /* 0x0000000e0400788c */ /* 0x000fd2000bf04270 */
[----:B------:R-:W-:Y:S05]  /*20e0*/  BRA.U UP0, `(.L_x_16) ;  /* 0x00000001005c7547 */ /* 0x000fea000b800000 */
[----:B------:R-:W-:-:S09]  /*20f0*/  UISETP.NE.AND UP0, UPT, UR4, 0xa, UPT ;  /* 0x0000000a0400788c */ /* 0x000fd2000bf05270 */
[----:B------:R-:W-:Y:S05]  /*2100*/  BRA.U !UP0, `(.L_x_17) ;  /* 0x0000000108207547 */ /* 0x000fea000b800000 */
[----:B------:R-:W-:-:S09]  /*2110*/  UISETP.NE.AND UP0, UPT, UR4, 0xb, UPT ;  /* 0x0000000b0400788c */ /* 0x000fd2000bf05270 */
[----:B------:R-:W-:Y:S05]  /*2120*/  BRA.U UP0, `(.L_x_7) ;  /* 0x00000009002c7547 */ /* 0x000fea000b800000 */
[----:B------:R-:W2:Y:S02]  /*2130*/  LDG.E.U8 R2, desc[UR36][R2.64] ;  /* 0x0000002402027981 */ /* 0x000ea4000c1e1100 */
[----:B--2---:R-:W-:-:S04]  /*2140*/  ISETP.NE.AND P0, PT, R2, RZ, PT ;  /* 0x000000ff0200720c */ /* 0x004fc80003f05270 */
[----:B------:R-:W-:-:S04]  /*2150*/  FSEL R0, RZ, 1, !P0 ;  /* 0x3f800000ff007808 */ /* 0x000fc80004000000 */
[----:B------:R-:W-:-:S04]  /*2160*/  F2FP.BF16.F32.PACK_AB R0, RZ, R0 ;  /* 0x00000000ff00723e */ /* 0x000fc800000010ff */
[----:B------:R-:W-:Y:S01]  /*2170*/  PRMT R19, R0, 0x7610, R19 ;  /* 0x0000761000137816 */ /* 0x000fe20000000013 */
[----:B------:R-:W-:Y:S06]  /*2180*/  BRA `(.L_x_8) ;  /* 0x0000000800b07947 */ /* 0x000fec0003800000 */
.L_x_17:
        /* <DEDUP_REMOVED lines=13> */
.L_x_16:
[----:B------:R-:W-:-:S09]  /*2260*/  UISETP.NE.AND UP0, UPT, UR4, 0xf, UPT ;  /* 0x0000000f0400788c */ /* 0x000fd2000bf05270 */
[----:B------:R-:W-:Y:S05]  /*2270*/  BRA.U !UP0, `(.L_x_18) ;  /* 0x00000001089c7547 */ /* 0x000fea000b800000 */
[----:B------:R-:W-:-:S09]  /*2280*/  UISETP.NE.AND UP0, UPT, UR4, 0x17, UPT ;  /* 0x000000170400788c */ /* 0x000fd2000bf05270 */
[----:B------:R-:W-:Y:S05]  /*2290*/  BRA.U !UP0, `(.L_x_19) ;  /* 0x00000001085c7547 */ /* 0x000fea000b800000 */
[----:B------:R-:W-:-:S09]  /*22a0*/  UISETP.NE.AND UP0, UPT, UR4, 0x18, UPT ;  /* 0x000000180400788c */ /* 0x000fd2000bf05270 */
[----:B------:R-:W-:Y:S05]  /*22b0*/  BRA.U UP0, `(.L_x_7) ;  /* 0x0000000500c87547 */ /* 0x000fea000b800000 */
[----:B------:R-:W2:Y:S01]  /*22c0*/  LDG.E.U8 R0, desc[UR36][R2.64] ;  /* 0x0000002402007981 */ /* 0x000ea2000c1e1100 */
[----:B------:R-:W-:Y:S02]  /*22d0*/  IMAD.MOV.U32 R6, RZ, RZ, 0x1f ;  /* 0x0000001fff067424 */ /* 0x000fe400078e00ff */
[----:B--2---:R-:W-:-:S05]  /*22e0*/  IMAD.SHL.U32 R0, R0, 0x1000000, RZ ;  /* 0x0100000000007824 */ /* 0x004fca00078e00ff */
[C---:B------:R-:W-:Y:S02]  /*22f0*/  LOP3.LUT R4, R0.reuse, 0x7f000000, RZ, 0xc0, !PT ;  /* 0x7f00000000047812 */ /* 0x040fe400078ec0ff */
[----:B------:R-:W-:Y:S02]  /*2300*/  LOP3.LUT P0, RZ, R0, 0x7f000000, RZ, 0xc0, !PT ;  /* 0x7f00000000ff7812 */ /* 0x000fe4000780c0ff */
[----:B------:R-:W0:Y:S02]  /*2310*/  FLO.U32 R5, R4 ;  /* 0x0000000400057300 */ /* 0x000e2400000e0000 */
[----:B0-----:R-:W-:-:S05]  /*2320*/  IMAD.MOV R5, RZ, RZ, -R5 ;  /* 0x000000ffff057224 */ /* 0x001fca00078e0a05 */
[----:B------:R-:W-:-:S05]  /*2330*/  VIADDMNMX.U32 R5, R5, R6, 0x4, !PT ;  /* 0x0000000405057446 */ /* 0x000fca0007800006 */
[----:B------:R-:W-:-:S04]  /*2340*/  VIADD R5, R5, 0xfffffffc ;  /* 0xfffffffc05057836 */ /* 0x000fc80000000000 */
[----:B------:R-:W-:Y:S01]  /*2350*/  IMAD.SHL.U32 R7, R5, 0x800000, RZ ;  /* 0x0080000005077824 */ /* 0x000fe200078e00ff */
[C---:B------:R-:W-:Y:S01]  /*2360*/  SHF.L.U32 R6, R4.reuse, R5, RZ ;  /* 0x0000000504067219 */ /* 0x040fe200000006ff */
[----:B------:R-:W-:-:S03]  /*2370*/  VIADD R5, R4, 0x1000000 ;  /* 0x0100000004057836 */ /* 0x000fc60000000000 */
[----:B------:R-:W-:Y:S02]  /*2380*/  LEA.HI R6, R6, -R7, RZ, 0x1c ;  /* 0x8000000706067211 */ /* 0x000fe400078fe0ff */
[----:B------:R-:W-:-:S03]  /*2390*/  SHF.R.S32.HI R5, RZ, 0x8, R5 ;  /* 0x00000008ff057819 */ /* 0x000fc60000011405 */
[----:B------:R-:W-:-:S05]  /*23a0*/  VIADD R6, R6, 0x3c000000 ;  /* 0x3c00000006067836 */ /* 0x000fca0000000000 */
[----:B------:R-:W-:-:S04]  /*23b0*/  LOP3.LUT R5, R6, 0x7f800000, R5, 0xf8, !PT ;  /* 0x7f80000006057812 */ /* 0x000fc800078ef805 */
[----:B------:R-:W-:-:S04]  /*23c0*/  SEL R5, R5, RZ, P0 ;  /* 0x000000ff05057207 */ /* 0x000fc80000000000 */
[----:B------:R-:W-:-:S04]  /*23d0*/  LOP3.LUT R5, R5, 0x80000000, R0, 0xf8, !PT ;  /* 0x8000000005057812 */ /* 0x000fc800078ef800 */
[----:B------:R-:W-:-:S04]  /*23e0*/  F2FP.BF16.F32.PACK_AB R5, RZ, R5 ;  /* 0x00000005ff05723e */ /* 0x000fc800000010ff */
[----:B------:R-:W-:Y:S01]  /*23f0*/  PRMT R19, R5, 0x7610, R19 ;  /* 0x0000761005137816 */ /* 0x000fe20000000013 */
[----:B------:R-:W-:Y:S06]  /*2400*/  BRA `(.L_x_8) ;  /* 0x0000000800107947 */ /* 0x000fec0003800000 */
.L_x_19:
[----:B------:R-:W2:Y:S02]  /*2410*/  LDG.E.U8 R2, desc[UR36][R2.64] ;  /* 0x0000002402027981 */ /* 0x000ea4000c1e1100 */
[C---:B--2---:R-:W-:Y:S02]  /*2420*/  IMAD.SHL.U32 R4, R2.reuse, 0x2000000, RZ ;  /* 0x0200000002047824 */ /* 0x044fe400078e00ff */
[----:B------:R-:W-:-:S03]  /*2430*/  IMAD.SHL.U32 R5, R2, 0x100, RZ ;  /* 0x0000010002057824 */ /* 0x000fc600078e00ff */
[----:B------:R-:W-:-:S13]  /*2440*/  ISETP.GT.U32.AND P0, PT, R4, 0x7ffffff, PT ;  /* 0x07ffffff0400780c */ /* 0x000fda0003f04070 */
[C---:B------:R-:W-:Y:S02]  /*2450*/  @!P0 LOP3.LUT R0, R5.reuse, 0x7f00, RZ, 0xc0, !PT ;  /* 0x00007f0005008812 */ /* 0x040fe400078ec0ff */
[----:B------:R-:W-:Y:S02]  /*2460*/  @P0 LEA.HI R4, R4, 0x70000000, RZ, 0x1c ;  /* 0x7000000004040811 */ /* 0x000fe400078fe0ff */
[----:B------:R-:W-:Y:S02]  /*2470*/  @!P0 LOP3.LUT R0, R0, 0x3f000000, RZ, 0xfc, !PT ;  /* 0x3f00000000008812 */ /* 0x000fe400078efcff */
[----:B------:R-:W-:-:S03]  /*2480*/  PRMT R5, R5, 0x9910, RZ ;  /* 0x0000991005057816 */ /* 0x000fc600000000ff */
[----:B------:R-:W-:Y:S01]  /*2490*/  @!P0 FADD.FTZ R0, R0, -0.5 ;  /* 0xbf00000000008421 */ /* 0x000fe20000010000 */
[----:B------:R-:W-:-:S05]  /*24a0*/  @P0 FMUL.FTZ R0, R4, 1.9259299443872358531e-34 ;  /* 0x0780000004000820 */ /* 0x000fca0000410000 */
[----:B------:R-:W-:-:S04]  /*24b0*/  LOP3.LUT R0, R0, 0x80000000, R5, 0xf8, !PT ;  /* 0x8000000000007812 */ /* 0x000fc800078ef805 */
[----:B------:R-:W-:-:S04]  /*24c0*/  F2FP.BF16.F32.PACK_AB R0, RZ, R0 ;  /* 0x00000000ff00723e */ /* 0x000fc800000010ff */
[----:B------:R-:W-:Y:S01]  /*24d0*/  PRMT R19, R0, 0x7610, R19 ;  /* 0x0000761000137816 */ /* 0x000fe20000000013 */
[----:B------:R-:W-:Y:S06]  /*24e0*/  BRA `(.L_x_8) ;  /* 0x0000000400d87947 */ /* 0x000fec0003800000 */
.L_x_18:
[----:B------:R0:W5:Y:S01]  /*24f0*/  LDG.E.U16 R19, desc[UR36][R2.64] ;  /* 0x0000002402137981 */ /* 0x000162000c1e1500 */
[----:B------:R-:W-:Y:S05]  /*2500*/  BRA `(.L_x_8) ;  /* 0x0000000400d07947 */ /* 0x000fea0003800000 */
.L_x_15:
[----:B------:R-:W-:-:S09]  /*2510*/  UISETP.GT.AND UP0, UPT, UR4, 0x1b, UPT ;  /* 0x0000001b0400788c */ /* 0x000fd2000bf04270 */
[----:B------:R-:W-:Y:S05]  /*2520*/  BRA.U UP0, `(.L_x_20) ;  /* 0x0000000500147547 */ /* 0x000fea000b800000 */
[----:B------:R-:W-:-:S09]  /*2530*/  UISETP.NE.AND UP0, UPT, UR4, 0x19, UPT ;  /* 0x000000190400788c */ /* 0x000fd2000bf05270 */
[----:B------:R-:W-:Y:S05]  /*2540*/  BRA.U !UP0, `(.L_x_21) ;  /* 0x0000000108987547 */ /* 0x000fea000b800000 */
[----:B------:R-:W-:-:S09]  /*2550*/  UISETP.NE.AND UP0, UPT, UR4, 0x1a, UPT ;  /* 0x0000001a0400788c */ /* 0x000fd2000bf05270 */
[----:B------:R-:W-:Y:S05]  /*2560*/  BRA.U !UP0, `(.L_x_22) ;  /* 0x00000001081c7547 */ /* 0x000fea000b800000 */
[----:B------:R-:W-:-:S09]  /*2570*/  UISETP.NE.AND UP0, UPT, UR4, 0x1b, UPT ;  /* 0x0000001b0400788c */ /* 0x000fd2000bf05270 */
[----:B------:R-:W-:Y:S05]  /*2580*/  BRA.U UP0, `(.L_x_7) ;  /* 0x0000000500147547 */ /* 0x000fea000b800000 */
[----:B------:R-:W2:Y:S02]  /*2590*/  LDG.E.U16 R0, desc[UR36][R2.64] ;  /* 0x0000002402007981 */ /* 0x000ea4000c1e1500 */
[----:B--2---:R-:W-:-:S04]  /*25a0*/  I2FP.F32.U32 R0, R0 ;  /* 0x0000000000007245 */ /* 0x004fc80000201000 */
[----:B------:R-:W-:-:S04]  /*25b0*/  F2FP.BF16.F32.PACK_AB R0, RZ, R0 ;  /* 0x00000000ff00723e */ /* 0x000fc800000010ff */
[----:B------:R-:W-:Y:S01]  /*25c0*/  PRMT R19, R0, 0x7610, R19 ;  /* 0x0000761000137816 */ /* 0x000fe20000000013 */
[----:B------:R-:W-:Y:S06]  /*25d0*/  BRA `(.L_x_8) ;  /* 0x00000004009c7947 */ /* 0x000fec0003800000 */
.L_x_22:
[----:B------:R-:W2:Y:S01]  /*25e0*/  LDG.E.U8 R3, desc[UR36][R2.64] ;  /* 0x0000002402037981 */ /* 0x000ea2000c1e1100 */
[----:B------:R-:W-:Y:S01]  /*25f0*/  BSSY.RECONVERGENT B0, `(.L_x_23) ;  /* 0x0000018000007945 */ /* 0x000fe20003800200 */
[----:B------:R-:W-:Y:S01]  /*2600*/  IMAD.MOV.U32 R0, RZ, RZ, RZ ;  /* 0x000000ffff007224 */ /* 0x000fe200078e00ff */
[----:B--2---:R-:W-:-:S13]  /*2610*/  ISETP.NE.AND P0, PT, R3, RZ, PT ;  /* 0x000000ff0300720c */ /* 0x004fda0003f05270 */
[----:B------:R-:W-:Y:S05]  /*2620*/  @!P0 BRA `(.L_x_24) ;  /* 0x0000000000508947 */ /* 0x000fea0003800000 */
[----:B------:R-:W-:-:S13]  /*2630*/  ISETP.NE.AND P0, PT, R3, 0x80, PT ;  /* 0x000000800300780c */ /* 0x000fda0003f05270 */
[----:B------:R-:W-:Y:S01]  /*2640*/  @!P0 MOV R0, 0x7f800001 ;  /* 0x7f80000100008802 */ /* 0x000fe20000000f00 */
[----:B------:R-:W-:Y:S06]  /*2650*/  @!P0 BRA `(.L_x_24) ;  /* 0x0000000000448947 */ /* 0x000fec0003800000 */
[--C-:B------:R-:W-:Y:S01]  /*2660*/  SHF.R.U32.HI R0, RZ, 0x3, R3.reuse ;  /* 0x00000003ff007819 */ /* 0x100fe20000011603 */
[----:B------:R-:W-:Y:S03]  /*2670*/  BSSY.RECONVERGENT B1, `(.L_x_25) ;  /* 0x000000c000017945 */ /* 0x000fe60003800200 */
[----:B------:R-:W-:Y:S02]  /*2680*/  LOP3.LUT P0, R2, R0, 0xf, RZ, 0xc0, !PT ;  /* 0x0000000f00027812 */ /* 0x000fe4000780c0ff */
[----:B------:R-:W-:-:S05]  /*2690*/  SHF.R.U32.HI R0, RZ, 0x7, R3 ;  /* 0x00000007ff007819 */ /* 0x000fca0000011603 */
[----:B------:R-:W-:Y:S01]  /*26a0*/  IMAD.U32 R7, R0, -0x80000000, RZ ;  /* 0x8000000000077824 */ /* 0x000fe200078e00ff */
[----:B------:R-:W-:-:S05]  /*26b0*/  LOP3.LUT R0, R3, 0x7, RZ, 0xc0, !PT ;  /* 0x0000000703007812 */ /* 0x000fca00078ec0ff */
[----:B------:R-:W-:Y:S05]  /*26c0*/  @P0 BRA `(.L_x_26) ;  /* 0x0000000000180947 */ /* 0x000fea0003800000 */
[----:B------:R-:W0:Y:S02]  /*26d0*/  FLO.U32 R3, R0 ;  /* 0x0000000000037300 */ /* 0x000e2400000e0000 */
[----:B0-----:R-:W-:-:S04]  /*26e0*/  IADD3 R3, PT, PT, -R3, 0x1f, RZ ;  /* 0x0000001f03037810 */ /* 0x001fc80007ffe1ff */
[----:B------:R-:W-:Y:S01]  /*26f0*/  IADD3 R2, PT, PT, R2, 0x1d, -R3 ;  /* 0x0000001d02027810 */ /* 0x000fe20007ffe803 */
[----:B------:R-:W-:-:S05]  /*2700*/  VIADD R5, R3, 0xffffffe4 ;  /* 0xffffffe403057836 */ /* 0x000fca0000000000 */
[----:B------:R-:W-:-:S04]  /*2710*/  SHF.L.U32 R5, R0, R5, RZ ;  /* 0x0000000500057219 */ /* 0x000fc800000006ff */
[----:B------:R-:W-:-:S07]  /*2720*/  LOP3.LUT R0, R5, 0x7, RZ, 0xc0, !PT ;  /* 0x0000000705007812 */ /* 0x000fce00078ec0ff */
.L_x_26:
[----:B-1----:R-:W-:Y:S05]  /*2730*/  BSYNC.RECONVERGENT B1 ;  /* 0x0000000000017941 */ /* 0x002fea0003800200 */
.L_x_25:
[----:B------:R-:W-:Y:S01]  /*2740*/  IMAD.SHL.U32 R0, R0, 0x100000, RZ ;  /* 0x0010000000007824 */ /* 0x000fe200078e00ff */
[----:B------:R-:W-:-:S04]  /*2750*/  LEA R2, R2, 0x3b800000, 0x17 ;  /* 0x3b80000002027811 */ /* 0x000fc800078eb8ff */
[----:B------:R-:W-:-:S07]  /*2760*/  LOP3.LUT R0, R2, R0, R7, 0xfe, !PT ;  /* 0x0000000002007212 */ /* 0x000fce00078efe07 */
.L_x_24:
[----:B-1----:R-:W-:Y:S05]  /*2770*/  BSYNC.RECONVERGENT B0 ;  /* 0x0000000000007941 */ /* 0x002fea0003800200 */
.L_x_23:
[----:B------:R-:W-:-:S04]  /*2780*/  F2FP.BF16.F32.PACK_AB R0, RZ, R0 ;  /* 0x00000000ff00723e */ /* 0x000fc800000010ff */
[----:B------:R-:W-:Y:S01]  /*2790*/  PRMT R19, R0, 0x7610, R19 ;  /* 0x0000761000137816 */ /* 0x000fe20000000013 */
[----:B------:R-:W-:Y:S06]  /*27a0*/  BRA `(.L_x_8) ;  /* 0x0000000400287947 */ /* 0x000fec0003800000 */
.L_x_21:
[----:B------:R-:W2:Y:S01]  /*27b0*/  LDG.E.U8 R3, desc[UR36][R2.64] ;  /* 0x0000002402037981 */ /* 0x000ea2000c1e1100 */
[----:B------:R-:W-:Y:S01]  /*27c0*/  BSSY.RECONVERGENT B0, `(.L_x_27) ;  /* 0x0000018000007945 */ /* 0x000fe20003800200 */
[----:B------:R-:W-:Y:S01]  /*27d0*/  IMAD.MOV.U32 R0, RZ, RZ, RZ ;  /* 0x000000ffff007224 */ /* 0x000fe200078e00ff */
[----:B--2---:R-:W-:-:S13]  /*27e0*/  ISETP.NE.AND P0, PT, R3, RZ, PT ;  /* 0x000000ff0300720c */ /* 0x004fda0003f05270 */
[----:B------:R-:W-:Y:S05]  /*27f0*/  @!P0 BRA `(.L_x_28) ;  /* 0x0000000000508947 */ /* 0x000fea0003800000 */
[----:B------:R-:W-:-:S13]  /*2800*/  ISETP.NE.AND P0, PT, R3, 0x80, PT ;  /* 0x000000800300780c */ /* 0x000fda0003f05270 */
[----:B------:R-:W-:Y:S01]  /*2810*/  @!P0 IMAD.MOV.U32 R0, RZ, RZ, 0x7f800001 ;  /* 0x7f800001ff008424 */ /* 0x000fe200078e00ff */
        /* <DEDUP_REMOVED lines=14> */
.L_x_30:
[----:B-1----:R-:W-:Y:S05]  /*2900*/  BSYNC.RECONVERGENT B1 ;  /* 0x0000000000017941 */ /* 0x002fea0003800200 */
.L_x_29:
[----:B------:R-:W-:Y:S01]  /*2910*/  IMAD.SHL.U32 R0, R0, 0x200000, RZ ;  /* 0x0020000000007824 */ /* 0x000fe200078e00ff */
[----:B------:R-:W-:-:S04]  /*2920*/  LEA R2, R2, 0x37800000, 0x17 ;  /* 0x3780000002027811 */ /* 0x000fc800078eb8ff */
[----:B------:R-:W-:-:S07]  /*2930*/  LOP3.LUT R0, R2, R0, R7, 0xfe, !PT ;  /* 0x0000000002007212 */ /* 0x000fce00078efe07 */
.L_x_28:
[----:B-1----:R-:W-:Y:S05]  /*2940*/  BSYNC.RECONVERGENT B0 ;  /* 0x0000000000007941 */ /* 0x002fea0003800200 */
.L_x_27:
[----:B------:R-:W-:-:S04]  /*2950*/  F2FP.BF16.F32.PACK_AB R0, RZ, R0 ;  /* 0x00000000ff00723e */ /* 0x000fc800000010ff */
[----:B------:R-:W-:Y:S01]  /*2960*/  PRMT R19, R0, 0x7610, R19 ;  /* 0x0000761000137816 */ /* 0x000fe20000000013 */
[----:B------:R-:W-:Y:S06]  /*2970*/  BRA `(.L_x_8) ;  /* 0x0000000000b47947 */ /* 0x000fec0003800000 */
.L_x_20:
[----:B------:R-:W-:-:S09]  /*2980*/  UISETP.NE.AND UP0, UPT, UR4, 0x1c, UPT ;  /* 0x0000001c0400788c */ /* 0x000fd2000bf05270 */
[----:B------:R-:W-:Y:S05]  /*2990*/  BRA.U !UP0, `(.L_x_31) ;  /* 0x00000001089c7547 */ /* 0x000fea000b800000 */
[----:B------:R-:W-:-:S09]  /*29a0*/  UISETP.NE.AND UP0, UPT, UR4, 0x1d, UPT ;  /* 0x0000001d0400788c */ /* 0x000fd2000bf05270 */
[----:B------:R-:W-:Y:S05]  /*29b0*/  BRA.U !UP0, `(.L_x_32) ;  /* 0x0000000108807547 */ /* 0x000fea000b800000 */
[----:B------:R-:W-:-:S09]  /*29c0*/  UISETP.NE.AND UP0, UPT, UR4, 0x2c, UPT ;  /* 0x0000002c0400788c */ /* 0x000fd2000bf05270 */
[----:B------:R-:W-:Y:S05]  /*29d0*/  BRA.U !UP0, `(.L_x_33) ;  /* 0x0000000108487547 */ /* 0x000fea000b800000 */
.L_x_7:
[----:B------:R-:W-:Y:S01]  /*29e0*/  MOV R2, 0x0 ;  /* 0x0000000000027802 */ /* 0x000fe20000000f00 */
[----:B------:R-:W0:Y:S01]  /*29f0*/  LDCU.64 UR4, c[0x4][0x128] ;  /* 0x01002500ff0477ac */ /* 0x000e220008000a00 */
[----:B------:R-:W-:Y:S02]  /*2a00*/  IMAD.MOV.U32 R8, RZ, RZ, 0x4e ;  /* 0x0000004eff087424 */ /* 0x000fe400078e00ff */
[----:B------:R-:W-:Y:S01]  /*2a10*/  IMAD.MOV.U32 R12, RZ, RZ, 0x1 ;  /* 0x00000001ff0c7424 */ /* 0x000fe200078e00ff */
[----:B------:R-:W2:Y:S01]  /*2a20*/  LDCU.64 UR6, c[0x4][0x130] ;  /* 0x01002600ff0677ac */ /* 0x000ea20008000a00 */
[----:B------:R-:W3:Y:S01]  /*2a30*/  LDC.64 R2, c[0x4][R2] ;  /* 0x0100000002027b82 */ /* 0x000ee20000000a00 */
[----:B------:R-:W-:Y:S01]  /*2a40*/  IMAD.MOV.U32 R13, RZ, RZ, RZ ;  /* 0x000000ffff0d7224 */ /* 0x000fe200078e00ff */
[----:B------:R-:W4:Y:S01]  /*2a50*/  LDCU.64 UR8, c[0x4][0x38] ;  /* 0x01000700ff0877ac */ /* 0x000f220008000a00 */
[----:B0-----:R-:W-:Y:S02]  /*2a60*/  IMAD.U32 R4, RZ, RZ, UR4 ;  /* 0x00000004ff047e24 */ /* 0x001fe4000f8e00ff */
[----:B------:R-:W-:-:S02]  /*2a70*/  IMAD.U32 R5, RZ, RZ, UR5 ;  /* 0x00000005ff057e24 */ /* 0x000fc4000f8e00ff */
[----:B--2---:R-:W-:Y:S02]  /*2a80*/  IMAD.U32 R6, RZ, RZ, UR6 ;  /* 0x00000006ff067e24 */ /* 0x004fe4000f8e00ff */
[----:B------:R-:W-:Y:S02]  /*2a90*/  IMAD.U32 R7, RZ, RZ, UR7 ;  /* 0x00000007ff077e24 */ /* 0x000fe4000f8e00ff */
[----:B----4-:R-:W-:Y:S02]  /*2aa0*/  IMAD.U32 R10, RZ, RZ, UR8 ;  /* 0x00000008ff0a7e24 */ /* 0x010fe4000f8e00ff */
[----:B------:R-:W-:-:S07]  /*2ab0*/  IMAD.U32 R11, RZ, RZ, UR9 ;  /* 0x00000009ff0b7e24 */ /* 0x000fce000f8e00ff */
[----:B------:R-:W-:-:S07]  /*2ac0*/  LEPC R20, `(.L_x_34) ;  /* 0x000000001014794e */ /* 0x000fce0000000000 */
[----:B-1-3--:R-:W-:Y:S05]  /*2ad0*/  CALL.ABS.NOINC R2 ;  /* 0x0000000002007343 */ /* 0x00afea0003c00000 */
.L_x_34:
[----:B------:R-:W-:Y:S01]  /*2ae0*/  PRMT R19, RZ, 0x7610, R19 ;  /* 0x00007610ff137816 */ /* 0x000fe20000000013 */
[----:B------:R-:W-:Y:S06]  /*2af0*/  BRA `(.L_x_8) ;  /* 0x0000000000547947 */ /* 0x000fec0003800000 */
.L_x_33:
[----:B------:R-:W2:Y:S01]  /*2b00*/  LDG.E.U8 R2, desc[UR36][R2.64] ;  /* 0x0000002402027981 */ /* 0x000ea2000c1e1100 */
[----:B------:R-:W-:Y:S01]  /*2b10*/  BSSY.RECONVERGENT B0, `(.L_x_35) ;  /* 0x0000007000007945 */ /* 0x000fe20003800200 */
[----:B------:R-:W-:Y:S01]  /*2b20*/  IMAD.MOV.U32 R0, RZ, RZ, 0x400000 ;  /* 0x00400000ff007424 */ /* 0x000fe200078e00ff */
[----:B--2---:R-:W-:-:S13]  /*2b30*/  ISETP.NE.AND P0, PT, R2, RZ, PT ;  /* 0x000000ff0200720c */ /* 0x004fda0003f05270 */
[----:B------:R-:W-:Y:S05]  /*2b40*/  @!P0 BRA `(.L_x_36) ;  /* 0x00000000000c8947 */ /* 0x000fea0003800000 */
[----:B------:R-:W-:-:S13]  /*2b50*/  ISETP.NE.AND P0, PT, R2, 0xff, PT ;  /* 0x000000ff0200780c */ /* 0x000fda0003f05270 */
[----:B------:R-:W-:Y:S02]  /*2b60*/  @!P0 IMAD.MOV.U32 R0, RZ, RZ, 0x7f800001 ;  /* 0x7f800001ff008424 */ /* 0x000fe400078e00ff */
[----:B------:R-:W-:-:S07]  /*2b70*/  @P0 IMAD.SHL.U32 R0, R2, 0x800000, RZ ;  /* 0x0080000002000824 */ /* 0x000fce00078e00ff */
.L_x_36:
[----:B-1----:R-:W-:Y:S05]  /*2b80*/  BSYNC.RECONVERGENT B0 ;  /* 0x0000000000007941 */ /* 0x002fea0003800200 */
.L_x_35:
[----:B------:R-:W-:-:S04]  /*2b90*/  F2FP.BF16.F32.PACK_AB R0, RZ, R0 ;  /* 0x00000000ff00723e */ /* 0x000fc800000010ff */
[----:B------:R-:W-:Y:S01]  /*2ba0*/  PRMT R19, R0, 0x7610, R19 ;  /* 0x0000761000137816 */ /* 0x000fe20000000013 */
[----:B------:R-:W-:Y:S06]  /*2bb0*/  BRA `(.L_x_8) ;  /* 0x0000000000247947 */ /* 0x000fec0003800000 */
.L_x_32:
[----:B------:R-:W2:Y:S02]  /*2bc0*/  LDG.E.64 R2, desc[UR36][R2.64] ;  /* 0x0000002402027981 */ /* 0x000ea4000c1e1b00 */
[----:B--2---:R-:W0:Y:S02]  /*2bd0*/  I2F.U64 R0, R2 ;  /* 0x0000000200007312 */ /* 0x004e240000301000 */
[----:B0-----:R-:W-:-:S04]  /*2be0*/  F2FP.BF16.F32.PACK_AB R0, RZ, R0 ;  /* 0x00000000ff00723e */ /* 0x001fc800000010ff */
[----:B------:R-:W-:Y:S01]  /*2bf0*/  PRMT R19, R0, 0x7610, R19 ;  /* 0x0000761000137816 */ /* 0x000fe20000000013 */
[----:B------:R-:W-:Y:S06]  /*2c00*/  BRA `(.L_x_8) ;  /* 0x0000000000107947 */ /* 0x000fec0003800000 */
.L_x_31:
[----:B------:R-:W2:Y:S02]  /*2c10*/  LDG.E R2, desc[UR36][R2.64] ;  /* 0x0000002402027981 */ /* 0x000ea4000c1e1900 */
[----:B--2---:R-:W-:-:S04]  /*2c20*/  I2FP.F32.U32 R0, R2 ;  /* 0x0000000200007245 */ /* 0x004fc80000201000 */
[----:B------:R-:W-:-:S04]  /*2c30*/  F2FP.BF16.F32.PACK_AB R0, RZ, R0 ;  /* 0x00000000ff00723e */ /* 0x000fc800000010ff */
[----:B------:R-:W-:-:S07]  /*2c40*/  PRMT R19, R0, 0x7610, R19 ;  /* 0x0000761000137816 */ /* 0x000fce0000000013 */
.L_x_8:
        /* <DEDUP_REMOVED lines=19> */
.L_x_40:
[----:B------:R-:W2:Y:S02]  /*2d80*/  LDG.E.U8 R2, desc[UR36][R2.64] ;  /* 0x0000002402027981 */ /* 0x000ea4000c1e1100 */
[----:B--2---:R-:W-:-:S04]  /*2d90*/  I2FP.F32.U32 R0, R2 ;  /* 0x0000000200007245 */ /* 0x004fc80000201000 */
[----:B------:R-:W-:-:S04]  /*2da0*/  F2FP.BF16.F32.PACK_AB R0, RZ, R0 ;  /* 0x00000000ff00723e */ /* 0x000fc800000010ff */
[----:B------:R-:W-:Y:S01]  /*2db0*/  PRMT R23, R0, 0x7610, R23 ;  /* 0x0000761000177816 */ /* 0x000fe20000000017 */
[----:B------:R-:W-:Y:S06]  /*2dc0*/  BRA `(.L_x_42) ;  /* 0x0000000c00e07947 */ /* 0x000fec0003800000 */
.L_x_39:
        /* <DEDUP_REMOVED lines=11> */
.L_x_44:
[----:B------:R-:W2:Y:S02]  /*2e80*/  LDG.E R2, desc[UR36][R2.64] ;  /* 0x0000002402027981 */ /* 0x000ea4000c1e1900 */
[----:B--2---:R-:W-:-:S04]  /*2e90*/  I2FP.F32.S32 R0, R2 ;  /* 0x0000000200007245 */ /* 0x004fc80000201400 */
[----:B------:R-:W-:-:S04]  /*2ea0*/  F2FP.BF16.F32.PACK_AB R0, RZ, R0 ;  /* 0x00000000ff00723e */ /* 0x000fc800000010ff */
[----:B------:R-:W-:Y:S01]  /*2eb0*/  PRMT R23, R0, 0x7610, R23 ;  /* 0x0000761000177816 */ /* 0x000fe20000000017 */
[----:B------:R-:W-:Y:S06]  /*2ec0*/  BRA `(.L_x_42) ;  /* 0x0000000c00a07947 */ /* 0x000fec0003800000 */
.L_x_43:
[----:B------:R-:W2:Y:S02]  /*2ed0*/  LDG.E.U16 R2, desc[UR36][R2.64] ;  /* 0x0000002402027981 */ /* 0x000ea4000c1e1500 */
[----:B--2---:R-:W0:Y:S02]  /*2ee0*/  I2F.S16 R0, R2 ;  /* 0x0000000200007306 */ /* 0x004e240000101400 */
[----:B0-----:R-:W-:-:S04]  /*2ef0*/  F2FP.BF16.F32.PACK_AB R0, RZ, R0 ;  /* 0x00000000ff00723e */ /* 0x001fc800000010ff */
[----:B------:R-:W-:Y:S01]  /*2f00*/  PRMT R23, R0, 0x7610, R23 ;  /* 0x0000761000177816 */ /* 0x000fe20000000017 */
[----:B------:R-:W-:Y:S06]  /*2f10*/  BRA `(.L_x_42) ;  /* 0x0000000c008c7947 */ /* 0x000fec0003800000 */
.L_x_38:
        /* <DEDUP_REMOVED lines=9> */
.L_x_46:
[----:B------:R-:W2:Y:S02]  /*2fb0*/  LDG.E.U16 R0, desc[UR36][R2.64] ;  /* 0x0000002402007981 */ /* 0x000ea4000c1e1500 */
[----:B--2---:R-:W-:-:S05]  /*2fc0*/  HADD2.F32 R0, -RZ, R0.H0_H0 ;  /* 0x20000000ff007230 */ /* 0x004fca0000004100 */
[----:B------:R-:W-:-:S04]  /*2fd0*/  F2FP.BF16.F32.PACK_AB R0, RZ, R0 ;  /* 0x00000000ff00723e */ /* 0x000fc800000010ff */
[----:B------:R-:W-:Y:S01]  /*2fe0*/  PRMT R23, R0, 0x7610, R23 ;  /* 0x0000761000177816 */ /* 0x000fe20000000017 */
[----:B------:R-:W-:Y:S06]  /*2ff0*/  BRA `(.L_x_42) ;  /* 0x0000000c00547947 */ /* 0x000fec0003800000 */
.L_x_45:
        /* <DEDUP_REMOVED lines=9> */
.L_x_48:
[----:B------:R-:W2:Y:S02]  /*3090*/  LDG.E.U16 R2, desc[UR36][R2.64] ;  /* 0x0000002402027981 */ /* 0x000ea4000c1e1500 */
[----:B--2---:R-:W-:-:S05]  /*30a0*/  HADD2.F32 R0, -RZ, R2.H0_H0 ;  /* 0x20000002ff007230 */ /* 0x004fca0000004100 */
[----:B------:R-:W-:-:S04]  /*30b0*/  F2FP.BF16.F32.PACK_AB R0, RZ, R0 ;  /* 0x00000000ff00723e */ /* 0x000fc800000010ff */
[----:B------:R-:W-:Y:S01]  /*30c0*/  PRMT R23, R0, 0x7610, R23 ;  /* 0x0000761000177816 */ /* 0x000fe20000000017 */
[----:B------:R-:W-:Y:S06]  /*30d0*/  BRA `(.L_x_42) ;  /* 0x0000000c001c7947 */ /* 0x000fec0003800000 */
.L_x_47:
        /* <DEDUP_REMOVED lines=13> */
.L_x_37:
        /* <DEDUP_REMOVED lines=14> */
.L_x_51:
        /* <DEDUP_REMOVED lines=13> */
.L_x_50:
        /* <DEDUP_REMOVED lines=27> */
.L_x_53:
        /* <DEDUP_REMOVED lines=14> */
.L_x_52:
[----:B------:R0:W5:Y:S01]  /*35f0*/  LDG.E.U16 R23, desc[UR36][R2.64] ;  /* 0x0000002402177981 */ /* 0x000162000c1e1500 */
[----:B------:R-:W-:Y:S05]  /*3600*/  BRA `(.L_x_42) ;  /* 0x0000000400d07947 */ /* 0x000fea0003800000 */
.L_x_49:
        /* <DEDUP_REMOVED lines=13> */
.L_x_56:
        /* <DEDUP_REMOVED lines=21> */
.L_x_60:
[----:B-1----:R-:W-:Y:S05]  /*3830*/  BSYNC.RECONVERGENT B1 ;  /* 0x0000000000017941 */ /* 0x002fea0003800200 */
.L_x_59:
[----:B------:R-:W-:Y:S01]  /*3840*/  IMAD.SHL.U32 R0, R0, 0x100000, RZ ;  /* 0x0010000000007824 */ /* 0x000fe200078e00ff */
[----:B------:R-:W-:-:S04]  /*3850*/  LEA R2, R2, 0x3b800000, 0x17 ;  /* 0x3b80000002027811 */ /* 0x000fc800078eb8ff */
[----:B------:R-:W-:-:S07]  /*3860*/  LOP3.LUT R0, R2, R0, R7, 0xfe, !PT ;  /* 0x0000000002007212 */ /* 0x000fce00078efe07 */
.L_x_58:
[----:B-1----:R-:W-:Y:S05]  /*3870*/  BSYNC.RECONVERGENT B0 ;  /* 0x0000000000007941 */ /* 0x002fea0003800200 */
.L_x_57:
[----:B------:R-:W-:-:S04]  /*3880*/  F2FP.BF16.F32.PACK_AB R0, RZ, R0 ;  /* 0x00000000ff00723e */ /* 0x000fc800000010ff */
[----:B------:R-:W-:Y:S01]  /*3890*/  PRMT R23, R0, 0x7610, R23 ;  /* 0x0000761000177816 */ /* 0x000fe20000000017 */
[----:B------:R-:W-:Y:S06]  /*38a0*/  BRA `(.L_x_42) ;  /* 0x0000000400287947 */ /* 0x000fec0003800000 */
.L_x_55:
        /* <DEDUP_REMOVED lines=21> */
.L_x_64:
[----:B-1----:R-:W-:Y:S05]  /*3a00*/  BSYNC.RECONVERGENT B1 ;  /* 0x0000000000017941 */ /* 0x002fea0003800200 */
.L_x_63:
[----:B------:R-:W-:Y:S01]  /*3a10*/  IMAD.SHL.U32 R0, R0, 0x200000, RZ ;  /* 0x0020000000007824 */ /* 0x000fe200078e00ff */
[----:B------:R-:W-:-:S04]  /*3a20*/  LEA R2, R2, 0x37800000, 0x17 ;  /* 0x3780000002027811 */ /* 0x000fc800078eb8ff */
[----:B------:R-:W-:-:S07]  /*3a30*/  LOP3.LUT R0, R2, R0, R7, 0xfe, !PT ;  /* 0x0000000002007212 */ /* 0x000fce00078efe07 */
.L_x_62:
[----:B-1----:R-:W-:Y:S05]  /*3a40*/  BSYNC.RECONVERGENT B0 ;  /* 0x0000000000007941 */ /* 0x002fea0003800200 */
.L_x_61:
[----:B------:R-:W-:-:S04]  /*3a50*/  F2FP.BF16.F32.PACK_AB R0, RZ, R0 ;  /* 0x00000000ff00723e */ /* 0x000fc800000010ff */
[----:B------:R-:W-:Y:S01]  /*3a60*/  PRMT R23, R0, 0x7610, R23 ;  /* 0x0000761000177816 */ /* 0x000fe20000000017 */
[----:B------:R-:W-:Y:S06]  /*3a70*/  BRA `(.L_x_42) ;  /* 0x0000000000b47947 */ /* 0x000fec0003800000 */
.L_x_54:
[----:B------:R-:W-:-:S09]  /*3a80*/  UISETP.NE.AND UP0, UPT, UR4, 0x1c, UPT ;  /* 0x0000001c0400788c */ /* 0x000fd2000bf05270 */
[----:B------:R-:W-:Y:S05]  /*3a90*/  BRA.U !UP0, `(.L_x_65) ;  /* 0x00000001089c7547 */ /* 0x000fea000b800000 */
[----:B------:R-:W-:-:S09]  /*3aa0*/  UISETP.NE.AND UP0, UPT, UR4, 0x1d, UPT ;  /* 0x0000001d0400788c */ /* 0x000fd2000bf05270 */
[----:B------:R-:W-:Y:S05]  /*3ab0*/  BRA.U !UP0, `(.L_x_66) ;  /* 0x0000000108807547 */ /* 0x000fea000b800000 */
[----:B------:R-:W-:-:S09]  /*3ac0*/  UISETP.NE.AND UP0, UPT, UR4, 0x2c, UPT ;  /* 0x0000002c0400788c */ /* 0x000fd2000bf05270 */
[----:B------:R-:W-:Y:S05]  /*3ad0*/  BRA.U !UP0, `(.L_x_67) ;  /* 0x0000000108487547 */ /* 0x000fea000b800000 */
.L_x_41:
        /* <DEDUP_REMOVED lines=15> */
[----:B-1-3-5:R-:W-:Y:S05]  /*3bd0*/  CALL.ABS.NOINC R2 ;  /* 0x0000000002007343 */ /* 0x02afea0003c00000 */
.L_x_68:
[----:B------:R-:W-:Y:S01]  /*3be0*/  PRMT R23, RZ, 0x7610, R23 ;  /* 0x00007610ff177816 */ /* 0x000fe20000000017 */
[----:B------:R-:W-:Y:S06]  /*3bf0*/  BRA `(.L_x_42) ;  /* 0x0000000000547947 */ /* 0x000fec0003800000 */
.L_x_67:
        /* <DEDUP_REMOVED lines=8> */
.L_x_70:
[----:B-1----:R-:W-:Y:S05]  /*3c80*/  BSYNC.RECONVERGENT B0 ;  /* 0x0000000000007941 */ /* 0x002fea0003800200 */
.L_x_69:
[----:B------:R-:W-:-:S04]  /*3c90*/  F2FP.BF16.F32.PACK_AB R0, RZ, R0 ;  /* 0x00000000ff00723e */ /* 0x000fc800000010ff */
[----:B------:R-:W-:Y:S01]  /*3ca0*/  PRMT R23, R0, 0x7610, R23 ;  /* 0x0000761000177816 */ /* 0x000fe20000000017 */
[----:B------:R-:W-:Y:S06]  /*3cb0*/  BRA `(.L_x_42) ;  /* 0x0000000000247947 */ /* 0x000fec0003800000 */
.L_x_66:
[----:B------:R-:W2:Y:S02]  /*3cc0*/  LDG.E.64 R2, desc[UR36][R2.64] ;  /* 0x0000002402027981 */ /* 0x000ea4000c1e1b00 */
[----:B--2---:R-:W0:Y:S02]  /*3cd0*/  I2F.U64 R0, R2 ;  /* 0x0000000200007312 */ /* 0x004e240000301000 */
[----:B0-----:R-:W-:-:S04]  /*3ce0*/  F2FP.BF16.F32.PACK_AB R0, RZ, R0 ;  /* 0x00000000ff00723e */ /* 0x001fc800000010ff */
[----:B------:R-:W-:Y:S01]  /*3cf0*/  PRMT R23, R0, 0x7610, R23 ;  /* 0x0000761000177816 */ /* 0x000fe20000000017 */
[----:B------:R-:W-:Y:S06]  /*3d00*/  BRA `(.L_x_42) ;  /* 0x0000000000107947 */ /* 0x000fec0003800000 */
.L_x_65:
[----:B------:R-:W2:Y:S02]  /*3d10*/  LDG.E R2, desc[UR36][R2.64] ;  /* 0x0000002402027981 */ /* 0x000ea4000c1e1900 */
[----:B--2---:R-:W-:-:S04]  /*3d20*/  I2FP.F32.U32 R0, R2 ;  /* 0x0000000200007245 */ /* 0x004fc80000201000 */
[----:B------:R-:W-:-:S04]  /*3d30*/  F2FP.BF16.F32.PACK_AB R0, RZ, R0 ;  /* 0x00000000ff00723e */ /* 0x000fc800000010ff */
[----:B------:R-:W-:-:S07]  /*3d40*/  PRMT R23, R0, 0x7610, R23 ;  /* 0x0000761000177816 */ /* 0x000fce0000000017 */
.L_x_42:
        /* <DEDUP_REMOVED lines=19> */
.L_x_74:
[----:B------:R-:W2:Y:S02]  /*3e80*/  LDG.E.U8 R2, desc[UR36][R2.64] ;  /* 0x0000002402027981 */ /* 0x000ea4000c1e1100 */
[----:B--2---:R-:W-:-:S04]  /*3e90*/  I2FP.F32.U32 R0, R2 ;  /* 0x0000000200007245 */ /* 0x004fc80000201000 */
[----:B------:R-:W-:-:S04]  /*3ea0*/  F2FP.BF16.F32.PACK_AB R0, RZ, R0 ;  /* 0x00000000ff00723e */ /* 0x000fc800000010ff */
[----:B------:R-:W-:Y:S01]  /*3eb0*/  PRMT R22, R0, 0x7610, R22 ;  /* 0x0000761000167816 */ /* 0x000fe20000000016 */
[----:B------:R-:W-:Y:S06]  /*3ec0*/  BRA `(.L_x_76) ;  /* 0x0000000c00e07947 */ /* 0x000fec0003800000 */
.L_x_73:
        /* <DEDUP_REMOVED lines=11> */
.L_x_78:
[----:B------:R-:W2:Y:S02]  /*3f80*/  LDG.E R2, desc[UR36][R2.64] ;  /* 0x0000002402027981 */ /* 0x000ea4000c1e1900 */
[----:B--2---:R-:W-:-:S04]  /*3f90*/  I2FP.F32.S32 R0, R2 ;  /* 0x0000000200007245 */ /* 0x004fc80000201400 */
[----:B------:R-:W-:-:S04]  /*3fa0*/  F2FP.BF16.F32.PACK_AB R0, RZ, R0 ;  /* 0x00000000ff00723e */ /* 0x000fc800000010ff */
[----:B------:R-:W-:Y:S01]  /*3fb0*/  PRMT R22, R0, 0x7610, R22 ;  /* 0x0000761000167816 */ /* 0x000fe20000000016 */
[----:B------:R-:W-:Y:S06]  /*3fc0*/  BRA `(.L_x_76) ;  /* 0x0000000c00a07947 */ /* 0x000fec0003800000 */
.L_x_77:
[----:B------:R-:W2:Y:S02]  /*3fd0*/  LDG.E.U16 R2, desc[UR36][R2.64] ;  /* 0x0000002402027981 */ /* 0x000ea4000c1e1500 */
[----:B--2---:R-:W0:Y:S02]  /*3fe0*/  I2F.S16 R0, R2 ;  /* 0x0000000200007306 */ /* 0x004e240000101400 */
[----:B0-----:R-:W-:-:S04]  /*3ff0*/  F2FP.BF16.F32.PACK_AB R0, RZ, R0 ;  /* 0x00000000ff00723e */ /* 0x001fc800000010ff */
[----:B------:R-:W-:Y:S01]  /*4000*/  PRMT R22, R0, 0x7610, R22 ;  /* 0x0000761000167816 */ /* 0x000fe20000000016 */
[----:B------:R-:W-:Y:S06]  /*4010*/  BRA `(.L_x_76) ;  /* 0x0000000c008c7947 */ /* 0x000fec0003800000 */
.L_x_72:
        /* <DEDUP_REMOVED lines=9> */
.L_x_80:
[----:B------:R-:W2:Y:S02]  /*40b0*/  LDG.E.U16 R0, desc[UR36][R2.64] ;  /* 0x0000002402007981 */ /* 0x000ea4000c1e1500 */
[----:B--2---:R-:W-:-:S05]  /*40c0*/  HADD2.F32 R0, -RZ, R0.H0_H0 ;  /* 0x20000000ff007230 */ /* 0x004fca0000004100 */
[----:B------:R-:W-:-:S04]  /*40d0*/  F2FP.BF16.F32.PACK_AB R0, RZ, R0 ;  /* 0x00000000ff00723e */ /* 0x000fc800000010ff */
[----:B------:R-:W-:Y:S01]  /*40e0*/  PRMT R22, R0, 0x7610, R22 ;  /* 0x0000761000167816 */ /* 0x000fe20000000016 */
[----:B------:R-:W-:Y:S06]  /*40f0*/  BRA `(.L_x_76) ;  /* 0x0000000c00547947 */ /* 0x000fec0003800000 */
.L_x_79:
        /* <DEDUP_REMOVED lines=9> */
.L_x_82:
[----:B------:R-:W2:Y:S02]  /*4190*/  LDG.E.U16 R2, desc[UR36][R2.64] ;  /* 0x0000002402027981 */ /* 0x000ea4000c1e1500 */
[----:B--2---:R-:W-:-:S05]  /*41a0*/  HADD2.F32 R0, -RZ, R2.H0_H0 ;  /* 0x20000002ff007230 */ /* 0x004fca0000004100 */
[----:B------:R-:W-:-:S04]  /*41b0*/  F2FP.BF16.F32.PACK_AB R0, RZ, R0 ;  /* 0x00000000ff00723e */ /* 0x000fc800000010ff */
[----:B------:R-:W-:Y:S01]  /*41c0*/  PRMT R22, R0, 0x7610, R22 ;  /* 0x0000761000167816 */ /* 0x000fe20000000016 */
[----:B------:R-:W-:Y:S06]  /*41d0*/  BRA `(.L_x_76) ;  /* 0x0000000c001c7947 */ /* 0x000fec0003800000 */
.L_x_81:
        /* <DEDUP_REMOVED lines=13> */
.L_x_71:
        /* <DEDUP_REMOVED lines=14> */
.L_x_85:
        /* <DEDUP_REMOVED lines=13> */
.L_x_84:
        /* <DEDUP_REMOVED lines=19> */
[----:B------:R-:W-:Y:S02]  /*4590*/  SHF.R.S32.HI R5, RZ, 0x8, R5 ;  /* 0x00000008ff057819 */ /* 0x000fe40000011405 */
[----:B------:R-:W-:-:S04]  /*45a0*/  IADD3 R6, PT, PT, R6, 0x3c000000, RZ ;  /* 0x3c00000006067810 */ /* 0x000fc80007ffe0ff */
[----:B------:R-:W-:-:S04]  /*45b0*/  LOP3.LUT R5, R6, 0x7f800000, R5, 0xf8, !PT ;  /* 0x7f80000006057812 */ /* 0x000fc800078ef805 */
[----:B------:R-:W-:-:S04]  /*45c0*/  SEL R5, R5, RZ, P0 ;  /* 0x000000ff05057207 */ /* 0x000fc80000000000 */
[----:B------:R-:W-:-:S04]  /*45d0*/  LOP3.LUT R5, R5, 0x80000000, R0, 0xf8, !PT ;  /* 0x8000000005057812 */ /* 0x000fc800078ef800 */
[----:B------:R-:W-:-:S04]  /*45e0*/  F2FP.BF16.F32.PACK_AB R5, RZ, R5 ;  /* 0x00000005ff05723e */ /* 0x000fc800000010ff */
[----:B------:R-:W-:Y:S01]  /*45f0*/  PRMT R22, R5, 0x7610, R22 ;  /* 0x0000761005167816 */ /* 0x000fe20000000016 */
[----:B------:R-:W-:Y:S06]  /*4600*/  BRA `(.L_x_76) ;  /* 0x0000000800107947 */ /* 0x000fec0003800000 */
.L_x_87:
        /* <DEDUP_REMOVED lines=14> */
.L_x_86:
[----:B------:R0:W5:Y:S01]  /*46f0*/  LDG.E.U16 R22, desc[UR36][R2.64] ;  /* 0x0000002402167981 */ /* 0x000162000c1e1500 */
[----:B------:R-:W-:Y:S05]  /*4700*/  BRA `(.L_x_76) ;  /* 0x0000000400d07947 */ /* 0x000fea0003800000 */
.L_x_83:
        /* <DEDUP_REMOVED lines=13> */
.L_x_90:
        /* <DEDUP_REMOVED lines=21> */
.L_x_94:
[----:B-1----:R-:W-:Y:S05]  /*4930*/  BSYNC.RECONVERGENT B1 ;  /* 0x0000000000017941 */ /* 0x002fea0003800200 */
.L_x_93:
[----:B------:R-:W-:Y:S01]  /*4940*/  IMAD.SHL.U32 R0, R0, 0x100000, RZ ;  /* 0x0010000000007824 */ /* 0x000fe200078e00ff */
[----:B------:R-:W-:-:S04]  /*4950*/  LEA R2, R2, 0x3b800000, 0x17 ;  /* 0x3b80000002027811 */ /* 0x000fc800078eb8ff */
[----:B------:R-:W-:-:S07]  /*4960*/  LOP3.LUT R0, R2, R0, R7, 0xfe, !PT ;  /* 0x0000000002007212 */ /* 0x000fce00078efe07 */
.L_x_92:
[----:B-1----:R-:W-:Y:S05]  /*4970*/  BSYNC.RECONVERGENT B0 ;  /* 0x0000000000007941 */ /* 0x002fea0003800200 */
.L_x_91:
[----:B------:R-:W-:-:S04]  /*4980*/  F2FP.BF16.F32.PACK_AB R0, RZ, R0 ;  /* 0x00000000ff00723e */ /* 0x000fc800000010ff */
[----:B------:R-:W-:Y:S01]  /*4990*/  PRMT R22, R0, 0x7610, R22 ;  /* 0x0000761000167816 */ /* 0x000fe20000000016 */
[----:B------:R-:W-:Y:S06]  /*49a0*/  BRA `(.L_x_76) ;  /* 0x0000000400287947 */ /* 0x000fec0003800000 */
.L_x_89:
        /* <DEDUP_REMOVED lines=21> */
.L_x_98:
[----:B-1----:R-:W-:Y:S05]  /*4b00*/  BSYNC.RECONVERGENT B1 ;  /* 0x0000000000017941 */ /* 0x002fea0003800200 */
.L_x_97:
[----:B------:R-:W-:Y:S01]  /*4b10*/  IMAD.SHL.U32 R0, R0, 0x200000, RZ ;  /* 0x0020000000007824 */ /* 0x000fe200078e00ff */
[----:B------:R-:W-:-:S04]  /*4b20*/  LEA R2, R2, 0x37800000, 0x17 ;  /* 0x3780000002027811 */ /* 0x000fc800078eb8ff */
[----:B------:R-:W-:-:S07]  /*4b30*/  LOP3.LUT R0, R2, R0, R7, 0xfe, !PT ;  /* 0x0000000002007212 */ /* 0x000fce00078efe07 */
.L_x_96:
[----:B-1----:R-:W-:Y:S05]  /*4b40*/  BSYNC.RECONVERGENT B0 ;  /* 0x0000000000007941 */ /* 0x002fea0003800200 */
.L_x_95:
[----:B------:R-:W-:-:S04]  /*4b50*/  F2FP.BF16.F32.PACK_AB R0, RZ, R0 ;  /* 0x00000000ff00723e */ /* 0x000fc800000010ff */
[----:B------:R-:W-:Y:S01]  /*4b60*/  PRMT R22, R0, 0x7610, R22 ;  /* 0x0000761000167816 */ /* 0x000fe20000000016 */
[----:B------:R-:W-:Y:S06]  /*4b70*/  BRA `(.L_x_76) ;  /* 0x0000000000b47947 */ /* 0x000fec0003800000 */
.L_x_88:
[----:B------:R-:W-:-:S09]  /*4b80*/  UISETP.NE.AND UP0, UPT, UR4, 0x1c, UPT ;  /* 0x0000001c0400788c */ /* 0x000fd2000bf05270 */
[----:B------:R-:W-:Y:S05]  /*4b90*/  BRA.U !UP0, `(.L_x_99) ;  /* 0x00000001089c7547 */ /* 0x000fea000b800000 */
[----:B------:R-:W-:-:S09]  /*4ba0*/  UISETP.NE.AND UP0, UPT, UR4, 0x1d, UPT ;  /* 0x0000001d0400788c */ /* 0x000fd2000bf05270 */
[----:B------:R-:W-:Y:S05]  /*4bb0*/  BRA.U !UP0, `(.L_x_100) ;  /* 0x0000000108807547 */ /* 0x000fea000b800000 */
[----:B------:R-:W-:-:S09]  /*4bc0*/  UISETP.NE.AND UP0, UPT, UR4, 0x2c, UPT ;  /* 0x0000002c0400788c */ /* 0x000fd2000bf05270 */
[----:B------:R-:W-:Y:S05]  /*4bd0*/  BRA.U !UP0, `(.L_x_101) ;  /* 0x0000000108487547 */ /* 0x000fea000b800000 */
.L_x_75:
        /* <DEDUP_REMOVED lines=16> */
.L_x_102:
[----:B------:R-:W-:Y:S01]  /*4ce0*/  PRMT R22, RZ, 0x7610, R22 ;  /* 0x00007610ff167816 */ /* 0x000fe20000000016 */
[----:B------:R-:W-:Y:S06]  /*4cf0*/  BRA `(.L_x_76) ;  /* 0x0000000000547947 */ /* 0x000fec0003800000 */
.L_x_101:
        /* <DEDUP_REMOVED lines=8> */
.L_x_104:
[----:B-1----:R-:W-:Y:S05]  /*4d80*/  BSYNC.RECONVERGENT B0 ;  /* 0x0000000000007941 */ /* 0x002fea0003800200 */
.L_x_103:
[----:B------:R-:W-:-:S04]  /*4d90*/  F2FP.BF16.F32.PACK_AB R0, RZ, R0 ;  /* 0x00000000ff00723e */ /* 0x000fc800000010ff */
[----:B------:R-:W-:Y:S01]  /*4da0*/  PRMT R22, R0, 0x7610, R22 ;  /* 0x0000761000167816 */ /* 0x000fe20000000016 */
[----:B------:R-:W-:Y:S06]  /*4db0*/  BRA `(.L_x_76) ;  /* 0x0000000000247947 */ /* 0x000fec0003800000 */
.L_x_100:
[----:B------:R-:W2:Y:S02]  /*4dc0*/  LDG.E.64 R2, desc[UR36][R2.64] ;  /* 0x0000002402027981 */ /* 0x000ea4000c1e1b00 */
[----:B--2---:R-:W0:Y:S02]  /*4dd0*/  I2F.U64 R0, R2 ;  /* 0x0000000200007312 */ /* 0x004e240000301000 */
[----:B0-----:R-:W-:-:S04]  /*4de0*/  F2FP.BF16.F32.PACK_AB R0, RZ, R0 ;  /* 0x00000000ff00723e */ /* 0x001fc800000010ff */
[----:B------:R-:W-:Y:S01]  /*4df0*/  PRMT R22, R0, 0x7610, R22 ;  /* 0x0000761000167816 */ /* 0x000fe20000000016 */
[----:B------:R-:W-:Y:S06]  /*4e00*/  BRA `(.L_x_76) ;  /* 0x0000000000107947 */ /* 0x000fec0003800000 */
.L_x_99:
[----:B------:R-:W2:Y:S02]  /*4e10*/  LDG.E R2, desc[UR36][R2.64] ;  /* 0x0000002402027981 */ /* 0x000ea4000c1e1900 */
[----:B--2---:R-:W-:-:S04]  /*4e20*/  I2FP.F32.U32 R0, R2 ;  /* 0x0000000200007245 */ /* 0x004fc80000201000 */
[----:B------:R-:W-:-:S04]  /*4e30*/  F2FP.BF16.F32.PACK_AB R0, RZ, R0 ;  /* 0x00000000ff00723e */ /* 0x000fc800000010ff */
[----:B------:R-:W-:-:S07]  /*4e40*/  PRMT R22, R0, 0x7610, R22 ;  /* 0x0000761000167816 */ /* 0x000fce0000000016 */
.L_x_76:
        /* <DEDUP_REMOVED lines=16> */
[----:B0-----:R-:W-:Y:S01]  /*4f50*/  F2FP.BF16.F32.PACK_AB R0, RZ, R0 ;  /* 0x00000000ff00723e */ /* 0x001fe200000010ff */
[----:B------:R-:W-:Y:S06]  /*4f60*/  BRA `(.L_x_110) ;  /* 0x0000000c00b47947 */ /* 0x000fec0003800000 */
.L_x_108:
[----:B------:R-:W2:Y:S02]  /*4f70*/  LDG.E.U8 R2, desc[UR36][R2.64] ;  /* 0x0000002402027981 */ /* 0x000ea4000c1e1100 */
[----:B--2---:R-:W-:-:S04]  /*4f80*/  I2FP.F32.U32 R0, R2 ;  /* 0x0000000200007245 */ /* 0x004fc80000201000 */
[----:B------:R-:W-:Y:S01]  /*4f90*/  F2FP.BF16.F32.PACK_AB R0, RZ, R0 ;  /* 0x00000000ff00723e */ /* 0x000fe200000010ff */
[----:B------:R-:W-:Y:S06]  /*4fa0*/  BRA `(.L_x_110) ;  /* 0x0000000c00a47947 */ /* 0x000fec0003800000 */
.L_x_107:
        /* <DEDUP_REMOVED lines=8> */
[----:B0-----:R-:W-:Y:S01]  /*5030*/  F2FP.BF16.F32.PACK_AB R0, RZ, R0 ;  /* 0x00000000ff00723e */ /* 0x001fe200000010ff */
[----:B------:R-:W-:Y:S06]  /*5040*/  BRA `(.L_x_110) ;  /* 0x0000000c007c7947 */ /* 0x000fec0003800000 */
.L_x_112:
[----:B------:R-:W2:Y:S02]  /*5050*/  LDG.E R2, desc[UR36][R2.64] ;  /* 0x0000002402027981 */ /* 0x000ea4000c1e1900 */
[----:B--2---:R-:W-:-:S04]  /*5060*/  I2FP.F32.S32 R0, R2 ;  /* 0x0000000200007245 */ /* 0x004fc80000201400 */
[----:B------:R-:W-:Y:S01]  /*5070*/  F2FP.BF16.F32.PACK_AB R0, RZ, R0 ;  /* 0x00000000ff00723e */ /* 0x000fe200000010ff */
[----:B------:R-:W-:Y:S06]  /*5080*/  BRA `(.L_x_110) ;  /* 0x0000000c006c7947 */ /* 0x000fec0003800000 */
.L_x_111:
[----:B------:R-:W2:Y:S02]  /*5090*/  LDG.E.U16 R2, desc[UR36][R2.64] ;  /* 0x0000002402027981 */ /* 0x000ea4000c1e1500 */
[----:B--2---:R-:W0:Y:S02]  /*50a0*/  I2F.S16 R0, R2 ;  /* 0x0000000200007306 */ /* 0x004e240000101400 */
[----:B0-----:R-:W-:Y:S01]  /*50b0*/  F2FP.BF16.F32.PACK_AB R0, RZ, R0 ;  /* 0x00000000ff00723e */ /* 0x001fe200000010ff */
[----:B------:R-:W-:Y:S06]  /*50c0*/  BRA `(.L_x_110) ;  /* 0x0000000c005c7947 */ /* 0x000fec0003800000 */
.L_x_106:
        /* <DEDUP_REMOVED lines=9> */
.L_x_114:
[----:B------:R-:W2:Y:S02]  /*5160*/  LDG.E.U16 R0, desc[UR36][R2.64] ;  /* 0x0000002402007981 */ /* 0x000ea4000c1e1500 */
[----:B--2---:R-:W-:-:S05]  /*5170*/  HADD2.F32 R0, -RZ, R0.H0_H0 ;  /* 0x20000000ff007230 */ /* 0x004fca0000004100 */
[----:B------:R-:W-:Y:S01]  /*5180*/  F2FP.BF16.F32.PACK_AB R0, RZ, R0 ;  /* 0x00000000ff00723e */ /* 0x000fe200000010ff */
[----:B------:R-:W-:Y:S06]  /*5190*/  BRA `(.L_x_110) ;  /* 0x0000000c00287947 */ /* 0x000fec0003800000 */
.L_x_113:
        /* <DEDUP_REMOVED lines=9> */
.L_x_116:
[----:B------:R-:W2:Y:S02]  /*5230*/  LDG.E.U16 R2, desc[UR36][R2.64] ;  /* 0x0000002402027981 */ /* 0x000ea4000c1e1500 */
[----:B--2---:R-:W-:-:S05]  /*5240*/  HADD2.F32 R0, -RZ, R2.H0_H0 ;  /* 0x20000002ff007230 */ /* 0x004fca0000004100 */
[----:B------:R-:W-:Y:S01]  /*5250*/  F2FP.BF16.F32.PACK_AB R0, RZ, R0 ;  /* 0x00000000ff00723e */ /* 0x000fe200000010ff */
[----:B------:R-:W-:Y:S06]  /*5260*/  BRA `(.L_x_110) ;  /* 0x0000000800f47947 */ /* 0x000fec0003800000 */
.L_x_115:
        /* <DEDUP_REMOVED lines=10> */
[----:B------:R-:W-:Y:S01]  /*5310*/  F2FP.BF16.F32.PACK_AB R0, RZ, R0 ;  /* 0x00000000ff00723e */ /* 0x000fe200000010ff */
[----:B------:R-:W-:Y:S06]  /*5320*/  BRA `(.L_x_110) ;  /* 0x0000000800c47947 */ /* 0x000fec0003800000 */
.L_x_105:
        /* <DEDUP_REMOVED lines=11> */
[----:B------:R-:W-:Y:S01]  /*53e0*/  F2FP.BF16.F32.PACK_AB R0, RZ, R0 ;  /* 0x00000000ff00723e */ /* 0x000fe200000010ff */
[----:B------:R-:W-:Y:S06]  /*53f0*/  BRA `(.L_x_110) ;  /* 0x0000000800907947 */ /* 0x000fec0003800000 */
.L_x_119:
        /* <DEDUP_REMOVED lines=12> */
.L_x_118:
        /* <DEDUP_REMOVED lines=27> */
.L_x_121:
        /* <DEDUP_REMOVED lines=11> */
[----:B------:R-:W-:Y:S01]  /*5720*/  F2FP.BF16.F32.PACK_AB R0, RZ, R0 ;  /* 0x00000000ff00723e */ /* 0x000fe200000010ff */
[----:B------:R-:W-:Y:S06]  /*5730*/  BRA `(.L_x_110) ;  /* 0x0000000400c07947 */ /* 0x000fec0003800000 */
.L_x_120:
[----:B------:R0:W5:Y:S01]  /*5740*/  LDG.E.U16 R0, desc[UR36][R2.64] ;  /* 0x0000002402007981 */ /* 0x000162000c1e1500 */
[----:B------:R-:W-:Y:S05]  /*5750*/  BRA `(.L_x_110) ;  /* 0x0000000400b87947 */ /* 0x000fea0003800000 */
.L_x_117:
        /* <DEDUP_REMOVED lines=10> */
[----:B------:R-:W-:Y:S01]  /*5800*/  F2FP.BF16.F32.PACK_AB R0, RZ, R0 ;  /* 0x00000000ff00723e */ /* 0x000fe200000010ff */
[----:B------:R-:W-:Y:S06]  /*5810*/  BRA `(.L_x_110) ;  /* 0x0000000400887947 */ /* 0x000fec0003800000 */
.L_x_124:
        /* <DEDUP_REMOVED lines=21> */
.L_x_128:
[----:B-1----:R-:W-:Y:S05]  /*5970*/  BSYNC.RECONVERGENT B1 ;  /* 0x0000000000017941 */ /* 0x002fea0003800200 */
.L_x_127:
[----:B------:R-:W-:Y:S01]  /*5980*/  IMAD.SHL.U32 R0, R0, 0x100000, RZ ;  /* 0x0010000000007824 */ /* 0x000fe200078e00ff */
[----:B------:R-:W-:-:S04]  /*5990*/  LEA R2, R2, 0x3b800000, 0x17 ;  /* 0x3b80000002027811 */ /* 0x000fc800078eb8ff */
[----:B------:R-:W-:-:S07]  /*59a0*/  LOP3.LUT R0, R2, R0, R7, 0xfe, !PT ;  /* 0x0000000002007212 */ /* 0x000fce00078efe07 */
.L_x_126:
[----:B-1----:R-:W-:Y:S05]  /*59b0*/  BSYNC.RECONVERGENT B0 ;  /* 0x0000000000007941 */ /* 0x002fea0003800200 */
.L_x_125:
[----:B------:R-:W-:Y:S01]  /*59c0*/  F2FP.BF16.F32.PACK_AB R0, RZ, R0 ;  /* 0x00000000ff00723e */ /* 0x000fe200000010ff */
[----:B------:R-:W-:Y:S06]  /*59d0*/  BRA `(.L_x_110) ;  /* 0x0000000400187947 */ /* 0x000fec0003800000 */
.L_x_123:
        /* <DEDUP_REMOVED lines=21> */
.L_x_132:
[----:B-1----:R-:W-:Y:S05]  /*5b30*/  BSYNC.RECONVERGENT B1 ;  /* 0x0000000000017941 */ /* 0x002fea0003800200 */
.L_x_131:
[----:B------:R-:W-:Y:S01]  /*5b40*/  IMAD.SHL.U32 R0, R0, 0x200000, RZ ;  /* 0x0020000000007824 */ /* 0x000fe200078e00ff */
[----:B------:R-:W-:-:S04]  /*5b50*/  LEA R2, R2, 0x37800000, 0x17 ;  /* 0x3780000002027811 */ /* 0x000fc800078eb8ff */
[----:B------:R-:W-:-:S07]  /*5b60*/  LOP3.LUT R0, R2, R0, R7, 0xfe, !PT ;  /* 0x0000000002007212 */ /* 0x000fce00078efe07 */
.L_x_130:
[----:B-1----:R-:W-:Y:S05]  /*5b70*/  BSYNC.RECONVERGENT B0 ;  /* 0x0000000000007941 */ /* 0x002fea0003800200 */
.L_x_129:
[----:B------:R-:W-:Y:S01]  /*5b80*/  F2FP.BF16.F32.PACK_AB R0, RZ, R0 ;  /* 0x00000000ff00723e */ /* 0x000fe200000010ff */
[----:B------:R-:W-:Y:S06]  /*5b90*/  BRA `(.L_x_110) ;  /* 0x0000000000a87947 */ /* 0x000fec0003800000 */
.L_x_122:
[----:B------:R-:W-:-:S09]  /*5ba0*/  UISETP.NE.AND UP0, UPT, UR4, 0x1c, UPT ;  /* 0x0000001c0400788c */ /* 0x000fd2000bf05270 */
[----:B------:R-:W-:Y:S05]  /*5bb0*/  BRA.U !UP0, `(.L_x_133) ;  /* 0x0000000108947547 */ /* 0x000fea000b800000 */
[----:B------:R-:W-:-:S09]  /*5bc0*/  UISETP.NE.AND UP0, UPT, UR4, 0x1d, UPT ;  /* 0x0000001d0400788c */ /* 0x000fd2000bf05270 */
[----:B------:R-:W-:Y:S05]  /*5bd0*/  BRA.U !UP0, `(.L_x_134) ;  /* 0x00000001087c7547 */ /* 0x000fea000b800000 */
[----:B------:R-:W-:-:S09]  /*5be0*/  UISETP.NE.AND UP0, UPT, UR4, 0x2c, UPT ;  /* 0x0000002c0400788c */ /* 0x000fd2000bf05270 */
[----:B------:R-:W-:Y:S05]  /*5bf0*/  BRA.U !UP0, `(.L_x_135) ;  /* 0x0000000108487547 */ /* 0x000fea000b800000 */
.L_x_109:
        /* <DEDUP_REMOVED lines=16> */
.L_x_136:
[----:B------:R-:W-:Y:S01]  /*5d00*/  PRMT R0, RZ, 0x7610, R0 ;  /* 0x00007610ff007816 */ /* 0x000fe20000000000 */
[----:B------:R-:W-:Y:S06]  /*5d10*/  BRA `(.L_x_110) ;  /* 0x0000000000487947 */ /* 0x000fec0003800000 */
.L_x_135:
        /* <DEDUP_REMOVED lines=8> */
.L_x_138:
[----:B-1----:R-:W-:Y:S05]  /*5da0*/  BSYNC.RECONVERGENT B0 ;  /* 0x0000000000007941 */ /* 0x002fea0003800200 */
.L_x_137:
[----:B------:R-:W-:Y:S01]  /*5db0*/  F2FP.BF16.F32.PACK_AB R0, RZ, R0 ;  /* 0x00000000ff00723e */ /* 0x000fe200000010ff */
[----:B------:R-:W-:Y:S06]  /*5dc0*/  BRA `(.L_x_110) ;  /* 0x00000000001c7947 */ /* 0x000fec0003800000 */
.L_x_134:
[----:B------:R-:W2:Y:S02]  /*5dd0*/  LDG.E.64 R2, desc[UR36][R2.64] ;  /* 0x0000002402027981 */ /* 0x000ea4000c1e1b00 */
[----:B--2---:R-:W0:Y:S02]  /*5de0*/  I2F.U64 R0, R2 ;  /* 0x0000000200007312 */ /* 0x004e240000301000 */
[----:B0-----:R-:W-:Y:S01]  /*5df0*/  F2FP.BF16.F32.PACK_AB R0, RZ, R0 ;  /* 0x00000000ff00723e */ /* 0x001fe200000010ff */
[----:B------:R-:W-:Y:S06]  /*5e00*/  BRA `(.L_x_110) ;  /* 0x00000000000c7947 */ /* 0x000fec0003800000 */
.L_x_133:
[----:B------:R-:W2:Y:S02]  /*5e10*/  LDG.E R2, desc[UR36][R2.64] ;  /* 0x0000002402027981 */ /* 0x000ea4000c1e1900 */
[----:B--2---:R-:W-:-:S04]  /*5e20*/  I2FP.F32.U32 R0, R2 ;  /* 0x0000000200007245 */ /* 0x004fc80000201000 */
[----:B------:R-:W-:-:S07]  /*5e30*/  F2FP.BF16.F32.PACK_AB R0, RZ, R0 ;  /* 0x00000000ff00723e */ /* 0x000fce00000010ff */
.L_x_110:
[----:B-----5:R-:W-:Y:S01]  /*5e40*/  IMAD.U32 R23, R23, 0x10000, RZ ;  /* 0x0001000017177824 */ /* 0x020fe200078e00ff */
[----:B------:R-:W0:Y:S01]  /*5e50*/  LDCU.64 UR6, c[0x0][0x6b0] ;  /* 0x0000d600ff0677ac */ /* 0x000e220008000a00 */
[----:B------:R-:W-:Y:S01]  /*5e60*/  IMAD.U32 R0, R0, 0x10000, RZ ;  /* 0x0001000000007824 */ /* 0x000fe200078e00ff */
[----:B------:R-:W-:Y:S01]  /*5e70*/  SHF.L.U32 R22, R22, 0x10, RZ ;  /* 0x0000001016167819 */ /* 0x000fe200000006ff */
[----:B------:R-:W-:Y:S01]  /*5e80*/  FMUL.FTZ R23, R23, -1.4426950216293334961 ;  /* 0xbfb8aa3b17177820 */ /* 0x000fe20000410000 */
[----:B------:R-:W-:Y:S01]  /*5e90*/  IMAD.U32 R19, R19, 0x10000, RZ ;  /* 0x0001000013137824 */ /* 0x000fe200078e00ff */
[----:B-1----:R-:W-:-:S04]  /*5ea0*/  UPRMT UR4, UR43, 0x9910, URZ ;  /* 0x000099102b047896 */ /* 0x002fc800080000ff */
[----:B------:R-:W1:Y:S01]  /*5eb0*/  MUFU.EX2 R23, R23 ;  /* 0x0000001700177308 */ /* 0x000e620000000800 */
[----:B------:R-:W-:Y:S01]  /*5ec0*/  UISETP.GT.AND UP0, UPT, UR4, 0x9, UPT ;  /* 0x000000090400788c */ /* 0x000fe2000bf04270 */
[----:B0-----:R-:W-:Y:S01]  /*5ed0*/  IADD3 R2, P0, PT, R16, UR6, RZ ;  /* 0x0000000610027c10 */ /* 0x001fe2000ff1e0ff */
[----:B-1----:R-:W-:-:S04]  /*5ee0*/  FADD.FTZ R4, R23, 1 ;  /* 0x3f80000017047421 */ /* 0x002fc80000010000 */
[----:B------:R-:W0:Y:S02]  /*5ef0*/  MUFU.RCP R3, R4 ;  /* 0x0000000400037308 */ /* 0x000e240000001000 */
[----:B0-----:R-:W-:-:S04]  /*5f00*/  FFMA.FTZ R0, -R0, R3, R0 ;  /* 0x0000000300007223 */ /* 0x001fc80000010100 */
[----:B------:R-:W-:-:S04]  /*5f10*/  FMUL.FTZ R19, R19, R0 ;  /* 0x0000000013137220 */ /* 0x000fc80000410000 */
[----:B------:R-:W-:Y:S01]  /*5f20*/  FFMA.FTZ R19, R22, R3, R19 ;  /* 0x0000000316137223 */ /* 0x000fe20000010013 */
[----:B------:R-:W-:-:S05]  /*5f30*/  IMAD.X R3, RZ, RZ, UR7, P0 ;  /* 0x00000007ff037e24 */ /* 0x000fca00080e06ff */
[----:B------:R-:W0:Y:S01]  /*5f40*/  F2F.BF16.F32 R19, R19 ;  /* 0x0000001300137304 */ /* 0x000e220000202000 */
        /* <DEDUP_REMOVED lines=9> */
[----:B0-----:R-:W-:-:S04]  /*5fe0*/  IMAD.U32 R0, R19, 0x10000, RZ ;  /* 0x0001000013007824 */ /* 0x001fc800078e00ff */
[----:B------:R-:W0:Y:S02]  /*5ff0*/  F2I.FTZ.TRUNC.NTZ R5, R0 ;  /* 0x0000000000057305 */ /* 0x000e24000021f100 */
[----:B0-----:R4:W-:Y:S01]  /*6000*/  STG.E.U8 desc[UR36][R2.64], R5 ;  /* 0x0000000502007986 */ /* 0x0019e2000c101124 */
[----:B------:R-:W-:Y:S05]  /*6010*/  BRA `(.L_x_144) ;  /* 0x0000000c00807947 */ /* 0x000fea0003800000 */
.L_x_142:
[----:B0-----:R-:W-:-:S06]  /*6020*/  IMAD.U32 R5, R19, 0x10000, RZ ;  /* 0x0001000013057824 */ /* 0x001fcc00078e00ff */
[----:B------:R-:W0:Y:S02]  /*6030*/  F2I.S64.TRUNC R4, R5 ;  /* 0x0000000500047311 */ /* 0x000e24000020d900 */
[----:B0-----:R3:W-:Y:S01]  /*6040*/  STG.E.U8 desc[UR36][R2.64], R4 ;  /* 0x0000000402007986 */ /* 0x0017e2000c101124 */
[----:B------:R-:W-:Y:S05]  /*6050*/  BRA `(.L_x_144) ;  /* 0x0000000c00707947 */ /* 0x000fea0003800000 */
.L_x_141:
[----:B------:R-:W-:-:S09]  /*6060*/  UISETP.NE.AND UP0, UPT, UR4, 0x2, UPT ;  /* 0x000000020400788c */ /* 0x000fd2000bf05270 */
[----:B------:R-:W-:Y:S05]  /*6070*/  BRA.U !UP0, `(.L_x_145) ;  /* 0x0000000108307547 */ /* 0x000fea000b800000 */
[----:B------:R-:W-:-:S09]  /*6080*/  UISETP.NE.AND UP0, UPT, UR4, 0x3, UPT ;  /* 0x000000030400788c */ /* 0x000fd2000bf05270 */
[----:B------:R-:W-:Y:S05]  /*6090*/  BRA.U !UP0, `(.L_x_146) ;  /* 0x0000000108187547 */ /* 0x000fea000b800000 */
[----:B------:R-:W-:-:S09]  /*60a0*/  UISETP.NE.AND UP0, UPT, UR4, 0x4, UPT ;  /* 0x000000040400788c */ /* 0x000fd2000bf05270 */
[----:B------:R-:W-:Y:S05]  /*60b0*/  BRA.U UP0, `(.L_x_143) ;  /* 0x0000000900b87547 */ /* 0x000fea000b800000 */
[----:B0-----:R-:W-:-:S06]  /*60c0*/  IMAD.U32 R4, R19, 0x10000, RZ ;  /* 0x0001000013047824 */ /* 0x001fcc00078e00ff */
[----:B------:R-:W0:Y:S02]  /*60d0*/  F2I.S64.TRUNC R4, R4 ;  /* 0x0000000400047311 */ /* 0x000e24000020d900 */
[----:B0-----:R1:W-:Y:S01]  /*60e0*/  STG.E.64 desc[UR36][R2.64], R4 ;  /* 0x0000000402007986 */ /* 0x0013e2000c101b24 */
[----:B------:R-:W-:Y:S05]  /*60f0*/  BRA `(.L_x_144) ;  /* 0x0000000c00487947 */ /* 0x000fea0003800000 */
.L_x_146:
[----:B0-----:R-:W-:-:S06]  /*6100*/  IMAD.U32 R19, R19, 0x10000, RZ ;  /* 0x0001000013137824 */ /* 0x001fcc00078e00ff */
[----:B------:R-:W0:Y:S02]  /*6110*/  F2I.FTZ.TRUNC.NTZ R19, R19 ;  /* 0x0000001300137305 */ /* 0x000e24000021f100 */
[----:B0-----:R2:W-:Y:S01]  /*6120*/  STG.E desc[UR36][R2.64], R19 ;  /* 0x0000001302007986 */ /* 0x0015e2000c101924 */
[----:B------:R-:W-:Y:S05]  /*6130*/  BRA `(.L_x_144) ;  /* 0x0000000c00387947 */ /* 0x000fea0003800000 */
.L_x_145:
[----:B0-----:R-:W-:-:S06]  /*6140*/  IMAD.U32 R19, R19, 0x10000, RZ ;  /* 0x0001000013137824 */ /* 0x001fcc00078e00ff */
[----:B------:R-:W0:Y:S02]  /*6150*/  F2I.FTZ.TRUNC.NTZ R19, R19 ;  /* 0x0000001300137305 */ /* 0x000e24000021f100 */
[----:B0-----:R0:W-:Y:S01]  /*6160*/  STG.E.U16 desc[UR36][R2.64], R19 ;  /* 0x0000001302007986 */ /* 0x0011e2000c101524 */
[----:B------:R-:W-:Y:S05]  /*6170*/  BRA `(.L_x_144) ;  /* 0x0000000c00287947 */ /* 0x000fea0003800000 */
.L_x_140:
[----:B------:R-:W-:-:S09]  /*6180*/  UISETP.GT.AND UP0, UPT, UR4, 0x6, UPT ;  /* 0x000000060400788c */ /* 0x000fd2000bf04270 */
[----:B------:R-:W-:Y:S05]  /*6190*/  BRA.U UP0, `(.L_x_147) ;  /* 0x00000001002c7547 */ /* 0x000fea000b800000 */
[----:B------:R-:W-:-:S09]  /*61a0*/  UISETP.NE.AND UP0, UPT, UR4, 0x5, UPT ;  /* 0x000000050400788c */ /* 0x000fd2000bf05270 */
[----:B------:R-:W-:Y:S05]  /*61b0*/  BRA.U !UP0, `(.L_x_148) ;  /* 0x0000000108147547 */ /* 0x000fea000b800000 */
[----:B------:R-:W-:-:S09]  /*61c0*/  UISETP.NE.AND UP0, UPT, UR4, 0x6, UPT ;  /* 0x000000060400788c */ /* 0x000fd2000bf05270 */
[----:B------:R-:W-:Y:S05]  /*61d0*/  BRA.U UP0, `(.L_x_143) ;  /* 0x0000000900707547 */ /* 0x000fea000b800000 */
[----:B0-----:R-:W-:-:S05]  /*61e0*/  IMAD.U32 R19, R19, 0x10000, RZ ;  /* 0x0001000013137824 */ /* 0x001fca00078e00ff */
[----:B------:R0:W-:Y:S01]  /*61f0*/  STG.E desc[UR36][R2.64], R19 ;  /* 0x0000001302007986 */ /* 0x0001e2000c101924 */
[----:B------:R-:W-:Y:S05]  /*6200*/  BRA `(.L_x_144) ;  /* 0x0000000c00047947 */ /* 0x000fea0003800000 */
.L_x_148:
[----:B0-----:R-:W-:-:S05]  /*6210*/  IMAD.U32 R0, R19, 0x10000, RZ ;  /* 0x0001000013007824 */ /* 0x001fca00078e00ff */
[----:B------:R-:W-:-:S05]  /*6220*/  F2FP.F16.F32.PACK_AB R0, RZ, R0 ;  /* 0x00000000ff00723e */ /* 0x000fca00000000ff */
[----:B------:R0:W-:Y:S01]  /*6230*/  STG.E.U16 desc[UR36][R2.64], R0 ;  /* 0x0000000002007986 */ /* 0x0001e2000c101524 */
[----:B------:R-:W-:Y:S05]  /*6240*/  BRA `(.L_x_144) ;  /* 0x0000000800f47947 */ /* 0x000fea0003800000 */
.L_x_147:
[----:B------:R-:W-:-:S09]  /*6250*/  UISETP.NE.AND UP0, UPT, UR4, 0x7, UPT ;  /* 0x000000070400788c */ /* 0x000fd2000bf05270 */
[----:B------:R-:W-:Y:S05]  /*6260*/  BRA.U !UP0, `(.L_x_149) ;  /* 0x0000000108347547 */ /* 0x000fea000b800000 */
[----:B------:R-:W-:-:S09]  /*6270*/  UISETP.NE.AND UP0, UPT, UR4, 0x8, UPT ;  /* 0x000000080400788c */ /* 0x000fd2000bf05270 */
[----:B------:R-:W-:Y:S05]  /*6280*/  BRA.U !UP0, `(.L_x_150) ;  /* 0x0000000108187547 */ /* 0x000fea000b800000 */
[----:B------:R-:W-:-:S09]  /*6290*/  UISETP.NE.AND UP0, UPT, UR4, 0x9, UPT ;  /* 0x000000090400788c */ /* 0x000fd2000bf05270 */
[----:B------:R-:W-:Y:S05]  /*62a0*/  BRA.U UP0, `(.L_x_143) ;  /* 0x00000009003c7547 */ /* 0x000fea000b800000 */
[----:B0-----:R-:W-:Y:S02]  /*62b0*/  IMAD.U32 R4, R19, 0x10000, RZ ;  /* 0x0001000013047824 */ /* 0x001fe400078e00ff */
[----:B------:R-:W-:-:S05]  /*62c0*/  IMAD.MOV.U32 R5, RZ, RZ, RZ ;  /* 0x000000ffff057224 */ /* 0x000fca00078e00ff */
[----:B------:R0:W-:Y:S01]  /*62d0*/  STG.E.64 desc[UR36][R2.64], R4 ;  /* 0x0000000402007986 */ /* 0x0001e2000c101b24 */
[----:B------:R-:W-:Y:S05]  /*62e0*/  BRA `(.L_x_144) ;  /* 0x0000000800cc7947 */ /* 0x000fea0003800000 */
.L_x_150:
[----:B0-----:R-:W-:-:S05]  /*62f0*/  IMAD.U32 R19, R19, 0x10000, RZ ;  /* 0x0001000013137824 */ /* 0x001fca00078e00ff */
[----:B------:R-:W-:-:S04]  /*6300*/  F2FP.F16.F32.PACK_AB R5, RZ, R19 ;  /* 0x00000013ff05723e */ /* 0x000fc800000000ff */
[----:B------:R-:W-:-:S05]  /*6310*/  PRMT R5, R5, 0x5410, RZ ;  /* 0x0000541005057816 */ /* 0x000fca00000000ff */
[----:B------:R0:W-:Y:S01]  /*6320*/  STG.E desc[UR36][R2.64], R5 ;  /* 0x0000000502007986 */ /* 0x0001e2000c101924 */
[----:B------:R-:W-:Y:S05]  /*6330*/  BRA `(.L_x_144) ;  /* 0x0000000800b87947 */ /* 0x000fea0003800000 */
.L_x_149:
[----:B0-----:R-:W-:-:S04]  /*6340*/  IMAD.U32 R4, R19, 0x10000, RZ ;  /* 0x0001000013047824 */ /* 0x001fc800078e00ff */
[----:B------:R-:W-:-:S06]  /*6350*/  FMUL.FTZ R4, R4, 1 ;  /* 0x3f80000004047820 */ /* 0x000fcc0000410000 */
[----:B------:R-:W0:Y:S02]  /*6360*/  F2F.F64.F32 R4, R4 ;  /* 0x0000000400047310 */ /* 0x000e240000201800 */
[----:B0-----:R0:W-:Y:S01]  /*6370*/  STG.E.64 desc[UR36][R2.64], R4 ;  /* 0x0000000402007986 */ /* 0x0011e2000c101b24 */
[----:B------:R-:W-:Y:S05]  /*6380*/  BRA `(.L_x_144) ;  /* 0x0000000800a47947 */ /* 0x000fea0003800000 */
.L_x_139:
        /* <DEDUP_REMOVED lines=8> */
[----:B0-----:R-:W-:-:S05]  /*6410*/  IMAD.U32 R19, R19, 0x10000, RZ ;  /* 0x0001000013137824 */ /* 0x001fca00078e00ff */
[----:B------:R-:W-:-:S04]  /*6420*/  FSETP.NEU.FTZ.AND P0, PT, R19, RZ, PT ;  /* 0x000000ff1300720b */ /* 0x000fc80003f1d000 */
[----:B------:R-:W-:-:S05]  /*6430*/  SEL R5, RZ, 0x1, !P0 ;  /* 0x00000001ff057807 */ /* 0x000fca0004000000 */
[----:B------:R0:W-:Y:S01]  /*6440*/  STG.E.U8 desc[UR36][R2.64], R5 ;  /* 0x0000000502007986 */ /* 0x0001e2000c101124 */
[----:B------:R-:W-:Y:S05]  /*6450*/  BRA `(.L_x_144) ;  /* 0x0000000800707947 */ /* 0x000fea0003800000 */
.L_x_153:
[----:B0-----:R-:W-:Y:S01]  /*6460*/  IMAD.U32 R19, R19, 0x10000, RZ ;  /* 0x0001000013137824 */ /* 0x001fe200078e00ff */
[----:B------:R-:W-:-:S03]  /*6470*/  CS2R R6, SRZ ;  /* 0x0000000000067805 */ /* 0x000fc6000001ff00 */
[----:B------:R-:W-:-:S06]  /*6480*/  FMUL.FTZ R4, R19, 1 ;  /* 0x3f80000013047820 */ /* 0x000fcc0000410000 */
[----:B------:R-:W0:Y:S02]  /*6490*/  F2F.F64.F32 R4, R4 ;  /* 0x0000000400047310 */ /* 0x000e240000201800 */
[----:B0-----:R0:W-:Y:S01]  /*64a0*/  STG.E.128 desc[UR36][R2.64], R4 ;  /* 0x0000000402007986 */ /* 0x0011e2000c101d24 */
[----:B------:R-:W-:Y:S05]  /*64b0*/  BRA `(.L_x_144) ;  /* 0x0000000800587947 */ /* 0x000fea0003800000 */
.L_x_152:
[----:B------:R-:W-:-:S09]  /*64c0*/  UISETP.NE.AND UP0, UPT, UR4, 0xf, UPT ;  /* 0x0000000f0400788c */ /* 0x000fd2000bf05270 */
[----:B------:R-:W-:Y:S05]  /*64d0*/  BRA.U !UP0, `(.L_x_154) ;  /* 0x0000000108a07547 */ /* 0x000fea000b800000 */
[----:B------:R-:W-:-:S09]  /*64e0*/  UISETP.NE.AND UP0, UPT, UR4, 0x17, UPT ;  /* 0x000000170400788c */ /* 0x000fd2000bf05270 */
[----:B------:R-:W-:Y:S05]  /*64f0*/  BRA.U !UP0, `(.L_x_155) ;  /* 0x00000001084c7547 */ /* 0x000fea000b800000 */
[----:B------:R-:W-:-:S09]  /*6500*/  UISETP.NE.AND UP0, UPT, UR4, 0x18, UPT ;  /* 0x000000180400788c */ /* 0x000fd2000bf05270 */
[----:B------:R-:W-:Y:S05]  /*6510*/  BRA.U UP0, `(.L_x_143) ;  /* 0x0000000500a07547 */ /* 0x000fea000b800000 */
[----:B0-----:R-:W-:Y:S01]  /*6520*/  IMAD.U32 R19, R19, 0x10000, RZ ;  /* 0x0001000013137824 */ /* 0x001fe200078e00ff */
[----:B------:R-:W-:Y:S01]  /*6530*/  BSSY.RECONVERGENT B0, `(.L_x_156) ;  /* 0x000000c000007945 */ /* 0x000fe20003800200 */
[----:B------:R-:W-:-:S03]  /*6540*/  IMAD.MOV.U32 R0, RZ, RZ, 0x7f ;  /* 0x0000007fff007424 */ /* 0x000fc600078e00ff */
[----:B------:R-:W-:Y:S02]  /*6550*/  LOP3.LUT R6, R19, 0x7fffffff, RZ, 0xc0, !PT ;  /* 0x7fffffff13067812 */ /* 0x000fe400078ec0ff */
[----:B------:R-:W-:Y:S02]  /*6560*/  SHF.R.U32.HI R5, RZ, 0x18, R19 ;  /* 0x00000018ff057819 */ /* 0x000fe40000011613 */
[----:B------:R-:W-:-:S13]  /*6570*/  ISETP.GT.U32.AND P0, PT, R6, 0x43efffff, PT ;  /* 0x43efffff0600780c */ /* 0x000fda0003f04070 */
[----:B------:R-:W-:Y:S05]  /*6580*/  @P0 BRA `(.L_x_157) ;  /* 0x0000000000180947 */ /* 0x000fea0003800000 */
[----:B------:R-:W-:-:S13]  /*6590*/  ISETP.GT.U32.AND P0, PT, R6, 0x3c7fffff, PT ;  /* 0x3c7fffff0600780c */ /* 0x000fda0003f04070 */
[----:B------:R-:W-:-:S04]  /*65a0*/  @P0 SHF.R.U32.HI R0, RZ, 0x14, R19 ;  /* 0x00000014ff000819 */ /* 0x000fc80000011613 */
[----:B------:R-:W-:Y:S01]  /*65b0*/  @P0 LOP3.LUT R4, R0, 0x1, RZ, 0xc0, !PT ;  /* 0x0000000100040812 */ /* 0x000fe200078ec0ff */
[----:B------:R-:W-:-:S03]  /*65c0*/  @!P0 FADD.FTZ R0, R6, 16384 ;  /* 0x4680000006008421 */ /* 0x000fc60000010000 */
[----:B------:R-:W-:-:S04]  /*65d0*/  @P0 IADD3 R4, PT, PT, R19, 0x407ffff, R4 ;  /* 0x0407ffff13040810 */ /* 0x000fc80007ffe004 */
[----:B------:R-:W-:-:S07]  /*65e0*/  @P0 SHF.R.U32.HI R0, RZ, 0x14, R4 ;  /* 0x00000014ff000819 */ /* 0x000fce0000011604 */
.L_x_157:
[----:B------:R-:W-:Y:S05]  /*65f0*/  BSYNC.RECONVERGENT B0 ;  /* 0x0000000000007941 */ /* 0x000fea0003800200 */
.L_x_156:
[----:B------:R-:W-:-:S05]  /*6600*/  LOP3.LUT R5, R0, 0x80, R5, 0xf8, !PT ;  /* 0x0000008000057812 */ /* 0x000fca00078ef805 */
[----:B------:R0:W-:Y:S01]  /*6610*/  STG.E.U8 desc[UR36][R2.64], R5 ;  /* 0x0000000502007986 */ /* 0x0001e2000c101124 */
[----:B------:R-:W-:Y:S05]  /*6620*/  BRA `(.L_x_144) ;  /* 0x0000000400fc7947 */ /* 0x000fea0003800000 */
.L_x_155:
[----:B0-----:R-:W-:Y:S01]  /*6630*/  IMAD.U32 R19, R19, 0x10000, RZ ;  /* 0x0001000013137824 */ /* 0x001fe200078e00ff */
[----:B------:R-:W-:Y:S04]  /*6640*/  BSSY.RECONVERGENT B0, `(.L_x_158) ;  /* 0x000000e000007945 */ /* 0x000fe80003800200 */
[----:B------:R-:W-:Y:S02]  /*6650*/  LOP3.LUT R6, R19, 0x7fffffff, RZ, 0xc0, !PT ;  /* 0x7fffffff13067812 */ /* 0x000fe400078ec0ff */
[----:B------:R-:W-:Y:S02]  /*6660*/  SHF.R.U32.HI R5, RZ, 0x18, R19 ;  /* 0x00000018ff057819 */ /* 0x000fe40000011613 */
[----:B------:R-:W-:-:S13]  /*6670*/  ISETP.GE.U32.AND P1, PT, R6, 0x47800000, PT ;  /* 0x478000000600780c */ /* 0x000fda0003f26070 */
[----:B------:R-:W-:Y:S01]  /*6680*/  @P1 IMAD.MOV.U32 R0, RZ, RZ, 0x7f ;  /* 0x0000007fff001424 */ /* 0x000fe200078e00ff */
[----:B------:R-:W-:-:S04]  /*6690*/  @P1 ISETP.GT.U32.AND P0, PT, R6, 0x7f800000, PT ;  /* 0x7f8000000600180c */ /* 0x000fc80003f04070 */
[----:B------:R-:W-:Y:S01]  /*66a0*/  @P1 SEL R0, R0, 0x7c, P0 ;  /* 0x0000007c00001807 */ /* 0x000fe20000000000 */
[----:B------:R-:W-:Y:S08]  /*66b0*/  @P1 BRA `(.L_x_159) ;  /* 0x0000000000181947 */ /* 0x000ff00003800000 */
[----:B------:R-:W-:-:S13]  /*66c0*/  ISETP.GT.U32.AND P0, PT, R6, 0x387fffff, PT ;  /* 0x387fffff0600780c */ /* 0x000fda0003f04070 */
[----:B------:R-:W-:-:S04]  /*66d0*/  @P0 SHF.R.U32.HI R0, RZ, 0x15, R19 ;  /* 0x00000015ff000819 */ /* 0x000fc80000011613 */
[----:B------:R-:W-:Y:S01]  /*66e0*/  @P0 LOP3.LUT R4, R0, 0x1, RZ, 0xc0, !PT ;  /* 0x0000000100040812 */ /* 0x000fe200078ec0ff */
[----:B------:R-:W-:-:S03]  /*66f0*/  @!P0 FADD.FTZ R0, R6, 128 ;  /* 0x4300000006008421 */ /* 0x000fc60000010000 */
[----:B------:R-:W-:-:S04]  /*6700*/  @P0 IADD3 R4, PT, PT, R19, 0x80fffff, R4 ;  /* 0x080fffff13040810 */ /* 0x000fc80007ffe004 */
[----:B------:R-:W-:-:S07]  /*6710*/  @P0 SHF.R.U32.HI R0, RZ, 0x15, R4 ;  /* 0x00000015ff000819 */ /* 0x000fce0000011604 */
.L_x_159:
[----:B------:R-:W-:Y:S05]  /*6720*/  BSYNC.RECONVERGENT B0 ;  /* 0x0000000000007941 */ /* 0x000fea0003800200 */
.L_x_158:
[----:B------:R-:W-:-:S05]  /*6730*/  LOP3.LUT R5, R0, 0x80, R5, 0xf8, !PT ;  /* 0x0000008000057812 */ /* 0x000fca00078ef805 */
[----:B------:R0:W-:Y:S01]  /*6740*/  STG.E.U8 desc[UR36][R2.64], R5 ;  /* 0x0000000502007986 */ /* 0x0001e2000c101124 */
[----:B------:R-:W-:Y:S05]  /*6750*/  BRA `(.L_x_144) ;  /* 0x0000000400b07947 */ /* 0x000fea0003800000 */
.L_x_154:
[----:B0-----:R0:W-:Y:S01]  /*6760*/  STG.E.U16 desc[UR36][R2.64], R19 ;  /* 0x0000001302007986 */ /* 0x0011e2000c101524 */
[----:B------:R-:W-:Y:S05]  /*6770*/  BRA `(.L_x_144) ;  /* 0x0000000400a87947 */ /* 0x000fea0003800000 */
.L_x_151:
        /* <DEDUP_REMOVED lines=8> */
[----:B0-----:R-:W-:-:S06]  /*6800*/  IMAD.U32 R5, R19, 0x10000, RZ ;  /* 0x0001000013057824 */ /* 0x001fcc00078e00ff */
[----:B------:R-:W0:Y:S02]  /*6810*/  F2I.FTZ.U32.TRUNC.NTZ R5, R5 ;  /* 0x0000000500057305 */ /* 0x000e24000021f000 */
[----:B0-----:R0:W-:Y:S01]  /*6820*/  STG.E.U16 desc[UR36][R2.64], R5 ;  /* 0x0000000502007986 */ /* 0x0011e2000c101524 */
[----:B------:R-:W-:Y:S05]  /*6830*/  BRA `(.L_x_144) ;  /* 0x0000000400787947 */ /* 0x000fea0003800000 */
.L_x_162:
[----:B0-----:R-:W-:Y:S01]  /*6840*/  IMAD.U32 R5, R19, 0x10000, RZ ;  /* 0x0001000013057824 */ /* 0x001fe200078e00ff */
[----:B------:R-:W-:Y:S01]  /*6850*/  BSSY.RECONVERGENT B0, `(.L_x_163) ;  /* 0x0000014000007945 */ /* 0x000fe20003800200 */
[----:B------:R-:W-:-:S03]  /*6860*/  IMAD.MOV.U32 R0, RZ, RZ, 0x80 ;  /* 0x00000080ff007424 */ /* 0x000fc600078e00ff */
[----:B------:R-:W-:-:S04]  /*6870*/  LOP3.LUT R4, R5, 0x7fffffff, RZ, 0xc0, !PT ;  /* 0x7fffffff05047812 */ /* 0x000fc800078ec0ff */
[----:B------:R-:W-:-:S13]  /*6880*/  ISETP.GT.U32.AND P0, PT, R4, 0x437fffff, PT ;  /* 0x437fffff0400780c */ /* 0x000fda0003f04070 */
[----:B------:R-:W-:Y:S05]  /*6890*/  @P0 BRA `(.L_x_164) ;  /* 0x00000000003c0947 */ /* 0x000fea0003800000 */
[----:B------:R-:W-:-:S13]  /*68a0*/  ISETP.GT.U32.AND P0, PT, R4, 0x3bffffff, PT ;  /* 0x3bffffff0400780c */ /* 0x000fda0003f04070 */
[----:B------:R-:W-:Y:S05]  /*68b0*/  @P0 BRA `(.L_x_165) ;  /* 0x0000000000140947 */ /* 0x000fea0003800000 */
[----:B------:R-:W-:-:S05]  /*68c0*/  FADD.FTZ R0, R4, 8192 ;  /* 0x4600000004007421 */ /* 0x000fca0000010000 */
[----:B------:R-:W-:Y:S02]  /*68d0*/  LOP3.LUT P0, R4, R0, 0xff, RZ, 0xc0, !PT ;  /* 0x000000ff00047812 */ /* 0x000fe4000780c0ff */
[----:B------:R-:W-:-:S11]  /*68e0*/  PRMT R0, RZ, 0x7610, R0 ;  /* 0x00007610ff007816 */ /* 0x000fd60000000000 */
[----:B------:R-:W-:Y:S05]  /*68f0*/  @!P0 BRA `(.L_x_164) ;  /* 0x0000000000248947 */ /* 0x000fea0003800000 */
[----:B------:R-:W-:Y:S05]  /*6900*/  BRA `(.L_x_166) ;  /* 0x0000000000147947 */ /* 0x000fea0003800000 */
.L_x_165:
[----:B------:R-:W-:-:S04]  /*6910*/  SHF.R.U32.HI R0, RZ, 0x14, R5 ;  /* 0x00000014ff007819 */ /* 0x000fc80000011605 */
[----:B------:R-:W-:-:S04]  /*6920*/  LOP3.LUT R0, R0, 0x1, RZ, 0xc0, !PT ;  /* 0x0000000100007812 */ /* 0x000fc800078ec0ff */
[----:B------:R-:W-:-:S04]  /*6930*/  IADD3 R0, PT, PT, R5, 0x487ffff, R0 ;  /* 0x0487ffff05007810 */ /* 0x000fc80007ffe000 */
[----:B------:R-:W-:-:S04]  /*6940*/  SHF.R.U32.HI R0, RZ, 0x14, R0 ;  /* 0x00000014ff007819 */ /* 0x000fc80000011600 */
[----:B------:R-:W-:-:S07]  /*6950*/  LOP3.LUT R4, R0, 0xff, RZ, 0xc0, !PT ;  /* 0x000000ff00047812 */ /* 0x000fce00078ec0ff */
.L_x_166:
[----:B------:R-:W-:-:S04]  /*6960*/  SHF.R.U32.HI R5, RZ, 0x18, R5 ;  /* 0x00000018ff057819 */ /* 0x000fc80000011605 */
[----:B------:R-:W-:-:S04]  /*6970*/  LOP3.LUT R4, R4, 0x80, R5, 0xf8, !PT ;  /* 0x0000008004047812 */ /* 0x000fc800078ef805 */
[----:B------:R-:W-:-:S07]  /*6980*/  PRMT R0, R4, 0x7610, R0 ;  /* 0x0000761004007816 */ /* 0x000fce0000000000 */
.L_x_164:
[----:B------:R-:W-:Y:S05]  /*6990*/  BSYNC.RECONVERGENT B0 ;  /* 0x0000000000007941 */ /* 0x000fea0003800200 */
.L_x_163:
[----:B------:R0:W-:Y:S01]  /*69a0*/  STG.E.U8 desc[UR36][R2.64], R0 ;  /* 0x0000000002007986 */ /* 0x0001e2000c101124 */
[----:B------:R-:W-:Y:S05]  /*69b0*/  BRA `(.L_x_144) ;  /* 0x0000000400187947 */ /* 0x000fea0003800000 */
.L_x_161:
        /* <DEDUP_REMOVED lines=13> */
.L_x_169:
[----:B------:R-:W-:-:S04]  /*6a90*/  SHF.R.U32.HI R0, RZ, 0x15, R5 ;  /* 0x00000015ff007819 */ /* 0x000fc80000011605 */
[----:B------:R-:W-:-:S04]  /*6aa0*/  LOP3.LUT R0, R0, 0x1, RZ, 0xc0, !PT ;  /* 0x0000000100007812 */ /* 0x000fc800078ec0ff */
[----:B------:R-:W-:-:S04]  /*6ab0*/  IADD3 R0, PT, PT, R5, 0x88fffff, R0 ;  /* 0x088fffff05007810 */ /* 0x000fc80007ffe000 */
[----:B------:R-:W-:-:S04]  /*6ac0*/  SHF.R.U32.HI R0, RZ, 0x15, R0 ;  /* 0x00000015ff007819 */ /* 0x000fc80000011600 */
[----:B------:R-:W-:-:S07]  /*6ad0*/  LOP3.LUT R4, R0, 0xff, RZ, 0xc0, !PT ;  /* 0x000000ff00047812 */ /* 0x000fce00078ec0ff */
.L_x_170:
[----:B------:R-:W-:-:S04]  /*6ae0*/  SHF.R.U32.HI R5, RZ, 0x18, R5 ;  /* 0x00000018ff057819 */ /* 0x000fc80000011605 */
[----:B------:R-:W-:-:S04]  /*6af0*/  LOP3.LUT R4, R4, 0x80, R5, 0xf8, !PT ;  /* 0x0000008004047812 */ /* 0x000fc800078ef805 */
[----:B------:R-:W-:-:S07]  /*6b00*/  PRMT R0, R4, 0x7610, R0 ;  /* 0x0000761004007816 */ /* 0x000fce0000000000 */
.L_x_168:
[----:B------:R-:W-:Y:S05]  /*6b10*/  BSYNC.RECONVERGENT B0 ;  /* 0x0000000000007941 */ /* 0x000fea0003800200 */
.L_x_167:
[----:B------:R0:W-:Y:S01]  /*6b20*/  STG.E.U8 desc[UR36][R2.64], R0 ;  /* 0x0000000002007986 */ /* 0x0001e2000c101124 */
[----:B------:R-:W-:Y:S05]  /*6b30*/  BRA `(.L_x_144) ;  /* 0x0000000000b87947 */ /* 0x000fea0003800000 */
.L_x_160:
[----:B------:R-:W-:-:S09]  /*6b40*/  UISETP.NE.AND UP0, UPT, UR4, 0x1c, UPT ;  /* 0x0000001c0400788c */ /* 0x000fd2000bf05270 */
[----:B------:R-:W-:Y:S05]  /*6b50*/  BRA.U !UP0, `(.L_x_171) ;  /* 0x0000000108a47547 */ /* 0x000fea000b800000 */
[----:B------:R-:W-:-:S09]  /*6b60*/  UISETP.NE.AND UP0, UPT, UR4, 0x1d, UPT ;  /* 0x0000001d0400788c */ /* 0x000fd2000bf05270 */
[----:B------:R-:W-:Y:S05]  /*6b70*/  BRA.U !UP0, `(.L_x_172) ;  /* 0x00000001088c7547 */ /* 0x000fea000b800000 */
[----:B------:R-:W-:-:S09]  /*6b80*/  UISETP.NE.AND UP0, UPT, UR4, 0x2c, UPT ;  /* 0x0000002c0400788c */ /* 0x000fd2000bf05270 */
[----:B------:R-:W-:Y:S05]  /*6b90*/  BRA.U !UP0, `(.L_x_173) ;  /* 0x0000000108447547 */ /* 0x000fea000b800000 */
.L_x_143:
[----:B------:R-:W-:Y:S01]  /*6ba0*/  MOV R0, 0x0 ;  /* 0x0000000000007802 */ /* 0x000fe20000000f00 */
[----:B------:R-:W1:Y:S01]  /*6bb0*/  LDCU.64 UR6, c[0x4][0x128] ;  /* 0x01002500ff0677ac */ /* 0x000e620008000a00 */
[----:B------:R-:W-:Y:S02]  /*6bc0*/  IMAD.MOV.U32 R8, RZ, RZ, 0x65 ;  /* 0x00000065ff087424 */ /* 0x000fe400078e00ff */
[----:B------:R2:W3:Y:S01]  /*6bd0*/  LDC.64 R2, c[0x4][R0] ;  /* 0x0100000000027b82 */ /* 0x0004e20000000a00 */
[----:B------:R-:W4:Y:S01]  /*6be0*/  LDCU.64 UR8, c[0x4][0x130] ;  /* 0x01002600ff0877ac */ /* 0x000f220008000a00 */
[----:B------:R-:W-:Y:S02]  /*6bf0*/  IMAD.MOV.U32 R12, RZ, RZ, 0x1 ;  /* 0x00000001ff0c7424 */ /* 0x000fe400078e00ff */
[----:B------:R-:W-:Y:S01]  /*6c00*/  IMAD.MOV.U32 R13, RZ, RZ, RZ ;  /* 0x000000ffff0d7224 */ /* 0x000fe200078e00ff */
[----:B------:R-:W5:Y:S01]  /*6c10*/  LDCU.64 UR4, c[0x4][0x40] ;  /* 0x01000800ff0477ac */ /* 0x000f620008000a00 */
[----:B-1----:R-:W-:-:S02]  /*6c20*/  IMAD.U32 R4, RZ, RZ, UR6 ;  /* 0x00000006ff047e24 */ /* 0x002fc4000f8e00ff */
[----:B------:R-:W-:Y:S02]  /*6c30*/  IMAD.U32 R5, RZ, RZ, UR7 ;  /* 0x00000007ff057e24 */ /* 0x000fe4000f8e00ff */
[----:B----4-:R-:W-:Y:S02]  /*6c40*/  IMAD.U32 R6, RZ, RZ, UR8 ;  /* 0x00000008ff067e24 */ /* 0x010fe4000f8e00ff */
[----:B------:R-:W-:Y:S02]  /*6c50*/  IMAD.U32 R7, RZ, RZ, UR9 ;  /* 0x00000009ff077e24 */ /* 0x000fe4000f8e00ff */
[----:B-----5:R-:W-:Y:S02]  /*6c60*/  IMAD.U32 R10, RZ, RZ, UR4 ;  /* 0x00000004ff0a7e24 */ /* 0x020fe4000f8e00ff */
[----:B--2---:R-:W-:-:S07]  /*6c70*/  IMAD.U32 R11, RZ, RZ, UR5 ;  /* 0x00000005ff0b7e24 */ /* 0x004fce000f8e00ff */
[----:B------:R-:W-:-:S07]  /*6c80*/  LEPC R20, `(.L_x_174) ;  /* 0x000000001014794e */ /* 0x000fce0000000000 */
[----:B0--3--:R-:W-:Y:S05]  /*6c90*/  CALL.ABS.NOINC R2 ;  /* 0x0000000002007343 */ /* 0x009fea0003c00000 */
.L_x_174:
[----:B------:R-:W-:Y:S05]  /*6ca0*/  BRA `(.L_x_144) ;  /* 0x00000000005c7947 */ /* 0x000fea0003800000 */
.L_x_173:
[----:B0-----:R-:W-:Y:S02]  /*6cb0*/  IMAD.U32 R19, R19, 0x10000, RZ ;  /* 0x0001000013137824 */ /* 0x001fe400078e00ff */
[----:B------:R-:W-:-:S03]  /*6cc0*/  IMAD.MOV.U32 R5, RZ, RZ, 0xff ;  /* 0x000000ffff057424 */ /* 0x000fc600078e00ff */
[----:B------:R-:W-:-:S04]  /*6cd0*/  SHF.R.U32.HI R6, RZ, 0x17, R19 ;  /* 0x00000017ff067819 */ /* 0x000fc80000011613 */
[----:B------:R-:W-:-:S04]  /*6ce0*/  LOP3.LUT R4, R6, 0xff, RZ, 0xc0, !PT ;  /* 0x000000ff06047812 */ /* 0x000fc800078ec0ff */
[----:B------:R-:W-:-:S13]  /*6cf0*/  ISETP.NE.AND P1, PT, R4, 0xff, PT ;  /* 0x000000ff0400780c */ /* 0x000fda0003f25270 */
[--C-:B------:R-:W-:Y:S02]  /*6d00*/  @P1 SHF.R.U32.HI R0, RZ, 0x16, R19.reuse ;  /* 0x00000016ff001819 */ /* 0x100fe40000011613 */
[----:B------:R-:W-:Y:S02]  /*6d10*/  @P1 LOP3.LUT P0, RZ, R4, 0x3fffff, R19, 0xf8, !PT ;  /* 0x003fffff04ff1812 */ /* 0x000fe4000780f813 */
[----:B------:R-:W-:-:S04]  /*6d20*/  @P1 LOP3.LUT R0, R0, 0x1, RZ, 0xc0, !PT ;  /* 0x0000000100001812 */ /* 0x000fc800078ec0ff */
[----:B------:R-:W-:Y:S01]  /*6d30*/  @P1 ISETP.EQ.U32.AND P2, PT, R0, 0x1, P0 ;  /* 0x000000010000180c */ /* 0x000fe20000742070 */
[----:B------:R-:W-:Y:S01]  /*6d40*/  @P1 VIADD R0, R6, 0x1 ;  /* 0x0000000106001836 */ /* 0x000fe20000000000 */
[----:B------:R-:W-:Y:S02]  /*6d50*/  PLOP3.LUT P0, PT, PT, PT, PT, 0x80, 0x8 ;  /* 0x000000000008781c */ /* 0x000fe40003f0f070 */
[----:B------:R-:W-:-:S13]  /*6d60*/  @P1 PLOP3.LUT P0, PT, P2, PT, PT, 0x80, 0x8 ;  /* 0x000000000008181c */ /* 0x000fda000170f070 */
[----:B------:R-:W-:-:S04]  /*6d70*/  @!P0 IMAD.MOV R0, RZ, RZ, R6 ;  /* 0x000000ffff008224 */ /* 0x000fc800078e0206 */
[----:B------:R-:W-:-:S05]  /*6d80*/  @P1 IMAD.MOV.U32 R5, RZ, RZ, R0 ;  /* 0x000000ffff051224 */ /* 0x000fca00078e0000 */
[----:B------:R0:W-:Y:S01]  /*6d90*/  STG.E.U8 desc[UR36][R2.64], R5 ;  /* 0x0000000502007986 */ /* 0x0001e2000c101124 */
[----:B------:R-:W-:Y:S05]  /*6da0*/  BRA `(.L_x_144) ;  /* 0x00000000001c7947 */ /* 0x000fea0003800000 */
.L_x_172:
[----:B0-----:R-:W-:-:S06]  /*6db0*/  IMAD.U32 R4, R19, 0x10000, RZ ;  /* 0x0001000013047824 */ /* 0x001fcc00078e00ff */
[----:B------:R-:W0:Y:S02]  /*6dc0*/  F2I.U64.TRUNC R4, R4 ;  /* 0x0000000400047311 */ /* 0x000e24000020d800 */
[----:B0-----:R0:W-:Y:S01]  /*6dd0*/  STG.E.64 desc[UR36][R2.64], R4 ;  /* 0x0000000402007986 */ /* 0x0011e2000c101b24 */
[----:B------:R-:W-:Y:S05]  /*6de0*/  BRA `(.L_x_144) ;  /* 0x00000000000c7947 */ /* 0x000fea0003800000 */
.L_x_171:
[----:B0-----:R-:W-:-:S06]  /*6df0*/  IMAD.U32 R19, R19, 0x10000, RZ ;  /* 0x0001000013137824 */ /* 0x001fcc00078e00ff */
[----:B------:R-:W0:Y:S02]  /*6e00*/  F2I.FTZ.U32.TRUNC.NTZ R19, R19 ;  /* 0x0000001300137305 */ /* 0x000e24000021f000 */
[----:B0-----:R0:W-:Y:S02]  /*6e10*/  STG.E desc[UR36][R2.64], R19 ;  /* 0x0000001302007986 */ /* 0x0011e4000c101924 */
.L_x_144:
[----:B------:R-:W-:-:S07]  /*6e20*/  VIADD R17, R17, 0x80 ;  /* 0x0000008011117836 */ /* 0x000fce0000000000 */
.L_x_1:
[----:B-1----:R-:W-:Y:S05]  /*6e30*/  BSYNC.RECONVERGENT B6 ;  /* 0x0000000000067941 */ /* 0x002fea0003800200 */
.L_x_0:
[----:B------:R-:W1:Y:S01]  /*6e40*/  LDCU UR4, c[0x0][0x380] ;  /* 0x00007000ff0477ac */ /* 0x000e620008000800 */
[----:B------:R-:W-:Y:S01]  /*6e50*/  BSSY.RECONVERGENT B6, `(.L_x_175) ;  /* 0x00006d2000067945 */ /* 0x000fe20003800200 */
[----:B-1----:R-:W-:-:S13]  /*6e60*/  ISETP.GE.AND P0, PT, R17, UR4, PT ;  /* 0x0000000411007c0c */ /* 0x002fda000bf06270 */
[----:B------:R-:W-:Y:S05]  /*6e70*/  @P0 BRA `(.L_x_176) ;  /* 0x0000006c003c0947 */ /* 0x000fea0003800000 */
[----:B------:R-:W1:Y:S01]  /*6e80*/  LDCU UR4, c[0x0][0x388] ;  /* 0x00007100ff0477ac */ /* 0x000e620008000800 */
[----:B------:R-:W-:Y:S01]  /*6e90*/  IMAD.MOV.U32 R18, RZ, RZ, RZ ;  /* 0x000000ffff127224 */ /* 0x000fe200078e00ff */
[----:B------:R-:W-:Y:S01]  /*6ea0*/  CS2R R22, SRZ ;  /* 0x0000000000167805 */ /* 0x000fe2000001ff00 */
[----:B0-----:R-:W-:Y:S02]  /*6eb0*/  IMAD.MOV.U32 R0, RZ, RZ, RZ ;  /* 0x000000ffff007224 */ /* 0x001fe400078e00ff */
[----:B------:R-:W-:Y:S01]  /*6ec0*/  IMAD.MOV.U32 R16, RZ, RZ, RZ ;  /* 0x000000ffff107224 */ /* 0x000fe200078e00ff */
[----:B-1----:R-:W-:-:S09]  /*6ed0*/  UISETP.NE.AND UP0, UPT, UR4, URZ, UPT ;  /* 0x000000ff0400728c */ /* 0x002fd2000bf05270 */
[----:B------:R-:W-:Y:S05]  /*6ee0*/  BRA.U !UP0, `(.L_x_177) ;  /* 0x00000019086c7547 */ /* 0x000fea000b800000 */
[----:B------:R-:W2:Y:S01]  /*6ef0*/  LDCU.64 UR4, c[0x0][0x390] ;  /* 0x00007200ff0477ac */ /* 0x000ea20008000a00 */
[----:B------:R-:W-:Y:S01]  /*6f00*/  IMAD.MOV.U32 R16, RZ, RZ, RZ ;  /* 0x000000ffff107224 */ /* 0x000fe200078e00ff */
[----:B------:R-:W0:Y:S01]  /*6f10*/  LDCU UR6, c[0x0][0x38c] ;  /* 0x00007180ff0677ac */ /* 0x000e220008000800 */
[----:B------:R-:W1:Y:S01]  /*6f20*/  LDCU.64 UR8, c[0x0][0x4b8] ;  /* 0x00009700ff0877ac */ /* 0x000e620008000a00 */
[----:B------:R-:W5:Y:S01]  /*6f30*/  LDCU.64 UR10, c[0x0][0x4c0] ;  /* 0x00009800ff0a77ac */ /* 0x000f620008000a00 */
[----:B------:R-:W-:Y:S01]  /*6f40*/  UISETP.NE.AND UP0, UPT, UR45, URZ, UPT ;  /* 0x000000ff2d00728c */ /* 0x000fe2000bf05270 */
[----:B--234-:R-:W-:Y:S01]  /*6f50*/  IMAD.HI.U32 R2, R17, UR4, R16 ;  /* 0x0000000411027c27 */ /* 0x01cfe2000f8e0010 */
[----:B------:R-:W2:Y:S04]  /*6f60*/  LDCU UR4, c[0x0][0x4c8] ;  /* 0x00009900ff0477ac */ /* 0x000ea80008000800 */
[----:B------:R-:W-:-:S05]  /*6f70*/  SHF.R.U32.HI R3, RZ, UR5, R2 ;  /* 0x00000005ff037c19 */ /* 0x000fca0008011602 */
[----:B------:R-:W-:-:S04]  /*6f80*/  IMAD.MOV R18, RZ, RZ, -R3 ;  /* 0x000000ffff127224 */ /* 0x000fc800078e0a03 */
[----:B0-----:R-:W-:-:S04]  /*6f90*/  IMAD R18, R18, UR6, R17 ;  /* 0x0000000612127c24 */ /* 0x001fc8000f8e0211 */
[C---:B-1----:R-:W-:Y:S02]  /*6fa0*/  IMAD R16, R18.reuse, UR8, RZ ;  /* 0x0000000812107c24 */ /* 0x042fe4000f8e02ff */
[C---:B------:R-:W-:Y:S02]  /*6fb0*/  IMAD R0, R18.reuse, UR9, RZ ;  /* 0x0000000912007c24 */ /* 0x040fe4000f8e02ff */
[C---:B-----5:R-:W-:Y:S02]  /*6fc0*/  IMAD R23, R18.reuse, UR10, RZ ;  /* 0x0000000a12177c24 */ /* 0x060fe4000f8e02ff */
[C---:B------:R-:W-:Y:S02]  /*6fd0*/  IMAD R22, R18.reuse, UR11, RZ ;  /* 0x0000000b12167c24 */ /* 0x040fe4000f8e02ff */
[----:B--2---:R-:W-:Y:S01]  /*6fe0*/  IMAD R18, R18, UR4, RZ ;  /* 0x0000000412127c24 */ /* 0x004fe2000f8e02ff */
[----:B------:R-:W-:Y:S06]  /*6ff0*/  BRA.U !UP0, `(.L_x_177) ;  /* 0x0000001908287547 */ /* 0x000fec000b800000 */
[----:B------:R-:W0:Y:S01]  /*7000*/  LDCU.64 UR6, c[0x0][0x398] ;  /* 0x00007300ff0677ac */ /* 0x000e220008000a00 */
[----:B------:R-:W-:Y:S01]  /*7010*/  IMAD.MOV.U32 R2, RZ, RZ, RZ ;  /* 0x000000ffff027224 */ /* 0x000fe200078e00ff */
[----:B------:R-:W1:Y:S01]  /*7020*/  LDCU UR4, c[0x0][0x3a0] ;  /* 0x00007400ff0477ac */ /* 0x000e620008000800 */
[----:B------:R-:W2:Y:S01]  /*7030*/  LDCU.128 UR8, c[0x0][0x4d0] ;  /* 0x00009a00ff0877ac */ /* 0x000ea20008000c00 */
[----:B------:R-:W3:Y:S01]  /*7040*/  LDCU UR5, c[0x0][0x4cc] ;  /* 0x00009980ff0577ac */ /* 0x000ee20008000800 */
[----:B------:R-:W-:Y:S01]  /*7050*/  UISETP.NE.AND UP0, UPT, UR38, 0x2, UPT ;  /* 0x000000022600788c */ /* 0x000fe2000bf05270 */
[----:B0-----:R-:W-:-:S05]  /*7060*/  IMAD.HI.U32 R4, R3, UR7, R2 ;  /* 0x0000000703047c27 */ /* 0x001fca000f8e0002 */
[----:B-1----:R-:W-:-:S05]  /*7070*/  SHF.R.U32.HI R5, RZ, UR4, R4 ;  /* 0x00000004ff057c19 */ /* 0x002fca0008011604 */
[----:B------:R-:W-:-:S04]  /*7080*/  IMAD.MOV R2, RZ, RZ, -R5 ;  /* 0x000000ffff027224 */ /* 0x000fc800078e0a05 */
[----:B------:R-:W-:-:S04]  /*7090*/  IMAD R3, R2, UR6, R3 ;  /* 0x0000000602037c24 */ /* 0x000fc8000f8e0203 */
[C---:B--2---:R-:W-:Y:S02]  /*70a0*/  IMAD R0, R3.reuse, UR8, R0 ;  /* 0x0000000803007c24 */ /* 0x044fe4000f8e0200 */
[C---:B------:R-:W-:Y:S02]  /*70b0*/  IMAD R23, R3.reuse, UR9, R23 ;  /* 0x0000000903177c24 */ /* 0x040fe4000f8e0217 */
[C---:B------:R-:W-:Y:S02]  /*70c0*/  IMAD R22, R3.reuse, UR10, R22 ;  /* 0x0000000a03167c24 */ /* 0x040fe4000f8e0216 */
[C---:B---3--:R-:W-:Y:S02]  /*70d0*/  IMAD R16, R3.reuse, UR5, R16 ;  /* 0x0000000503107c24 */ /* 0x048fe4000f8e0210 */
[----:B------:R-:W-:Y:S01]  /*70e0*/  IMAD R18, R3, UR11, R18 ;  /* 0x0000000b03127c24 */ /* 0x000fe2000f8e0212 */
[----:B------:R-:W-:Y:S06]  /*70f0*/  BRA.U !UP0, `(.L_x_177) ;  /* 0x0000001508e87547 */ /* 0x000fec000b800000 */
[----:B------:R-:W0:Y:S01]  /*7100*/  LDCU.64 UR4, c[0x0][0x3a8] ;  /* 0x00007500ff0477ac */ /* 0x000e220008000a00 */
[----:B------:R-:W-:Y:S01]  /*7110*/  IMAD.MOV.U32 R4, RZ, RZ, RZ ;  /* 0x000000ffff047224 */ /* 0x000fe200078e00ff */
[----:B------:R-:W1:Y:S01]  /*7120*/  LDCU UR6, c[0x0][0x3a4] ;  /* 0x00007480ff0677ac */ /* 0x000e620008000800 */
[----:B------:R-:W2:Y:S01]  /*7130*/  LDCU.128 UR8, c[0x0][0x4e0] ;  /* 0x00009c00ff0877ac */ /* 0x000ea20008000c00 */
[----:B------:R-:W-:Y:S01]  /*7140*/  UISETP.NE.AND UP0, UPT, UR38, 0x3, UPT ;  /* 0x000000032600788c */ /* 0x000fe2000bf05270 */
[----:B0-----:R-:W-:Y:S01]  /*7150*/  IMAD.HI.U32 R2, R5, UR4, R4 ;  /* 0x0000000405027c27 */ /* 0x001fe2000f8e0004 */
[----:B------:R-:W0:Y:S04]  /*7160*/  LDCU UR4, c[0x0][0x4f0] ;  /* 0x00009e00ff0477ac */ /* 0x000e280008000800 */
[----:B------:R-:W-:-:S05]  /*7170*/  SHF.R.U32.HI R3, RZ, UR5, R2 ;  /* 0x00000005ff037c19 */ /* 0x000fca0008011602 */
[----:B------:R-:W-:-:S04]  /*7180*/  IMAD.MOV R4, RZ, RZ, -R3 ;  /* 0x000000ffff047224 */ /* 0x000fc800078e0a03 */
[----:B-1----:R-:W-:-:S04]  /*7190*/  IMAD R5, R4, UR6, R5 ;  /* 0x0000000604057c24 */ /* 0x002fc8000f8e0205 */
[C---:B--2---:R-:W-:Y:S02]  /*71a0*/  IMAD R16, R5.reuse, UR8, R16 ;  /* 0x0000000805107c24 */ /* 0x044fe4000f8e0210 */
[C---:B------:R-:W-:Y:S02]  /*71b0*/  IMAD R0, R5.reuse, UR9, R0 ;  /* 0x0000000905007c24 */ /* 0x040fe4000f8e0200 */
[C---:B------:R-:W-:Y:S02]  /*71c0*/  IMAD R23, R5.reuse, UR10, R23 ;  /* 0x0000000a05177c24 */ /* 0x040fe4000f8e0217 */
[C---:B------:R-:W-:Y:S02]  /*71d0*/  IMAD R22, R5.reuse, UR11, R22 ;  /* 0x0000000b05167c24 */ /* 0x040fe4000f8e0216 */
[----:B0-----:R-:W-:Y:S01]  /*71e0*/  IMAD R18, R5, UR4, R18 ;  /* 0x0000000405127c24 */ /* 0x001fe2000f8e0212 */
[----:B------:R-:W-:Y:S06]  /*71f0*/  BRA.U !UP0, `(.L_x_177) ;  /* 0x0000001508a87547 */ /* 0x000fec000b800000 */
[----:B------:R-:W0:Y:S01]  /*7200*/  LDCU.64 UR6, c[0x0][0x3b0] ;  /* 0x00007600ff0677ac */ /* 0x000e220008000a00 */
[----:B------:R-:W-:Y:S01]  /*7210*/  IMAD.MOV.U32 R2, RZ, RZ, RZ ;  /* 0x000000ffff027224 */ /* 0x000fe200078e00ff */
[----:B------:R-:W1:Y:S01]  /*7220*/  LDCU UR4, c[0x0][0x3b8] ;  /* 0x00007700ff0477ac */ /* 0x000e620008000800 */
[----:B------:R-:W2:Y:S01]  /*7230*/  LDCU UR5, c[0x0][0x4f4] ;  /* 0x00009e80ff0577ac */ /* 0x000ea20008000800 */
[----:B------:R-:W3:Y:S01]  /*7240*/  LDCU.64 UR8, c[0x0][0x4f8] ;  /* 0x00009f00ff0877ac */ /* 0x000ee20008000a00 */
[----:B------:R-:W4:Y:S01]  /*7250*/  LDCU.64 UR10, c[0x0][0x500] ;  /* 0x0000a000ff0a77ac */ /* 0x000f220008000a00 */
[----:B0-----:R-:W-:Y:S01]  /*7260*/  IMAD.HI.U32 R4, R3, UR7, R2 ;  /* 0x0000000703047c27 */ /* 0x001fe2000f8e0002 */
[----:B------:R-:W-:-:S04]  /*7270*/  UISETP.NE.AND UP0, UPT, UR38, 0x4, UPT ;  /* 0x000000042600788c */ /* 0x000fc8000bf05270 */
[----:B-1----:R-:W-:-:S05]  /*7280*/  SHF.R.U32.HI R5, RZ, UR4, R4 ;  /* 0x00000004ff057c19 */ /* 0x002fca0008011604 */
[----:B------:R-:W-:-:S04]  /*7290*/  IMAD.MOV R2, RZ, RZ, -R5 ;  /* 0x000000ffff027224 */ /* 0x000fc800078e0a05 */
[----:B------:R-:W-:-:S04]  /*72a0*/  IMAD R3, R2, UR6, R3 ;  /* 0x0000000602037c24 */ /* 0x000fc8000f8e0203 */
[C---:B---3--:R-:W-:Y:S02]  /*72b0*/  IMAD R0, R3.reuse, UR8, R0 ;  /* 0x0000000803007c24 */ /* 0x048fe4000f8e0200 */
[C---:B------:R-:W-:Y:S02]  /*72c0*/  IMAD R23, R3.reuse, UR9, R23 ;  /* 0x0000000903177c24 */ /* 0x040fe4000f8e0217 */
[C---:B--2---:R-:W-:Y:S02]  /*72d0*/  IMAD R16, R3.reuse, UR5, R16 ;  /* 0x0000000503107c24 */ /* 0x044fe4000f8e0210 */
[C---:B----4-:R-:W-:Y:S02]  /*72e0*/  IMAD R22, R3.reuse, UR10, R22 ;  /* 0x0000000a03167c24 */ /* 0x050fe4000f8e0216 */
[----:B------:R-:W-:Y:S01]  /*72f0*/  IMAD R18, R3, UR11, R18 ;  /* 0x0000000b03127c24 */ /* 0x000fe2000f8e0212 */
[----:B------:R-:W-:Y:S06]  /*7300*/  BRA.U !UP0, `(.L_x_177) ;  /* 0x0000001508647547 */ /* 0x000fec000b800000 */
[----:B------:R-:W0:Y:S01]  /*7310*/  LDCU.64 UR4, c[0x0][0x3c0] ;  /* 0x00007800ff0477ac */ /* 0x000e220008000a00 */
[----:B------:R-:W-:Y:S01]  /*7320*/  IMAD.MOV.U32 R4, RZ, RZ, RZ ;  /* 0x000000ffff047224 */ /* 0x000fe200078e00ff */
[----:B------:R-:W1:Y:S01]  /*7330*/  LDCU UR6, c[0x0][0x3bc] ;  /* 0x00007780ff0677ac */ /* 0x000e620008000800 */
[----:B------:R-:W2:Y:S01]  /*7340*/  LDCU.64 UR8, c[0x0][0x508] ;  /* 0x0000a100ff0877ac */ /* 0x000ea20008000a00 */
[----:B------:R-:W3:Y:S01]  /*7350*/  LDCU.64 UR10, c[0x0][0x510] ;  /* 0x0000a200ff0a77ac */ /* 0x000ee20008000a00 */
        /* <DEDUP_REMOVED lines=8> */
[C---:B---3--:R-:W-:Y:S02]  /*73e0*/  IMAD R23, R5.reuse, UR10, R23 ;  /* 0x0000000a05177c24 */ /* 0x048fe4000f8e0217 */
[C---:B------:R-:W-:Y:S02]  /*73f0*/  IMAD R22, R5.reuse, UR11, R22 ;  /* 0x0000000b05167c24 */ /* 0x040fe4000f8e0216 */
[----:B0-----:R-:W-:Y:S01]  /*7400*/  IMAD R18, R5, UR4, R18 ;  /* 0x0000000405127c24 */ /* 0x001fe2000f8e0212 */
        /* <DEDUP_REMOVED lines=51> */
[----:B------:R-:W-:Y:S01]  /*7740*/  HFMA2 R4, -RZ, RZ, 0, 0 ;  /* 0x00000000ff047431 */ /* 0x000fe200000001ff */
        /* <DEDUP_REMOVED lines=276> */
[----:B0-----:R-:W-:-:S07]  /*8890*/  IMAD R18, R5, UR4, R18 ;  /* 0x0000000405127c24 */ /* 0x001fce000f8e0212 */
.L_x_177:
[----:B------:R-:W2:Y:S01]  /*88a0*/  LDCU.64 UR6, c[0x0][0x6b8] ;  /* 0x0000d700ff0677ac */ /* 0x000ea20008000a00 */
[----:B------:R-:W-:-:S04]  /*88b0*/  UPRMT UR4, UR41, 0x9910, URZ ;  /* 0x0000991029047896 */ /* 0x000fc800080000ff */
[----:B------:R-:W-:Y:S01]  /*88c0*/  UISETP.GT.AND UP0, UPT, UR4, 0x9, UPT ;  /* 0x000000090400788c */ /* 0x000fe2000bf04270 */
[----:B--234-:R-:W-:-:S05]  /*88d0*/  IADD3 R2, P0, PT, R0, UR6, RZ ;  /* 0x0000000600027c10 */ /* 0x01cfca000ff1e0ff */
        /* <DEDUP_REMOVED lines=15> */
.L_x_181:
[----:B------:R-:W2:Y:S02]  /*89d0*/  LDG.E.U8 R2, desc[UR36][R2.64] ;  /* 0x0000002402027981 */ /* 0x000ea4000c1e1100 */
[----:B--2---:R-:W-:-:S04]  /*89e0*/  I2FP.F32.U32 R0, R2 ;  /* 0x0000000200007245 */ /* 0x004fc80000201000 */
[----:B------:R-:W-:-:S04]  /*89f0*/  F2FP.BF16.F32.PACK_AB R0, RZ, R0 ;  /* 0x00000000ff00723e */ /* 0x000fc800000010ff */
[----:B------:R-:W-:Y:S01]  /*8a00*/  PRMT R19, R0, 0x7610, R19 ;  /* 0x0000761000137816 */ /* 0x000fe20000000013 */
[----:B------:R-:W-:Y:S06]  /*8a10*/  BRA `(.L_x_183) ;  /* 0x0000000c00e07947 */ /* 0x000fec0003800000 */
.L_x_180:
        /* <DEDUP_REMOVED lines=11> */
.L_x_185:
[----:B------:R-:W2:Y:S02]  /*8ad0*/  LDG.E R2, desc[UR36][R2.64] ;  /* 0x0000002402027981 */ /* 0x000ea4000c1e1900 */
[----:B--2---:R-:W-:-:S04]  /*8ae0*/  I2FP.F32.S32 R0, R2 ;  /* 0x0000000200007245 */ /* 0x004fc80000201400 */
[----:B------:R-:W-:-:S04]  /*8af0*/  F2FP.BF16.F32.PACK_AB R0, RZ, R0 ;  /* 0x00000000ff00723e */ /* 0x000fc800000010ff */
[----:B------:R-:W-:Y:S01]  /*8b00*/  PRMT R19, R0, 0x7610, R19 ;  /* 0x0000761000137816 */ /* 0x000fe20000000013 */
[----:B------:R-:W-:Y:S06]  /*8b10*/  BRA `(.L_x_183) ;  /* 0x0000000c00a07947 */ /* 0x000fec0003800000 */
.L_x_184:
[----:B------:R-:W2:Y:S02]  /*8b20*/  LDG.E.U16 R2, desc[UR36][R2.64] ;  /* 0x0000002402027981 */ /* 0x000ea4000c1e1500 */
[----:B--2---:R-:W0:Y:S02]  /*8b30*/  I2F.S16 R0, R2 ;  /* 0x0000000200007306 */ /* 0x004e240000101400 */
[----:B0-----:R-:W-:-:S04]  /*8b40*/  F2FP.BF16.F32.PACK_AB R0, RZ, R0 ;  /* 0x00000000ff00723e */ /* 0x001fc800000010ff */
[----:B------:R-:W-:Y:S01]  /*8b50*/  PRMT R19, R0, 0x7610, R19 ;  /* 0x0000761000137816 */ /* 0x000fe20000000013 */
[----:B------:R-:W-:Y:S06]  /*8b60*/  BRA `(.L_x_183) ;  /* 0x0000000c008c7947 */ /* 0x000fec0003800000 */
.L_x_179:
        /* <DEDUP_REMOVED lines=9> */
.L_x_187:
[----:B------:R-:W2:Y:S02]  /*8c00*/  LDG.E.U16 R0, desc[UR36][R2.64] ;  /* 0x0000002402007981 */ /* 0x000ea4000c1e1500 */
[----:B--2---:R-:W-:-:S05]  /*8c10*/  HADD2.F32 R0, -RZ, R0.H0_H0 ;  /* 0x20000000ff007230 */ /* 0x004fca0000004100 */
[----:B------:R-:W-:-:S04]  /*8c20*/  F2FP.BF16.F32.PACK_AB R0, RZ, R0 ;  /* 0x00000000ff00723e */ /* 0x000fc800000010ff */
[----:B------:R-:W-:Y:S01]  /*8c30*/  PRMT R19, R0, 0x7610, R19 ;  /* 0x0000761000137816 */ /* 0x000fe20000000013 */
[----:B------:R-:W-:Y:S06]  /*8c40*/  BRA `(.L_x_183) ;  /* 0x0000000c00547947 */ /* 0x000fec0003800000 */
.L_x_186:
        /* <DEDUP_REMOVED lines=9> */
.L_x_189:
[----:B------:R-:W2:Y:S02]  /*8ce0*/  LDG.E.U16 R2, desc[UR36][R2.64] ;  /* 0x0000002402027981 */ /* 0x000ea4000c1e1500 */
[----:B--2---:R-:W-:-:S05]  /*8cf0*/  HADD2.F32 R0, -RZ, R2.H0_H0 ;  /* 0x20000002ff007230 */ /* 0x004fca0000004100 */
[----:B------:R-:W-:-:S04]  /*8d00*/  F2FP.BF16.F32.PACK_AB R0, RZ, R0 ;  /* 0x00000000ff00723e */ /* 0x000fc800000010ff */
[----:B------:R-:W-:Y:S01]  /*8d10*/  PRMT R19, R0, 0x7610, R19 ;  /* 0x0000761000137816 */ /* 0x000fe20000000013 */
[----:B------:R-:W-:Y:S06]  /*8d20*/  BRA `(.L_x_183) ;  /* 0x0000000c001c7947 */ /* 0x000fec0003800000 */
.L_x_188:
        /* <DEDUP_REMOVED lines=13> */
.L_x_178:
        /* <DEDUP_REMOVED lines=14> */
.L_x_192:
        /* <DEDUP_REMOVED lines=13> */
.L_x_191:
        /* <DEDUP_REMOVED lines=27> */
.L_x_194:
[----:B------:R-:W2:Y:S02]  /*9160*/  LDG.E.U8 R2, desc[UR36][R2.64] ;  /* 0x0000002402027981 */ /* 0x000ea4000c1e1100 */
[C---:B--2---:R-:W-:Y:S02]  /*9170*/  IMAD.SHL.U32 R0, R2.reuse, 0x2000000, RZ ;  /* 0x0200000002007824 */ /* 0x044fe400078e00ff */
[----:B------:R-:W-:-:S03]  /*9180*/  IMAD.SHL.U32 R5, R2, 0x100, RZ ;  /* 0x0000010002057824 */ /* 0x000fc600078e00ff */
[----:B------:R-:W-:-:S13]  /*9190*/  ISETP.GE.U32.AND P0, PT, R0, 0x8000000, PT ;  /* 0x080000000000780c */ /* 0x000fda0003f06070 */
[C---:B------:R-:W-:Y:S02]  /*91a0*/  @!P0 LOP3.LUT R4, R5.reuse, 0x7f00, RZ, 0xc0, !PT ;  /* 0x00007f0005048812 */ /* 0x040fe400078ec0ff */
[----:B------:R-:W-:Y:S02]  /*91b0*/  @P0 LEA.HI R0, R0, 0x70000000, RZ, 0x1c ;  /* 0x7000000000000811 */ /* 0x000fe400078fe0ff */
[----:B------:R-:W-:Y:S02]  /*91c0*/  @!P0 LOP3.LUT R4, R4, 0x3f000000, RZ, 0xfc, !PT ;  /* 0x3f00000004048812 */ /* 0x000fe400078efcff */
[----:B------:R-:W-:Y:S01]  /*91d0*/  PRMT R5, R5, 0x9910, RZ ;  /* 0x0000991005057816 */ /* 0x000fe200000000ff */
[----:B------:R-:W-:Y:S02]  /*91e0*/  @P0 FMUL.FTZ R0, R0, 1.9259299443872358531e-34 ;  /* 0x0780000000000820 */ /* 0x000fe40000410000 */
[----:B------:R-:W-:-:S05]  /*91f0*/  @!P0 FADD.FTZ R0, R4, -0.5 ;  /* 0xbf00000004008421 */ /* 0x000fca0000010000 */
[----:B------:R-:W-:-:S04]  /*9200*/  LOP3.LUT R0, R0, 0x80000000, R5, 0xf8, !PT ;  /* 0x8000000000007812 */ /* 0x000fc800078ef805 */
[----:B------:R-:W-:-:S04]  /*9210*/  F2FP.BF16.F32.PACK_AB R0, RZ, R0 ;  /* 0x00000000ff00723e */ /* 0x000fc800000010ff */
[----:B------:R-:W-:Y:S01]  /*9220*/  PRMT R19, R0, 0x7610, R19 ;  /* 0x0000761000137816 */ /* 0x000fe20000000013 */
[----:B------:R-:W-:Y:S06]  /*9230*/  BRA `(.L_x_183) ;  /* 0x0000000400d87947 */ /* 0x000fec0003800000 */
.L_x_193:
[----:B------:R0:W5:Y:S01]  /*9240*/  LDG.E.U16 R19, desc[UR36][R2.64] ;  /* 0x0000002402137981 */ /* 0x000162000c1e1500 */
[----:B------:R-:W-:Y:S05]  /*9250*/  BRA `(.L_x_183) ;  /* 0x0000000400d07947 */ /* 0x000fea0003800000 */
.L_x_190:
        /* <DEDUP_REMOVED lines=13> */
.L_x_197:
        /* <DEDUP_REMOVED lines=21> */
.L_x_201:
[----:B------:R-:W-:Y:S05]  /*9480*/  BSYNC.RECONVERGENT B1 ;  /* 0x0000000000017941 */ /* 0x000fea0003800200 */
.L_x_200:
[----:B------:R-:W-:Y:S01]  /*9490*/  IMAD.SHL.U32 R0, R0, 0x100000, RZ ;  /* 0x0010000000007824 */ /* 0x000fe200078e00ff */
[----:B------:R-:W-:-:S04]  /*94a0*/  LEA R2, R2, 0x3b800000, 0x17 ;  /* 0x3b80000002027811 */ /* 0x000fc800078eb8ff */
[----:B------:R-:W-:-:S07]  /*94b0*/  LOP3.LUT R0, R2, R0, R7, 0xfe, !PT ;  /* 0x0000000002007212 */ /* 0x000fce00078efe07 */
.L_x_199:
[----:B------:R-:W-:Y:S05]  /*94c0*/  BSYNC.RECONVERGENT B0 ;  /* 0x0000000000007941 */ /* 0x000fea0003800200 */
.L_x_198:
[----:B------:R-:W-:-:S04]  /*94d0*/  F2FP.BF16.F32.PACK_AB R0, RZ, R0 ;  /* 0x00000000ff00723e */ /* 0x000fc800000010ff */
[----:B------:R-:W-:Y:S01]  /*94e0*/  PRMT R19, R0, 0x7610, R19 ;  /* 0x0000761000137816 */ /* 0x000fe20000000013 */
[----:B------:R-:W-:Y:S06]  /*94f0*/  BRA `(.L_x_183) ;  /* 0x0000000400287947 */ /* 0x000fec0003800000 */
.L_x_196:
        /* <DEDUP_REMOVED lines=21> */
.L_x_205:
[----:B------:R-:W-:Y:S05]  /*9650*/  BSYNC.RECONVERGENT B1 ;  /* 0x0000000000017941 */ /* 0x000fea0003800200 */
.L_x_204:
[----:B------:R-:W-:Y:S01]  /*9660*/  IMAD.SHL.U32 R0, R0, 0x200000, RZ ;  /* 0x0020000000007824 */ /* 0x000fe200078e00ff */
[----:B------:R-:W-:-:S04]  /*9670*/  LEA R2, R2, 0x37800000, 0x17 ;  /* 0x3780000002027811 */ /* 0x000fc800078eb8ff */
[----:B------:R-:W-:-:S07]  /*9680*/  LOP3.LUT R0, R2, R0, R7, 0xfe, !PT ;  /* 0x0000000002007212 */ /* 0x000fce00078efe07 */
.L_x_203:
[----:B------:R-:W-:Y:S05]  /*9690*/  BSYNC.RECONVERGENT B0 ;  /* 0x0000000000007941 */ /* 0x000fea0003800200 */
.L_x_202:
[----:B------:R-:W-:-:S04]  /*96a0*/  F2FP.BF16.F32.PACK_AB R0, RZ, R0 ;  /* 0x00000000ff00723e */ /* 0x000fc800000010ff */
[----:B------:R-:W-:Y:S01]  /*96b0*/  PRMT R19, R0, 0x7610, R19 ;  /* 0x0000761000137816 */ /* 0x000fe20000000013 */
[----:B------:R-:W-:Y:S06]  /*96c0*/  BRA `(.L_x_183) ;  /* 0x0000000000b47947 */ /* 0x000fec0003800000 */
.L_x_195:
[----:B------:R-:W-:-:S09]  /*96d0*/  UISETP.NE.AND UP0, UPT, UR4, 0x1c, UPT ;  /* 0x0000001c0400788c */ /* 0x000fd2000bf05270 */
[----:B------:R-:W-:Y:S05]  /*96e0*/  BRA.U !UP0, `(.L_x_206) ;  /* 0x00000001089c7547 */ /* 0x000fea000b800000 */
[----:B------:R-:W-:-:S09]  /*96f0*/  UISETP.NE.AND UP0, UPT, UR4, 0x1d, UPT ;  /* 0x0000001d0400788c */ /* 0x000fd2000bf05270 */
[----:B------:R-:W-:Y:S05]  /*9700*/  BRA.U !UP0, `(.L_x_207) ;  /* 0x0000000108807547 */ /* 0x000fea000b800000 */
[----:B------:R-:W-:-:S09]  /*9710*/  UISETP.NE.AND UP0, UPT, UR4, 0x2c, UPT ;  /* 0x0000002c0400788c */ /* 0x000fd2000bf05270 */
[----:B------:R-:W-:Y:S05]  /*9720*/  BRA.U UP0, `(.L_x_182) ;  /* 0x0000000100307547 */ /* 0x000fea000b800000 */
        /* <DEDUP_REMOVED lines=8> */
.L_x_209:
[----:B------:R-:W-:Y:S05]  /*97b0*/  BSYNC.RECONVERGENT B0 ;  /* 0x0000000000007941 */ /* 0x000fea0003800200 */
.L_x_208:
[----:B------:R-:W-:-:S04]  /*97c0*/  F2FP.BF16.F32.PACK_AB R0, RZ, R0 ;  /* 0x00000000ff00723e */ /* 0x000fc800000010ff */
[----:B------:R-:W-:Y:S01]  /*97d0*/  PRMT R19, R0, 0x7610, R19 ;  /* 0x0000761000137816 */ /* 0x000fe20000000013 */
[----:B------:R-:W-:Y:S06]  /*97e0*/  BRA `(.L_x_183) ;  /* 0x00000000006c7947 */ /* 0x000fec0003800000 */
.L_x_182:
[----:B------:R-:W-:Y:S01]  /*97f0*/  MOV R2, 0x0 ;  /* 0x0000000000027802 */ /* 0x000fe20000000f00 */
[----:B------:R-:W0:Y:S01]  /*9800*/  LDCU.64 UR4, c[0x4][0x128] ;  /* 0x01002500ff0477ac */ /* 0x000e220008000a00 */
[----:B------:R-:W-:Y:S02]  /*9810*/  IMAD.MOV.U32 R8, RZ, RZ, 0x4e ;  /* 0x0000004eff087424 */ /* 0x000fe400078e00ff */
[----:B------:R-:W-:Y:S01]  /*9820*/  IMAD.MOV.U32 R12, RZ, RZ, 0x1 ;  /* 0x00000001ff0c7424 */ /* 0x000fe200078e00ff */
[----:B------:R-:W1:Y:S01]  /*9830*/  LDCU.64 UR6, c[0x4][0x130] ;  /* 0x01002600ff0677ac */ /* 0x000e620008000a00 */
[----:B------:R-:W2:Y:S01]  /*9840*/  LDC.64 R2, c[0x4][R2] ;  /* 0x0100000002027b82 */ /* 0x000ea20000000a00 */
[----:B------:R-:W-:Y:S01]  /*9850*/  IMAD.MOV.U32 R13, RZ, RZ, RZ ;  /* 0x000000ffff0d7224 */ /* 0x000fe200078e00ff */
[----:B------:R-:W3:Y:S01]  /*9860*/  LDCU.64 UR8, c[0x4][0x38] ;  /* 0x01000700ff0877ac */ /* 0x000ee20008000a00 */
[----:B0-----:R-:W-:Y:S02]  /*9870*/  IMAD.U32 R4, RZ, RZ, UR4 ;  /* 0x00000004ff047e24 */ /* 0x001fe4000f8e00ff */
[----:B------:R-:W-:-:S02]  /*9880*/  IMAD.U32 R5, RZ, RZ, UR5 ;  /* 0x00000005ff057e24 */ /* 0x000fc4000f8e00ff */
[----:B-1----:R-:W-:Y:S01]  /*9890*/  IMAD.U32 R6, RZ, RZ, UR6 ;  /* 0x00000006ff067e24 */ /* 0x002fe2000f8e00ff */
[----:B------:R-:W-:Y:S01]  /*98a0*/  MOV R7, UR7 ;  /* 0x0000000700077c02 */ /* 0x000fe20008000f00 */
[----:B---3--:R-:W-:Y:S02]  /*98b0*/  IMAD.U32 R10, RZ, RZ, UR8 ;  /* 0x00000008ff0a7e24 */ /* 0x008fe4000f8e00ff */
[----:B------:R-:W-:-:S07]  /*98c0*/  IMAD.U32 R11, RZ, RZ, UR9 ;  /* 0x00000009ff0b7e24 */ /* 0x000fce000f8e00ff */
[----:B------:R-:W-:-:S07]  /*98d0*/  LEPC R20, `(.L_x_210) ;  /* 0x000000001014794e */ /* 0x000fce0000000000 */
[----:B--2---:R-:W-:Y:S05]  /*98e0*/  CALL.ABS.NOINC R2 ;  /* 0x0000000002007343 */ /* 0x004fea0003c00000 */
.L_x_210:
[----:B------:R-:W-:Y:S01]  /*98f0*/  PRMT R19, RZ, 0x7610, R19 ;  /* 0x00007610ff137816 */ /* 0x000fe20000000013 */
[----:B------:R-:W-:Y:S06]  /*9900*/  BRA `(.L_x_183) ;  /* 0x0000000000247947 */ /* 0x000fec0003800000 */
.L_x_207:
[----:B------:R-:W2:Y:S02]  /*9910*/  LDG.E.64 R2, desc[UR36][R2.64] ;  /* 0x0000002402027981 */ /* 0x000ea4000c1e1b00 */
[----:B--2---:R-:W0:Y:S02]  /*9920*/  I2F.U64 R0, R2 ;  /* 0x0000000200007312 */ /* 0x004e240000301000 */
[----:B0-----:R-:W-:-:S04]  /*9930*/  F2FP.BF16.F32.PACK_AB R0, RZ, R0 ;  /* 0x00000000ff00723e */ /* 0x001fc800000010ff */
[----:B------:R-:W-:Y:S01]  /*9940*/  PRMT R19, R0, 0x7610, R19 ;  /* 0x0000761000137816 */ /* 0x000fe20000000013 */
[----:B------:R-:W-:Y:S06]  /*9950*/  BRA `(.L_x_183) ;  /* 0x0000000000107947 */ /* 0x000fec0003800000 */
.L_x_206:
[----:B------:R-:W2:Y:S02]  /*9960*/  LDG.E R2, desc[UR36][R2.64] ;  /* 0x0000002402027981 */ /* 0x000ea4000c1e1900 */
[----:B--2---:R-:W-:-:S04]  /*9970*/  I2FP.F32.U32 R0, R2 ;  /* 0x0000000200007245 */ /* 0x004fc80000201000 */
[----:B------:R-:W-:-:S04]  /*9980*/  F2FP.BF16.F32.PACK_AB R0, RZ, R0 ;  /* 0x00000000ff00723e */ /* 0x000fc800000010ff */
[----:B------:R-:W-:-:S07]  /*9990*/  PRMT R19, R0, 0x7610, R19 ;  /* 0x0000761000137816 */ /* 0x000fce0000000013 */
.L_x_183:
        /* <DEDUP_REMOVED lines=19> */
.L_x_214:
[----:B------:R-:W2:Y:S02]  /*9ad0*/  LDG.E.U8 R2, desc[UR36][R2.64] ;  /* 0x0000002402027981 */ /* 0x000ea4000c1e1100 */
[----:B--2---:R-:W-:-:S04]  /*9ae0*/  I2FP.F32.U32 R0, R2 ;  /* 0x0000000200007245 */ /* 0x004fc80000201000 */
[----:B------:R-:W-:-:S04]  /*9af0*/  F2FP.BF16.F32.PACK_AB R0, RZ, R0 ;  /* 0x00000000ff00723e */ /* 0x000fc800000010ff */
[----:B------:R-:W-:Y:S01]  /*9b00*/  PRMT R23, R0, 0x7610, R23 ;  /* 0x0000761000177816 */ /* 0x000fe20000000017 */
[----:B------:R-:W-:Y:S06]  /*9b10*/  BRA `(.L_x_216) ;  /* 0x0000000c00e07947 */ /* 0x000fec0003800000 */
.L_x_213:
        /* <DEDUP_REMOVED lines=11> */
.L_x_218:
[----:B------:R-:W2:Y:S02]  /*9bd0*/  LDG.E R2, desc[UR36][R2.64] ;  /* 0x0000002402027981 */ /* 0x000ea4000c1e1900 */
[----:B--2---:R-:W-:-:S04]  /*9be0*/  I2FP.F32.S32 R0, R2 ;  /* 0x0000000200007245 */ /* 0x004fc80000201400 */
[----:B------:R-:W-:-:S04]  /*9bf0*/  F2FP.BF16.F32.PACK_AB R0, RZ, R0 ;  /* 0x00000000ff00723e */ /* 0x000fc800000010ff */
[----:B------:R-:W-:Y:S01]  /*9c00*/  PRMT R23, R0, 0x7610, R23 ;  /* 0x0000761000177816 */ /* 0x000fe20000000017 */
[----:B------:R-:W-:Y:S06]  /*9c10*/  BRA `(.L_x_216) ;  /* 0x0000000c00a07947 */ /* 0x000fec0003800000 */
.L_x_217:
[----:B------:R-:W2:Y:S02]  /*9c20*/  LDG.E.U16 R2, desc[UR36][R2.64] ;  /* 0x0000002402027981 */ /* 0x000ea4000c1e1500 */
[----:B--2---:R-:W0:Y:S02]  /*9c30*/  I2F.S16 R0, R2 ;  /* 0x0000000200007306 */ /* 0x004e240000101400 */
[----:B0-----:R-:W-:-:S04]  /*9c40*/  F2FP.BF16.F32.PACK_AB R0, RZ, R0 ;  /* 0x00000000ff00723e */ /* 0x001fc800000010ff */
[----:B------:R-:W-:Y:S01]  /*9c50*/  PRMT R23, R0, 0x7610, R23 ;  /* 0x0000761000177816 */ /* 0x000fe20000000017 */
[----:B------:R-:W-:Y:S06]  /*9c60*/  BRA `(.L_x_216) ;  /* 0x0000000c008c7947 */ /* 0x000fec0003800000 */
.L_x_212:
        /* <DEDUP_REMOVED lines=9> */
.L_x_220:
[----:B------:R-:W2:Y:S02]  /*9d00*/  LDG.E.U16 R0, desc[UR36][R2.64] ;  /* 0x0000002402007981 */ /* 0x000ea4000c1e1500 */
[----:B--2---:R-:W-:-:S05]  /*9d10*/  HADD2.F32 R0, -RZ, R0.H0_H0 ;  /* 0x20000000ff007230 */ /* 0x004fca0000004100 */
[----:B------:R-:W-:-:S04]  /*9d20*/  F2FP.BF16.F32.PACK_AB R0, RZ, R0 ;  /* 0x00000000ff00723e */ /* 0x000fc800000010ff */
[----:B------:R-:W-:Y:S01]  /*9d30*/  PRMT R23, R0, 0x7610, R23 ;  /* 0x0000761000177816 */ /* 0x000fe20000000017 */
[----:B------:R-:W-:Y:S06]  /*9d40*/  BRA `(.L_x_216) ;  /* 0x0000000c00547947 */ /* 0x000fec0003800000 */
.L_x_219:
        /* <DEDUP_REMOVED lines=9> */
.L_x_222:
[----:B------:R-:W2:Y:S02]  /*9de0*/  LDG.E.U16 R2, desc[UR36][R2.64] ;  /* 0x0000002402027981 */ /* 0x000ea4000c1e1500 */
[----:B--2---:R-:W-:-:S05]  /*9df0*/  HADD2.F32 R0, -RZ, R2.H0_H0 ;  /* 0x20000002ff007230 */ /* 0x004fca0000004100 */
[----:B------:R-:W-:-:S04]  /*9e00*/  F2FP.BF16.F32.PACK_AB R0, RZ, R0 ;  /* 0x00000000ff00723e */ /* 0x000fc800000010ff */
[----:B------:R-:W-:Y:S01]  /*9e10*/  PRMT R23, R0, 0x7610, R23 ;  /* 0x0000761000177816 */ /* 0x000fe20000000017 */
[----:B------:R-:W-:Y:S06]  /*9e20*/  BRA `(.L_x_216) ;  /* 0x0000000c001c7947 */ /* 0x000fec0003800000 */
.L_x_221:
        /* <DEDUP_REMOVED lines=13> */
.L_x_211:
        /* <DEDUP_REMOVED lines=14> */
.L_x_225:
        /* <DEDUP_REMOVED lines=13> */
.L_x_224:
        /* <DEDUP_REMOVED lines=27> */
.L_x_227:
        /* <DEDUP_REMOVED lines=14> */
.L_x_226:
[----:B------:R0:W5:Y:S01]  /*a340*/  LDG.E.U16 R23, desc[UR36][R2.64] ;  /* 0x0000002402177981 */ /* 0x000162000c1e1500 */
[----:B------:R-:W-:Y:S05]  /*a350*/  BRA `(.L_x_216) ;  /* 0x0000000400d07947 */ /* 0x000fea0003800000 */
.L_x_223:
        /* <DEDUP_REMOVED lines=13> */
.L_x_230:
        /* <DEDUP_REMOVED lines=21> */
.L_x_234:
[----:B------:R-:W-:Y:S05]  /*a580*/  BSYNC.RECONVERGENT B1 ;  /* 0x0000000000017941 */ /* 0x000fea0003800200 */
.L_x_233:
[----:B------:R-:W-:Y:S01]  /*a590*/  IMAD.SHL.U32 R0, R0, 0x100000, RZ ;  /* 0x0010000000007824 */ /* 0x000fe200078e00ff */
[----:B------:R-:W-:-:S04]  /*a5a0*/  LEA R2, R2, 0x3b800000, 0x17 ;  /* 0x3b80000002027811 */ /* 0x000fc800078eb8ff */
[----:B------:R-:W-:-:S07]  /*a5b0*/  LOP3.LUT R0, R2, R0, R7, 0xfe, !PT ;  /* 0x0000000002007212 */ /* 0x000fce00078efe07 */
.L_x_232:
[----:B------:R-:W-:Y:S05]  /*a5c0*/  BSYNC.RECONVERGENT B0 ;  /* 0x0000000000007941 */ /* 0x000fea0003800200 */
.L_x_231:
[----:B------:R-:W-:-:S04]  /*a5d0*/  F2FP.BF16.F32.PACK_AB R0, RZ, R0 ;  /* 0x00000000ff00723e */ /* 0x000fc800000010ff */
[----:B------:R-:W-:Y:S01]  /*a5e0*/  PRMT R23, R0, 0x7610, R23 ;  /* 0x0000761000177816 */ /* 0x000fe20000000017 */
[----:B------:R-:W-:Y:S06]  /*a5f0*/  BRA `(.L_x_216) ;  /* 0x0000000400287947 */ /* 0x000fec0003800000 */
.L_x_229:
        /* <DEDUP_REMOVED lines=21> */
.L_x_238:
[----:B------:R-:W-:Y:S05]  /*a750*/  BSYNC.RECONVERGENT B1 ;  /* 0x0000000000017941 */ /* 0x000fea0003800200 */
.L_x_237:
[----:B------:R-:W-:Y:S01]  /*a760*/  IMAD.SHL.U32 R0, R0, 0x200000, RZ ;  /* 0x0020000000007824 */ /* 0x000fe200078e00ff */
[----:B------:R-:W-:-:S04]  /*a770*/  LEA R2, R2, 0x37800000, 0x17 ;  /* 0x3780000002027811 */ /* 0x000fc800078eb8ff */
[----:B------:R-:W-:-:S07]  /*a780*/  LOP3.LUT R0, R2, R0, R7, 0xfe, !PT ;  /* 0x0000000002007212 */ /* 0x000fce00078efe07 */
.L_x_236:
[----:B------:R-:W-:Y:S05]  /*a790*/  BSYNC.RECONVERGENT B0 ;  /* 0x0000000000007941 */ /* 0x000fea0003800200 */
.L_x_235:
[----:B------:R-:W-:-:S04]  /*a7a0*/  F2FP.BF16.F32.PACK_AB R0, RZ, R0 ;  /* 0x00000000ff00723e */ /* 0x000fc800000010ff */
[----:B------:R-:W-:Y:S01]  /*a7b0*/  PRMT R23, R0, 0x7610, R23 ;  /* 0x0000761000177816 */ /* 0x000fe20000000017 */
[----:B------:R-:W-:Y:S06]  /*a7c0*/  BRA `(.L_x_216) ;  /* 0x0000000000b47947 */ /* 0x000fec0003800000 */
.L_x_228:
        /* <DEDUP_REMOVED lines=14> */
.L_x_242:
[----:B------:R-:W-:Y:S05]  /*a8b0*/  BSYNC.RECONVERGENT B0 ;  /* 0x0000000000007941 */ /* 0x000fea0003800200 */
.L_x_241:
[----:B------:R-:W-:-:S04]  /*a8c0*/  F2FP.BF16.F32.PACK_AB R0, RZ, R0 ;  /* 0x00000000ff00723e */ /* 0x000fc800000010ff */
[----:B------:R-:W-:Y:S01]  /*a8d0*/  PRMT R23, R0, 0x7610, R23 ;  /* 0x0000761000177816 */ /* 0x000fe20000000017 */
[----:B------:R-:W-:Y:S06]  /*a8e0*/  BRA `(.L_x_216) ;  /* 0x00000000006c7947 */ /* 0x000fec0003800000 */
.L_x_215:
        /* <DEDUP_REMOVED lines=10> */
[----:B-1----:R-:W-:Y:S02]  /*a990*/  IMAD.U32 R6, RZ, RZ, UR6 ;  /* 0x00000006ff067e24 */ /* 0x002fe4000f8e00ff */
[----:B------:R-:W-:Y:S02]  /*a9a0*/  IMAD.U32 R7, RZ, RZ, UR7 ;  /* 0x00000007ff077e24 */ /* 0x000fe4000f8e00ff */
[----:B---3--:R-:W-:Y:S02]  /*a9b0*/  IMAD.U32 R10, RZ, RZ, UR8 ;  /* 0x00000008ff0a7e24 */ /* 0x008fe4000f8e00ff */
[----:B------:R-:W-:-:S07]  /*a9c0*/  IMAD.U32 R11, RZ, RZ, UR9 ;  /* 0x00000009ff0b7e24 */ /* 0x000fce000f8e00ff */
[----:B------:R-:W-:-:S07]  /*a9d0*/  LEPC R20, `(.L_x_243) ;  /* 0x000000001014794e */ /* 0x000fce0000000000 */
[----:B--2--5:R-:W-:Y:S05]  /*a9e0*/  CALL.ABS.NOINC R2 ;  /* 0x0000000002007343 */ /* 0x024fea0003c00000 */
.L_x_243:
[----:B------:R-:W-:Y:S01]  /*a9f0*/  PRMT R23, RZ, 0x7610, R23 ;  /* 0x00007610ff177816 */ /* 0x000fe20000000017 */
[----:B------:R-:W-:Y:S06]  /*aa00*/  BRA `(.L_x_216) ;  /* 0x0000000000247947 */ /* 0x000fec0003800000 */
.L_x_240:
[----:B------:R-:W2:Y:S02]  /*aa10*/  LDG.E.64 R2, desc[UR36][R2.64] ;  /* 0x0000002402027981 */ /* 0x000ea4000c1e1b00 */
[----:B--2---:R-:W0:Y:S02]  /*aa20*/  I2F.U64 R0, R2 ;  /* 0x0000000200007312 */ /* 0x004e240000301000 */
[----:B0-----:R-:W-:-:S04]  /*aa30*/  F2FP.BF16.F32.PACK_AB R0, RZ, R0 ;  /* 0x00000000ff00723e */ /* 0x001fc800000010ff */
[----:B------:R-:W-:Y:S01]  /*aa40*/  PRMT R23, R0, 0x7610, R23 ;  /* 0x0000761000177816 */ /* 0x000fe20000000017 */
[----:B------:R-:W-:Y:S06]  /*aa50*/  BRA `(.L_x_216) ;  /* 0x0000000000107947 */ /* 0x000fec0003800000 */
.L_x_239:
[----:B------:R-:W2:Y:S02]  /*aa60*/  LDG.E R2, desc[UR36][R2.64] ;  /* 0x0000002402027981 */ /* 0x000ea4000c1e1900 */
[----:B--2---:R-:W-:-:S04]  /*aa70*/  I2FP.F32.U32 R0, R2 ;  /* 0x0000000200007245 */ /* 0x004fc80000201000 */
[----:B------:R-:W-:-:S04]  /*aa80*/  F2FP.BF16.F32.PACK_AB R0, RZ, R0 ;  /* 0x00000000ff00723e */ /* 0x000fc800000010ff */
[----:B------:R-:W-:-:S07]  /*aa90*/  PRMT R23, R0, 0x7610, R23 ;  /* 0x0000761000177816 */ /* 0x000fce0000000017 */
.L_x_216:
        /* <DEDUP_REMOVED lines=19> */
.L_x_247:
[----:B------:R-:W2:Y:S02]  /*abd0*/  LDG.E.U8 R2, desc[UR36][R2.64] ;  /* 0x0000002402027981 */ /* 0x000ea4000c1e1100 */
[----:B--2---:R-:W-:-:S04]  /*abe0*/  I2FP.F32.U32 R0, R2 ;  /* 0x0000000200007245 */ /* 0x004fc80000201000 */
[----:B------:R-:W-:-:S04]  /*abf0*/  F2FP.BF16.F32.PACK_AB R0, RZ, R0 ;  /* 0x00000000ff00723e */ /* 0x000fc800000010ff */
[----:B------:R-:W-:Y:S01]  /*ac00*/  PRMT R22, R0, 0x7610, R22 ;  /* 0x0000761000167816 */ /* 0x000fe20000000016 */
[----:B------:R-:W-:Y:S06]  /*ac10*/  BRA `(.L_x_249) ;  /* 0x0000000c00e07947 */ /* 0x000fec0003800000 */
.L_x_246:
        /* <DEDUP_REMOVED lines=11> */
.L_x_251:
[----:B------:R-:W2:Y:S02]  /*acd0*/  LDG.E R2, desc[UR36][R2.64] ;  /* 0x0000002402027981 */ /* 0x000ea4000c1e1900 */
[----:B--2---:R-:W-:-:S04]  /*ace0*/  I2FP.F32.S32 R0, R2 ;  /* 0x0000000200007245 */ /* 0x004fc80000201400 */
[----:B------:R-:W-:-:S04]  /*acf0*/  F2FP.BF16.F32.PACK_AB R0, RZ, R0 ;  /* 0x00000000ff00723e */ /* 0x000fc800000010ff */
[----:B------:R-:W-:Y:S01]  /*ad00*/  PRMT R22, R0, 0x7610, R22 ;  /* 0x0000761000167816 */ /* 0x000fe20000000016 */
[----:B------:R-:W-:Y:S06]  /*ad10*/  BRA `(.L_x_249) ;  /* 0x0000000c00a07947 */ /* 0x000fec0003800000 */
.L_x_250:
[----:B------:R-:W2:Y:S02]  /*ad20*/  LDG.E.U16 R2, desc[UR36][R2.64] ;  /* 0x0000002402027981 */ /* 0x000ea4000c1e1500 */
[----:B--2---:R-:W0:Y:S02]  /*ad30*/  I2F.S16 R0, R2 ;  /* 0x0000000200007306 */ /* 0x004e240000101400 */
[----:B0-----:R-:W-:-:S04]  /*ad40*/  F2FP.BF16.F32.PACK_AB R0, RZ, R0 ;  /* 0x00000000ff00723e */ /* 0x001fc800000010ff */
[----:B------:R-:W-:Y:S01]  /*ad50*/  PRMT R22, R0, 0x7610, R22 ;  /* 0x0000761000167816 */ /* 0x000fe20000000016 */
[----:B------:R-:W-:Y:S06]  /*ad60*/  BRA `(.L_x_249) ;  /* 0x0000000c008c7947 */ /* 0x000fec0003800000 */
.L_x_245:
        /* <DEDUP_REMOVED lines=9> */
.L_x_253:
[----:B------:R-:W2:Y:S02]  /*ae00*/  LDG.E.U16 R0, desc[UR36][R2.64] ;  /* 0x0000002402007981 */ /* 0x000ea4000c1e1500 */
[----:B--2---:R-:W-:-:S05]  /*ae10*/  HADD2.F32 R0, -RZ, R0.H0_H0 ;  /* 0x20000000ff007230 */ /* 0x004fca0000004100 */
[----:B------:R-:W-:-:S04]  /*ae20*/  F2FP.BF16.F32.PACK_AB R0, RZ, R0 ;  /* 0x00000000ff00723e */ /* 0x000fc800000010ff */
[----:B------:R-:W-:Y:S01]  /*ae30*/  PRMT R22, R0, 0x7610, R22 ;  /* 0x0000761000167816 */ /* 0x000fe20000000016 */
[----:B------:R-:W-:Y:S06]  /*ae40*/  BRA `(.L_x_249) ;  /* 0x0000000c00547947 */ /* 0x000fec0003800000 */
.L_x_252:
        /* <DEDUP_REMOVED lines=9> */
.L_x_255:
[----:B------:R-:W2:Y:S02]  /*aee0*/  LDG.E.U16 R2, desc[UR36][R2.64] ;  /* 0x0000002402027981 */ /* 0x000ea4000c1e1500 */
[----:B--2---:R-:W-:-:S05]  /*aef0*/  HADD2.F32 R0, -RZ, R2.H0_H0 ;  /* 0x20000002ff007230 */ /* 0x004fca0000004100 */
[----:B------:R-:W-:-:S04]  /*af00*/  F2FP.BF16.F32.PACK_AB R0, RZ, R0 ;  /* 0x00000000ff00723e */ /* 0x000fc800000010ff */
[----:B------:R-:W-:Y:S01]  /*af10*/  PRMT R22, R0, 0x7610, R22 ;  /* 0x0000761000167816 */ /* 0x000fe20000000016 */
[----:B------:R-:W-:Y:S06]  /*af20*/  BRA `(.L_x_249) ;  /* 0x0000000c001c7947 */ /* 0x000fec0003800000 */
.L_x_254:
        /* <DEDUP_REMOVED lines=13> */
.L_x_244:
        /* <DEDUP_REMOVED lines=14> */
.L_x_258:
        /* <DEDUP_REMOVED lines=13> */
.L_x_257:
        /* <DEDUP_REMOVED lines=27> */
.L_x_260:
        /* <DEDUP_REMOVED lines=14> */
.L_x_259:
[----:B------:R0:W5:Y:S01]  /*b440*/  LDG.E.U16 R22, desc[UR36][R2.64] ;  /* 0x0000002402167981 */ /* 0x000162000c1e1500 */
[----:B------:R-:W-:Y:S05]  /*b450*/  BRA `(.L_x_249) ;  /* 0x0000000400d07947 */ /* 0x000fea0003800000 */
.L_x_256:
        /* <DEDUP_REMOVED lines=13> */
.L_x_263:
        /* <DEDUP_REMOVED lines=21> */
.L_x_267:
[----:B------:R-:W-:Y:S05]  /*b680*/  BSYNC.RECONVERGENT B1 ;  /* 0x0000000000017941 */ /* 0x000fea0003800200 */
.L_x_266:
[----:B------:R-:W-:Y:S01]  /*b690*/  IMAD.SHL.U32 R0, R0, 0x100000, RZ ;  /* 0x0010000000007824 */ /* 0x000fe200078e00ff */
[----:B------:R-:W-:-:S04]  /*b6a0*/  LEA R2, R2, 0x3b800000, 0x17 ;  /* 0x3b80000002027811 */ /* 0x000fc800078eb8ff */
[----:B------:R-:W-:-:S07]  /*b6b0*/  LOP3.LUT R0, R2, R0, R7, 0xfe, !PT ;  /* 0x0000000002007212 */ /* 0x000fce00078efe07 */
.L_x_265:
[----:B------:R-:W-:Y:S05]  /*b6c0*/  BSYNC.RECONVERGENT B0 ;  /* 0x0000000000007941 */ /* 0x000fea0003800200 */
.L_x_264:
[----:B------:R-:W-:-:S04]  /*b6d0*/  F2FP.BF16.F32.PACK_AB R0, RZ, R0 ;  /* 0x00000000ff00723e */ /* 0x000fc800000010ff */
[----:B------:R-:W-:Y:S01]  /*b6e0*/  PRMT R22, R0, 0x7610, R22 ;  /* 0x0000761000167816 */ /* 0x000fe20000000016 */
[----:B------:R-:W-:Y:S06]  /*b6f0*/  BRA `(.L_x_249) ;  /* 0x0000000400287947 */ /* 0x000fec0003800000 */
.L_x_262:
        /* <DEDUP_REMOVED lines=21> */
.L_x_271:
[----:B------:R-:W-:Y:S05]  /*b850*/  BSYNC.RECONVERGENT B1 ;  /* 0x0000000000017941 */ /* 0x000fea0003800200 */
.L_x_270:
[----:B------:R-:W-:Y:S01]  /*b860*/  IMAD.SHL.U32 R0, R0, 0x200000, RZ ;  /* 0x0020000000007824 */ /* 0x000fe200078e00ff */
[----:B------:R-:W-:-:S04]  /*b870*/  LEA R2, R2, 0x37800000, 0x17 ;  /* 0x3780000002027811 */ /* 0x000fc800078eb8ff */
[----:B------:R-:W-:-:S07]  /*b880*/  LOP3.LUT R0, R2, R0, R7, 0xfe, !PT ;  /* 0x0000000002007212 */ /* 0x000fce00078efe07 */
.L_x_269:
[----:B------:R-:W-:Y:S05]  /*b890*/  BSYNC.RECONVERGENT B0 ;  /* 0x0000000000007941 */ /* 0x000fea0003800200 */
.L_x_268:
[----:B------:R-:W-:-:S04]  /*b8a0*/  F2FP.BF16.F32.PACK_AB R0, RZ, R0 ;  /* 0x00000000ff00723e */ /* 0x000fc800000010ff */
[----:B------:R-:W-:Y:S01]  /*b8b0*/  PRMT R22, R0, 0x7610, R22 ;  /* 0x0000761000167816 */ /* 0x000fe20000000016 */
[----:B------:R-:W-:Y:S06]  /*b8c0*/  BRA `(.L_x_249) ;  /* 0x0000000000b47947 */ /* 0x000fec0003800000 */
.L_x_261:
        /* <DEDUP_REMOVED lines=12> */
[----:B------:R-:W-:Y:S01]  /*b990*/  @!P0 IMAD.MOV.U32 R0, RZ, RZ, 0x7f800001 ;  /* 0x7f800001ff008424 */ /* 0x000fe200078e00ff */
[----:B------:R-:W-:-:S07]  /*b9a0*/  @P0 SHF.L.U32 R0, R2, 0x17, RZ ;  /* 0x0000001702000819 */ /* 0x000fce00000006ff */
.L_x_275:
[----:B------:R-:W-:Y:S05]  /*b9b0*/  BSYNC.RECONVERGENT B0 ;  /* 0x0000000000007941 */ /* 0x000fea0003800200 */
.L_x_274:
[----:B------:R-:W-:-:S04]  /*b9c0*/  F2FP.BF16.F32.PACK_AB R0, RZ, R0 ;  /* 0x00000000ff00723e */ /* 0x000fc800000010ff */
[----:B------:R-:W-:Y:S01]  /*b9d0*/  PRMT R22, R0, 0x7610, R22 ;  /* 0x0000761000167816 */ /* 0x000fe20000000016 */
[----:B------:R-:W-:Y:S06]  /*b9e0*/  BRA `(.L_x_249) ;  /* 0x00000000006c7947 */ /* 0x000fec0003800000 */
.L_x_248:
        /* <DEDUP_REMOVED lines=16> */
.L_x_276:
[----:B------:R-:W-:Y:S01]  /*baf0*/  PRMT R22, RZ, 0x7610, R22 ;  /* 0x00007610ff167816 */ /* 0x000fe20000000016 */
[----:B------:R-:W-:Y:S06]  /*bb00*/  BRA `(.L_x_249) ;  /* 0x0000000000247947 */ /* 0x000fec0003800000 */
.L_x_273:
[----:B------:R-:W2:Y:S02]  /*bb10*/  LDG.E.64 R2, desc[UR36][R2.64] ;  /* 0x0000002402027981 */ /* 0x000ea4000c1e1b00 */
[----:B--2---:R-:W0:Y:S02]  /*bb20*/  I2F.U64 R0, R2 ;  /* 0x0000000200007312 */ /* 0x004e240000301000 */
[----:B0-----:R-:W-:-:S04]  /*bb30*/  F2FP.BF16.F32.PACK_AB R0, RZ, R0 ;  /* 0x00000000ff00723e */ /* 0x001fc800000010ff */
[----:B------:R-:W-:Y:S01]  /*bb40*/  PRMT R22, R0, 0x7610, R22 ;  /* 0x0000761000167816 */ /* 0x000fe20000000016 */
[----:B------:R-:W-:Y:S06]  /*bb50*/  BRA `(.L_x_249) ;  /* 0x0000000000107947 */ /* 0x000fec0003800000 */
.L_x_272:
[----:B------:R-:W2:Y:S02]  /*bb60*/  LDG.E R2, desc[UR36][R2.64] ;  /* 0x0000002402027981 */ /* 0x000ea4000c1e1900 */
[----:B--2---:R-:W-:-:S04]  /*bb70*/  I2FP.F32.U32 R0, R2 ;  /* 0x0000000200007245 */ /* 0x004fc80000201000 */
[----:B------:R-:W-:-:S04]  /*bb80*/  F2FP.BF16.F32.PACK_AB R0, RZ, R0 ;  /* 0x00000000ff00723e */ /* 0x000fc800000010ff */
[----:B------:R-:W-:-:S07]  /*bb90*/  PRMT R22, R0, 0x7610, R22 ;  /* 0x0000761000167816 */ /* 0x000fce0000000016 */
.L_x_249:
        /* <DEDUP_REMOVED lines=18> */
.L_x_280:
[----:B------:R-:W2:Y:S02]  /*bcc0*/  LDG.E.U8 R2, desc[UR36][R2.64] ;  /* 0x0000002402027981 */ /* 0x000ea4000c1e1100 */
[----:B--2---:R-:W-:-:S04]  /*bcd0*/  I2FP.F32.U32 R0, R2 ;  /* 0x0000000200007245 */ /* 0x004fc80000201000 */
[----:B------:R-:W-:Y:S01]  /*bce0*/  F2FP.BF16.F32.PACK_AB R0, RZ, R0 ;  /* 0x00000000ff00723e */ /* 0x000fe200000010ff */
[----:B------:R-:W-:Y:S06]  /*bcf0*/  BRA `(.L_x_282) ;  /* 0x0000000c00a47947 */ /* 0x000fec0003800000 */
.L_x_279:
        /* <DEDUP_REMOVED lines=10> */
.L_x_284:
[----:B------:R-:W2:Y:S02]  /*bda0*/  LDG.E R2, desc[UR36][R2.64] ;  /* 0x0000002402027981 */ /* 0x000ea4000c1e1900 */
[----:B--2---:R-:W-:-:S04]  /*bdb0*/  I2FP.F32.S32 R0, R2 ;  /* 0x0000000200007245 */ /* 0x004fc80000201400 */
[----:B------:R-:W-:Y:S01]  /*bdc0*/  F2FP.BF16.F32.PACK_AB R0, RZ, R0 ;  /* 0x00000000ff00723e */ /* 0x000fe200000010ff */
[----:B------:R-:W-:Y:S06]  /*bdd0*/  BRA `(.L_x_282) ;  /* 0x0000000c006c7947 */ /* 0x000fec0003800000 */
.L_x_283:
[----:B------:R-:W2:Y:S02]  /*bde0*/  LDG.E.U16 R2, desc[UR36][R2.64] ;  /* 0x0000002402027981 */ /* 0x000ea4000c1e1500 */
[----:B--2---:R-:W0:Y:S02]  /*bdf0*/  I2F.S16 R0, R2 ;  /* 0x0000000200007306 */ /* 0x004e240000101400 */
[----:B0-----:R-:W-:Y:S01]  /*be00*/  F2FP.BF16.F32.PACK_AB R0, RZ, R0 ;  /* 0x00000000ff00723e */ /* 0x001fe200000010ff */
[----:B------:R-:W-:Y:S06]  /*be10*/  BRA `(.L_x_282) ;  /* 0x0000000c005c7947 */ /* 0x000fec0003800000 */
.L_x_278:
        /* <DEDUP_REMOVED lines=9> */
.L_x_286:
[----:B------:R-:W2:Y:S02]  /*beb0*/  LDG.E.U16 R0, desc[UR36][R2.64] ;  /* 0x0000002402007981 */ /* 0x000ea4000c1e1500 */
[----:B--2---:R-:W-:-:S05]  /*bec0*/  HADD2.F32 R0, -RZ, R0.H0_H0 ;  /* 0x20000000ff007230 */ /* 0x004fca0000004100 */
[----:B------:R-:W-:Y:S01]  /*bed0*/  F2FP.BF16.F32.PACK_AB R0, RZ, R0 ;  /* 0x00000000ff00723e */ /* 0x000fe200000010ff */
[----:B------:R-:W-:Y:S06]  /*bee0*/  BRA `(.L_x_282) ;  /* 0x0000000c00287947 */ /* 0x000fec0003800000 */
.L_x_285:
        /* <DEDUP_REMOVED lines=9> */
.L_x_288:
[----:B------:R-:W2:Y:S02]  /*bf80*/  LDG.E.U16 R2, desc[UR36][R2.64] ;  /* 0x0000002402027981 */ /* 0x000ea4000c1e1500 */
[----:B--2---:R-:W-:-:S05]  /*bf90*/  HADD2.F32 R0, -RZ, R2.H0_H0 ;  /* 0x20000002ff007230 */ /* 0x004fca0000004100 */
[----:B------:R-:W-:Y:S01]  /*bfa0*/  F2FP.BF16.F32.PACK_AB R0, RZ, R0 ;  /* 0x00000000ff00723e */ /* 0x000fe200000010ff */
[----:B------:R-:W-:Y:S06]  /*bfb0*/  BRA `(.L_x_282) ;  /* 0x0000000800f47947 */ /* 0x000fec0003800000 */
.L_x_287:
        /* <DEDUP_REMOVED lines=12> */
.L_x_277:
        /* <DEDUP_REMOVED lines=13> */
.L_x_291:
        /* <DEDUP_REMOVED lines=12> */
.L_x_290:
        /* <DEDUP_REMOVED lines=27> */
.L_x_293:
        /* <DEDUP_REMOVED lines=11> */
[----:B------:R-:W-:Y:S01]  /*c470*/  F2FP.BF16.F32.PACK_AB R0, RZ, R0 ;  /* 0x00000000ff00723e */ /* 0x000fe200000010ff */
[----:B------:R-:W-:Y:S06]  /*c480*/  BRA `(.L_x_282) ;  /* 0x0000000400c07947 */ /* 0x000fec0003800000 */
.L_x_292:
[----:B------:R0:W5:Y:S01]  /*c490*/  LDG.E.U16 R0, desc[UR36][R2.64] ;  /* 0x0000002402007981 */ /* 0x000162000c1e1500 */
[----:B------:R-:W-:Y:S05]  /*c4a0*/  BRA `(.L_x_282) ;  /* 0x0000000400b87947 */ /* 0x000fea0003800000 */
.L_x_289:
        /* <DEDUP_REMOVED lines=12> */
.L_x_296:
        /* <DEDUP_REMOVED lines=21> */
.L_x_300:
[----:B------:R-:W-:Y:S05]  /*c6c0*/  BSYNC.RECONVERGENT B1 ;  /* 0x0000000000017941 */ /* 0x000fea0003800200 */
.L_x_299:
[----:B------:R-:W-:Y:S01]  /*c6d0*/  IMAD.SHL.U32 R0, R0, 0x100000, RZ ;  /* 0x0010000000007824 */ /* 0x000fe200078e00ff */
[----:B------:R-:W-:-:S04]  /*c6e0*/  LEA R2, R2, 0x3b800000, 0x17 ;  /* 0x3b80000002027811 */ /* 0x000fc800078eb8ff */
[----:B------:R-:W-:-:S07]  /*c6f0*/  LOP3.LUT R0, R2, R0, R7, 0xfe, !PT ;  /* 0x0000000002007212 */ /* 0x000fce00078efe07 */
.L_x_298:
[----:B------:R-:W-:Y:S05]  /*c700*/  BSYNC.RECONVERGENT B0 ;  /* 0x0000000000007941 */ /* 0x000fea0003800200 */
.L_x_297:
[----:B------:R-:W-:Y:S01]  /*c710*/  F2FP.BF16.F32.PACK_AB R0, RZ, R0 ;  /* 0x00000000ff00723e */ /* 0x000fe200000010ff */
[----:B------:R-:W-:Y:S06]  /*c720*/  BRA `(.L_x_282) ;  /* 0x0000000400187947 */ /* 0x000fec0003800000 */
.L_x_295:
        /* <DEDUP_REMOVED lines=21> */
.L_x_304:
[----:B------:R-:W-:Y:S05]  /*c880*/  BSYNC.RECONVERGENT B1 ;  /* 0x0000000000017941 */ /* 0x000fea0003800200 */
.L_x_303:
[----:B------:R-:W-:Y:S01]  /*c890*/  IMAD.SHL.U32 R0, R0, 0x200000, RZ ;  /* 0x0020000000007824 */ /* 0x000fe200078e00ff */
[----:B------:R-:W-:-:S04]  /*c8a0*/  LEA R2, R2, 0x37800000, 0x17 ;  /* 0x3780000002027811 */ /* 0x000fc800078eb8ff */
[----:B------:R-:W-:-:S07]  /*c8b0*/  LOP3.LUT R0, R2, R0, R7, 0xfe, !PT ;  /* 0x0000000002007212 */ /* 0x000fce00078efe07 */
.L_x_302:
[----:B------:R-:W-:Y:S05]  /*c8c0*/  BSYNC.RECONVERGENT B0 ;  /* 0x0000000000007941 */ /* 0x000fea0003800200 */
.L_x_301:
[----:B------:R-:W-:Y:S01]  /*c8d0*/  F2FP.BF16.F32.PACK_AB R0, RZ, R0 ;  /* 0x00000000ff00723e */ /* 0x000fe200000010ff */
[----:B------:R-:W-:Y:S06]  /*c8e0*/  BRA `(.L_x_282) ;  /* 0x0000000000a87947 */ /* 0x000fec0003800000 */
.L_x_294:
        /* <DEDUP_REMOVED lines=14> */
.L_x_308:
[----:B------:R-:W-:Y:S05]  /*c9d0*/  BSYNC.RECONVERGENT B0 ;  /* 0x0000000000007941 */ /* 0x000fea0003800200 */
.L_x_307:
[----:B------:R-:W-:Y:S01]  /*c9e0*/  F2FP.BF16.F32.PACK_AB R0, RZ, R0 ;  /* 0x00000000ff00723e */ /* 0x000fe200000010ff */
[----:B------:R-:W-:Y:S06]  /*c9f0*/  BRA `(.L_x_282) ;  /* 0x0000000000647947 */ /* 0x000fec0003800000 */
.L_x_281:
        /* <DEDUP_REMOVED lines=16> */
.L_x_309:
[----:B------:R-:W-:Y:S01]  /*cb00*/  PRMT R0, RZ, 0x7610, R0 ;  /* 0x00007610ff007816 */ /* 0x000fe20000000000 */
[----:B------:R-:W-:Y:S06]  /*cb10*/  BRA `(.L_x_282) ;  /* 0x00000000001c7947 */ /* 0x000fec0003800000 */
.L_x_306:
[----:B------:R-:W2:Y:S02]  /*cb20*/  LDG.E.64 R2, desc[UR36][R2.64] ;  /* 0x0000002402027981 */ /* 0x000ea4000c1e1b00 */
[----:B--2---:R-:W0:Y:S02]  /*cb30*/  I2F.U64 R0, R2 ;  /* 0x0000000200007312 */ /* 0x004e240000301000 */
[----:B0-----:R-:W-:Y:S01]  /*cb40*/  F2FP.BF16.F32.PACK_AB R0, RZ, R0 ;  /* 0x00000000ff00723e */ /* 0x001fe200000010ff */
[----:B------:R-:W-:Y:S06]  /*cb50*/  BRA `(.L_x_282) ;  /* 0x00000000000c7947 */ /* 0x000fec0003800000 */
.L_x_305:
[----:B------:R-:W2:Y:S02]  /*cb60*/  LDG.E R2, desc[UR36][R2.64] ;  /* 0x0000002402027981 */ /* 0x000ea4000c1e1900 */
[----:B--2---:R-:W-:-:S04]  /*cb70*/  I2FP.F32.U32 R0, R2 ;  /* 0x0000000200007245 */ /* 0x004fc80000201000 */
[----:B------:R-:W-:-:S07]  /*cb80*/  F2FP.BF16.F32.PACK_AB R0, RZ, R0 ;  /* 0x00000000ff00723e */ /* 0x000fce00000010ff */
.L_x_282:
[----:B-----5:R-:W-:Y:S01]  /*cb90*/  IMAD.U32 R23, R23, 0x10000, RZ ;  /* 0x0001000017177824 */ /* 0x020fe200078e00ff */
[----:B------:R-:W0:Y:S01]  /*cba0*/  LDCU.64 UR6, c[0x0][0x6b0] ;  /* 0x0000d600ff0677ac */ /* 0x000e220008000a00 */
[----:B------:R-:W-:Y:S02]  /*cbb0*/  IMAD.U32 R0, R0, 0x10000, RZ ;  /* 0x0001000000007824 */ /* 0x000fe400078e00ff */
[----:B------:R-:W-:Y:S01]  /*cbc0*/  FMUL.FTZ R23, R23, -1.4426950216293334961 ;  /* 0xbfb8aa3b17177820 */ /* 0x000fe20000410000 */
[----:B------:R-:W-:Y:S01]  /*cbd0*/  IMAD.U32 R19, R19, 0x10000, RZ ;  /* 0x0001000013137824 */ /* 0x000fe200078e00ff */
[----:B------:R-:W-:Y:S01]  /*cbe0*/  UPRMT UR4, UR43, 0x9910, URZ ;  /* 0x000099102b047896 */ /* 0x000fe200080000ff */
[----:B------:R-:W-:-:S03]  /*cbf0*/  IMAD.U32 R22, R22, 0x10000, RZ ;  /* 0x0001000016167824 */ /* 0x000fc600078e00ff */
        /* <DEDUP_REMOVED lines=23> */
.L_x_313:
[----:B0-----:R-:W-:-:S06]  /*cd70*/  IMAD.U32 R5, R19, 0x10000, RZ ;  /* 0x0001000013057824 */ /* 0x001fcc00078e00ff */
[----:B------:R-:W0:Y:S02]  /*cd80*/  F2I.S64.TRUNC R4, R5 ;  /* 0x0000000500047311 */ /* 0x000e24000020d900 */
[----:B0-----:R0:W-:Y:S01]  /*cd90*/  STG.E.U8 desc[UR36][R2.64], R4 ;  /* 0x0000000402007986 */ /* 0x0011e2000c101124 */
[----:B------:R-:W-:Y:S05]  /*cda0*/  BRA `(.L_x_315) ;  /* 0x0000000c006c7947 */ /* 0x000fea0003800000 */
.L_x_312:
        /* <DEDUP_REMOVED lines=10> */
.L_x_317:
[----:B0-----:R-:W-:-:S06]  /*ce50*/  IMAD.U32 R19, R19, 0x10000, RZ ;  /* 0x0001000013137824 */ /* 0x001fcc00078e00ff */
[----:B------:R-:W0:Y:S02]  /*ce60*/  F2I.FTZ.TRUNC.NTZ R19, R19 ;  /* 0x0000001300137305 */ /* 0x000e24000021f100 */
[----:B0-----:R0:W-:Y:S01]  /*ce70*/  STG.E desc[UR36][R2.64], R19 ;  /* 0x0000001302007986 */ /* 0x0011e2000c101924 */
[----:B------:R-:W-:Y:S05]  /*ce80*/  BRA `(.L_x_315) ;  /* 0x0000000c00347947 */ /* 0x000fea0003800000 */
.L_x_316:
[----:B0-----:R-:W-:-:S06]  /*ce90*/  IMAD.U32 R19, R19, 0x10000, RZ ;  /* 0x0001000013137824 */ /* 0x001fcc00078e00ff */
[----:B------:R-:W0:Y:S02]  /*cea0*/  F2I.FTZ.TRUNC.NTZ R19, R19 ;  /* 0x0000001300137305 */ /* 0x000e24000021f100 */
[----:B0-----:R0:W-:Y:S01]  /*ceb0*/  STG.E.U16 desc[UR36][R2.64], R19 ;  /* 0x0000001302007986 */ /* 0x0011e2000c101524 */
[----:B------:R-:W-:Y:S05]  /*cec0*/  BRA `(.L_x_315) ;  /* 0x0000000c00247947 */ /* 0x000fea0003800000 */
.L_x_311:
        /* <DEDUP_REMOVED lines=9> */
.L_x_319:
[----:B0-----:R-:W-:-:S05]  /*cf60*/  IMAD.U32 R0, R19, 0x10000, RZ ;  /* 0x0001000013007824 */ /* 0x001fca00078e00ff */
[----:B------:R-:W-:-:S05]  /*cf70*/  F2FP.F16.F32.PACK_AB R0, RZ, R0 ;  /* 0x00000000ff00723e */ /* 0x000fca00000000ff */
[----:B------:R1:W-:Y:S01]  /*cf80*/  STG.E.U16 desc[UR36][R2.64], R0 ;  /* 0x0000000002007986 */ /* 0x0003e2000c101524 */
[----:B------:R-:W-:Y:S05]  /*cf90*/  BRA `(.L_x_315) ;  /* 0x0000000800f07947 */ /* 0x000fea0003800000 */
.L_x_318:
        /* <DEDUP_REMOVED lines=10> */
.L_x_321:
[----:B0-----:R-:W-:-:S05]  /*d040*/  IMAD.U32 R19, R19, 0x10000, RZ ;  /* 0x0001000013137824 */ /* 0x001fca00078e00ff */
[----:B------:R-:W-:-:S04]  /*d050*/  F2FP.F16.F32.PACK_AB R5, RZ, R19 ;  /* 0x00000013ff05723e */ /* 0x000fc800000000ff */
[----:B------:R-:W-:-:S05]  /*d060*/  PRMT R5, R5, 0x5410, RZ ;  /* 0x0000541005057816 */ /* 0x000fca00000000ff */
[----:B------:R4:W-:Y:S01]  /*d070*/  STG.E desc[UR36][R2.64], R5 ;  /* 0x0000000502007986 */ /* 0x0009e2000c101924 */
[----:B------:R-:W-:Y:S05]  /*d080*/  BRA `(.L_x_315) ;  /* 0x0000000800b47947 */ /* 0x000fea0003800000 */
.L_x_320:
[----:B0-----:R-:W-:-:S04]  /*d090*/  IMAD.U32 R4, R19, 0x10000, RZ ;  /* 0x0001000013047824 */ /* 0x001fc800078e00ff */
[----:B------:R-:W-:-:S06]  /*d0a0*/  FMUL.FTZ R4, R4, 1 ;  /* 0x3f80000004047820 */ /* 0x000fcc0000410000 */
[----:B------:R-:W0:Y:S02]  /*d0b0*/  F2F.F64.F32 R4, R4 ;  /* 0x0000000400047310 */ /* 0x000e240000201800 */
[----:B0-----:R2:W-:Y:S01]  /*d0c0*/  STG.E.64 desc[UR36][R2.64], R4 ;  /* 0x0000000402007986 */ /* 0x0015e2000c101b24 */
[----:B------:R-:W-:Y:S05]  /*d0d0*/  BRA `(.L_x_315) ;  /* 0x0000000800a07947 */ /* 0x000fea0003800000 */
.L_x_310:
[----:B------:R-:W-:-:S09]  /*d0e0*/  UISETP.GT.AND UP0, UPT, UR4, 0x18, UPT ;  /* 0x000000180400788c */ /* 0x000fd2000bf04270 */
[----:B------:R-:W-:Y:S05]  /*d0f0*/  BRA.U !UP0, `(.L_x_322) ;  /* 0x0000000508607547 */ /* 0x000fea000b800000 */
        /* <DEDUP_REMOVED lines=12> */
.L_x_325:
[----:B0-----:R-:W-:Y:S01]  /*d1c0*/  IMAD.U32 R5, R19, 0x10000, RZ ;  /* 0x0001000013057824 */ /* 0x001fe200078e00ff */
[----:B------:R-:W-:Y:S01]  /*d1d0*/  BSSY.RECONVERGENT B0, `(.L_x_326) ;  /* 0x0000013000007945 */ /* 0x000fe20003800200 */
[----:B------:R-:W-:-:S03]  /*d1e0*/  HFMA2 R0, -RZ, RZ, 0, 7.62939453125e-06 ;  /* 0x00000080ff007431 */ /* 0x000fc600000001ff */
[----:B------:R-:W-:-:S04]  /*d1f0*/  LOP3.LUT R4, R5, 0x7fffffff, RZ, 0xc0, !PT ;  /* 0x7fffffff05047812 */ /* 0x000fc800078ec0ff */
[----:B------:R-:W-:-:S13]  /*d200*/  ISETP.GT.U32.AND P0, PT, R4, 0x437fffff, PT ;  /* 0x437fffff0400780c */ /* 0x000fda0003f04070 */
[----:B------:R-:W-:Y:S05]  /*d210*/  @P0 BRA `(.L_x_327) ;  /* 0x0000000000380947 */ /* 0x000fea0003800000 */
[----:B------:R-:W-:-:S13]  /*d220*/  ISETP.GE.U32.AND P0, PT, R4, 0x3c000000, PT ;  /* 0x3c0000000400780c */ /* 0x000fda0003f06070 */
[----:B------:R-:W-:-:S04]  /*d230*/  @P0 SHF.R.U32.HI R0, RZ, 0x14, R5 ;  /* 0x00000014ff000819 */ /* 0x000fc80000011605 */
[----:B------:R-:W-:-:S04]  /*d240*/  @P0 LOP3.LUT R0, R0, 0x1, RZ, 0xc0, !PT ;  /* 0x0000000100000812 */ /* 0x000fc800078ec0ff */
[----:B------:R-:W-:-:S04]  /*d250*/  @P0 IADD3 R0, PT, PT, R5, 0x487ffff, R0 ;  /* 0x0487ffff05000810 */ /* 0x000fc80007ffe000 */
[----:B------:R-:W-:-:S04]  /*d260*/  @P0 SHF.R.U32.HI R0, RZ, 0x14, R0 ;  /* 0x00000014ff000819 */ /* 0x000fc80000011600 */
[----:B------:R-:W-:Y:S01]  /*d270*/  @P0 LOP3.LUT R0, R0, 0xff, RZ, 0xc0, !PT ;  /* 0x000000ff00000812 */ /* 0x000fe200078ec0ff */
[----:B------:R-:W-:Y:S06]  /*d280*/  @P0 BRA `(.L_x_328) ;  /* 0x0000000000140947 */ /* 0x000fec0003800000 */
[----:B------:R-:W-:-:S05]  /*d290*/  FADD.FTZ R0, R4, 8192 ;  /* 0x4600000004007421 */ /* 0x000fca0000010000 */
[----:B------:R-:W-:Y:S02]  /*d2a0*/  LOP3.LUT P0, R4, R0, 0xff, RZ, 0xc0, !PT ;  /* 0x000000ff00047812 */ /* 0x000fe4000780c0ff */
[----:B------:R-:W-:-:S11]  /*d2b0*/  PRMT R0, RZ, 0x7610, R0 ;  /* 0x00007610ff007816 */ /* 0x000fd60000000000 */
[----:B------:R-:W-:Y:S05]  /*d2c0*/  @!P0 BRA `(.L_x_327) ;  /* 0x00000000000c8947 */ /* 0x000fea0003800000 */
[----:B------:R-:W-:-:S07]  /*d2d0*/  IMAD.MOV.U32 R0, RZ, RZ, R4 ;  /* 0x000000ffff007224 */ /* 0x000fce00078e0004 */
.L_x_328:
[----:B------:R-:W-:-:S04]  /*d2e0*/  SHF.R.U32.HI R5, RZ, 0x18, R5 ;  /* 0x00000018ff057819 */ /* 0x000fc80000011605 */
[----:B------:R-:W-:-:S07]  /*d2f0*/  LOP3.LUT R0, R0, 0x80, R5, 0xf8, !PT ;  /* 0x0000008000007812 */ /* 0x000fce00078ef805 */
.L_x_327:
[----:B------:R-:W-:Y:S05]  /*d300*/  BSYNC.RECONVERGENT B0 ;  /* 0x0000000000007941 */ /* 0x000fea0003800200 */
.L_x_326:
[----:B------:R0:W-:Y:S01]  /*d310*/  STG.E.U8 desc[UR36][R2.64], R0 ;  /* 0x0000000002007986 */ /* 0x0001e2000c101124 */
[----:B------:R-:W-:Y:S05]  /*d320*/  BRA `(.L_x_315) ;  /* 0x00000008000c7947 */ /* 0x000fea0003800000 */
.L_x_324:
[----:B0-----:R-:W-:Y:S01]  /*d330*/  IMAD.U32 R5, R19, 0x10000, RZ ;  /* 0x0001000013057824 */ /* 0x001fe200078e00ff */
[----:B------:R-:W-:Y:S01]  /*d340*/  BSSY.RECONVERGENT B0, `(.L_x_329) ;  /* 0x0000013000007945 */ /* 0x000fe20003800200 */
[----:B------:R-:W-:-:S03]  /*d350*/  IMAD.MOV.U32 R0, RZ, RZ, 0x80 ;  /* 0x00000080ff007424 */ /* 0x000fc600078e00ff */
        /* <DEDUP_REMOVED lines=15> */
.L_x_331:
[----:B------:R-:W-:-:S04]  /*d450*/  SHF.R.U32.HI R5, RZ, 0x18, R5 ;  /* 0x00000018ff057819 */ /* 0x000fc80000011605 */
[----:B------:R-:W-:-:S07]  /*d460*/  LOP3.LUT R0, R0, 0x80, R5, 0xf8, !PT ;  /* 0x0000008000007812 */ /* 0x000fce00078ef805 */
.L_x_330:
[----:B------:R-:W-:Y:S05]  /*d470*/  BSYNC.RECONVERGENT B0 ;  /* 0x0000000000007941 */ /* 0x000fea0003800200 */
.L_x_329:
[----:B------:R0:W-:Y:S01]  /*d480*/  STG.E.U8 desc[UR36][R2.64], R0 ;  /* 0x0000000002007986 */ /* 0x0001e2000c101124 */
[----:B------:R-:W-:Y:S05]  /*d490*/  BRA `(.L_x_315) ;  /* 0x0000000400b07947 */ /* 0x000fea0003800000 */
.L_x_323:
[----:B------:R-:W-:-:S09]  /*d4a0*/  UISETP.NE.AND UP0, UPT, UR4, 0x1c, UPT ;  /* 0x0000001c0400788c */ /* 0x000fd2000bf05270 */
[----:B------:R-:W-:Y:S05]  /*d4b0*/  BRA.U !UP0, `(.L_x_332) ;  /* 0x0000000108607547 */ /* 0x000fea000b800000 */
[----:B------:R-:W-:-:S09]  /*d4c0*/  UISETP.NE.AND UP0, UPT, UR4, 0x1d, UPT ;  /* 0x0000001d0400788c */ /* 0x000fd2000bf05270 */
[----:B------:R-:W-:Y:S05]  /*d4d0*/  BRA.U !UP0, `(.L_x_333) ;  /* 0x0000000108487547 */ /* 0x000fea000b800000 */
[----:B------:R-:W-:-:S09]  /*d4e0*/  UISETP.NE.AND UP0, UPT, UR4, 0x2c, UPT ;  /* 0x0000002c0400788c */ /* 0x000fd2000bf05270 */
[----:B------:R-:W-:Y:S05]  /*d4f0*/  BRA.U UP0, `(.L_x_314) ;  /* 0x0000000100bc7547 */ /* 0x000fea000b800000 */
        /* <DEDUP_REMOVED lines=16> */
.L_x_333:
[----:B0-----:R-:W-:-:S06]  /*d600*/  IMAD.U32 R4, R19, 0x10000, RZ ;  /* 0x0001000013047824 */ /* 0x001fcc00078e00ff */
[----:B------:R-:W0:Y:S02]  /*d610*/  F2I.U64.TRUNC R4, R4 ;  /* 0x0000000400047311 */ /* 0x000e24000020d800 */
[----:B0-----:R0:W-:Y:S01]  /*d620*/  STG.E.64 desc[UR36][R2.64], R4 ;  /* 0x0000000402007986 */ /* 0x0011e2000c101b24 */
[----:B------:R-:W-:Y:S05]  /*d630*/  BRA `(.L_x_315) ;  /* 0x0000000400487947 */ /* 0x000fea0003800000 */
.L_x_332:
[----:B0-----:R-:W-:-:S06]  /*d640*/  IMAD.U32 R19, R19, 0x10000, RZ ;  /* 0x0001000013137824 */ /* 0x001fcc00078e00ff */
[----:B------:R-:W0:Y:S02]  /*d650*/  F2I.FTZ.U32.TRUNC.NTZ R19, R19 ;  /* 0x0000001300137305 */ /* 0x000e24000021f000 */
[----:B0-----:R0:W-:Y:S01]  /*d660*/  STG.E desc[UR36][R2.64], R19 ;  /* 0x0000001302007986 */ /* 0x0011e2000c101924 */
[----:B------:R-:W-:Y:S05]  /*d670*/  BRA `(.L_x_315) ;  /* 0x0000000400387947 */ /* 0x000fea0003800000 */
.L_x_322:
        /* <DEDUP_REMOVED lines=11> */
.L_x_335:
[----:B0-----:R-:W-:Y:S01]  /*d730*/  IMAD.U32 R19, R19, 0x10000, RZ ;  /* 0x0001000013137824 */ /* 0x001fe200078e00ff */
[----:B------:R-:W-:-:S03]  /*d740*/  CS2R R6, SRZ ;  /* 0x0000000000067805 */ /* 0x000fc6000001ff00 */
[----:B------:R-:W-:-:S06]  /*d750*/  FMUL.FTZ R4, R19, 1 ;  /* 0x3f80000013047820 */ /* 0x000fcc0000410000 */
[----:B------:R-:W0:Y:S02]  /*d760*/  F2F.F64.F32 R4, R4 ;  /* 0x0000000400047310 */ /* 0x000e240000201800 */
[----:B0-----:R0:W-:Y:S01]  /*d770*/  STG.E.128 desc[UR36][R2.64], R4 ;  /* 0x0000000402007986 */ /* 0x0011e2000c101d24 */
[----:B------:R-:W-:Y:S05]  /*d780*/  BRA `(.L_x_315) ;  /* 0x0000000000f47947 */ /* 0x000fea0003800000 */
.L_x_334:
[----:B------:R-:W-:-:S09]  /*d790*/  UISETP.NE.AND UP0, UPT, UR4, 0xf, UPT ;  /* 0x0000000f0400788c */ /* 0x000fd2000bf05270 */
[----:B------:R-:W-:Y:S05]  /*d7a0*/  BRA.U !UP0, `(.L_x_336) ;  /* 0x0000000108e87547 */ /* 0x000fea000b800000 */
[----:B------:R-:W-:-:S09]  /*d7b0*/  UISETP.NE.AND UP0, UPT, UR4, 0x17, UPT ;  /* 0x000000170400788c */ /* 0x000fd2000bf05270 */
[----:B------:R-:W-:Y:S05]  /*d7c0*/  BRA.U !UP0, `(.L_x_337) ;  /* 0x0000000108907547 */ /* 0x000fea000b800000 */
[----:B------:R-:W-:-:S09]  /*d7d0*/  UISETP.NE.AND UP0, UPT, UR4, 0x18, UPT ;  /* 0x000000180400788c */ /* 0x000fd2000bf05270 */
[----:B------:R-:W-:Y:S05]  /*d7e0*/  BRA.U !UP0, `(.L_x_338) ;  /* 0x0000000108447547 */ /* 0x000fea000b800000 */
.L_x_314:
        /* <DEDUP_REMOVED lines=16> */
.L_x_339:
[----:B------:R-:W-:Y:S05]  /*d8f0*/  BRA `(.L_x_315) ;  /* 0x0000000000987947 */ /* 0x000fea0003800000 */
.L_x_338:
[----:B0-----:R-:W-:Y:S01]  /*d900*/  IMAD.U32 R19, R19, 0x10000, RZ ;  /* 0x0001000013137824 */ /* 0x001fe200078e00ff */
[----:B------:R-:W-:Y:S01]  /*d910*/  BSSY.RECONVERGENT B0, `(.L_x_340) ;  /* 0x000000c000007945 */ /* 0x000fe20003800200 */
[----:B------:R-:W-:-:S03]  /*d920*/  IMAD.MOV.U32 R0, RZ, RZ, 0x7f ;  /* 0x0000007fff007424 */ /* 0x000fc600078e00ff */
[----:B------:R-:W-:Y:S02]  /*d930*/  LOP3.LUT R4, R19, 0x7fffffff, RZ, 0xc0, !PT ;  /* 0x7fffffff13047812 */ /* 0x000fe400078ec0ff */
[----:B------:R-:W-:Y:S02]  /*d940*/  SHF.R.U32.HI R5, RZ, 0x18, R19 ;  /* 0x00000018ff057819 */ /* 0x000fe40000011613 */
[----:B------:R-:W-:-:S13]  /*d950*/  ISETP.GT.U32.AND P0, PT, R4, 0x43efffff, PT ;  /* 0x43efffff0400780c */ /* 0x000fda0003f04070 */
[----:B------:R-:W-:Y:S05]  /*d960*/  @P0 BRA `(.L_x_341) ;  /* 0x0000000000180947 */ /* 0x000fea0003800000 */
[----:B------:R-:W-:-:S13]  /*d970*/  ISETP.GE.U32.AND P0, PT, R4, 0x3c800000, PT ;  /* 0x3c8000000400780c */ /* 0x000fda0003f06070 */
[----:B------:R-:W-:-:S04]  /*d980*/  @P0 SHF.R.U32.HI R0, RZ, 0x14, R19 ;  /* 0x00000014ff000819 */ /* 0x000fc80000011613 */
[----:B------:R-:W-:-:S04]  /*d990*/  @P0 LOP3.LUT R0, R0, 0x1, RZ, 0xc0, !PT ;  /* 0x0000000100000812 */ /* 0x000fc800078ec0ff */
[----:B------:R-:W-:-:S04]  /*d9a0*/  @P0 IADD3 R0, PT, PT, R19, 0x407ffff, R0 ;  /* 0x0407ffff13000810 */ /* 0x000fc80007ffe000 */
[----:B------:R-:W-:Y:S01]  /*d9b0*/  @P0 SHF.R.U32.HI R0, RZ, 0x14, R0 ;  /* 0x00000014ff000819 */ /* 0x000fe20000011600 */
[----:B------:R-:W-:-:S07]  /*d9c0*/  @!P0 FADD.FTZ R0, R4, 16384 ;  /* 0x4680000004008421 */ /* 0x000fce0000010000 */
.L_x_341:
[----:B------:R-:W-:Y:S05]  /*d9d0*/  BSYNC.RECONVERGENT B0 ;  /* 0x0000000000007941 */ /* 0x000fea0003800200 */
.L_x_340:
[----:B------:R-:W-:-:S05]  /*d9e0*/  LOP3.LUT R5, R0, 0x80, R5, 0xf8, !PT ;  /* 0x0000008000057812 */ /* 0x000fca00078ef805 */
[----:B------:R0:W-:Y:S01]  /*d9f0*/  STG.E.U8 desc[UR36][R2.64], R5 ;  /* 0x0000000502007986 */ /* 0x0001e2000c101124 */
[----:B------:R-:W-:Y:S05]  /*da00*/  BRA `(.L_x_315) ;  /* 0x0000000000547947 */ /* 0x000fea0003800000 */
.L_x_337:
[----:B0-----:R-:W-:Y:S01]  /*da10*/  IMAD.U32 R5, R19, 0x10000, RZ ;  /* 0x0001000013057824 */ /* 0x001fe200078e00ff */
[----:B------:R-:W-:Y:S04]  /*da20*/  BSSY.RECONVERGENT B0, `(.L_x_342) ;  /* 0x000000e000007945 */ /* 0x000fe80003800200 */
[----:B------:R-:W-:-:S04]  /*da30*/  LOP3.LUT R4, R5, 0x7fffffff, RZ, 0xc0, !PT ;  /* 0x7fffffff05047812 */ /* 0x000fc800078ec0ff */
[----:B------:R-:W-:-:S13]  /*da40*/  ISETP.GT.U32.AND P0, PT, R4, 0x477fffff, PT ;  /* 0x477fffff0400780c */ /* 0x000fda0003f04070 */
[----:B------:R-:W-:Y:S05]  /*da50*/  @P0 BRA `(.L_x_343) ;  /* 0x00000000001c0947 */ /* 0x000fea0003800000 */
[----:B------:R-:W-:-:S13]  /*da60*/  ISETP.GE.U32.AND P0, PT, R4, 0x38800000, PT ;  /* 0x388000000400780c */ /* 0x000fda0003f06070 */
[----:B------:R-:W-:-:S04]  /*da70*/  @P0 SHF.R.U32.HI R0, RZ, 0x15, R5 ;  /* 0x00000015ff000819 */ /* 0x000fc80000011605 */
[----:B------:R-:W-:-:S04]  /*da80*/  @P0 LOP3.LUT R0, R0, 0x1, RZ, 0xc0, !PT ;  /* 0x0000000100000812 */ /* 0x000fc800078ec0ff */
[----:B------:R-:W-:-:S04]  /*da90*/  @P0 IADD3 R0, PT, PT, R5, 0x80fffff, R0 ;  /* 0x080fffff05000810 */ /* 0x000fc80007ffe000 */
[----:B------:R-:W-:Y:S01]  /*daa0*/  @P0 SHF.R.U32.HI R0, RZ, 0x15, R0 ;  /* 0x00000015ff000819 */ /* 0x000fe20000011600 */
[----:B------:R-:W-:Y:S01]  /*dab0*/  @!P0 FADD.FTZ R0, R4, 128 ;  /* 0x4300000004008421 */ /* 0x000fe20000010000 */
[----:B------:R-:W-:Y:S06]  /*dac0*/  BRA `(.L_x_344) ;  /* 0x00000000000c7947 */ /* 0x000fec0003800000 */
.L_x_343:
[----:B------:R-:W-:Y:S01]  /*dad0*/  IMAD.MOV.U32 R0, RZ, RZ, 0x7f ;  /* 0x0000007fff007424 */ /* 0x000fe200078e00ff */
[----:B------:R-:W-:-:S04]  /*dae0*/  ISETP.GT.U32.AND P0, PT, R4, 0x7f800000, PT ;  /* 0x7f8000000400780c */ /* 0x000fc80003f04070 */
[----:B------:R-:W-:-:S09]  /*daf0*/  SEL R0, R0, 0x7c, P0 ;  /* 0x0000007c00007807 */ /* 0x000fd20000000000 */
.L_x_344:
[----:B------:R-:W-:Y:S05]  /*db00*/  BSYNC.RECONVERGENT B0 ;  /* 0x0000000000007941 */ /* 0x000fea0003800200 */
.L_x_342:
[----:B------:R-:W-:-:S04]  /*db10*/  SHF.R.U32.HI R5, RZ, 0x18, R5 ;  /* 0x00000018ff057819 */ /* 0x000fc80000011605 */
[----:B------:R-:W-:-:S05]  /*db20*/  LOP3.LUT R5, R0, 0x80, R5, 0xf8, !PT ;  /* 0x0000008000057812 */ /* 0x000fca00078ef805 */
[----:B------:R0:W-:Y:S01]  /*db30*/  STG.E.U8 desc[UR36][R2.64], R5 ;  /* 0x0000000502007986 */ /* 0x0001e2000c101124 */
[----:B------:R-:W-:Y:S05]  /*db40*/  BRA `(.L_x_315) ;  /* 0x0000000000047947 */ /* 0x000fea0003800000 */
.L_x_336:
[----:B0-----:R0:W-:Y:S02]  /*db50*/  STG.E.U16 desc[UR36][R2.64], R19 ;  /* 0x0000001302007986 */ /* 0x0011e4000c101524 */
.L_x_315:
[----:B------:R-:W-:-:S07]  /*db60*/  VIADD R17, R17, 0x80 ;  /* 0x0000008011117836 */ /* 0x000fce0000000000 */
.L_x_176:
[----:B------:R-:W-:Y:S05]  /*db70*/  BSYNC.RECONVERGENT B6 ;  /* 0x0000000000067941 */ /* 0x000fea0003800200 */
.L_x_175:
[----:B------:R-:W5:Y:S01]  /*db80*/  LDCU UR4, c[0x0][0x380] ;  /* 0x00007000ff0477ac */ /* 0x000f620008000800 */
[----:B------:R-:W-:Y:S01]  /*db90*/  BSSY.RECONVERGENT B6, `(.L_x_345) ;  /* 0x00006d2000067945 */ /* 0x000fe20003800200 */
[----:B-----5:R-:W-:-:S13]  /*dba0*/  ISETP.GE.AND P0, PT, R17, UR4, PT ;  /* 0x0000000411007c0c */ /* 0x020fda000bf06270 */
[----:B------:R-:W-:Y:S05]  /*dbb0*/  @P0 BRA `(.L_x_346) ;  /* 0x0000006c003c0947 */ /* 0x000fea0003800000 */
[----:B------:R-:W5:Y:S01]  /*dbc0*/  LDCU UR4, c[0x0][0x388] ;  /* 0x00007100ff0477ac */ /* 0x000f620008000800 */
[----:B------:R-:W-:Y:S01]  /*dbd0*/  IMAD.MOV.U32 R18, RZ, RZ, RZ ;  /* 0x000000ffff127224 */ /* 0x000fe200078e00ff */
[----:B------:R-:W-:Y:S01]  /*dbe0*/  CS2R R22, SRZ ;  /* 0x0000000000167805 */ /* 0x000fe2000001ff00 */
[----:B01----:R-:W-:Y:S02]  /*dbf0*/  IMAD.MOV.U32 R0, RZ, RZ, RZ ;  /* 0x000000ffff007224 */ /* 0x003fe400078e00ff */
[----:B------:R-:W-:Y:S01]  /*dc00*/  IMAD.MOV.U32 R16, RZ, RZ, RZ ;  /* 0x000000ffff107224 */ /* 0x000fe200078e00ff */
[----:B-----5:R-:W-:-:S09]  /*dc10*/  UISETP.NE.AND UP0, UPT, UR4, URZ, UPT ;  /* 0x000000ff0400728c */ /* 0x020fd2000bf05270 */
        /* <DEDUP_REMOVED lines=239> */
[----:B------:R-:W-:-:S04]  /*eb10*/  SHF.R.U32.HI R3, RZ, UR5, R2 ;  /* 0x00000005ff037c19 */ /* 0x000fc80008011602 */
[----:B------:R-:W-:-:S05]  /*eb20*/  IADD3 R4, PT, PT, -R3, RZ, RZ ;  /* 0x000000ff03047210 */ /* 0x000fca0007ffe1ff */
        /* <DEDUP_REMOVED lines=171> */
.L_x_347:
        /* <DEDUP_REMOVED lines=19> */
.L_x_351:
[----:B------:R-:W2:Y:S02]  /*f710*/  LDG.E.U8 R2, desc[UR36][R2.64] ;  /* 0x0000002402027981 */ /* 0x000ea4000c1e1100 */
[----:B--2---:R-:W-:-:S04]  /*f720*/  I2FP.F32.U32 R0, R2 ;  /* 0x0000000200007245 */ /* 0x004fc80000201000 */
[----:B------:R-:W-:-:S04]  /*f730*/  F2FP.BF16.F32.PACK_AB R0, RZ, R0 ;  /* 0x00000000ff00723e */ /* 0x000fc800000010ff */
[----:B------:R-:W-:Y:S01]  /*f740*/  PRMT R19, R0, 0x7610, R19 ;  /* 0x0000761000137816 */ /* 0x000fe20000000013 */
[----:B------:R-:W-:Y:S06]  /*f750*/  BRA `(.L_x_353) ;  /* 0x0000000c00e07947 */ /* 0x000fec0003800000 */
.L_x_350:
        /* <DEDUP_REMOVED lines=11> */
.L_x_355:
[----:B------:R-:W2:Y:S02]  /*f810*/  LDG.E R2, desc[UR36][R2.64] ;  /* 0x0000002402027981 */ /* 0x000ea4000c1e1900 */
[----:B--2---:R-:W-:-:S04]  /*f820*/  I2FP.F32.S32 R0, R2 ;  /* 0x0000000200007245 */ /* 0x004fc80000201400 */
[----:B------:R-:W-:-:S04]  /*f830*/  F2FP.BF16.F32.PACK_AB R0, RZ, R0 ;  /* 0x00000000ff00723e */ /* 0x000fc800000010ff */
[----:B------:R-:W-:Y:S01]  /*f840*/  PRMT R19, R0, 0x7610, R19 ;  /* 0x0000761000137816 */ /* 0x000fe20000000013 */
[----:B------:R-:W-:Y:S06]  /*f850*/  BRA `(.L_x_353) ;  /* 0x0000000c00a07947 */ /* 0x000fec0003800000 */
.L_x_354:
[----:B------:R-:W2:Y:S02]  /*f860*/  LDG.E.U16 R2, desc[UR36][R2.64] ;  /* 0x0000002402027981 */ /* 0x000ea4000c1e1500 */
[----:B--2---:R-:W0:Y:S02]  /*f870*/  I2F.S16 R0, R2 ;  /* 0x0000000200007306 */ /* 0x004e240000101400 */
[----:B0-----:R-:W-:-:S04]  /*f880*/  F2FP.BF16.F32.PACK_AB R0, RZ, R0 ;  /* 0x00000000ff00723e */ /* 0x001fc800000010ff */
[----:B------:R-:W-:Y:S01]  /*f890*/  PRMT R19, R0, 0x7610, R19 ;  /* 0x0000761000137816 */ /* 0x000fe20000000013 */
[----:B------:R-:W-:Y:S06]  /*f8a0*/  BRA `(.L_x_353) ;  /* 0x0000000c008c7947 */ /* 0x000fec0003800000 */
.L_x_349:
        /* <DEDUP_REMOVED lines=9> */
.L_x_357:
[----:B------:R-:W2:Y:S02]  /*f940*/  LDG.E.U16 R0, desc[UR36][R2.64] ;  /* 0x0000002402007981 */ /* 0x000ea4000c1e1500 */
[----:B--2---:R-:W-:-:S05]  /*f950*/  HADD2.F32 R0, -RZ, R0.H0_H0 ;  /* 0x20000000ff007230 */ /* 0x004fca0000004100 */
[----:B------:R-:W-:-:S04]  /*f960*/  F2FP.BF16.F32.PACK_AB R0, RZ, R0 ;  /* 0x00000000ff00723e */ /* 0x000fc800000010ff */
[----:B------:R-:W-:Y:S01]  /*f970*/  PRMT R19, R0, 0x7610, R19 ;  /* 0x0000761000137816 */ /* 0x000fe20000000013 */
[----:B------:R-:W-:Y:S06]  /*f980*/  BRA `(.L_x_353) ;  /* 0x0000000c00547947 */ /* 0x000fec0003800000 */
.L_x_356:
        /* <DEDUP_REMOVED lines=9> */
.L_x_359:
[----:B------:R-:W2:Y:S02]  /*fa20*/  LDG.E.U16 R2, desc[UR36][R2.64] ;  /* 0x0000002402027981 */ /* 0x000ea4000c1e1500 */
[----:B--2---:R-:W-:-:S05]  /*fa30*/  HADD2.F32 R0, -RZ, R2.H0_H0 ;  /* 0x20000002ff007230 */ /* 0x004fca0000004100 */
[----:B------:R-:W-:-:S04]  /*fa40*/  F2FP.BF16.F32.PACK_AB R0, RZ, R0 ;  /* 0x00000000ff00723e */ /* 0x000fc800000010ff */
[----:B------:R-:W-:Y:S01]  /*fa50*/  PRMT R19, R0, 0x7610, R19 ;  /* 0x0000761000137816 */ /* 0x000fe20000000013 */
[----:B------:R-:W-:Y:S06]  /*fa60*/  BRA `(.L_x_353) ;  /* 0x0000000c001c7947 */ /* 0x000fec0003800000 */
.L_x_358:
        /* <DEDUP_REMOVED lines=13> */
.L_x_348:
        /* <DEDUP_REMOVED lines=14> */
.L_x_362:
        /* <DEDUP_REMOVED lines=13> */
.L_x_361:
        /* <DEDUP_REMOVED lines=27> */
.L_x_364:
        /* <DEDUP_REMOVED lines=14> */
.L_x_363:
[----:B------:R0:W5:Y:S01]  /*ff80*/  LDG.E.U16 R19, desc[UR36][R2.64] ;  /* 0x0000002402137981 */ /* 0x000162000c1e1500 */
[----:B------:R-:W-:Y:S05]  /*ff90*/  BRA `(.L_x_353) ;  /* 0x0000000400d07947 */ /* 0x000fea0003800000 */
.L_x_360:
        /* <DEDUP_REMOVED lines=13> */
.L_x_367:
        /* <DEDUP_REMOVED lines=21> */
.L_x_371:
[----:B------:R-:W-:Y:S05]  /*101c0*/  BSYNC.RECONVERGENT B1 ;  /* 0x0000000000017941 */ /* 0x000fea0003800200 */
.L_x_370:
[----:B------:R-:W-:Y:S01]  /*101d0*/  IMAD.SHL.U32 R0, R0, 0x100000, RZ ;  /* 0x0010000000007824 */ /* 0x000fe200078e00ff */
[----:B------:R-:W-:-:S04]  /*101e0*/  LEA R2, R2, 0x3b800000, 0x17 ;  /* 0x3b80000002027811 */ /* 0x000fc800078eb8ff */
[----:B------:R-:W-:-:S07]  /*101f0*/  LOP3.LUT R0, R2, R0, R7, 0xfe, !PT ;  /* 0x0000000002007212 */ /* 0x000fce00078efe07 */
.L_x_369:
[----:B------:R-:W-:Y:S05]  /*10200*/  BSYNC.RECONVERGENT B0 ;  /* 0x0000000000007941 */ /* 0x000fea0003800200 */
.L_x_368:
[----:B------:R-:W-:-:S04]  /*10210*/  F2FP.BF16.F32.PACK_AB R0, RZ, R0 ;  /* 0x00000000ff00723e */ /* 0x000fc800000010ff */
[----:B------:R-:W-:Y:S01]  /*10220*/  PRMT R19, R0, 0x7610, R19 ;  /* 0x0000761000137816 */ /* 0x000fe20000000013 */
[----:B------:R-:W-:Y:S06]  /*10230*/  BRA `(.L_x_353) ;  /* 0x0000000400287947 */ /* 0x000fec0003800000 */
.L_x_366:
        /* <DEDUP_REMOVED lines=21> */
.L_x_375:
[----:B------:R-:W-:Y:S05]  /*10390*/  BSYNC.RECONVERGENT B1 ;  /* 0x0000000000017941 */ /* 0x000fea0003800200 */
.L_x_374:
[----:B------:R-:W-:Y:S01]  /*103a0*/  IMAD.SHL.U32 R0, R0, 0x200000, RZ ;  /* 0x0020000000007824 */ /* 0x000fe200078e00ff */
[----:B------:R-:W-:-:S04]  /*103b0*/  LEA R2, R2, 0x37800000, 0x17 ;  /* 0x3780000002027811 */ /* 0x000fc800078eb8ff */
[----:B------:R-:W-:-:S07]  /*103c0*/  LOP3.LUT R0, R2, R0, R7, 0xfe, !PT ;  /* 0x0000000002007212 */ /* 0x000fce00078efe07 */
.L_x_373:
[----:B------:R-:W-:Y:S05]  /*103d0*/  BSYNC.RECONVERGENT B0 ;  /* 0x0000000000007941 */ /* 0x000fea0003800200 */
.L_x_372:
[----:B------:R-:W-:-:S04]  /*103e0*/  F2FP.BF16.F32.PACK_AB R0, RZ, R0 ;  /* 0x00000000ff00723e */ /* 0x000fc800000010ff */
[----:B------:R-:W-:Y:S01]  /*103f0*/  PRMT R19, R0, 0x7610, R19 ;  /* 0x0000761000137816 */ /* 0x000fe20000000013 */
[----:B------:R-:W-:Y:S06]  /*10400*/  BRA `(.L_x_353) ;  /* 0x0000000000b47947 */ /* 0x000fec0003800000 */
.L_x_365:
        /* <DEDUP_REMOVED lines=14> */
.L_x_379:
[----:B------:R-:W-:Y:S05]  /*104f0*/  BSYNC.RECONVERGENT B0 ;  /* 0x0000000000007941 */ /* 0x000fea0003800200 */
.L_x_378:
[----:B------:R-:W-:-:S04]  /*10500*/  F2FP.BF16.F32.PACK_AB R0, RZ, R0 ;  /* 0x00000000ff00723e */ /* 0x000fc800000010ff */
[----:B------:R-:W-:Y:S01]  /*10510*/  PRMT R19, R0, 0x7610, R19 ;  /* 0x0000761000137816 */ /* 0x000fe20000000013 */
[----:B------:R-:W-:Y:S06]  /*10520*/  BRA `(.L_x_353) ;  /* 0x00000000006c7947 */ /* 0x000fec0003800000 */
.L_x_352:
        /* <DEDUP_REMOVED lines=15> */
[----:B--2---:R-:W-:Y:S05]  /*10620*/  CALL.ABS.NOINC R2 ;  /* 0x0000000002007343 */ /* 0x004fea0003c00000 */
.L_x_380:
[----:B------:R-:W-:Y:S01]  /*10630*/  PRMT R19, RZ, 0x7610, R19 ;  /* 0x00007610ff137816 */ /* 0x000fe20000000013 */
[----:B------:R-:W-:Y:S06]  /*10640*/  BRA `(.L_x_353) ;  /* 0x0000000000247947 */ /* 0x000fec0003800000 */
.L_x_377:
[----:B------:R-:W2:Y:S02]  /*10650*/  LDG.E.64 R2, desc[UR36][R2.64] ;  /* 0x0000002402027981 */ /* 0x000ea4000c1e1b00 */
[----:B--2---:R-:W0:Y:S02]  /*10660*/  I2F.U64 R0, R2 ;  /* 0x0000000200007312 */ /* 0x004e240000301000 */
[----:B0-----:R-:W-:-:S04]  /*10670*/  F2FP.BF16.F32.PACK_AB R0, RZ, R0 ;  /* 0x00000000ff00723e */ /* 0x001fc800000010ff */
[----:B------:R-:W-:Y:S01]  /*10680*/  PRMT R19, R0, 0x7610, R19 ;  /* 0x0000761000137816 */ /* 0x000fe20000000013 */
[----:B------:R-:W-:Y:S06]  /*10690*/  BRA `(.L_x_353) ;  /* 0x0000000000107947 */ /* 0x000fec0003800000 */
.L_x_376:
[----:B------:R-:W2:Y:S02]  /*106a0*/  LDG.E R2, desc[UR36][R2.64] ;  /* 0x0000002402027981 */ /* 0x000ea4000c1e1900 */
[----:B--2---:R-:W-:-:S04]  /*106b0*/  I2FP.F32.U32 R0, R2 ;  /* 0x0000000200007245 */ /* 0x004fc80000201000 */
[----:B------:R-:W-:-:S04]  /*106c0*/  F2FP.BF16.F32.PACK_AB R0, RZ, R0 ;  /* 0x00000000ff00723e */ /* 0x000fc800000010ff */
[----:B------:R-:W-:-:S07]  /*106d0*/  PRMT R19, R0, 0x7610, R19 ;  /* 0x0000761000137816 */ /* 0x000fce0000000013 */
.L_x_353:
        /* <DEDUP_REMOVED lines=19> */
.L_x_384:
[----:B------:R-:W2:Y:S02]  /*10810*/  LDG.E.U8 R2, desc[UR36][R2.64] ;  /* 0x0000002402027981 */ /* 0x000ea4000c1e1100 */
[----:B--2---:R-:W-:-:S04]  /*10820*/  I2FP.F32.U32 R0, R2 ;  /* 0x0000000200007245 */ /* 0x004fc80000201000 */
[----:B------:R-:W-:-:S04]  /*10830*/  F2FP.BF16.F32.PACK_AB R0, RZ, R0 ;  /* 0x00000000ff00723e */ /* 0x000fc800000010ff */
[----:B------:R-:W-:Y:S01]  /*10840*/  PRMT R23, R0, 0x7610, R23 ;  /* 0x0000761000177816 */ /* 0x000fe20000000017 */
[----:B------:R-:W-:Y:S06]  /*10850*/  BRA `(.L_x_386) ;  /* 0x0000000c00e07947 */ /* 0x000fec0003800000 */
.L_x_383:
        /* <DEDUP_REMOVED lines=11> */
.L_x_388:
[----:B------:R-:W2:Y:S02]  /*10910*/  LDG.E R2, desc[UR36][R2.64] ;  /* 0x0000002402027981 */ /* 0x000ea4000c1e1900 */
[----:B--2---:R-:W-:-:S04]  /*10920*/  I2FP.F32.S32 R0, R2 ;  /* 0x0000000200007245 */ /* 0x004fc80000201400 */
[----:B------:R-:W-:-:S04]  /*10930*/  F2FP.BF16.F32.PACK_AB R0, RZ, R0 ;  /* 0x00000000ff00723e */ /* 0x000fc800000010ff */
[----:B------:R-:W-:Y:S01]  /*10940*/  PRMT R23, R0, 0x7610, R23 ;  /* 0x0000761000177816 */ /* 0x000fe20000000017 */
[----:B------:R-:W-:Y:S06]  /*10950*/  BRA `(.L_x_386) ;  /* 0x0000000c00a07947 */ /* 0x000fec0003800000 */
.L_x_387:
[----:B------:R-:W2:Y:S02]  /*10960*/  LDG.E.U16 R2, desc[UR36][R2.64] ;  /* 0x0000002402027981 */ /* 0x000ea4000c1e1500 */
[----:B--2---:R-:W0:Y:S02]  /*10970*/  I2F.S16 R0, R2 ;  /* 0x0000000200007306 */ /* 0x004e240000101400 */
[----:B0-----:R-:W-:-:S04]  /*10980*/  F2FP.BF16.F32.PACK_AB R0, RZ, R0 ;  /* 0x00000000ff00723e */ /* 0x001fc800000010ff */
[----:B------:R-:W-:Y:S01]  /*10990*/  PRMT R23, R0, 0x7610, R23 ;  /* 0x0000761000177816 */ /* 0x000fe20000000017 */
[----:B------:R-:W-:Y:S06]  /*109a0*/  BRA `(.L_x_386) ;  /* 0x0000000c008c7947 */ /* 0x000fec0003800000 */
.L_x_382:
        /* <DEDUP_REMOVED lines=9> */
.L_x_390:
[----:B------:R-:W2:Y:S02]  /*10a40*/  LDG.E.U16 R0, desc[UR36][R2.64] ;  /* 0x0000002402007981 */ /* 0x000ea4000c1e1500 */
[----:B--2---:R-:W-:-:S05]  /*10a50*/  HADD2.F32 R0, -RZ, R0.H0_H0 ;  /* 0x20000000ff007230 */ /* 0x004fca0000004100 */
[----:B------:R-:W-:-:S04]  /*10a60*/  F2FP.BF16.F32.PACK_AB R0, RZ, R0 ;  /* 0x00000000ff00723e */ /* 0x000fc800000010ff */
[----:B------:R-:W-:Y:S01]  /*10a70*/  PRMT R23, R0, 0x7610, R23 ;  /* 0x0000761000177816 */ /* 0x000fe20000000017 */
[----:B------:R-:W-:Y:S06]  /*10a80*/  BRA `(.L_x_386) ;  /* 0x0000000c00547947 */ /* 0x000fec0003800000 */
.L_x_389:
        /* <DEDUP_REMOVED lines=9> */
.L_x_392:
[----:B------:R-:W2:Y:S02]  /*10b20*/  LDG.E.U16 R2, desc[UR36][R2.64] ;  /* 0x0000002402027981 */ /* 0x000ea4000c1e1500 */
[----:B--2---:R-:W-:-:S05]  /*10b30*/  HADD2.F32 R0, -RZ, R2.H0_H0 ;  /* 0x20000002ff007230 */ /* 0x004fca0000004100 */
[----:B------:R-:W-:-:S04]  /*10b40*/  F2FP.BF16.F32.PACK_AB R0, RZ, R0 ;  /* 0x00000000ff00723e */ /* 0x000fc800000010ff */
[----:B------:R-:W-:Y:S01]  /*10b50*/  PRMT R23, R0, 0x7610, R23 ;  /* 0x0000761000177816 */ /* 0x000fe20000000017 */
[----:B------:R-:W-:Y:S06]  /*10b60*/  BRA `(.L_x_386) ;  /* 0x0000000c001c7947 */ /* 0x000fec0003800000 */
.L_x_391:
        /* <DEDUP_REMOVED lines=13> */
.L_x_381:
        /* <DEDUP_REMOVED lines=14> */
.L_x_395:
        /* <DEDUP_REMOVED lines=13> */
.L_x_394:
        /* <DEDUP_REMOVED lines=27> */
.L_x_397:
        /* <DEDUP_REMOVED lines=14> */
.L_x_396:
[----:B------:R0:W5:Y:S01]  /*11080*/  LDG.E.U16 R23, desc[UR36][R2.64] ;  /* 0x0000002402177981 */ /* 0x000162000c1e1500 */
[----:B------:R-:W-:Y:S05]  /*11090*/  BRA `(.L_x_386) ;  /* 0x0000000400d07947 */ /* 0x000fea0003800000 */
.L_x_393:
        /* <DEDUP_REMOVED lines=13> */
.L_x_400:
        /* <DEDUP_REMOVED lines=21> */
.L_x_404:
[----:B------:R-:W-:Y:S05]  /*112c0*/  BSYNC.RECONVERGENT B1 ;  /* 0x0000000000017941 */ /* 0x000fea0003800200 */
.L_x_403:
[----:B------:R-:W-:Y:S01]  /*112d0*/  IMAD.SHL.U32 R0, R0, 0x100000, RZ ;  /* 0x0010000000007824 */ /* 0x000fe200078e00ff */
[----:B------:R-:W-:-:S04]  /*112e0*/  LEA R2, R2, 0x3b800000, 0x17 ;  /* 0x3b80000002027811 */ /* 0x000fc800078eb8ff */
[----:B------:R-:W-:-:S07]  /*112f0*/  LOP3.LUT R0, R2, R0, R7, 0xfe, !PT ;  /* 0x0000000002007212 */ /* 0x000fce00078efe07 */
.L_x_402:
[----:B------:R-:W-:Y:S05]  /*11300*/  BSYNC.RECONVERGENT B0 ;  /* 0x0000000000007941 */ /* 0x000fea0003800200 */
.L_x_401:
[----:B------:R-:W-:-:S04]  /*11310*/  F2FP.BF16.F32.PACK_AB R0, RZ, R0 ;  /* 0x00000000ff00723e */ /* 0x000fc800000010ff */
[----:B------:R-:W-:Y:S01]  /*11320*/  PRMT R23, R0, 0x7610, R23 ;  /* 0x0000761000177816 */ /* 0x000fe20000000017 */
[----:B------:R-:W-:Y:S06]  /*11330*/  BRA `(.L_x_386) ;  /* 0x0000000400287947 */ /* 0x000fec0003800000 */
.L_x_399:
        /* <DEDUP_REMOVED lines=21> */
.L_x_408:
[----:B------:R-:W-:Y:S05]  /*11490*/  BSYNC.RECONVERGENT B1 ;  /* 0x0000000000017941 */ /* 0x000fea0003800200 */
.L_x_407:
[----:B------:R-:W-:Y:S01]  /*114a0*/  IMAD.SHL.U32 R0, R0, 0x200000, RZ ;  /* 0x0020000000007824 */ /* 0x000fe200078e00ff */
[----:B------:R-:W-:-:S04]  /*114b0*/  LEA R2, R2, 0x37800000, 0x17 ;  /* 0x3780000002027811 */ /* 0x000fc800078eb8ff */
[----:B------:R-:W-:-:S07]  /*114c0*/  LOP3.LUT R0, R2, R0, R7, 0xfe, !PT ;  /* 0x0000000002007212 */ /* 0x000fce00078efe07 */
.L_x_406:
[----:B------:R-:W-:Y:S05]  /*114d0*/  BSYNC.RECONVERGENT B0 ;  /* 0x0000000000007941 */ /* 0x000fea0003800200 */
.L_x_405:
[----:B------:R-:W-:-:S04]  /*114e0*/  F2FP.BF16.F32.PACK_AB R0, RZ, R0 ;  /* 0x00000000ff00723e */ /* 0x000fc800000010ff */
[----:B------:R-:W-:Y:S01]  /*114f0*/  PRMT R23, R0, 0x7610, R23 ;  /* 0x0000761000177816 */ /* 0x000fe20000000017 */
[----:B------:R-:W-:Y:S06]  /*11500*/  BRA `(.L_x_386) ;  /* 0x0000000000b47947 */ /* 0x000fec0003800000 */
.L_x_398:
        /* <DEDUP_REMOVED lines=14> */
.L_x_412:
[----:B------:R-:W-:Y:S05]  /*115f0*/  BSYNC.RECONVERGENT B0 ;  /* 0x0000000000007941 */ /* 0x000fea0003800200 */
.L_x_411:
[----:B------:R-:W-:-:S04]  /*11600*/  F2FP.BF16.F32.PACK_AB R0, RZ, R0 ;  /* 0x00000000ff00723e */ /* 0x000fc800000010ff */
[----:B------:R-:W-:Y:S01]  /*11610*/  PRMT R23, R0, 0x7610, R23 ;  /* 0x0000761000177816 */ /* 0x000fe20000000017 */
[----:B------:R-:W-:Y:S06]  /*11620*/  BRA `(.L_x_386) ;  /* 0x00000000006c7947 */ /* 0x000fec0003800000 */
.L_x_385:
        /* <DEDUP_REMOVED lines=16> */
.L_x_413:
[----:B------:R-:W-:Y:S01]  /*11730*/  PRMT R23, RZ, 0x7610, R23 ;  /* 0x00007610ff177816 */ /* 0x000fe20000000017 */
[----:B------:R-:W-:Y:S06]  /*11740*/  BRA `(.L_x_386) ;  /* 0x0000000000247947 */ /* 0x000fec0003800000 */
.L_x_410:
[----:B------:R-:W2:Y:S02]  /*11750*/  LDG.E.64 R2, desc[UR36][R2.64] ;  /* 0x0000002402027981 */ /* 0x000ea4000c1e1b00 */
[----:B--2---:R-:W0:Y:S02]  /*11760*/  I2F.U64 R0, R2 ;  /* 0x0000000200007312 */ /* 0x004e240000301000 */
[----:B0-----:R-:W-:-:S04]  /*11770*/  F2FP.BF16.F32.PACK_AB R0, RZ, R0 ;  /* 0x00000000ff00723e */ /* 0x001fc800000010ff */
[----:B------:R-:W-:Y:S01]  /*11780*/  PRMT R23, R0, 0x7610, R23 ;  /* 0x0000761000177816 */ /* 0x000fe20000000017 */
[----:B------:R-:W-:Y:S06]  /*11790*/  BRA `(.L_x_386) ;  /* 0x0000000000107947 */ /* 0x000fec0003800000 */
.L_x_409:
[----:B------:R-:W2:Y:S02]  /*117a0*/  LDG.E R2, desc[UR36][R2.64] ;  /* 0x0000002402027981 */ /* 0x000ea4000c1e1900 */
[----:B--2---:R-:W-:-:S04]  /*117b0*/  I2FP.F32.U32 R0, R2 ;  /* 0x0000000200007245 */ /* 0x004fc80000201000 */
[----:B------:R-:W-:-:S04]  /*117c0*/  F2FP.BF16.F32.PACK_AB R0, RZ, R0 ;  /* 0x00000000ff00723e */ /* 0x000fc800000010ff */
[----:B------:R-:W-:-:S07]  /*117d0*/  PRMT R23, R0, 0x7610, R23 ;  /* 0x0000761000177816 */ /* 0x000fce0000000017 */
.L_x_386:
        /* <DEDUP_REMOVED lines=19> */
.L_x_417:
[----:B------:R-:W2:Y:S02]  /*11910*/  LDG.E.U8 R2, desc[UR36][R2.64] ;  /* 0x0000002402027981 */ /* 0x000ea4000c1e1100 */
[----:B--2---:R-:W-:-:S04]  /*11920*/  I2FP.F32.U32 R0, R2 ;  /* 0x0000000200007245 */ /* 0x004fc80000201000 */
[----:B------:R-:W-:-:S04]  /*11930*/  F2FP.BF16.F32.PACK_AB R0, RZ, R0 ;  /* 0x00000000ff00723e */ /* 0x000fc800000010ff */
[----:B------:R-:W-:Y:S01]  /*11940*/  PRMT R22, R0, 0x7610, R22 ;  /* 0x0000761000167816 */ /* 0x000fe20000000016 */
[----:B------:R-:W-:Y:S06]  /*11950*/  BRA `(.L_x_419) ;  /* 0x0000000c00e07947 */ /* 0x000fec0003800000 */
.L_x_416:
        /* <DEDUP_REMOVED lines=11> */
.L_x_421:
[----:B------:R-:W2:Y:S02]  /*11a10*/  LDG.E R2, desc[UR36][R2.64] ;  /* 0x0000002402027981 */ /* 0x000ea4000c1e1900 */
[----:B--2---:R-:W-:-:S04]  /*11a20*/  I2FP.F32.S32 R0, R2 ;  /* 0x0000000200007245 */ /* 0x004fc80000201400 */
[----:B------:R-:W-:-:S04]  /*11a30*/  F2FP.BF16.F32.PACK_AB R0, RZ, R0 ;  /* 0x00000000ff00723e */ /* 0x000fc800000010ff */
[----:B------:R-:W-:Y:S01]  /*11a40*/  PRMT R22, R0, 0x7610, R22 ;  /* 0x0000761000167816 */ /* 0x000fe20000000016 */
[----:B------:R-:W-:Y:S06]  /*11a50*/  BRA `(.L_x_419) ;  /* 0x0000000c00a07947 */ /* 0x000fec0003800000 */
.L_x_420:
[----:B------:R-:W2:Y:S02]  /*11a60*/  LDG.E.U16 R2, desc[UR36][R2.64] ;  /* 0x0000002402027981 */ /* 0x000ea4000c1e1500 */
[----:B--2---:R-:W0:Y:S02]  /*11a70*/  I2F.S16 R0, R2 ;  /* 0x0000000200007306 */ /* 0x004e240000101400 */
[----:B0-----:R-:W-:-:S04]  /*11a80*/  F2FP.BF16.F32.PACK_AB R0, RZ, R0 ;  /* 0x00000000ff00723e */ /* 0x001fc800000010ff */
[----:B------:R-:W-:Y:S01]  /*11a90*/  PRMT R22, R0, 0x7610, R22 ;  /* 0x0000761000167816 */ /* 0x000fe20000000016 */
[----:B------:R-:W-:Y:S06]  /*11aa0*/  BRA `(.L_x_419) ;  /* 0x0000000c008c7947 */ /* 0x000fec0003800000 */
.L_x_415:
        /* <DEDUP_REMOVED lines=9> */
.L_x_423:
[----:B------:R-:W2:Y:S02]  /*11b40*/  LDG.E.U16 R0, desc[UR36][R2.64] ;  /* 0x0000002402007981 */ /* 0x000ea4000c1e1500 */
[----:B--2---:R-:W-:-:S05]  /*11b50*/  HADD2.F32 R0, -RZ, R0.H0_H0 ;  /* 0x20000000ff007230 */ /* 0x004fca0000004100 */
[----:B------:R-:W-:-:S04]  /*11b60*/  F2FP.BF16.F32.PACK_AB R0, RZ, R0 ;  /* 0x00000000ff00723e */ /* 0x000fc800000010ff */
[----:B------:R-:W-:Y:S01]  /*11b70*/  PRMT R22, R0, 0x7610, R22 ;  /* 0x0000761000167816 */ /* 0x000fe20000000016 */
[----:B------:R-:W-:Y:S06]  /*11b80*/  BRA `(.L_x_419) ;  /* 0x0000000c00547947 */ /* 0x000fec0003800000 */
.L_x_422:
        /* <DEDUP_REMOVED lines=9> */
.L_x_425:
[----:B------:R-:W2:Y:S02]  /*11c20*/  LDG.E.U16 R2, desc[UR36][R2.64] ;  /* 0x0000002402027981 */ /* 0x000ea4000c1e1500 */
[----:B--2---:R-:W-:-:S05]  /*11c30*/  HADD2.F32 R0, -RZ, R2.H0_H0 ;  /* 0x20000002ff007230 */ /* 0x004fca0000004100 */
[----:B------:R-:W-:-:S04]  /*11c40*/  F2FP.BF16.F32.PACK_AB R0, RZ, R0 ;  /* 0x00000000ff00723e */ /* 0x000fc800000010ff */
[----:B------:R-:W-:Y:S01]  /*11c50*/  PRMT R22, R0, 0x7610, R22 ;  /* 0x0000761000167816 */ /* 0x000fe20000000016 */
[----:B------:R-:W-:Y:S06]  /*11c60*/  BRA `(.L_x_419) ;  /* 0x0000000c001c7947 */ /* 0x000fec0003800000 */
.L_x_424:
        /* <DEDUP_REMOVED lines=13> */
.L_x_414:
        /* <DEDUP_REMOVED lines=14> */
.L_x_428:
        /* <DEDUP_REMOVED lines=13> */
.L_x_427:
        /* <DEDUP_REMOVED lines=27> */
.L_x_430:
        /* <DEDUP_REMOVED lines=14> */
.L_x_429:
[----:B------:R0:W5:Y:S01]  /*12180*/  LDG.E.U16 R22, desc[UR36][R2.64] ;  /* 0x0000002402167981 */ /* 0x000162000c1e1500 */
[----:B------:R-:W-:Y:S05]  /*12190*/  BRA `(.L_x_419) ;  /* 0x0000000400d07947 */ /* 0x000fea0003800000 */
.L_x_426:
        /* <DEDUP_REMOVED lines=13> */
.L_x_433:
        /* <DEDUP_REMOVED lines=21> */
.L_x_437:
[----:B------:R-:W-:Y:S05]  /*123c0*/  BSYNC.RECONVERGENT B1 ;  /* 0x0000000000017941 */ /* 0x000fea0003800200 */
.L_x_436:
[----:B------:R-:W-:Y:S01]  /*123d0*/  IMAD.SHL.U32 R0, R0, 0x100000, RZ ;  /* 0x0010000000007824 */ /* 0x000fe200078e00ff */
[----:B------:R-:W-:-:S04]  /*123e0*/  LEA R2, R2, 0x3b800000, 0x17 ;  /* 0x3b80000002027811 */ /* 0x000fc800078eb8ff */
[----:B------:R-:W-:-:S07]  /*123f0*/  LOP3.LUT R0, R2, R0, R7, 0xfe, !PT ;  /* 0x0000000002007212 */ /* 0x000fce00078efe07 */
.L_x_435:
[----:B------:R-:W-:Y:S05]  /*12400*/  BSYNC.RECONVERGENT B0 ;  /* 0x0000000000007941 */ /* 0x000fea0003800200 */
.L_x_434:
[----:B------:R-:W-:-:S04]  /*12410*/  F2FP.BF16.F32.PACK_AB R0, RZ, R0 ;  /* 0x00000000ff00723e */ /* 0x000fc800000010ff */
[----:B------:R-:W-:Y:S01]  /*12420*/  PRMT R22, R0, 0x7610, R22 ;  /* 0x0000761000167816 */ /* 0x000fe20000000016 */
[----:B------:R-:W-:Y:S06]  /*12430*/  BRA `(.L_x_419) ;  /* 0x0000000400287947 */ /* 0x000fec0003800000 */
.L_x_432:
        /* <DEDUP_REMOVED lines=21> */
.L_x_441:
[----:B------:R-:W-:Y:S05]  /*12590*/  BSYNC.RECONVERGENT B1 ;  /* 0x0000000000017941 */ /* 0x000fea0003800200 */
.L_x_440:
[----:B------:R-:W-:Y:S01]  /*125a0*/  IMAD.SHL.U32 R0, R0, 0x200000, RZ ;  /* 0x0020000000007824 */ /* 0x000fe200078e00ff */
[----:B------:R-:W-:-:S04]  /*125b0*/  LEA R2, R2, 0x37800000, 0x17 ;  /* 0x3780000002027811 */ /* 0x000fc800078eb8ff */
[----:B------:R-:W-:-:S07]  /*125c0*/  LOP3.LUT R0, R2, R0, R7, 0xfe, !PT ;  /* 0x0000000002007212 */ /* 0x000fce00078efe07 */
.L_x_439:
[----:B------:R-:W-:Y:S05]  /*125d0*/  BSYNC.RECONVERGENT B0 ;  /* 0x0000000000007941 */ /* 0x000fea0003800200 */
.L_x_438:
[----:B------:R-:W-:-:S04]  /*125e0*/  F2FP.BF16.F32.PACK_AB R0, RZ, R0 ;  /* 0x00000000ff00723e */ /* 0x000fc800000010ff */
[----:B------:R-:W-:Y:S01]  /*125f0*/  PRMT R22, R0, 0x7610, R22 ;  /* 0x0000761000167816 */ /* 0x000fe20000000016 */
[----:B------:R-:W-:Y:S06]  /*12600*/  BRA `(.L_x_419) ;  /* 0x0000000000b47947 */ /* 0x000fec0003800000 */
.L_x_431:
        /* <DEDUP_REMOVED lines=14> */
.L_x_445:
[----:B------:R-:W-:Y:S05]  /*126f0*/  BSYNC.RECONVERGENT B0 ;  /* 0x0000000000007941 */ /* 0x000fea0003800200 */
.L_x_444:
[----:B------:R-:W-:-:S04]  /*12700*/  F2FP.BF16.F32.PACK_AB R0, RZ, R0 ;  /* 0x00000000ff00723e */ /* 0x000fc800000010ff */
[----:B------:R-:W-:Y:S01]  /*12710*/  PRMT R22, R0, 0x7610, R22 ;  /* 0x0000761000167816 */ /* 0x000fe20000000016 */
[----:B------:R-:W-:Y:S06]  /*12720*/  BRA `(.L_x_419) ;  /* 0x00000000006c7947 */ /* 0x000fec0003800000 */
.L_x_418:
        /* <DEDUP_REMOVED lines=16> */
.L_x_446:
[----:B------:R-:W-:Y:S01]  /*12830*/  PRMT R22, RZ, 0x7610, R22 ;  /* 0x00007610ff167816 */ /* 0x000fe20000000016 */
[----:B------:R-:W-:Y:S06]  /*12840*/  BRA `(.L_x_419) ;  /* 0x0000000000247947 */ /* 0x000fec0003800000 */
.L_x_443:
[----:B------:R-:W2:Y:S02]  /*12850*/  LDG.E.64 R2, desc[UR36][R2.64] ;  /* 0x0000002402027981 */ /* 0x000ea4000c1e1b00 */
[----:B--2---:R-:W0:Y:S02]  /*12860*/  I2F.U64 R0, R2 ;  /* 0x0000000200007312 */ /* 0x004e240000301000 */
[----:B0-----:R-:W-:-:S04]  /*12870*/  F2FP.BF16.F32.PACK_AB R0, RZ, R0 ;  /* 0x00000000ff00723e */ /* 0x001fc800000010ff */
[----:B------:R-:W-:Y:S01]  /*12880*/  PRMT R22, R0, 0x7610, R22 ;  /* 0x0000761000167816 */ /* 0x000fe20000000016 */
[----:B------:R-:W-:Y:S06]  /*12890*/  BRA `(.L_x_419) ;  /* 0x0000000000107947 */ /* 0x000fec0003800000 */
.L_x_442:
[----:B------:R-:W2:Y:S02]  /*128a0*/  LDG.E R2, desc[UR36][R2.64] ;  /* 0x0000002402027981 */ /* 0x000ea4000c1e1900 */
[----:B--2---:R-:W-:-:S04]  /*128b0*/  I2FP.F32.U32 R0, R2 ;  /* 0x0000000200007245 */ /* 0x004fc80000201000 */
[----:B------:R-:W-:-:S04]  /*128c0*/  F2FP.BF16.F32.PACK_AB R0, RZ, R0 ;  /* 0x00000000ff00723e */ /* 0x000fc800000010ff */
[----:B------:R-:W-:-:S07]  /*128d0*/  PRMT R22, R0, 0x7610, R22 ;  /* 0x0000761000167816 */ /* 0x000fce0000000016 */
.L_x_419:
        /* <DEDUP_REMOVED lines=18> */
.L_x_450:
[----:B------:R-:W2:Y:S02]  /*12a00*/  LDG.E.U8 R2, desc[UR36][R2.64] ;  /* 0x0000002402027981 */ /* 0x000ea4000c1e1100 */
[----:B--2---:R-:W-:-:S04]  /*12a10*/  I2FP.F32.U32 R0, R2 ;  /* 0x0000000200007245 */ /* 0x004fc80000201000 */
[----:B------:R-:W-:Y:S01]  /*12a20*/  F2FP.BF16.F32.PACK_AB R0, RZ, R0 ;  /* 0x00000000ff00723e */ /* 0x000fe200000010ff */
[----:B------:R-:W-:Y:S06]  /*12a30*/  BRA `(.L_x_452) ;  /* 0x0000000c00a47947 */ /* 0x000fec0003800000 */
.L_x_449:
        /* <DEDUP_REMOVED lines=10> */
.L_x_454:
[----:B------:R-:W2:Y:S02]  /*12ae0*/  LDG.E R2, desc[UR36][R2.64] ;  /* 0x0000002402027981 */ /* 0x000ea4000c1e1900 */
[----:B--2---:R-:W-:-:S04]  /*12af0*/  I2FP.F32.S32 R0, R2 ;  /* 0x0000000200007245 */ /* 0x004fc80000201400 */
[----:B------:R-:W-:Y:S01]  /*12b00*/  F2FP.BF16.F32.PACK_AB R0, RZ, R0 ;  /* 0x00000000ff00723e */ /* 0x000fe200000010ff */
[----:B------:R-:W-:Y:S06]  /*12b10*/  BRA `(.L_x_452) ;  /* 0x0000000c006c7947 */ /* 0x000fec0003800000 */
.L_x_453:
[----:B------:R-:W2:Y:S02]  /*12b20*/  LDG.E.U16 R2, desc[UR36][R2.64] ;  /* 0x0000002402027981 */ /* 0x000ea4000c1e1500 */
[----:B--2---:R-:W0:Y:S02]  /*12b30*/  I2F.S16 R0, R2 ;  /* 0x0000000200007306 */ /* 0x004e240000101400 */
[----:B0-----:R-:W-:Y:S01]  /*12b40*/  F2FP.BF16.F32.PACK_AB R0, RZ, R0 ;  /* 0x00000000ff00723e */ /* 0x001fe200000010ff */
[----:B------:R-:W-:Y:S06]  /*12b50*/  BRA `(.L_x_452) ;  /* 0x0000000c005c7947 */ /* 0x000fec0003800000 */
.L_x_448:
        /* <DEDUP_REMOVED lines=9> */
.L_x_456:
[----:B------:R-:W2:Y:S02]  /*12bf0*/  LDG.E.U16 R0, desc[UR36][R2.64] ;  /* 0x0000002402007981 */ /* 0x000ea4000c1e1500 */
[----:B--2---:R-:W-:-:S05]  /*12c00*/  HADD2.F32 R0, -RZ, R0.H0_H0 ;  /* 0x20000000ff007230 */ /* 0x004fca0000004100 */
[----:B------:R-:W-:Y:S01]  /*12c10*/  F2FP.BF16.F32.PACK_AB R0, RZ, R0 ;  /* 0x00000000ff00723e */ /* 0x000fe200000010ff */
[----:B------:R-:W-:Y:S06]  /*12c20*/  BRA `(.L_x_452) ;  /* 0x0000000c00287947 */ /* 0x000fec0003800000 */
.L_x_455:
        /* <DEDUP_REMOVED lines=9> */
.L_x_458:
[----:B------:R-:W2:Y:S02]  /*12cc0*/  LDG.E.U16 R2, desc[UR36][R2.64] ;  /* 0x0000002402027981 */ /* 0x000ea4000c1e1500 */
[----:B--2---:R-:W-:-:S05]  /*12cd0*/  HADD2.F32 R0, -RZ, R2.H0_H0 ;  /* 0x20000002ff007230 */ /* 0x004fca0000004100 */
[----:B------:R-:W-:Y:S01]  /*12ce0*/  F2FP.BF16.F32.PACK_AB R0, RZ, R0 ;  /* 0x00000000ff00723e */ /* 0x000fe200000010ff */
[----:B------:R-:W-:Y:S06]  /*12cf0*/  BRA `(.L_x_452) ;  /* 0x0000000800f47947 */ /* 0x000fec0003800000 */
.L_x_457:
        /* <DEDUP_REMOVED lines=12> */
.L_x_447:
        /* <DEDUP_REMOVED lines=13> */
.L_x_461:
        /* <DEDUP_REMOVED lines=12> */
.L_x_460:
        /* <DEDUP_REMOVED lines=12> */
[----:B0-----:R-:W-:-:S04]  /*13010*/  IADD3 R5, PT, PT, -R5, RZ, RZ ;  /* 0x000000ff05057210 */ /* 0x001fc80007ffe1ff */
        /* <DEDUP_REMOVED lines=14> */
.L_x_463:
        /* <DEDUP_REMOVED lines=13> */
.L_x_462:
[----:B------:R0:W5:Y:S01]  /*131d0*/  LDG.E.U16 R0, desc[UR36][R2.64] ;  /* 0x0000002402007981 */ /* 0x000162000c1e1500 */
[----:B------:R-:W-:Y:S05]  /*131e0*/  BRA `(.L_x_452) ;  /* 0x0000000400b87947 */ /* 0x000fea0003800000 */
.L_x_459:
        /* <DEDUP_REMOVED lines=12> */
.L_x_466:
        /* <DEDUP_REMOVED lines=21> */
.L_x_470:
[----:B------:R-:W-:Y:S05]  /*13400*/  BSYNC.RECONVERGENT B1 ;  /* 0x0000000000017941 */ /* 0x000fea0003800200 */
.L_x_469:
[----:B------:R-:W-:Y:S01]  /*13410*/  IMAD.SHL.U32 R0, R0, 0x100000, RZ ;  /* 0x0010000000007824 */ /* 0x000fe200078e00ff */
[----:B------:R-:W-:-:S04]  /*13420*/  LEA R2, R2, 0x3b800000, 0x17 ;  /* 0x3b80000002027811 */ /* 0x000fc800078eb8ff */
[----:B------:R-:W-:-:S07]  /*13430*/  LOP3.LUT R0, R2, R0, R7, 0xfe, !PT ;  /* 0x0000000002007212 */ /* 0x000fce00078efe07 */
.L_x_468:
[----:B------:R-:W-:Y:S05]  /*13440*/  BSYNC.RECONVERGENT B0 ;  /* 0x0000000000007941 */ /* 0x000fea0003800200 */
.L_x_467:
[----:B------:R-:W-:Y:S01]  /*13450*/  F2FP.BF16.F32.PACK_AB R0, RZ, R0 ;  /* 0x00000000ff00723e */ /* 0x000fe200000010ff */
[----:B------:R-:W-:Y:S06]  /*13460*/  BRA `(.L_x_452) ;  /* 0x0000000400187947 */ /* 0x000fec0003800000 */
.L_x_465:
        /* <DEDUP_REMOVED lines=21> */
.L_x_474:
[----:B------:R-:W-:Y:S05]  /*135c0*/  BSYNC.RECONVERGENT B1 ;  /* 0x0000000000017941 */ /* 0x000fea0003800200 */
.L_x_473:
[----:B------:R-:W-:Y:S01]  /*135d0*/  IMAD.SHL.U32 R0, R0, 0x200000, RZ ;  /* 0x0020000000007824 */ /* 0x000fe200078e00ff */
[----:B------:R-:W-:-:S04]  /*135e0*/  LEA R2, R2, 0x37800000, 0x17 ;  /* 0x3780000002027811 */ /* 0x000fc800078eb8ff */
[----:B------:R-:W-:-:S07]  /*135f0*/  LOP3.LUT R0, R2, R0, R7, 0xfe, !PT ;  /* 0x0000000002007212 */ /* 0x000fce00078efe07 */
.L_x_472:
[----:B------:R-:W-:Y:S05]  /*13600*/  BSYNC.RECONVERGENT B0 ;  /* 0x0000000000007941 */ /* 0x000fea0003800200 */
.L_x_471:
[----:B------:R-:W-:Y:S01]  /*13610*/  F2FP.BF16.F32.PACK_AB R0, RZ, R0 ;  /* 0x00000000ff00723e */ /* 0x000fe200000010ff */
[----:B------:R-:W-:Y:S06]  /*13620*/  BRA `(.L_x_452) ;  /* 0x0000000000a87947 */ /* 0x000fec0003800000 */
.L_x_464:
        /* <DEDUP_REMOVED lines=14> */
.L_x_478:
[----:B------:R-:W-:Y:S05]  /*13710*/  BSYNC.RECONVERGENT B0 ;  /* 0x0000000000007941 */ /* 0x000fea0003800200 */
.L_x_477:
[----:B------:R-:W-:Y:S01]  /*13720*/  F2FP.BF16.F32.PACK_AB R0, RZ, R0 ;  /* 0x00000000ff00723e */ /* 0x000fe200000010ff */
[----:B------:R-:W-:Y:S06]  /*13730*/  BRA `(.L_x_452) ;  /* 0x0000000000647947 */ /* 0x000fec0003800000 */
.L_x_451:
        /* <DEDUP_REMOVED lines=16> */
.L_x_479:
[----:B------:R-:W-:Y:S01]  /*13840*/  PRMT R0, RZ, 0x7610, R0 ;  /* 0x00007610ff007816 */ /* 0x000fe20000000000 */
[----:B------:R-:W-:Y:S06]  /*13850*/  BRA `(.L_x_452) ;  /* 0x00000000001c7947 */ /* 0x000fec0003800000 */
.L_x_476:
[----:B------:R-:W2:Y:S02]  /*13860*/  LDG.E.64 R2, desc[UR36][R2.64] ;  /* 0x0000002402027981 */ /* 0x000ea4000c1e1b00 */
[----:B--2---:R-:W0:Y:S02]  /*13870*/  I2F.U64 R0, R2 ;  /* 0x0000000200007312 */ /* 0x004e240000301000 */
[----:B0-----:R-:W-:Y:S01]  /*13880*/  F2FP.BF16.F32.PACK_AB R0, RZ, R0 ;  /* 0x00000000ff00723e */ /* 0x001fe200000010ff */
[----:B------:R-:W-:Y:S06]  /*13890*/  BRA `(.L_x_452) ;  /* 0x00000000000c7947 */ /* 0x000fec0003800000 */
.L_x_475:
[----:B------:R-:W2:Y:S02]  /*138a0*/  LDG.E R2, desc[UR36][R2.64] ;  /* 0x0000002402027981 */ /* 0x000ea4000c1e1900 */
[----:B--2---:R-:W-:-:S04]  /*138b0*/  I2FP.F32.U32 R0, R2 ;  /* 0x0000000200007245 */ /* 0x004fc80000201000 */
[----:B------:R-:W-:-:S07]  /*138c0*/  F2FP.BF16.F32.PACK_AB R0, RZ, R0 ;  /* 0x00000000ff00723e */ /* 0x000fce00000010ff */
.L_x_452:
        /* <DEDUP_REMOVED lines=30> */
.L_x_483:
[----:B0-----:R-:W-:-:S06]  /*13ab0*/  IMAD.U32 R5, R19, 0x10000, RZ ;  /* 0x0001000013057824 */ /* 0x001fcc00078e00ff */
[----:B------:R-:W0:Y:S02]  /*13ac0*/  F2I.S64.TRUNC R4, R5 ;  /* 0x0000000500047311 */ /* 0x000e24000020d900 */
[----:B0-----:R0:W-:Y:S01]  /*13ad0*/  STG.E.U8 desc[UR36][R2.64], R4 ;  /* 0x0000000402007986 */ /* 0x0011e2000c101124 */
[----:B------:R-:W-:Y:S05]  /*13ae0*/  BRA `(.L_x_485) ;  /* 0x0000000c006c7947 */ /* 0x000fea0003800000 */
.L_x_482:
        /* <DEDUP_REMOVED lines=10> */
.L_x_487:
[----:B0-----:R-:W-:-:S06]  /*13b90*/  IMAD.U32 R19, R19, 0x10000, RZ ;  /* 0x0001000013137824 */ /* 0x001fcc00078e00ff */
[----:B------:R-:W0:Y:S02]  /*13ba0*/  F2I.FTZ.TRUNC.NTZ R19, R19 ;  /* 0x0000001300137305 */ /* 0x000e24000021f100 */
[----:B0-----:R0:W-:Y:S01]  /*13bb0*/  STG.E desc[UR36][R2.64], R19 ;  /* 0x0000001302007986 */ /* 0x0011e2000c101924 */
[----:B------:R-:W-:Y:S05]  /*13bc0*/  BRA `(.L_x_485) ;  /* 0x0000000c00347947 */ /* 0x000fea0003800000 */
.L_x_486:
[----:B0-----:R-:W-:-:S06]  /*13bd0*/  IMAD.U32 R19, R19, 0x10000, RZ ;  /* 0x0001000013137824 */ /* 0x001fcc00078e00ff */
[----:B------:R-:W0:Y:S02]  /*13be0*/  F2I.FTZ.TRUNC.NTZ R19, R19 ;  /* 0x0000001300137305 */ /* 0x000e24000021f100 */
[----:B0-----:R0:W-:Y:S01]  /*13bf0*/  STG.E.U16 desc[UR36][R2.64], R19 ;  /* 0x0000001302007986 */ /* 0x0011e2000c101524 */
[----:B------:R-:W-:Y:S05]  /*13c00*/  BRA `(.L_x_485) ;  /* 0x0000000c00247947 */ /* 0x000fea0003800000 */
.L_x_481:
        /* <DEDUP_REMOVED lines=9> */
.L_x_489:
[----:B0-----:R-:W-:-:S05]  /*13ca0*/  IMAD.U32 R0, R19, 0x10000, RZ ;  /* 0x0001000013007824 */ /* 0x001fca00078e00ff */
[----:B------:R-:W-:-:S05]  /*13cb0*/  F2FP.F16.F32.PACK_AB R0, RZ, R0 ;  /* 0x00000000ff00723e */ /* 0x000fca00000000ff */
[----:B------:R0:W-:Y:S01]  /*13cc0*/  STG.E.U16 desc[UR36][R2.64], R0 ;  /* 0x0000000002007986 */ /* 0x0001e2000c101524 */
[----:B------:R-:W-:Y:S05]  /*13cd0*/  BRA `(.L_x_485) ;  /* 0x0000000800f07947 */ /* 0x000fea0003800000 */
.L_x_488:
        /* <DEDUP_REMOVED lines=10> */
.L_x_491:
[----:B0-----:R-:W-:-:S05]  /*13d80*/  IMAD.U32 R19, R19, 0x10000, RZ ;  /* 0x0001000013137824 */ /* 0x001fca00078e00ff */
[----:B------:R-:W-:-:S04]  /*13d90*/  F2FP.F16.F32.PACK_AB R5, RZ, R19 ;  /* 0x00000013ff05723e */ /* 0x000fc800000000ff */
[----:B------:R-:W-:-:S05]  /*13da0*/  PRMT R5, R5, 0x5410, RZ ;  /* 0x0000541005057816 */ /* 0x000fca00000000ff */
[----:B------:R0:W-:Y:S01]  /*13db0*/  STG.E desc[UR36][R2.64], R5 ;  /* 0x0000000502007986 */ /* 0x0001e2000c101924 */
[----:B------:R-:W-:Y:S05]  /*13dc0*/  BRA `(.L_x_485) ;  /* 0x0000000800b47947 */ /* 0x000fea0003800000 */
.L_x_490:
[----:B0-----:R-:W-:-:S04]  /*13dd0*/  IMAD.U32 R4, R19, 0x10000, RZ ;  /* 0x0001000013047824 */ /* 0x001fc800078e00ff */
[----:B------:R-:W-:-:S06]  /*13de0*/  FMUL.FTZ R4, R4, 1 ;  /* 0x3f80000004047820 */ /* 0x000fcc0000410000 */
[----:B------:R-:W0:Y:S02]  /*13df0*/  F2F.F64.F32 R4, R4 ;  /* 0x0000000400047310 */ /* 0x000e240000201800 */
[----:B0-----:R0:W-:Y:S01]  /*13e00*/  STG.E.64 desc[UR36][R2.64], R4 ;  /* 0x0000000402007986 */ /* 0x0011e2000c101b24 */
[----:B------:R-:W-:Y:S05]  /*13e10*/  BRA `(.L_x_485) ;  /* 0x0000000800a07947 */ /* 0x000fea0003800000 */
.L_x_480:
        /* <DEDUP_REMOVED lines=14> */
.L_x_495:
        /* <DEDUP_REMOVED lines=18> */
.L_x_498:
[----:B------:R-:W-:-:S04]  /*14020*/  SHF.R.U32.HI R5, RZ, 0x18, R5 ;  /* 0x00000018ff057819 */ /* 0x000fc80000011605 */
[----:B------:R-:W-:-:S07]  /*14030*/  LOP3.LUT R0, R0, 0x80, R5, 0xf8, !PT ;  /* 0x0000008000007812 */ /* 0x000fce00078ef805 */
.L_x_497:
[----:B------:R-:W-:Y:S05]  /*14040*/  BSYNC.RECONVERGENT B0 ;  /* 0x0000000000007941 */ /* 0x000fea0003800200 */
.L_x_496:
[----:B------:R4:W-:Y:S01]  /*14050*/  STG.E.U8 desc[UR36][R2.64], R0 ;  /* 0x0000000002007986 */ /* 0x0009e2000c101124 */
[----:B------:R-:W-:Y:S05]  /*14060*/  BRA `(.L_x_485) ;  /* 0x00000008000c7947 */ /* 0x000fea0003800000 */
.L_x_494:
        /* <DEDUP_REMOVED lines=18> */
.L_x_501:
[----:B------:R-:W-:-:S04]  /*14190*/  SHF.R.U32.HI R5, RZ, 0x18, R5 ;  /* 0x00000018ff057819 */ /* 0x000fc80000011605 */
[----:B------:R-:W-:-:S07]  /*141a0*/  LOP3.LUT R0, R0, 0x80, R5, 0xf8, !PT ;  /* 0x0000008000007812 */ /* 0x000fce00078ef805 */
.L_x_500:
[----:B------:R-:W-:Y:S05]  /*141b0*/  BSYNC.RECONVERGENT B0 ;  /* 0x0000000000007941 */ /* 0x000fea0003800200 */
.L_x_499:
[----:B------:R3:W-:Y:S01]  /*141c0*/  STG.E.U8 desc[UR36][R2.64], R0 ;  /* 0x0000000002007986 */ /* 0x0007e2000c101124 */
[----:B------:R-:W-:Y:S05]  /*141d0*/  BRA `(.L_x_485) ;  /* 0x0000000400b07947 */ /* 0x000fea0003800000 */
.L_x_493:
        /* <DEDUP_REMOVED lines=22> */
.L_x_503:
[----:B0-----:R-:W-:-:S06]  /*14340*/  IMAD.U32 R4, R19, 0x10000, RZ ;  /* 0x0001000013047824 */ /* 0x001fcc00078e00ff */
[----:B------:R-:W0:Y:S02]  /*14350*/  F2I.U64.TRUNC R4, R4 ;  /* 0x0000000400047311 */ /* 0x000e24000020d800 */
[----:B0-----:R1:W-:Y:S01]  /*14360*/  STG.E.64 desc[UR36][R2.64], R4 ;  /* 0x0000000402007986 */ /* 0x0013e2000c101b24 */
[----:B------:R-:W-:Y:S05]  /*14370*/  BRA `(.L_x_485) ;  /* 0x0000000400487947 */ /* 0x000fea0003800000 */
.L_x_502:
[----:B0-----:R-:W-:-:S06]  /*14380*/  IMAD.U32 R19, R19, 0x10000, RZ ;  /* 0x0001000013137824 */ /* 0x001fcc00078e00ff */
[----:B------:R-:W0:Y:S02]  /*14390*/  F2I.FTZ.U32.TRUNC.NTZ R19, R19 ;  /* 0x0000001300137305 */ /* 0x000e24000021f000 */
[----:B0-----:R0:W-:Y:S01]  /*143a0*/  STG.E desc[UR36][R2.64], R19 ;  /* 0x0000001302007986 */ /* 0x0011e2000c101924 */
[----:B------:R-:W-:Y:S05]  /*143b0*/  BRA `(.L_x_485) ;  /* 0x0000000400387947 */ /* 0x000fea0003800000 */
.L_x_492:
        /* <DEDUP_REMOVED lines=11> */
.L_x_505:
[----:B0-----:R-:W-:Y:S02]  /*14470*/  SHF.L.U32 R19, R19, 0x10, RZ ;  /* 0x0000001013137819 */ /* 0x001fe400000006ff */
[----:B------:R-:W-:-:S03]  /*14480*/  CS2R R6, SRZ ;  /* 0x0000000000067805 */ /* 0x000fc6000001ff00 */
[----:B------:R-:W-:-:S06]  /*14490*/  FMUL.FTZ R4, R19, 1 ;  /* 0x3f80000013047820 */ /* 0x000fcc0000410000 */
[----:B------:R-:W0:Y:S02]  /*144a0*/  F2F.F64.F32 R4, R4 ;  /* 0x0000000400047310 */ /* 0x000e240000201800 */
[----:B0-----:R0:W-:Y:S01]  /*144b0*/  STG.E.128 desc[UR36][R2.64], R4 ;  /* 0x0000000402007986 */ /* 0x0011e2000c101d24 */
[----:B------:R-:W-:Y:S05]  /*144c0*/  BRA `(.L_x_485) ;  /* 0x0000000000f47947 */ /* 0x000fea0003800000 */
.L_x_504:
[----:B------:R-:W-:-:S09]  /*144d0*/  UISETP.NE.AND UP0, UPT, UR4, 0xf, UPT ;  /* 0x0000000f0400788c */ /* 0x000fd2000bf05270 */
[----:B------:R-:W-:Y:S05]  /*144e0*/  BRA.U !UP0, `(.L_x_506) ;  /* 0x0000000108e87547 */ /* 0x000fea000b800000 */
[----:B------:R-:W-:-:S09]  /*144f0*/  UISETP.NE.AND UP0, UPT, UR4, 0x17, UPT ;  /* 0x000000170400788c */ /* 0x000fd2000bf05270 */
[----:B------:R-:W-:Y:S05]  /*14500*/  BRA.U !UP0, `(.L_x_507) ;  /* 0x0000000108907547 */ /* 0x000fea000b800000 */
[----:B------:R-:W-:-:S09]  /*14510*/  UISETP.NE.AND UP0, UPT, UR4, 0x18, UPT ;  /* 0x000000180400788c */ /* 0x000fd2000bf05270 */
[----:B------:R-:W-:Y:S05]  /*14520*/  BRA.U !UP0, `(.L_x_508) ;  /* 0x0000000108447547 */ /* 0x000fea000b800000 */
.L_x_484:
        /* <DEDUP_REMOVED lines=16> */
.L_x_509:
[----:B------:R-:W-:Y:S05]  /*14630*/  BRA `(.L_x_485) ;  /* 0x0000000000987947 */ /* 0x000fea0003800000 */
.L_x_508:
        /* <DEDUP_REMOVED lines=13> */
.L_x_511:
[----:B------:R-:W-:Y:S05]  /*14710*/  BSYNC.RECONVERGENT B0 ;  /* 0x0000000000007941 */ /* 0x000fea0003800200 */
.L_x_510:
[----:B------:R-:W-:-:S05]  /*14720*/  LOP3.LUT R5, R0, 0x80, R5, 0xf8, !PT ;  /* 0x0000008000057812 */ /* 0x000fca00078ef805 */
[----:B------:R0:W-:Y:S01]  /*14730*/  STG.E.U8 desc[UR36][R2.64], R5 ;  /* 0x0000000502007986 */ /* 0x0001e2000c101124 */
[----:B------:R-:W-:Y:S05]  /*14740*/  BRA `(.L_x_485) ;  /* 0x0000000000547947 */ /* 0x000fea0003800000 */
.L_x_507:
        /* <DEDUP_REMOVED lines=12> */
.L_x_513:
[----:B------:R-:W-:Y:S01]  /*14810*/  IMAD.MOV.U32 R0, RZ, RZ, 0x7f ;  /* 0x0000007fff007424 */ /* 0x000fe200078e00ff */
[----:B------:R-:W-:-:S04]  /*14820*/  ISETP.GT.U32.AND P0, PT, R4, 0x7f800000, PT ;  /* 0x7f8000000400780c */ /* 0x000fc80003f04070 */
[----:B------:R-:W-:-:S09]  /*14830*/  SEL R0, R0, 0x7c, P0 ;  /* 0x0000007c00007807 */ /* 0x000fd20000000000 */
.L_x_514:
[----:B------:R-:W-:Y:S05]  /*14840*/  BSYNC.RECONVERGENT B0 ;  /* 0x0000000000007941 */ /* 0x000fea0003800200 */
.L_x_512:
[----:B------:R-:W-:-:S04]  /*14850*/  SHF.R.U32.HI R5, RZ, 0x18, R5 ;  /* 0x00000018ff057819 */ /* 0x000fc80000011605 */
[----:B------:R-:W-:-:S05]  /*14860*/  LOP3.LUT R5, R0, 0x80, R5, 0xf8, !PT ;  /* 0x0000008000057812 */ /* 0x000fca00078ef805 */
[----:B------:R0:W-:Y:S01]  /*14870*/  STG.E.U8 desc[UR36][R2.64], R5 ;  /* 0x0000000502007986 */ /* 0x0001e2000c101124 */
[----:B------:R-:W-:Y:S05]  /*14880*/  BRA `(.L_x_485) ;  /* 0x0000000000047947 */ /* 0x000fea0003800000 */
.L_x_506:
[----:B0-----:R0:W-:Y:S02]  /*14890*/  STG.E.U16 desc[UR36][R2.64], R19 ;  /* 0x0000001302007986 */ /* 0x0011e4000c101524 */
.L_x_485:
[----:B------:R-:W-:-:S07]  /*148a0*/  VIADD R17, R17, 0x80 ;  /* 0x0000008011117836 */ /* 0x000fce0000000000 */
.L_x_346:
[----:B------:R-:W-:Y:S05]  /*148b0*/  BSYNC.RECONVERGENT B6 ;  /* 0x0000000000067941 */ /* 0x000fea0003800200 */
.L_x_345:
[----:B------:R-:W5:Y:S02]  /*148c0*/  LDCU UR4, c[0x0][0x380] ;  /* 0x00007000ff0477ac */ /* 0x000f640008000800 */
[----:B-----5:R-:W-:-:S13]  /*148d0*/  ISETP.GE.AND P0, PT, R17, UR4, PT ;  /* 0x0000000411007c0c */ /* 0x020fda000bf06270 */
[----:B------:R-:W-:Y:S05]  /*148e0*/  @P0 EXIT ;  /* 0x000000000000094d */ /* 0x000fea0003800000 */
[----:B------:R-:W5:Y:S01]  /*148f0*/  LDCU UR4, c[0x0][0x388] ;  /* 0x00007100ff0477ac */ /* 0x000f620008000800 */
[----:B0-2---:R-:W-:Y:S01]  /*14900*/  CS2R R18, SRZ ;  /* 0x0000000000127805 */ /* 0x005fe2000001ff00 */
[----:B------:R-:W-:Y:S02]  /*14910*/  IMAD.MOV.U32 R23, RZ, RZ, RZ ;  /* 0x000000ffff177224 */ /* 0x000fe400078e00ff */
[----:B-1-34-:R-:W-:Y:S02]  /*14920*/  IMAD.MOV.U32 R0, RZ, RZ, RZ ;  /* 0x000000ffff007224 */ /* 0x01afe400078e00ff */
[----:B------:R-:W-:Y:S01]  /*14930*/  IMAD.MOV.U32 R16, RZ, RZ, RZ ;  /* 0x000000ffff107224 */ /* 0x000fe200078e00ff */
[----:B-----5:R-:W-:-:S09]  /*14940*/  UISETP.NE.AND UP0, UPT, UR4, URZ, UPT ;  /* 0x000000ff0400728c */ /* 0x020fd2000bf05270 */
[----:B------:R-:W-:Y:S05]  /*14950*/  BRA.U !UP0, `(.L_x_515) ;  /* 0x00000019086c7547 */ /* 0x000fea000b800000 */
[----:B------:R-:W0:Y:S01]  /*14960*/  LDCU.64 UR4, c[0x0][0x390] ;  /* 0x00007200ff0477ac */ /* 0x000e220008000a00 */
[----:B------:R-:W-:Y:S01]  /*14970*/  IMAD.MOV.U32 R16, RZ, RZ, RZ ;  /* 0x000000ffff107224 */ /* 0x000fe200078e00ff */
[----:B------:R-:W1:Y:S01]  /*14980*/  LDCU UR6, c[0x0][0x38c] ;  /* 0x00007180ff0677ac */ /* 0x000e620008000800 */
[----:B------:R-:W2:Y:S01]  /*14990*/  LDCU.64 UR8, c[0x0][0x4b8] ;  /* 0x00009700ff0877ac */ /* 0x000ea20008000a00 */
[----:B------:R-:W3:Y:S01]  /*149a0*/  LDCU.64 UR10, c[0x0][0x4c0] ;  /* 0x00009800ff0a77ac */ /* 0x000ee20008000a00 */
[----:B------:R-:W-:Y:S01]  /*149b0*/  UISETP.NE.AND UP0, UPT, UR45, URZ, UPT ;  /* 0x000000ff2d00728c */ /* 0x000fe2000bf05270 */
[----:B0-----:R-:W-:Y:S01]  /*149c0*/  IMAD.HI.U32 R2, R17, UR4, R16 ;  /* 0x0000000411027c27 */ /* 0x001fe2000f8e0010 */
[----:B------:R-:W0:Y:S04]  /*149d0*/  LDCU UR4, c[0x0][0x4c8] ;  /* 0x00009900ff0477ac */ /* 0x000e280008000800 */
[----:B------:R-:W-:-:S05]  /*149e0*/  SHF.R.U32.HI R3, RZ, UR5, R2 ;  /* 0x00000005ff037c19 */ /* 0x000fca0008011602 */
[----:B------:R-:W-:-:S04]  /*149f0*/  IMAD.MOV R0, RZ, RZ, -R3 ;  /* 0x000000ffff007224 */ /* 0x000fc800078e0a03 */
[----:B-1----:R-:W-:-:S04]  /*14a00*/  IMAD R17, R0, UR6, R17 ;  /* 0x0000000600117c24 */ /* 0x002fc8000f8e0211 */
[C---:B--2---:R-:W-:Y:S02]  /*14a10*/  IMAD R16, R17.reuse, UR8, RZ ;  /* 0x0000000811107c24 */ /* 0x044fe4000f8e02ff */
[C---:B------:R-:W-:Y:S02]  /*14a20*/  IMAD R0, R17.reuse, UR9, RZ ;  /* 0x0000000911007c24 */ /* 0x040fe4000f8e02ff */
[C---:B---3--:R-:W-:Y:S02]  /*14a30*/  IMAD R23, R17.reuse, UR10, RZ ;  /* 0x0000000a11177c24 */ /* 0x048fe4000f8e02ff */
[C---:B------:R-:W-:Y:S02]  /*14a40*/  IMAD R19, R17.reuse, UR11, RZ ;  /* 0x0000000b11137c24 */ /* 0x040fe4000f8e02ff */
[----:B0-----:R-:W-:Y:S01]  /*14a50*/  IMAD R18, R17, UR4, RZ ;  /* 0x0000000411127c24 */ /* 0x001fe2000f8e02ff */
        /* <DEDUP_REMOVED lines=332> */
[----:B------:R-:W-:Y:S01]  /*15f20*/  HFMA2 R2, -RZ, RZ, 0, 0 ;  /* 0x00000000ff027431 */ /* 0x000fe200000001ff */
        /* <DEDUP_REMOVED lines=62> */
.L_x_515:
[----:B------:R-:W0:Y:S01]  /*16310*/  LDCU.128 UR8, c[0x0][0x6b0] ;  /* 0x0000d600ff0877ac */ /* 0x000e220008000c00 */
[----:B------:R-:W-:-:S04]  /*16320*/  UPRMT UR4, UR41, 0x9910, URZ ;  /* 0x0000991029047896 */ /* 0x000fc800080000ff */
[----:B------:R-:W-:Y:S01]  /*16330*/  UISETP.GT.AND UP0, UPT, UR4, 0x9, UPT ;  /* 0x000000090400788c */ /* 0x000fe2000bf04270 */
[----:B0-----:R-:W-:Y:S02]  /*16340*/  IADD3 R16, P0, PT, R16, UR8, RZ ;  /* 0x0000000810107c10 */ /* 0x001fe4000ff1e0ff */
[----:B------:R-:W-:-:S03]  /*16350*/  IADD3 R2, P1, PT, R0, UR10, RZ ;  /* 0x0000000a00027c10 */ /* 0x000fc6000ff3e0ff */
[----:B------:R-:W-:Y:S02]  /*16360*/  IMAD.X R17, RZ, RZ, UR9, P0 ;  /* 0x00000009ff117e24 */ /* 0x000fe400080e06ff */
[----:B------:R-:W-:Y:S01]  /*16370*/  IMAD.X R3, RZ, RZ, UR11, P1 ;  /* 0x0000000bff037e24 */ /* 0x000fe200088e06ff */
[----:B------:R-:W-:Y:S07]  /*16380*/  BRA.U UP0, `(.L_x_516) ;  /* 0x0000000500407547 */ /* 0x000fee000b800000 */
        /* <DEDUP_REMOVED lines=13> */
.L_x_519:
[----:B------:R-:W2:Y:S02]  /*16460*/  LDG.E.U8 R2, desc[UR36][R2.64] ;  /* 0x0000002402027981 */ /* 0x000ea4000c1e1100 */
[----:B--2---:R-:W-:-:S04]  /*16470*/  I2FP.F32.U32 R0, R2 ;  /* 0x0000000200007245 */ /* 0x004fc80000201000 */
[----:B------:R-:W-:-:S04]  /*16480*/  F2FP.BF16.F32.PACK_AB R0, RZ, R0 ;  /* 0x00000000ff00723e */ /* 0x000fc800000010ff */
[----:B------:R-:W-:Y:S01]  /*16490*/  PRMT R22, R0, 0x7610, R22 ;  /* 0x0000761000167816 */ /* 0x000fe20000000016 */
[----:B------:R-:W-:Y:S06]  /*164a0*/  BRA `(.L_x_521) ;  /* 0x0000000c00e07947 */ /* 0x000fec0003800000 */
.L_x_518:
        /* <DEDUP_REMOVED lines=11> */
.L_x_523:
[----:B------:R-:W2:Y:S02]  /*16560*/  LDG.E R2, desc[UR36][R2.64] ;  /* 0x0000002402027981 */ /* 0x000ea4000c1e1900 */
[----:B--2---:R-:W-:-:S04]  /*16570*/  I2FP.F32.S32 R0, R2 ;  /* 0x0000000200007245 */ /* 0x004fc80000201400 */
[----:B------:R-:W-:-:S04]  /*16580*/  F2FP.BF16.F32.PACK_AB R0, RZ, R0 ;  /* 0x00000000ff00723e */ /* 0x000fc800000010ff */
[----:B------:R-:W-:Y:S01]  /*16590*/  PRMT R22, R0, 0x7610, R22 ;  /* 0x0000761000167816 */ /* 0x000fe20000000016 */
[----:B------:R-:W-:Y:S06]  /*165a0*/  BRA `(.L_x_521) ;  /* 0x0000000c00a07947 */ /* 0x000fec0003800000 */
.L_x_522:
[----:B------:R-:W2:Y:S02]  /*165b0*/  LDG.E.U16 R2, desc[UR36][R2.64] ;  /* 0x0000002402027981 */ /* 0x000ea4000c1e1500 */
[----:B--2---:R-:W0:Y:S02]  /*165c0*/  I2F.S16 R0, R2 ;  /* 0x0000000200007306 */ /* 0x004e240000101400 */
[----:B0-----:R-:W-:-:S04]  /*165d0*/  F2FP.BF16.F32.PACK_AB R0, RZ, R0 ;  /* 0x00000000ff00723e */ /* 0x001fc800000010ff */
[----:B------:R-:W-:Y:S01]  /*165e0*/  PRMT R22, R0, 0x7610, R22 ;  /* 0x0000761000167816 */ /* 0x000fe20000000016 */
[----:B------:R-:W-:Y:S06]  /*165f0*/  BRA `(.L_x_521) ;  /* 0x0000000c008c7947 */ /* 0x000fec0003800000 */
.L_x_517:
        /* <DEDUP_REMOVED lines=9> */
.L_x_525:
[----:B------:R-:W2:Y:S02]  /*16690*/  LDG.E.U16 R0, desc[UR36][R2.64] ;  /* 0x0000002402007981 */ /* 0x000ea4000c1e1500 */
[----:B--2---:R-:W-:-:S05]  /*166a0*/  HADD2.F32 R0, -RZ, R0.H0_H0 ;  /* 0x20000000ff007230 */ /* 0x004fca0000004100 */
[----:B------:R-:W-:-:S04]  /*166b0*/  F2FP.BF16.F32.PACK_AB R0, RZ, R0 ;  /* 0x00000000ff00723e */ /* 0x000fc800000010ff */
[----:B------:R-:W-:Y:S01]  /*166c0*/  PRMT R22, R0, 0x7610, R22 ;  /* 0x0000761000167816 */ /* 0x000fe20000000016 */
[----:B------:R-:W-:Y:S06]  /*166d0*/  BRA `(.L_x_521) ;  /* 0x0000000c00547947 */ /* 0x000fec0003800000 */
.L_x_524:
        /* <DEDUP_REMOVED lines=9> */
.L_x_527:
[----:B------:R-:W2:Y:S02]  /*16770*/  LDG.E.U16 R2, desc[UR36][R2.64] ;  /* 0x0000002402027981 */ /* 0x000ea4000c1e1500 */
[----:B--2---:R-:W-:-:S05]  /*16780*/  HADD2.F32 R0, -RZ, R2.H0_H0 ;  /* 0x20000002ff007230 */ /* 0x004fca0000004100 */
[----:B------:R-:W-:-:S04]  /*16790*/  F2FP.BF16.F32.PACK_AB R0, RZ, R0 ;  /* 0x00000000ff00723e */ /* 0x000fc800000010ff */
[----:B------:R-:W-:Y:S01]  /*167a0*/  PRMT R22, R0, 0x7610, R22 ;  /* 0x0000761000167816 */ /* 0x000fe20000000016 */
[----:B------:R-:W-:Y:S06]  /*167b0*/  BRA `(.L_x_521) ;  /* 0x0000000c001c7947 */ /* 0x000fec0003800000 */
.L_x_526:
        /* <DEDUP_REMOVED lines=13> */
.L_x_516:
        /* <DEDUP_REMOVED lines=14> */
.L_x_530:
        /* <DEDUP_REMOVED lines=13> */
.L_x_529:
        /* <DEDUP_REMOVED lines=27> */
.L_x_532:
        /* <DEDUP_REMOVED lines=14> */
.L_x_531:
[----:B------:R0:W5:Y:S01]  /*16cd0*/  LDG.E.U16 R22, desc[UR36][R2.64] ;  /* 0x0000002402167981 */ /* 0x000162000c1e1500 */
[----:B------:R-:W-:Y:S05]  /*16ce0*/  BRA `(.L_x_521) ;  /* 0x0000000400d07947 */ /* 0x000fea0003800000 */
.L_x_528:
        /* <DEDUP_REMOVED lines=13> */
.L_x_535:
        /* <DEDUP_REMOVED lines=21> */
.L_x_539:
[----:B------:R-:W-:Y:S05]  /*16f10*/  BSYNC.RECONVERGENT B1 ;  /* 0x0000000000017941 */ /* 0x000fea0003800200 */
.L_x_538:
[----:B------:R-:W-:Y:S01]  /*16f20*/  IMAD.SHL.U32 R0, R0, 0x100000, RZ ;  /* 0x0010000000007824 */ /* 0x000fe200078e00ff */
[----:B------:R-:W-:-:S04]  /*16f30*/  LEA R2, R2, 0x3b800000, 0x17 ;  /* 0x3b80000002027811 */ /* 0x000fc800078eb8ff */
[----:B------:R-:W-:-:S07]  /*16f40*/  LOP3.LUT R0, R2, R0, R7, 0xfe, !PT ;  /* 0x0000000002007212 */ /* 0x000fce00078efe07 */
.L_x_537:
[----:B------:R-:W-:Y:S05]  /*16f50*/  BSYNC.RECONVERGENT B0 ;  /* 0x0000000000007941 */ /* 0x000fea0003800200 */
.L_x_536:
[----:B------:R-:W-:-:S04]  /*16f60*/  F2FP.BF16.F32.PACK_AB R0, RZ, R0 ;  /* 0x00000000ff00723e */ /* 0x000fc800000010ff */
[----:B------:R-:W-:Y:S01]  /*16f70*/  PRMT R22, R0, 0x7610, R22 ;  /* 0x0000761000167816 */ /* 0x000fe20000000016 */
[----:B------:R-:W-:Y:S06]  /*16f80*/  BRA `(.L_x_521) ;  /* 0x0000000400287947 */ /* 0x000fec0003800000 */
.L_x_534:
        /* <DEDUP_REMOVED lines=21> */
.L_x_543:
[----:B------:R-:W-:Y:S05]  /*170e0*/  BSYNC.RECONVERGENT B1 ;  /* 0x0000000000017941 */ /* 0x000fea0003800200 */
.L_x_542:
[----:B------:R-:W-:Y:S01]  /*170f0*/  IMAD.SHL.U32 R0, R0, 0x200000, RZ ;  /* 0x0020000000007824 */ /* 0x000fe200078e00ff */
[----:B------:R-:W-:-:S04]  /*17100*/  LEA R2, R2, 0x37800000, 0x17 ;  /* 0x3780000002027811 */ /* 0x000fc800078eb8ff */
[----:B------:R-:W-:-:S07]  /*17110*/  LOP3.LUT R0, R2, R0, R7, 0xfe, !PT ;  /* 0x0000000002007212 */ /* 0x000fce00078efe07 */
.L_x_541:
[----:B------:R-:W-:Y:S05]  /*17120*/  BSYNC.RECONVERGENT B0 ;  /* 0x0000000000007941 */ /* 0x000fea0003800200 */
.L_x_540:
[----:B------:R-:W-:-:S04]  /*17130*/  F2FP.BF16.F32.PACK_AB R0, RZ, R0 ;  /* 0x00000000ff00723e */ /* 0x000fc800000010ff */
[----:B------:R-:W-:Y:S01]  /*17140*/  PRMT R22, R0, 0x7610, R22 ;  /* 0x0000761000167816 */ /* 0x000fe20000000016 */
[----:B------:R-:W-:Y:S06]  /*17150*/  BRA `(.L_x_521) ;  /* 0x0000000000b47947 */ /* 0x000fec0003800000 */
.L_x_533:
        /* <DEDUP_REMOVED lines=14> */
.L_x_547:
[----:B------:R-:W-:Y:S05]  /*17240*/  BSYNC.RECONVERGENT B0 ;  /* 0x0000000000007941 */ /* 0x000fea0003800200 */
.L_x_546:
[----:B------:R-:W-:-:S04]  /*17250*/  F2FP.BF16.F32.PACK_AB R0, RZ, R0 ;  /* 0x00000000ff00723e */ /* 0x000fc800000010ff */
[----:B------:R-:W-:Y:S01]  /*17260*/  PRMT R22, R0, 0x7610, R22 ;  /* 0x0000761000167816 */ /* 0x000fe20000000016 */
[----:B------:R-:W-:Y:S06]  /*17270*/  BRA `(.L_x_521) ;  /* 0x00000000006c7947 */ /* 0x000fec0003800000 */
.L_x_520:
        /* <DEDUP_REMOVED lines=16> */
.L_x_548:
[----:B------:R-:W-:Y:S01]  /*17380*/  PRMT R22, RZ, 0x7610, R22 ;  /* 0x00007610ff167816 */ /* 0x000fe20000000016 */
[----:B------:R-:W-:Y:S06]  /*17390*/  BRA `(.L_x_521) ;  /* 0x0000000000247947 */ /* 0x000fec0003800000 */
.L_x_545:
[----:B------:R-:W2:Y:S02]  /*173a0*/  LDG.E.64 R2, desc[UR36][R2.64] ;  /* 0x0000002402027981 */ /* 0x000ea4000c1e1b00 */
[----:B--2---:R-:W0:Y:S02]  /*173b0*/  I2F.U64 R0, R2 ;  /* 0x0000000200007312 */ /* 0x004e240000301000 */
[----:B0-----:R-:W-:-:S04]  /*173c0*/  F2FP.BF16.F32.PACK_AB R0, RZ, R0 ;  /* 0x00000000ff00723e */ /* 0x001fc800000010ff */
[----:B------:R-:W-:Y:S01]  /*173d0*/  PRMT R22, R0, 0x7610, R22 ;  /* 0x0000761000167816 */ /* 0x000fe20000000016 */
[----:B------:R-:W-:Y:S06]  /*173e0*/  BRA `(.L_x_521) ;  /* 0x0000000000107947 */ /* 0x000fec0003800000 */
.L_x_544:
[----:B------:R-:W2:Y:S02]  /*173f0*/  LDG.E R2, desc[UR36][R2.64] ;  /* 0x0000002402027981 */ /* 0x000ea4000c1e1900 */
[----:B--2---:R-:W-:-:S04]  /*17400*/  I2FP.F32.U32 R0, R2 ;  /* 0x0000000200007245 */ /* 0x004fc80000201000 */
[----:B------:R-:W-:-:S04]  /*17410*/  F2FP.BF16.F32.PACK_AB R0, RZ, R0 ;  /* 0x00000000ff00723e */ /* 0x000fc800000010ff */
[----:B------:R-:W-:-:S07]  /*17420*/  PRMT R22, R0, 0x7610, R22 ;  /* 0x0000761000167816 */ /* 0x000fce0000000016 */
.L_x_521:
        /* <DEDUP_REMOVED lines=19> */
.L_x_552:
[----:B------:R-:W2:Y:S02]  /*17560*/  LDG.E.U8 R2, desc[UR36][R2.64] ;  /* 0x0000002402027981 */ /* 0x000ea4000c1e1100 */
[----:B--2---:R-:W-:-:S04]  /*17570*/  I2FP.F32.U32 R0, R2 ;  /* 0x0000000200007245 */ /* 0x004fc80000201000 */
[----:B------:R-:W-:-:S04]  /*17580*/  F2FP.BF16.F32.PACK_AB R0, RZ, R0 ;  /* 0x00000000ff00723e */ /* 0x000fc800000010ff */
[----:B------:R-:W-:Y:S01]  /*17590*/  PRMT R23, R0, 0x7610, R23 ;  /* 0x0000761000177816 */ /* 0x000fe20000000017 */
[----:B------:R-:W-:Y:S06]  /*175a0*/  BRA `(.L_x_554) ;  /* 0x0000000c00e07947 */ /* 0x000fec0003800000 */
.L_x_551:
        /* <DEDUP_REMOVED lines=11> */
.L_x_556:
[----:B------:R-:W2:Y:S02]  /*17660*/  LDG.E R2, desc[UR36][R2.64] ;  /* 0x0000002402027981 */ /* 0x000ea4000c1e1900 */
[----:B--2---:R-:W-:-:S04]  /*17670*/  I2FP.F32.S32 R0, R2 ;  /* 0x0000000200007245 */ /* 0x004fc80000201400 */
[----:B------:R-:W-:-:S04]  /*17680*/  F2FP.BF16.F32.PACK_AB R0, RZ, R0 ;  /* 0x00000000ff00723e */ /* 0x000fc800000010ff */
[----:B------:R-:W-:Y:S01]  /*17690*/  PRMT R23, R0, 0x7610, R23 ;  /* 0x0000761000177816 */ /* 0x000fe20000000017 */
[----:B------:R-:W-:Y:S06]  /*176a0*/  BRA `(.L_x_554) ;  /* 0x0000000c00a07947 */ /* 0x000fec0003800000 */
.L_x_555:
[----:B------:R-:W2:Y:S02]  /*176b0*/  LDG.E.U16 R2, desc[UR36][R2.64] ;  /* 0x0000002402027981 */ /* 0x000ea4000c1e1500 */
[----:B--2---:R-:W0:Y:S02]  /*176c0*/  I2F.S16 R0, R2 ;  /* 0x0000000200007306 */ /* 0x004e240000101400 */
[----:B0-----:R-:W-:-:S04]  /*176d0*/  F2FP.BF16.F32.PACK_AB R0, RZ, R0 ;  /* 0x00000000ff00723e */ /* 0x001fc800000010ff */
[----:B------:R-:W-:Y:S01]  /*176e0*/  PRMT R23, R0, 0x7610, R23 ;  /* 0x0000761000177816 */ /* 0x000fe20000000017 */
[----:B------:R-:W-:Y:S06]  /*176f0*/  BRA `(.L_x_554) ;  /* 0x0000000c008c7947 */ /* 0x000fec0003800000 */
.L_x_550:
        /* <DEDUP_REMOVED lines=9> */
.L_x_558:
[----:B------:R-:W2:Y:S02]  /*17790*/  LDG.E.U16 R0, desc[UR36][R2.64] ;  /* 0x0000002402007981 */ /* 0x000ea4000c1e1500 */
[----:B--2---:R-:W-:-:S05]  /*177a0*/  HADD2.F32 R0, -RZ, R0.H0_H0 ;  /* 0x20000000ff007230 */ /* 0x004fca0000004100 */
[----:B------:R-:W-:-:S04]  /*177b0*/  F2FP.BF16.F32.PACK_AB R0, RZ, R0 ;  /* 0x00000000ff00723e */ /* 0x000fc800000010ff */
[----:B------:R-:W-:Y:S01]  /*177c0*/  PRMT R23, R0, 0x7610, R23 ;  /* 0x0000761000177816 */ /* 0x000fe20000000017 */
[----:B------:R-:W-:Y:S06]  /*177d0*/  BRA `(.L_x_554) ;  /* 0x0000000c00547947 */ /* 0x000fec0003800000 */
.L_x_557:
        /* <DEDUP_REMOVED lines=9> */
.L_x_560:
[----:B------:R-:W2:Y:S02]  /*17870*/  LDG.E.U16 R2, desc[UR36][R2.64] ;  /* 0x0000002402027981 */ /* 0x000ea4000c1e1500 */
[----:B--2---:R-:W-:-:S05]  /*17880*/  HADD2.F32 R0, -RZ, R2.H0_H0 ;  /* 0x20000002ff007230 */ /* 0x004fca0000004100 */
[----:B------:R-:W-:-:S04]  /*17890*/  F2FP.BF16.F32.PACK_AB R0, RZ, R0 ;  /* 0x00000000ff00723e */ /* 0x000fc800000010ff */
[----:B------:R-:W-:Y:S01]  /*178a0*/  PRMT R23, R0, 0x7610, R23 ;  /* 0x0000761000177816 */ /* 0x000fe20000000017 */
[----:B------:R-:W-:Y:S06]  /*178b0*/  BRA `(.L_x_554) ;  /* 0x0000000c001c7947 */ /* 0x000fec0003800000 */
.L_x_559:
        /* <DEDUP_REMOVED lines=13> */
.L_x_549:
        /* <DEDUP_REMOVED lines=14> */
.L_x_563:
        /* <DEDUP_REMOVED lines=13> */
.L_x_562:
        /* <DEDUP_REMOVED lines=27> */
.L_x_565:
        /* <DEDUP_REMOVED lines=14> */
.L_x_564:
[----:B------:R0:W5:Y:S01]  /*17dd0*/  LDG.E.U16 R23, desc[UR36][R2.64] ;  /* 0x0000002402177981 */ /* 0x000162000c1e1500 */
[----:B------:R-:W-:Y:S05]  /*17de0*/  BRA `(.L_x_554) ;  /* 0x0000000400d07947 */ /* 0x000fea0003800000 */
.L_x_561:
        /* <DEDUP_REMOVED lines=13> */
.L_x_568:
        /* <DEDUP_REMOVED lines=21> */
.L_x_572:
[----:B------:R-:W-:Y:S05]  /*18010*/  BSYNC.RECONVERGENT B1 ;  /* 0x0000000000017941 */ /* 0x000fea0003800200 */
.L_x_571:
[----:B------:R-:W-:Y:S01]  /*18020*/  IMAD.SHL.U32 R0, R0, 0x100000, RZ ;  /* 0x0010000000007824 */ /* 0x000fe200078e00ff */
[----:B------:R-:W-:-:S04]  /*18030*/  LEA R2, R2, 0x3b800000, 0x17 ;  /* 0x3b80000002027811 */ /* 0x000fc800078eb8ff */
[----:B------:R-:W-:-:S07]  /*18040*/  LOP3.LUT R0, R2, R0, R7, 0xfe, !PT ;  /* 0x0000000002007212 */ /* 0x000fce00078efe07 */
.L_x_570:
[----:B------:R-:W-:Y:S05]  /*18050*/  BSYNC.RECONVERGENT B0 ;  /* 0x0000000000007941 */ /* 0x000fea0003800200 */
.L_x_569:
[----:B------:R-:W-:-:S04]  /*18060*/  F2FP.BF16.F32.PACK_AB R0, RZ, R0 ;  /* 0x00000000ff00723e */ /* 0x000fc800000010ff */
[----:B------:R-:W-:Y:S01]  /*18070*/  PRMT R23, R0, 0x7610, R23 ;  /* 0x0000761000177816 */ /* 0x000fe20000000017 */
[----:B------:R-:W-:Y:S06]  /*18080*/  BRA `(.L_x_554) ;  /* 0x0000000400287947 */ /* 0x000fec0003800000 */
.L_x_567:
        /* <DEDUP_REMOVED lines=21> */
.L_x_576:
[----:B------:R-:W-:Y:S05]  /*181e0*/  BSYNC.RECONVERGENT B1 ;  /* 0x0000000000017941 */ /* 0x000fea0003800200 */
.L_x_575:
[----:B------:R-:W-:Y:S02]  /*181f0*/  SHF.L.U32 R0, R0, 0x15, RZ ;  /* 0x0000001500007819 */ /* 0x000fe400000006ff */
[----:B------:R-:W-:-:S04]  /*18200*/  LEA R2, R2, 0x37800000, 0x17 ;  /* 0x3780000002027811 */ /* 0x000fc800078eb8ff */
[----:B------:R-:W-:-:S07]  /*18210*/  LOP3.LUT R0, R2, R0, R7, 0xfe, !PT ;  /* 0x0000000002007212 */ /* 0x000fce00078efe07 */
.L_x_574:
[----:B------:R-:W-:Y:S05]  /*18220*/  BSYNC.RECONVERGENT B0 ;  /* 0x0000000000007941 */ /* 0x000fea0003800200 */
.L_x_573:
[----:B------:R-:W-:-:S04]  /*18230*/  F2FP.BF16.F32.PACK_AB R0, RZ, R0 ;  /* 0x00000000ff00723e */ /* 0x000fc800000010ff */
[----:B------:R-:W-:Y:S01]  /*18240*/  PRMT R23, R0, 0x7610, R23 ;  /* 0x0000761000177816 */ /* 0x000fe20000000017 */
[----:B------:R-:W-:Y:S06]  /*18250*/  BRA `(.L_x_554) ;  /* 0x0000000000b47947 */ /* 0x000fec0003800000 */
.L_x_566:
        /* <DEDUP_REMOVED lines=14> */
.L_x_580:
[----:B------:R-:W-:Y:S05]  /*18340*/  BSYNC.RECONVERGENT B0 ;  /* 0x0000000000007941 */ /* 0x000fea0003800200 */
.L_x_579:
[----:B------:R-:W-:-:S04]  /*18350*/  F2FP.BF16.F32.PACK_AB R0, RZ, R0 ;  /* 0x00000000ff00723e */ /* 0x000fc800000010ff */
[----:B------:R-:W-:Y:S01]  /*18360*/  PRMT R23, R0, 0x7610, R23 ;  /* 0x0000761000177816 */ /* 0x000fe20000000017 */
[----:B------:R-:W-:Y:S06]  /*18370*/  BRA `(.L_x_554) ;  /* 0x00000000006c7947 */ /* 0x000fec0003800000 */
.L_x_553:
        /* <DEDUP_REMOVED lines=16> */
.L_x_581:
[----:B------:R-:W-:Y:S01]  /*18480*/  PRMT R23, RZ, 0x7610, R23 ;  /* 0x00007610ff177816 */ /* 0x000fe20000000017 */
[----:B------:R-:W-:Y:S06]  /*18490*/  BRA `(.L_x_554) ;  /* 0x0000000000247947 */ /* 0x000fec0003800000 */
.L_x_578:
[----:B------:R-:W2:Y:S02]  /*184a0*/  LDG.E.64 R2, desc[UR36][R2.64] ;  /* 0x0000002402027981 */ /* 0x000ea4000c1e1b00 */
[----:B--2---:R-:W0:Y:S02]  /*184b0*/  I2F.U64 R0, R2 ;  /* 0x0000000200007312 */ /* 0x004e240000301000 */
[----:B0-----:R-:W-:-:S04]  /*184c0*/  F2FP.BF16.F32.PACK_AB R0, RZ, R0 ;  /* 0x00000000ff00723e */ /* 0x001fc800000010ff */
[----:B------:R-:W-:Y:S01]  /*184d0*/  PRMT R23, R0, 0x7610, R23 ;  /* 0x0000761000177816 */ /* 0x000fe20000000017 */
[----:B------:R-:W-:Y:S06]  /*184e0*/  BRA `(.L_x_554) ;  /* 0x0000000000107947 */ /* 0x000fec0003800000 */
.L_x_577:
[----:B------:R-:W2:Y:S02]  /*184f0*/  LDG.E R2, desc[UR36][R2.64] ;  /* 0x0000002402027981 */ /* 0x000ea4000c1e1900 */
[----:B--2---:R-:W-:-:S04]  /*18500*/  I2FP.F32.U32 R0, R2 ;  /* 0x0000000200007245 */ /* 0x004fc80000201000 */
[----:B------:R-:W-:-:S04]  /*18510*/  F2FP.BF16.F32.PACK_AB R0, RZ, R0 ;  /* 0x00000000ff00723e */ /* 0x000fc800000010ff */
[----:B------:R-:W-:-:S07]  /*18520*/  PRMT R23, R0, 0x7610, R23 ;  /* 0x0000761000177816 */ /* 0x000fce0000000017 */
.L_x_554:
        /* <DEDUP_REMOVED lines=19> */
.L_x_585:
[----:B------:R-:W2:Y:S02]  /*18660*/  LDG.E.U8 R2, desc[UR36][R2.64] ;  /* 0x0000002402027981 */ /* 0x000ea4000c1e1100 */
[----:B--2---:R-:W-:-:S04]  /*18670*/  I2FP.F32.U32 R0, R2 ;  /* 0x0000000200007245 */ /* 0x004fc80000201000 */
[----:B------:R-:W-:-:S04]  /*18680*/  F2FP.BF16.F32.PACK_AB R0, RZ, R0 ;  /* 0x00000000ff00723e */ /* 0x000fc800000010ff */
[----:B------:R-:W-:Y:S01]  /*18690*/  PRMT R19, R0, 0x7610, R19 ;  /* 0x0000761000137816 */ /* 0x000fe20000000013 */
[----:B------:R-:W-:Y:S06]  /*186a0*/  BRA `(.L_x_587) ;  /* 0x0000000c00e07947 */ /* 0x000fec0003800000 */
.L_x_584:
        /* <DEDUP_REMOVED lines=11> */
.L_x_589:
[----:B------:R-:W2:Y:S02]  /*18760*/  LDG.E R2, desc[UR36][R2.64] ;  /* 0x0000002402027981 */ /* 0x000ea4000c1e1900 */
[----:B--2---:R-:W-:-:S04]  /*18770*/  I2FP.F32.S32 R0, R2 ;  /* 0x0000000200007245 */ /* 0x004fc80000201400 */
[----:B------:R-:W-:-:S04]  /*18780*/  F2FP.BF16.F32.PACK_AB R0, RZ, R0 ;  /* 0x00000000ff00723e */ /* 0x000fc800000010ff */
[----:B------:R-:W-:Y:S01]  /*18790*/  PRMT R19, R0, 0x7610, R19 ;  /* 0x0000761000137816 */ /* 0x000fe20000000013 */
[----:B------:R-:W-:Y:S06]  /*187a0*/  BRA `(.L_x_587) ;  /* 0x0000000c00a07947 */ /* 0x000fec0003800000 */
.L_x_588:
[----:B------:R-:W2:Y:S02]  /*187b0*/  LDG.E.U16 R2, desc[UR36][R2.64] ;  /* 0x0000002402027981 */ /* 0x000ea4000c1e1500 */
[----:B--2---:R-:W0:Y:S02]  /*187c0*/  I2F.S16 R0, R2 ;  /* 0x0000000200007306 */ /* 0x004e240000101400 */
[----:B0-----:R-:W-:-:S04]  /*187d0*/  F2FP.BF16.F32.PACK_AB R0, RZ, R0 ;  /* 0x00000000ff00723e */ /* 0x001fc800000010ff */
[----:B------:R-:W-:Y:S01]  /*187e0*/  PRMT R19, R0, 0x7610, R19 ;  /* 0x0000761000137816 */ /* 0x000fe20000000013 */
[----:B------:R-:W-:Y:S06]  /*187f0*/  BRA `(.L_x_587) ;  /* 0x0000000c008c7947 */ /* 0x000fec0003800000 */
.L_x_583:
        /* <DEDUP_REMOVED lines=9> */
.L_x_591:
[----:B------:R-:W2:Y:S02]  /*18890*/  LDG.E.U16 R0, desc[UR36][R2.64] ;  /* 0x0000002402007981 */ /* 0x000ea4000c1e1500 */
[----:B--2---:R-:W-:-:S05]  /*188a0*/  HADD2.F32 R0, -RZ, R0.H0_H0 ;  /* 0x20000000ff007230 */ /* 0x004fca0000004100 */
[----:B------:R-:W-:-:S04]  /*188b0*/  F2FP.BF16.F32.PACK_AB R0, RZ, R0 ;  /* 0x00000000ff00723e */ /* 0x000fc800000010ff */
[----:B------:R-:W-:Y:S01]  /*188c0*/  PRMT R19, R0, 0x7610, R19 ;  /* 0x0000761000137816 */ /* 0x000fe20000000013 */
[----:B------:R-:W-:Y:S06]  /*188d0*/  BRA `(.L_x_587) ;  /* 0x0000000c00547947 */ /* 0x000fec0003800000 */
.L_x_590:
        /* <DEDUP_REMOVED lines=9> */
.L_x_593:
[----:B------:R-:W2:Y:S02]  /*18970*/  LDG.E.U16 R2, desc[UR36][R2.64] ;  /* 0x0000002402027981 */ /* 0x000ea4000c1e1500 */
[----:B--2---:R-:W-:-:S05]  /*18980*/  HADD2.F32 R0, -RZ, R2.H0_H0 ;  /* 0x20000002ff007230 */ /* 0x004fca0000004100 */
[----:B------:R-:W-:-:S04]  /*18990*/  F2FP.BF16.F32.PACK_AB R0, RZ, R0 ;  /* 0x00000000ff00723e */ /* 0x000fc800000010ff */
[----:B------:R-:W-:Y:S01]  /*189a0*/  PRMT R19, R0, 0x7610, R19 ;  /* 0x0000761000137816 */ /* 0x000fe20000000013 */
[----:B------:R-:W-:Y:S06]  /*189b0*/  BRA `(.L_x_587) ;  /* 0x0000000c001c7947 */ /* 0x000fec0003800000 */
.L_x_592:
        /* <DEDUP_REMOVED lines=13> */
.L_x_582:
        /* <DEDUP_REMOVED lines=14> */
.L_x_596:
        /* <DEDUP_REMOVED lines=13> */
.L_x_595:
        /* <DEDUP_REMOVED lines=27> */
.L_x_598:
        /* <DEDUP_REMOVED lines=14> */
.L_x_597:
[----:B------:R0:W5:Y:S01]  /*18ed0*/  LDG.E.U16 R19, desc[UR36][R2.64] ;  /* 0x0000002402137981 */ /* 0x000162000c1e1500 */
[----:B------:R-:W-:Y:S05]  /*18ee0*/  BRA `(.L_x_587) ;  /* 0x0000000400d07947 */ /* 0x000fea0003800000 */
.L_x_594:
        /* <DEDUP_REMOVED lines=13> */
.L_x_601:
        /* <DEDUP_REMOVED lines=21> */
.L_x_605:
[----:B------:R-:W-:Y:S05]  /*19110*/  BSYNC.RECONVERGENT B1 ;  /* 0x0000000000017941 */ /* 0x000fea0003800200 */
.L_x_604:
[----:B------:R-:W-:Y:S01]  /*19120*/  IMAD.SHL.U32 R0, R0, 0x100000, RZ ;  /* 0x0010000000007824 */ /* 0x000fe200078e00ff */
[----:B------:R-:W-:-:S04]  /*19130*/  LEA R2, R2, 0x3b800000, 0x17 ;  /* 0x3b80000002027811 */ /* 0x000fc800078eb8ff */
[----:B------:R-:W-:-:S07]  /*19140*/  LOP3.LUT R0, R2, R0, R7, 0xfe, !PT ;  /* 0x0000000002007212 */ /* 0x000fce00078efe07 */
.L_x_603:
[----:B------:R-:W-:Y:S05]  /*19150*/  BSYNC.RECONVERGENT B0 ;  /* 0x0000000000007941 */ /* 0x000fea0003800200 */
.L_x_602:
[----:B------:R-:W-:-:S04]  /*19160*/  F2FP.BF16.F32.PACK_AB R0, RZ, R0 ;  /* 0x00000000ff00723e */ /* 0x000fc800000010ff */
[----:B------:R-:W-:Y:S01]  /*19170*/  PRMT R19, R0, 0x7610, R19 ;  /* 0x0000761000137816 */ /* 0x000fe20000000013 */
[----:B------:R-:W-:Y:S06]  /*19180*/  BRA `(.L_x_587) ;  /* 0x0000000400287947 */ /* 0x000fec0003800000 */
.L_x_600:
        /* <DEDUP_REMOVED lines=21> */
.L_x_609:
[----:B------:R-:W-:Y:S05]  /*192e0*/  BSYNC.RECONVERGENT B1 ;  /* 0x0000000000017941 */ /* 0x000fea0003800200 */
.L_x_608:
[----:B------:R-:W-:Y:S01]  /*192f0*/  IMAD.SHL.U32 R0, R0, 0x200000, RZ ;  /* 0x0020000000007824 */ /* 0x000fe200078e00ff */
[----:B------:R-:W-:-:S04]  /*19300*/  LEA R2, R2, 0x37800000, 0x17 ;  /* 0x3780000002027811 */ /* 0x000fc800078eb8ff */
[----:B------:R-:W-:-:S07]  /*19310*/  LOP3.LUT R0, R2, R0, R7, 0xfe, !PT ;  /* 0x0000000002007212 */ /* 0x000fce00078efe07 */
.L_x_607:
[----:B------:R-:W-:Y:S05]  /*19320*/  BSYNC.RECONVERGENT B0 ;  /* 0x0000000000007941 */ /* 0x000fea0003800200 */
.L_x_606:
[----:B------:R-:W-:-:S04]  /*19330*/  F2FP.BF16.F32.PACK_AB R0, RZ, R0 ;  /* 0x00000000ff00723e */ /* 0x000fc800000010ff */
[----:B------:R-:W-:Y:S01]  /*19340*/  PRMT R19, R0, 0x7610, R19 ;  /* 0x0000761000137816 */ /* 0x000fe20000000013 */
[----:B------:R-:W-:Y:S06]  /*19350*/  BRA `(.L_x_587) ;  /* 0x0000000000b47947 */ /* 0x000fec0003800000 */
.L_x_599:
        /* <DEDUP_REMOVED lines=14> */
.L_x_613:
[----:B------:R-:W-:Y:S05]  /*19440*/  BSYNC.RECONVERGENT B0 ;  /* 0x0000000000007941 */ /* 0x000fea0003800200 */
.L_x_612:
[----:B------:R-:W-:-:S04]  /*19450*/  F2FP.BF16.F32.PACK_AB R0, RZ, R0 ;  /* 0x00000000ff00723e */ /* 0x000fc800000010ff */
[----:B------:R-:W-:Y:S01]  /*19460*/  PRMT R19, R0, 0x7610, R19 ;  /* 0x0000761000137816 */ /* 0x000fe20000000013 */
[----:B------:R-:W-:Y:S06]  /*19470*/  BRA `(.L_x_587) ;  /* 0x00000000006c7947 */ /* 0x000fec0003800000 */
.L_x_586:
        /* <DEDUP_REMOVED lines=16> */
.L_x_614:
[----:B------:R-:W-:Y:S01]  /*19580*/  PRMT R19, RZ, 0x7610, R19 ;  /* 0x00007610ff137816 */ /* 0x000fe20000000013 */
[----:B------:R-:W-:Y:S06]  /*19590*/  BRA `(.L_x_587) ;  /* 0x0000000000247947 */ /* 0x000fec0003800000 */
.L_x_611:
[----:B------:R-:W2:Y:S02]  /*195a0*/  LDG.E.64 R2, desc[UR36][R2.64] ;  /* 0x0000002402027981 */ /* 0x000ea4000c1e1b00 */
[----:B--2---:R-:W0:Y:S02]  /*195b0*/  I2F.U64 R0, R2 ;  /* 0x0000000200007312 */ /* 0x004e240000301000 */
[----:B0-----:R-:W-:-:S04]  /*195c0*/  F2FP.BF16.F32.PACK_AB R0, RZ, R0 ;  /* 0x00000000ff00723e */ /* 0x001fc800000010ff */
[----:B------:R-:W-:Y:S01]  /*195d0*/  PRMT R19, R0, 0x7610, R19 ;  /* 0x0000761000137816 */ /* 0x000fe20000000013 */
[----:B------:R-:W-:Y:S06]  /*195e0*/  BRA `(.L_x_587) ;  /* 0x0000000000107947 */ /* 0x000fec0003800000 */
.L_x_610:
[----:B------:R-:W2:Y:S02]  /*195f0*/  LDG.E R2, desc[UR36][R2.64] ;  /* 0x0000002402027981 */ /* 0x000ea4000c1e1900 */
[----:B--2---:R-:W-:-:S04]  /*19600*/  I2FP.F32.U32 R0, R2 ;  /* 0x0000000200007245 */ /* 0x004fc80000201000 */
[----:B------:R-:W-:-:S04]  /*19610*/  F2FP.BF16.F32.PACK_AB R0, RZ, R0 ;  /* 0x00000000ff00723e */ /* 0x000fc800000010ff */
[----:B------:R-:W-:-:S07]  /*19620*/  PRMT R19, R0, 0x7610, R19 ;  /* 0x0000761000137816 */ /* 0x000fce0000000013 */
.L_x_587:
        /* <DEDUP_REMOVED lines=18> */
.L_x_618:
[----:B------:R-:W2:Y:S02]  /*19750*/  LDG.E.U8 R2, desc[UR36][R2.64] ;  /* 0x0000002402027981 */ /* 0x000ea4000c1e1100 */
[----:B--2---:R-:W-:-:S04]  /*19760*/  I2FP.F32.U32 R0, R2 ;  /* 0x0000000200007245 */ /* 0x004fc80000201000 */
[----:B------:R-:W-:Y:S01]  /*19770*/  F2FP.BF16.F32.PACK_AB R0, RZ, R0 ;  /* 0x00000000ff00723e */ /* 0x000fe200000010ff */
[----:B------:R-:W-:Y:S06]  /*19780*/  BRA `(.L_x_620) ;  /* 0x0000000c00a47947 */ /* 0x000fec0003800000 */
.L_x_617:
        /* <DEDUP_REMOVED lines=10> */
.L_x_622:
[----:B------:R-:W2:Y:S02]  /*19830*/  LDG.E R2, desc[UR36][R2.64] ;  /* 0x0000002402027981 */ /* 0x000ea4000c1e1900 */
[----:B--2---:R-:W-:-:S04]  /*19840*/  I2FP.F32.S32 R0, R2 ;  /* 0x0000000200007245 */ /* 0x004fc80000201400 */
[----:B------:R-:W-:Y:S01]  /*19850*/  F2FP.BF16.F32.PACK_AB R0, RZ, R0 ;  /* 0x00000000ff00723e */ /* 0x000fe200000010ff */
[----:B------:R-:W-:Y:S06]  /*19860*/  BRA `(.L_x_620) ;  /* 0x0000000c006c7947 */ /* 0x000fec0003800000 */
.L_x_621:
[----:B------:R-:W2:Y:S02]  /*19870*/  LDG.E.U16 R2, desc[UR36][R2.64] ;  /* 0x0000002402027981 */ /* 0x000ea4000c1e1500 */
[----:B--2---:R-:W0:Y:S02]  /*19880*/  I2F.S16 R0, R2 ;  /* 0x0000000200007306 */ /* 0x004e240000101400 */
[----:B0-----:R-:W-:Y:S01]  /*19890*/  F2FP.BF16.F32.PACK_AB R0, RZ, R0 ;  /* 0x00000000ff00723e */ /* 0x001fe200000010ff */
[----:B------:R-:W-:Y:S06]  /*198a0*/  BRA `(.L_x_620) ;  /* 0x0000000c005c7947 */ /* 0x000fec0003800000 */
.L_x_616:
        /* <DEDUP_REMOVED lines=9> */
.L_x_624:
[----:B------:R-:W2:Y:S02]  /*19940*/  LDG.E.U16 R0, desc[UR36][R2.64] ;  /* 0x0000002402007981 */ /* 0x000ea4000c1e1500 */
[----:B--2---:R-:W-:-:S05]  /*19950*/  HADD2.F32 R0, -RZ, R0.H0_H0 ;  /* 0x20000000ff007230 */ /* 0x004fca0000004100 */
[----:B------:R-:W-:Y:S01]  /*19960*/  F2FP.BF16.F32.PACK_AB R0, RZ, R0 ;  /* 0x00000000ff00723e */ /* 0x000fe200000010ff */
[----:B------:R-:W-:Y:S06]  /*19970*/  BRA `(.L_x_620) ;  /* 0x0000000c00287947 */ /* 0x000fec0003800000 */
.L_x_623:
        /* <DEDUP_REMOVED lines=9> */
.L_x_626:
[----:B------:R-:W2:Y:S02]  /*19a10*/  LDG.E.U16 R2, desc[UR36][R2.64] ;  /* 0x0000002402027981 */ /* 0x000ea4000c1e1500 */
[----:B--2---:R-:W-:-:S05]  /*19a20*/  HADD2.F32 R0, -RZ, R2.H0_H0 ;  /* 0x20000002ff007230 */ /* 0x004fca0000004100 */
[----:B------:R-:W-:Y:S01]  /*19a30*/  F2FP.BF16.F32.PACK_AB R0, RZ, R0 ;  /* 0x00000000ff00723e */ /* 0x000fe200000010ff */
[----:B------:R-:W-:Y:S06]  /*19a40*/  BRA `(.L_x_620) ;  /* 0x0000000800f47947 */ /* 0x000fec0003800000 */
.L_x_625:
        /* <DEDUP_REMOVED lines=12> */
.L_x_615:
        /* <DEDUP_REMOVED lines=13> */
.L_x_629:
        /* <DEDUP_REMOVED lines=12> */
.L_x_628:
        /* <DEDUP_REMOVED lines=27> */
.L_x_631:
        /* <DEDUP_REMOVED lines=13> */
.L_x_630:
[----:B------:R0:W5:Y:S01]  /*19f20*/  LDG.E.U16 R0, desc[UR36][R2.64] ;  /* 0x0000002402007981 */ /* 0x000162000c1e1500 */
[----:B------:R-:W-:Y:S05]  /*19f30*/  BRA `(.L_x_620) ;  /* 0x0000000400b87947 */ /* 0x000fea0003800000 */
.L_x_627:
        /* <DEDUP_REMOVED lines=12> */
.L_x_634:
        /* <DEDUP_REMOVED lines=21> */
.L_x_638:
[----:B------:R-:W-:Y:S05]  /*1a150*/  BSYNC.RECONVERGENT B1 ;  /* 0x0000000000017941 */ /* 0x000fea0003800200 */
.L_x_637:
[----:B------:R-:W-:Y:S01]  /*1a160*/  IMAD.SHL.U32 R0, R0, 0x100000, RZ ;  /* 0x0010000000007824 */ /* 0x000fe200078e00ff */
[----:B------:R-:W-:-:S04]  /*1a170*/  LEA R2, R2, 0x3b800000, 0x17 ;  /* 0x3b80000002027811 */ /* 0x000fc800078eb8ff */
[----:B------:R-:W-:-:S07]  /*1a180*/  LOP3.LUT R0, R2, R0, R7, 0xfe, !PT ;  /* 0x0000000002007212 */ /* 0x000fce00078efe07 */
.L_x_636:
[----:B------:R-:W-:Y:S05]  /*1a190*/  BSYNC.RECONVERGENT B0 ;  /* 0x0000000000007941 */ /* 0x000fea0003800200 */
.L_x_635:
[----:B------:R-:W-:Y:S01]  /*1a1a0*/  F2FP.BF16.F32.PACK_AB R0, RZ, R0 ;  /* 0x00000000ff00723e */ /* 0x000fe200000010ff */
[----:B------:R-:W-:Y:S06]  /*1a1b0*/  BRA `(.L_x_620) ;  /* 0x0000000400187947 */ /* 0x000fec0003800000 */
.L_x_633:
[----:B------:R-:W2:Y:S01]  /*1a1c0*/  LDG.E.U8 R3, desc[UR36][R2.64] ;  /* 0x0000002402037981 */ /* 0x000ea2000c1e1100 */
[----:B------:R-:W-:Y:S01]  /*1a1d0*/  BSSY.RECONVERGENT B0, `(.L_x_639) ;  /* 0x0000018000007945 */ /* 0x000fe20003800200 */
[----:B------:R-:W-:Y:S02]  /*1a1e0*/  MOV R0, RZ ;  /* 0x000000ff00007202 */ /* 0x000fe40000000f00 */
        /* <DEDUP_REMOVED lines=18> */
.L_x_642:
[----:B------:R-:W-:Y:S05]  /*1a310*/  BSYNC.RECONVERGENT B1 ;  /* 0x0000000000017941 */ /* 0x000fea0003800200 */
.L_x_641:
[----:B------:R-:W-:Y:S01]  /*1a320*/  IMAD.SHL.U32 R0, R0, 0x200000, RZ ;  /* 0x0020000000007824 */ /* 0x000fe200078e00ff */
[----:B------:R-:W-:-:S04]  /*1a330*/  LEA R2, R2, 0x37800000, 0x17 ;  /* 0x3780000002027811 */ /* 0x000fc800078eb8ff */
[----:B------:R-:W-:-:S07]  /*1a340*/  LOP3.LUT R0, R2, R0, R7, 0xfe, !PT ;  /* 0x0000000002007212 */ /* 0x000fce00078efe07 */
.L_x_640:
[----:B------:R-:W-:Y:S05]  /*1a350*/  BSYNC.RECONVERGENT B0 ;  /* 0x0000000000007941 */ /* 0x000fea0003800200 */
.L_x_639:
[----:B------:R-:W-:Y:S01]  /*1a360*/  F2FP.BF16.F32.PACK_AB R0, RZ, R0 ;  /* 0x00000000ff00723e */ /* 0x000fe200000010ff */
[----:B------:R-:W-:Y:S06]  /*1a370*/  BRA `(.L_x_620) ;  /* 0x0000000000a87947 */ /* 0x000fec0003800000 */
.L_x_632:
        /* <DEDUP_REMOVED lines=14> */
.L_x_646:
[----:B------:R-:W-:Y:S05]  /*1a460*/  BSYNC.RECONVERGENT B0 ;  /* 0x0000000000007941 */ /* 0x000fea0003800200 */
.L_x_645:
[----:B------:R-:W-:Y:S01]  /*1a470*/  F2FP.BF16.F32.PACK_AB R0, RZ, R0 ;  /* 0x00000000ff00723e */ /* 0x000fe200000010ff */
[----:B------:R-:W-:Y:S06]  /*1a480*/  BRA `(.L_x_620) ;  /* 0x0000000000647947 */ /* 0x000fec0003800000 */
.L_x_619:
        /* <DEDUP_REMOVED lines=16> */
.L_x_647:
[----:B------:R-:W-:Y:S01]  /*1a590*/  PRMT R0, RZ, 0x7610, R0 ;  /* 0x00007610ff007816 */ /* 0x000fe20000000000 */
[----:B------:R-:W-:Y:S06]  /*1a5a0*/  BRA `(.L_x_620) ;  /* 0x00000000001c7947 */ /* 0x000fec0003800000 */
.L_x_644:
[----:B------:R-:W2:Y:S02]  /*1a5b0*/  LDG.E.64 R2, desc[UR36][R2.64] ;  /* 0x0000002402027981 */ /* 0x000ea4000c1e1b00 */
[----:B--2---:R-:W0:Y:S02]  /*1a5c0*/  I2F.U64 R0, R2 ;  /* 0x0000000200007312 */ /* 0x004e240000301000 */
[----:B0-----:R-:W-:Y:S01]  /*1a5d0*/  F2FP.BF16.F32.PACK_AB R0, RZ, R0 ;  /* 0x00000000ff00723e */ /* 0x001fe200000010ff */
[----:B------:R-:W-:Y:S06]  /*1a5e0*/  BRA `(.L_x_620) ;  /* 0x00000000000c7947 */ /* 0x000fec0003800000 */
.L_x_643:
[----:B------:R-:W2:Y:S02]  /*1a5f0*/  LDG.E R2, desc[UR36][R2.64] ;  /* 0x0000002402027981 */ /* 0x000ea4000c1e1900 */
[----:B--2---:R-:W-:-:S04]  /*1a600*/  I2FP.F32.U32 R0, R2 ;  /* 0x0000000200007245 */ /* 0x004fc80000201000 */
[----:B------:R-:W-:-:S07]  /*1a610*/  F2FP.BF16.F32.PACK_AB R0, RZ, R0 ;  /* 0x00000000ff00723e */ /* 0x000fce00000010ff */
.L_x_620:
[----:B-----5:R-:W-:Y:S01]  /*1a620*/  IMAD.U32 R23, R23, 0x10000, RZ ;  /* 0x0001000017177824 */ /* 0x020fe200078e00ff */
[----:B------:R-:W-:Y:S01]  /*1a630*/  UPRMT UR4, UR43, 0x9910, URZ ;  /* 0x000099102b047896 */ /* 0x000fe200080000ff */
[----:B------:R-:W-:Y:S02]  /*1a640*/  IMAD.U32 R0, R0, 0x10000, RZ ;  /* 0x0001000000007824 */ /* 0x000fe400078e00ff */
[----:B------:R-:W-:Y:S01]  /*1a650*/  FMUL.FTZ R23, R23, -1.4426950216293334961 ;  /* 0xbfb8aa3b17177820 */ /* 0x000fe20000410000 */
[----:B------:R-:W-:Y:S01]  /*1a660*/  IMAD.U32 R22, R22, 0x10000, RZ ;  /* 0x0001000016167824 */ /* 0x000fe200078e00ff */
[----:B------:R-:W-:Y:S01]  /*1a670*/  UISETP.GT.AND UP0, UPT, UR4, 0x9, UPT ;  /* 0x000000090400788c */ /* 0x000fe2000bf04270 */
[----:B------:R-:W-:-:S03]  /*1a680*/  IMAD.U32 R19, R19, 0x10000, RZ ;  /* 0x0001000013137824 */ /* 0x000fc600078e00ff */
[----:B------:R-:W0:Y:S02]  /*1a690*/  MUFU.EX2 R23, R23 ;  /* 0x0000001700177308 */ /* 0x000e240000000800 */
[----:B0-----:R-:W-:-:S06]  /*1a6a0*/  FADD.FTZ R2, R23, 1 ;  /* 0x3f80000017027421 */ /* 0x001fcc0000010000 */
[----:B------:R-:W0:Y:S02]  /*1a6b0*/  MUFU.RCP R2, R2 ;  /* 0x0000000200027308 */ /* 0x000e240000001000 */
[----:B0-----:R-:W-:-:S04]  /*1a6c0*/  FFMA.FTZ R3, -R0, R2, R0 ;  /* 0x0000000200037223 */ /* 0x001fc80000010100 */
[----:B------:R-:W-:-:S04]  /*1a6d0*/  FMUL.FTZ R22, R22, R3 ;  /* 0x0000000316167220 */ /* 0x000fc80000410000 */
[----:B------:R-:W-:-:S06]  /*1a6e0*/  FFMA.FTZ R19, R19, R2, R22 ;  /* 0x0000000213137223 */ /* 0x000fcc0000010016 */
        /* <DEDUP_REMOVED lines=12> */
[----:B0-----:R-:W-:Y:S01]  /*1a7b0*/  STG.E.U8 desc[UR36][R16.64], R3 ;  /* 0x0000000310007986 */ /* 0x001fe2000c101124 */
[----:B------:R-:W-:Y:S05]  /*1a7c0*/  EXIT ;  /* 0x000000000000794d */ /* 0x000fea0003800000 */
.L_x_651:
[----:B0-----:R-:W-:-:S06]  /*1a7d0*/  IMAD.U32 R3, R19, 0x10000, RZ ;  /* 0x0001000013037824 */ /* 0x001fcc00078e00ff */
[----:B------:R-:W0:Y:S02]  /*1a7e0*/  F2I.S64.TRUNC R2, R3 ;  /* 0x0000000300027311 */ /* 0x000e24000020d900 */
[----:B0-----:R-:W-:Y:S01]  /*1a7f0*/  STG.E.U8 desc[UR36][R16.64], R2 ;  /* 0x0000000210007986 */ /* 0x001fe2000c101124 */
[----:B------:R-:W-:Y:S05]  /*1a800*/  EXIT ;  /* 0x000000000000794d */ /* 0x000fea0003800000 */
.L_x_650:
        /* <DEDUP_REMOVED lines=8> */
[----:B0-----:R-:W-:Y:S01]  /*1a890*/  STG.E.64 desc[UR36][R16.64], R2 ;  /* 0x0000000210007986 */ /* 0x001fe2000c101b24 */
[----:B------:R-:W-:Y:S05]  /*1a8a0*/  EXIT ;  /* 0x000000000000794d */ /* 0x000fea0003800000 */
.L_x_654:
[----:B0-----:R-:W-:-:S06]  /*1a8b0*/  IMAD.U32 R19, R19, 0x10000, RZ ;  /* 0x0001000013137824 */ /* 0x001fcc00078e00ff */
[----:B------:R-:W0:Y:S02]  /*1a8c0*/  F2I.FTZ.TRUNC.NTZ R19, R19 ;  /* 0x0000001300137305 */ /* 0x000e24000021f100 */
[----:B0-----:R-:W-:Y:S01]  /*1a8d0*/  STG.E desc[UR36][R16.64], R19 ;  /* 0x0000001310007986 */ /* 0x001fe2000c101924 */
[----:B------:R-:W-:Y:S05]  /*1a8e0*/  EXIT ;  /* 0x000000000000794d */ /* 0x000fea0003800000 */
.L_x_653:
[----:B0-----:R-:W-:-:S06]  /*1a8f0*/  IMAD.U32 R19, R19, 0x10000, RZ ;  /* 0x0001000013137824 */ /* 0x001fcc00078e00ff */
[----:B------:R-:W0:Y:S02]  /*1a900*/  F2I.FTZ.TRUNC.NTZ R19, R19 ;  /* 0x0000001300137305 */ /* 0x000e24000021f100 */
[----:B0-----:R-:W-:Y:S01]  /*1a910*/  STG.E.U16 desc[UR36][R16.64], R19 ;  /* 0x0000001310007986 */ /* 0x001fe2000c101524 */
[----:B------:R-:W-:Y:S05]  /*1a920*/  EXIT ;  /* 0x000000000000794d */ /* 0x000fea0003800000 */
.L_x_649:
[----:B------:R-:W-:-:S09]  /*1a930*/  UISETP.GT.AND UP0, UPT, UR4, 0x6, UPT ;  /* 0x000000060400788c */ /* 0x000fd2000bf04270 */
[----:B------:R-:W-:Y:S05]  /*1a940*/  BRA.U UP0, `(.L_x_655) ;  /* 0x00000001002c7547 */ /* 0x000fea000b800000 */
[----:B------:R-:W-:-:S09]  /*1a950*/  UISETP.NE.AND UP0, UPT, UR4, 0x5, UPT ;  /* 0x000000050400788c */ /* 0x000fd2000bf05270 */
[----:B------:R-:W-:Y:S05]  /*1a960*/  BRA.U !UP0, `(.L_x_656) ;  /* 0x0000000108147547 */ /* 0x000fea000b800000 */
[----:B------:R-:W-:-:S09]  /*1a970*/  UISETP.NE.AND UP0, UPT, UR4, 0x6, UPT ;  /* 0x000000060400788c */ /* 0x000fd2000bf05270 */
[----:B------:R-:W-:Y:S05]  /*1a980*/  BRA.U UP0, `(.L_x_652) ;  /* 0x0000000900307547 */ /* 0x000fea000b800000 */
[----:B0-----:R-:W-:-:S05]  /*1a990*/  IMAD.U32 R19, R19, 0x10000, RZ ;  /* 0x0001000013137824 */ /* 0x001fca00078e00ff */
[----:B------:R-:W-:Y:S01]  /*1a9a0*/  STG.E desc[UR36][R16.64], R19 ;  /* 0x0000001310007986 */ /* 0x000fe2000c101924 */
[----:B------:R-:W-:Y:S05]  /*1a9b0*/  EXIT ;  /* 0x000000000000794d */ /* 0x000fea0003800000 */
.L_x_656:
[----:B0-----:R-:W-:-:S05]  /*1a9c0*/  IMAD.U32 R0, R19, 0x10000, RZ ;  /* 0x0001000013007824 */ /* 0x001fca00078e00ff */
[----:B------:R-:W-:-:S05]  /*1a9d0*/  F2FP.F16.F32.PACK_AB R0, RZ, R0 ;  /* 0x00000000ff00723e */ /* 0x000fca00000000ff */
[----:B------:R-:W-:Y:S01]  /*1a9e0*/  STG.E.U16 desc[UR36][R16.64], R0 ;  /* 0x0000000010007986 */ /* 0x000fe2000c101524 */
[----:B------:R-:W-:Y:S05]  /*1a9f0*/  EXIT ;  /* 0x000000000000794d */ /* 0x000fea0003800000 */
.L_x_655:
        /* <DEDUP_REMOVED lines=8> */
[----:B------:R-:W-:Y:S01]  /*1aa80*/  STG.E.64 desc[UR36][R16.64], R2 ;  /* 0x0000000210007986 */ /* 0x000fe2000c101b24 */
[----:B------:R-:W-:Y:S05]  /*1aa90*/  EXIT ;  /* 0x000000000000794d */ /* 0x000fea0003800000 */
.L_x_658:
[----:B0-----:R-:W-:-:S05]  /*1aaa0*/  IMAD.U32 R19, R19, 0x10000, RZ ;  /* 0x0001000013137824 */ /* 0x001fca00078e00ff */
[----:B------:R-:W-:-:S04]  /*1aab0*/  F2FP.F16.F32.PACK_AB R3, RZ, R19 ;  /* 0x00000013ff03723e */ /* 0x000fc800000000ff */
[----:B------:R-:W-:-:S05]  /*1aac0*/  PRMT R3, R3, 0x5410, RZ ;  /* 0x0000541003037816 */ /* 0x000fca00000000ff */
[----:B------:R-:W-:Y:S01]  /*1aad0*/  STG.E desc[UR36][R16.64], R3 ;  /* 0x0000000310007986 */ /* 0x000fe2000c101924 */
[----:B------:R-:W-:Y:S05]  /*1aae0*/  EXIT ;  /* 0x000000000000794d */ /* 0x000fea0003800000 */
.L_x_657:
[----:B0-----:R-:W-:-:S04]  /*1aaf0*/  IMAD.U32 R2, R19, 0x10000, RZ ;  /* 0x0001000013027824 */ /* 0x001fc800078e00ff */
[----:B------:R-:W-:-:S06]  /*1ab00*/  FMUL.FTZ R2, R2, 1 ;  /* 0x3f80000002027820 */ /* 0x000fcc0000410000 */
[----:B------:R-:W0:Y:S02]  /*1ab10*/  F2F.F64.F32 R2, R2 ;  /* 0x0000000200027310 */ /* 0x000e240000201800 */
[----:B0-----:R-:W-:Y:S01]  /*1ab20*/  STG.E.64 desc[UR36][R16.64], R2 ;  /* 0x0000000210007986 */ /* 0x001fe2000c101b24 */
[----:B------:R-:W-:Y:S05]  /*1ab30*/  EXIT ;  /* 0x000000000000794d */ /* 0x000fea0003800000 */
.L_x_648:
        /* <DEDUP_REMOVED lines=12> */
[----:B0-----:R-:W-:Y:S01]  /*1ac00*/  STG.E.U16 desc[UR36][R16.64], R3 ;  /* 0x0000000310007986 */ /* 0x001fe2000c101524 */
[----:B------:R-:W-:Y:S05]  /*1ac10*/  EXIT ;  /* 0x000000000000794d */ /* 0x000fea0003800000 */
.L_x_662:
        /* <DEDUP_REMOVED lines=13> */
[----:B------:R-:W-:Y:S01]  /*1acf0*/  FADD.FTZ R0, R2, 8192 ;  /* 0x4600000002007421 */ /* 0x000fe20000010000 */
[----:B------:R-:W-:-:S04]  /*1ad00*/  PRMT R8, RZ, 0x7610, R8 ;  /* 0x00007610ff087816 */ /* 0x000fc80000000008 */
[----:B------:R-:W-:-:S13]  /*1ad10*/  LOP3.LUT P0, R0, R0, 0xff, RZ, 0xc0, !PT ;  /* 0x000000ff00007812 */ /* 0x000fda000780c0ff */
[----:B------:R-:W-:Y:S05]  /*1ad20*/  @!P0 BRA `(.L_x_664) ;  /* 0x00000000000c8947 */ /* 0x000fea0003800000 */
.L_x_665:
[----:B------:R-:W-:-:S04]  /*1ad30*/  SHF.R.U32.HI R3, RZ, 0x18, R3 ;  /* 0x00000018ff037819 */ /* 0x000fc80000011603 */
[----:B------:R-:W-:-:S04]  /*1ad40*/  LOP3.LUT R0, R0, 0x80, R3, 0xf8, !PT ;  /* 0x0000008000007812 */ /* 0x000fc800078ef803 */
[----:B------:R-:W-:-:S07]  /*1ad50*/  PRMT R8, R0, 0x7610, R8 ;  /* 0x0000761000087816 */ /* 0x000fce0000000008 */
.L_x_664:
[----:B------:R-:W-:Y:S05]  /*1ad60*/  BSYNC.RECONVERGENT B0 ;  /* 0x0000000000007941 */ /* 0x000fea0003800200 */
.L_x_663:
[----:B------:R-:W-:Y:S01]  /*1ad70*/  STG.E.U8 desc[UR36][R16.64], R8 ;  /* 0x0000000810007986 */ /* 0x000fe2000c101124 */
[----:B------:R-:W-:Y:S05]  /*1ad80*/  EXIT ;  /* 0x000000000000794d */ /* 0x000fea0003800000 */
.L_x_661:
        /* <DEDUP_REMOVED lines=17> */
.L_x_668:
[----:B------:R-:W-:-:S04]  /*1aea0*/  SHF.R.U32.HI R3, RZ, 0x18, R3 ;  /* 0x00000018ff037819 */ /* 0x000fc80000011603 */
[----:B------:R-:W-:-:S04]  /*1aeb0*/  LOP3.LUT R0, R0, 0x80, R3, 0xf8, !PT ;  /* 0x0000008000007812 */ /* 0x000fc800078ef803 */
[----:B------:R-:W-:-:S07]  /*1aec0*/  PRMT R8, R0, 0x7610, R8 ;  /* 0x0000761000087816 */ /* 0x000fce0000000008 */
.L_x_667:
[----:B------:R-:W-:Y:S05]  /*1aed0*/  BSYNC.RECONVERGENT B0 ;  /* 0x0000000000007941 */ /* 0x000fea0003800200 */
.L_x_666:
[----:B------:R-:W-:Y:S01]  /*1aee0*/  STG.E.U8 desc[UR36][R16.64], R8 ;  /* 0x0000000810007986 */ /* 0x000fe2000c101124 */
[----:B------:R-:W-:Y:S05]  /*1aef0*/  EXIT ;  /* 0x000000000000794d */ /* 0x000fea0003800000 */
.L_x_660:
        /* <DEDUP_REMOVED lines=20> */
[----:B------:R-:W-:Y:S01]  /*1b040*/  STG.E.U8 desc[UR36][R16.64], R3 ;  /* 0x0000000310007986 */ /* 0x000fe2000c101124 */
[----:B------:R-:W-:Y:S05]  /*1b050*/  EXIT ;  /* 0x000000000000794d */ /* 0x000fea0003800000 */
.L_x_670:
[----:B0-----:R-:W-:-:S06]  /*1b060*/  IMAD.U32 R2, R19, 0x10000, RZ ;  /* 0x0001000013027824 */ /* 0x001fcc00078e00ff */
[----:B------:R-:W0:Y:S02]  /*1b070*/  F2I.U64.TRUNC R2, R2 ;  /* 0x0000000200027311 */ /* 0x000e24000020d800 */
[----:B0-----:R-:W-:Y:S01]  /*1b080*/  STG.E.64 desc[UR36][R16.64], R2 ;  /* 0x0000000210007986 */ /* 0x001fe2000c101b24 */
[----:B------:R-:W-:Y:S05]  /*1b090*/  EXIT ;  /* 0x000000000000794d */ /* 0x000fea0003800000 */
.L_x_669:
[----:B0-----:R-:W-:-:S06]  /*1b0a0*/  IMAD.U32 R19, R19, 0x10000, RZ ;  /* 0x0001000013137824 */ /* 0x001fcc00078e00ff */
[----:B------:R-:W0:Y:S02]  /*1b0b0*/  F2I.FTZ.U32.TRUNC.NTZ R19, R19 ;  /* 0x0000001300137305 */ /* 0x000e24000021f000 */
[----:B0-----:R-:W-:Y:S01]  /*1b0c0*/  STG.E desc[UR36][R16.64], R19 ;  /* 0x0000001310007986 */ /* 0x001fe2000c101924 */
[----:B------:R-:W-:Y:S05]  /*1b0d0*/  EXIT ;  /* 0x000000000000794d */ /* 0x000fea0003800000 */
.L_x_659:
        /* <DEDUP_REMOVED lines=9> */
[----:B------:R-:W-:Y:S01]  /*1b170*/  STG.E.U8 desc[UR36][R16.64], R3 ;  /* 0x0000000310007986 */ /* 0x000fe2000c101124 */
[----:B------:R-:W-:Y:S05]  /*1b180*/  EXIT ;  /* 0x000000000000794d */ /* 0x000fea0003800000 */
.L_x_672:
[----:B0-----:R-:W-:Y:S01]  /*1b190*/  IMAD.U32 R19, R19, 0x10000, RZ ;  /* 0x0001000013137824 */ /* 0x001fe200078e00ff */
[----:B------:R-:W-:-:S03]  /*1b1a0*/  CS2R R6, SRZ ;  /* 0x0000000000067805 */ /* 0x000fc6000001ff00 */
[----:B------:R-:W-:-:S06]  /*1b1b0*/  FMUL.FTZ R4, R19, 1 ;  /* 0x3f80000013047820 */ /* 0x000fcc0000410000 */
[----:B------:R-:W0:Y:S02]  /*1b1c0*/  F2F.F64.F32 R4, R4 ;  /* 0x0000000400047310 */ /* 0x000e240000201800 */
[----:B0-----:R-:W-:Y:S01]  /*1b1d0*/  STG.E.128 desc[UR36][R16.64], R4 ;  /* 0x0000000410007986 */ /* 0x001fe2000c101d24 */
[----:B------:R-:W-:Y:S05]  /*1b1e0*/  EXIT ;  /* 0x000000000000794d */ /* 0x000fea0003800000 */
.L_x_671:
[----:B------:R-:W-:-:S09]  /*1b1f0*/  UISETP.NE.AND UP0, UPT, UR4, 0xf, UPT ;  /* 0x0000000f0400788c */ /* 0x000fd2000bf05270 */
[----:B------:R-:W-:Y:S05]  /*1b200*/  BRA.U !UP0, `(.L_x_673) ;  /* 0x0000000108e87547 */ /* 0x000fea000b800000 */
[----:B------:R-:W-:-:S09]  /*1b210*/  UISETP.NE.AND UP0, UPT, UR4, 0x17, UPT ;  /* 0x000000170400788c */ /* 0x000fd2000bf05270 */
[----:B------:R-:W-:Y:S05]  /*1b220*/  BRA.U !UP0, `(.L_x_674) ;  /* 0x0000000108907547 */ /* 0x000fea000b800000 */
[----:B------:R-:W-:-:S09]  /*1b230*/  UISETP.NE.AND UP0, UPT, UR4, 0x18, UPT ;  /* 0x000000180400788c */ /* 0x000fd2000bf05270 */
[----:B------:R-:W-:Y:S05]  /*1b240*/  BRA.U !UP0, `(.L_x_675) ;  /* 0x0000000108447547 */ /* 0x000fea000b800000 */
.L_x_652:
        /* <DEDUP_REMOVED lines=16> */
.L_x_676:
[----:B------:R-:W-:Y:S05]  /*1b350*/  EXIT ;  /* 0x000000000000794d */ /* 0x000fea0003800000 */
.L_x_675:
        /* <DEDUP_REMOVED lines=13> */
.L_x_678:
[----:B------:R-:W-:Y:S05]  /*1b430*/  BSYNC.RECONVERGENT B0 ;  /* 0x0000000000007941 */ /* 0x000fea0003800200 */
.L_x_677:
[----:B------:R-:W-:-:S05]  /*1b440*/  LOP3.LUT R3, R0, 0x80, R3, 0xf8, !PT ;  /* 0x0000008000037812 */ /* 0x000fca00078ef803 */
[----:B------:R-:W-:Y:S01]  /*1b450*/  STG.E.U8 desc[UR36][R16.64], R3 ;  /* 0x0000000310007986 */ /* 0x000fe2000c101124 */
[----:B------:R-:W-:Y:S05]  /*1b460*/  EXIT ;  /* 0x000000000000794d */ /* 0x000fea0003800000 */
.L_x_674:
        /* <DEDUP_REMOVED lines=12> */
.L_x_680:
[----:B------:R-:W-:Y:S01]  /*1b530*/  IMAD.MOV.U32 R0, RZ, RZ, 0x7f ;  /* 0x0000007fff007424 */ /* 0x000fe200078e00ff */
[----:B------:R-:W-:-:S04]  /*1b540*/  ISETP.GT.U32.AND P0, PT, R2, 0x7f800000, PT ;  /* 0x7f8000000200780c */ /* 0x000fc80003f04070 */
[----:B------:R-:W-:-:S09]  /*1b550*/  SEL R0, R0, 0x7c, P0 ;  /* 0x0000007c00007807 */ /* 0x000fd20000000000 */
.L_x_681:
[----:B------:R-:W-:Y:S05]  /*1b560*/  BSYNC.RECONVERGENT B0 ;  /* 0x0000000000007941 */ /* 0x000fea0003800200 */
.L_x_679:
[----:B------:R-:W-:-:S04]  /*1b570*/  SHF.R.U32.HI R3, RZ, 0x18, R3 ;  /* 0x00000018ff037819 */ /* 0x000fc80000011603 */
[----:B------:R-:W-:-:S05]  /*1b580*/  LOP3.LUT R3, R0, 0x80, R3, 0xf8, !PT ;  /* 0x0000008000037812 */ /* 0x000fca00078ef803 */
[----:B------:R-:W-:Y:S01]  /*1b590*/  STG.E.U8 desc[UR36][R16.64], R3 ;  /* 0x0000000310007986 */ /* 0x000fe2000c101124 */
[----:B------:R-:W-:Y:S05]  /*1b5a0*/  EXIT ;  /* 0x000000000000794d */ /* 0x000fea0003800000 */
.L_x_673:
[----:B0-----:R-:W-:Y:S01]  /*1b5b0*/  STG.E.U16 desc[UR36][R16.64], R19 ;  /* 0x0000001310007986 */ /* 0x001fe2000c101524 */
[----:B------:R-:W-:Y:S05]  /*1b5c0*/  EXIT ;  /* 0x000000000000794d */ /* 0x000fea0003800000 */
.L_x_682:
[----:B------:R-:W-:-:S00]  /*1b5d0*/  BRA `(.L_x_682) ;  /* 0xfffffffc00fc7947 */ /* 0x000fc0000383ffff */
[----:B------:R-:W-:-:S00]  /*1b5e0*/  NOP ;  /* 0x0000000000007918 */ /* 0x000fc00000000000 */
        /* <DEDUP_REMOVED lines=9> */
.L_x_9239:


//--------------------- .text._ZN2at6native27unrolled_elementwise_kernelIZZZNS0_14glu_jvp_kernelERNS_18TensorIteratorBaseEENKUlvE_clEvENKUlvE2_clEvEUlN3c108BFloat16ES7_S7_S7_E_St5arrayIPcLm5EELi4E23TrivialOffsetCalculatorILi4EjESC_ILi1EjENS0_6memory12LoadWithCastILi4EEENSF_13StoreWithCastILi1EEEEEviT_T0_T2_T3_T4_T5_ --------------------------
	.section	.text._ZN2at6native27unrolled_elementwise_kernelIZZZNS0_14glu_jvp_kernelERNS_18TensorIteratorBaseEENKUlvE_clEvENKUlvE2_clEvEUlN3c108BFloat16ES7_S7_S7_E_St5arrayIPcLm5EELi4E23TrivialOffsetCalculatorILi4EjESC_ILi1EjENS0_6memory12LoadWithCastILi4EEENSF_13StoreWithCastILi1EEEEEviT_T0_T2_T3_T4_T5_,"ax",@progbits
	.align	128
        .global         _ZN2at6native27unrolled_elementwise_kernelIZZZNS0_14glu_jvp_kernelERNS_18TensorIteratorBaseEENKUlvE_clEvENKUlvE2_clEvEUlN3c108BFloat16ES7_S7_S7_E_St5arrayIPcLm5EELi4E23TrivialOffsetCalculatorILi4EjESC_ILi1EjENS0_6memory12LoadWithCastILi4EEENSF_13StoreWithCastILi1EEEEEviT_T0_T2_T3_T4_T5_
        .type           _ZN2at6native27unrolled_elementwise_kernelIZZZNS0_14glu_jvp_kernelERNS_18TensorIteratorBaseEENKUlvE_clEvENKUlvE2_clEvEUlN3c108BFloat16ES7_S7_S7_E_St5arrayIPcLm5EELi4E23TrivialOffsetCalculatorILi4EjESC_ILi1EjENS0_6memory12LoadWithCastILi4EEENSF_13StoreWithCastILi1EEEEEviT_T0_T2_T3_T4_T5_,@function
        .size           _ZN2at6native27unrolled_elementwise_kernelIZZZNS0_14glu_jvp_kernelERNS_18TensorIteratorBaseEENKUlvE_clEvENKUlvE2_clEvEUlN3c108BFloat16ES7_S7_S7_E_St5arrayIPcLm5EELi4E23TrivialOffsetCalculatorILi4EjESC_ILi1EjENS0_6memory12LoadWithCastILi4EEENSF_13StoreWithCastILi1EEEEEviT_T0_T2_T3_T4_T5_,(.L_x_9240 - _ZN2at6native27unrolled_elementwise_kernelIZZZNS0_14glu_jvp_kernelERNS_18TensorIteratorBaseEENKUlvE_clEvENKUlvE2_clEvEUlN3c108BFloat16ES7_S7_S7_E_St5arrayIPcLm5EELi4E23TrivialOffsetCalculatorILi4EjESC_ILi1EjENS0_6memory12LoadWithCastILi4EEENSF_13StoreWithCastILi1EEEEEviT_T0_T2_T3_T4_T5_)
        .other          _ZN2at6native27unrolled_elementwise_kernelIZZZNS0_14glu_jvp_kernelERNS_18TensorIteratorBaseEENKUlvE_clEvENKUlvE2_clEvEUlN3c108BFloat16ES7_S7_S7_E_St5arrayIPcLm5EELi4E23TrivialOffsetCalculatorILi4EjESC_ILi1EjENS0_6memory12LoadWithCastILi4EEENSF_13StoreWithCastILi1EEEEEviT_T0_T2_T3_T4_T5_,@"STO_CUDA_ENTRY STV_DEFAULT"
_ZN2at6native27unrolled_elementwise_kernelIZZZNS0_14glu_jvp_kernelERNS_18TensorIteratorBaseEENKUlvE_clEvENKUlvE2_clEvEUlN3c108BFloat16ES7_S7_S7_E_St5arrayIPcLm5EELi4E23TrivialOffsetCalculatorILi4EjESC_ILi1EjENS0_6memory12LoadWithCastILi4EEENSF_13StoreWithCastILi1EEEEEviT_T0_T2_T3_T4_T5_:
.text._ZN2at6native27unrolled_elementwise_kernelIZZZNS0_14glu_jvp_kernelERNS_18TensorIteratorBaseEENKUlvE_clEvENKUlvE2_clEvEUlN3c108BFloat16ES7_S7_S7_E_St5arrayIPcLm5EELi4E23TrivialOffsetCalculatorILi4EjESC_ILi1EjENS0_6memory12LoadWithCastILi4EEENSF_13StoreWithCastILi1EEEEEviT_T0_T2_T3_T4_T5_:
[----:B------:R-:W0:Y:S01]  /*0000*/  LDC R1, c[0x0][0x37c] ;  /* 0x0000df00ff017b82 */ /* 0x000e220000000800 */
[----:B------:R-:W1:Y:S07]  /*0010*/  S2R R2, SR_CTAID.X ;  /* 0x0000000000027919 */ /* 0x000e6e0000002500 */
[----:B------:R-:W1:Y:S01]  /*0020*/  LDC R3, c[0x0][0x380] ;  /* 0x0000e000ff037b82 */ /* 0x000e620000000800 */
[----:B------:R-:W2:Y:S01]  /*0030*/  LDCU UR38, c[0x0][0x3b4] ;  /* 0x00007680ff2677ac */ /* 0x000ea20008000800 */
[----:B------:R-:W-:Y:S01]  /*0040*/  BSSY.RECONVERGENT B6, `(.L_x_683) ;  /* 0x000045d000067945 */ /* 0x000fe20003800200 */
[----:B------:R-:W3:Y:S01]  /*0050*/  S2R R33, SR_TID.X ;  /* 0x0000000000217919 */ /* 0x000ee20000002100 */
[----:B------:R-:W-:Y:S01]  /*0060*/  PRMT R16, RZ, 0x7610, R16 ;  /* 0x00007610ff107816 */ /* 0x000fe20000000010 */
[----:B------:R-:W4:Y:S01]  /*0070*/  LDCU.64 UR36, c[0x0][0x358] ;  /* 0x00006b00ff2477ac */ /* 0x000f220008000a00 */
[----:B------:R-:W-:-:S02]  /*0080*/  PRMT R17, RZ, 0x7610, R17 ;  /* 0x00007610ff117816 */ /* 0x000fc40000000011 */
[----:B------:R-:W-:Y:S02]  /*0090*/  PRMT R18, RZ, 0x7610, R18 ;  /* 0x00007610ff127816 */ /* 0x000fe40000000012 */
[----:B------:R-:W-:Y:S01]  /*00a0*/  PRMT R19, RZ, 0x7610, R19 ;  /* 0x00007610ff137816 */ /* 0x000fe20000000013 */
[----:B--2---:R-:W-:Y:S02]  /*00b0*/  UPRMT UR39, UR38, 0x7773, URZ ;  /* 0x0000777326277896 */ /* 0x004fe400080000ff */
[----:B------:R-:W-:Y:S02]  /*00c0*/  UPRMT UR40, UR38, 0x7772, URZ ;  /* 0x0000777226287896 */ /* 0x000fe400080000ff */
[----:B------:R-:W-:Y:S02]  /*00d0*/  UPRMT UR41, UR38, 0x7771, URZ ;  /* 0x0000777126297896 */ /* 0x000fe400080000ff */
[----:B------:R-:W-:Y:S01]  /*00e0*/  UPRMT UR42, UR38, 0x7770, URZ ;  /* 0x00007770262a7896 */ /* 0x000fe200080000ff */
[----:B-1----:R-:W-:-:S02]  /*00f0*/  IMAD R34, R2, -0x200, R3 ;  /* 0xfffffe0002227824 */ /* 0x002fc400078e0203 */
[----:B---3--:R-:W-:-:S03]  /*0100*/  IMAD.MOV.U32 R23, RZ, RZ, R33 ;  /* 0x000000ffff177224 */ /* 0x008fc600078e0021 */
[----:B------:R-:W-:-:S13]  /*0110*/  ISETP.GE.AND P0, PT, R33, R34, PT ;  /* 0x000000222100720c */ /* 0x000fda0003f06270 */
[----:B0---4-:R-:W-:Y:S05]  /*0120*/  @P0 BRA `(.L_x_684) ;  /* 0x0000004400380947 */ /* 0x011fea0003800000 */
[----:B------:R-:W0:Y:S01]  /*0130*/  LDCU UR4, c[0x0][0x3b8] ;  /* 0x00007700ff0477ac */ /* 0x000e220008000800 */
[----:B------:R-:W1:Y:S01]  /*0140*/  LDC.64 R4, c[0x0][0x390] ;  /* 0x0000e400ff047b82 */ /* 0x000e620000000a00 */
[----:B------:R-:W-:-:S04]  /*0150*/  IMAD R19, R2, 0x200, R23 ;  /* 0x0000020002137824 */ /* 0x000fc800078e0217 */
[----:B0-----:R-:W-:Y:S01]  /*0160*/  IMAD R3, R19, UR4, RZ ;  /* 0x0000000413037c24 */ /* 0x001fe2000f8e02ff */
[----:B------:R-:W-:-:S04]  /*0170*/  ULOP3.LUT UR4, UR38, 0xff, URZ, 0xc0, !UPT ;  /* 0x000000ff26047892 */ /* 0x000fc8000f8ec0ff */
[----:B------:R-:W-:Y:S01]  /*0180*/  UISETP.GT.AND UP0, UPT, UR4, 0x9, UPT ;  /* 0x000000090400788c */ /* 0x000fe2000bf04270 */
[----:B-1----:R-:W-:-:S05]  /*0190*/  IADD3 R4, P0, PT, R3, R4, RZ ;  /* 0x0000000403047210 */ /* 0x002fca0007f1e0ff */
[----:B------:R-:W-:-:S03]  /*01a0*/  IMAD.X R5, RZ, RZ, R5, P0 ;  /* 0x000000ffff057224 */ /* 0x000fc600000e0605 */
        /* <DEDUP_REMOVED lines=14> */
.L_x_688:
[----:B------:R-:W2:Y:S02]  /*0290*/  LDG.E.U8 R4, desc[UR36][R4.64] ;  /* 0x0000002404047981 */ /* 0x000ea4000c1e1100 */
[----:B--2---:R-:W-:-:S04]  /*02a0*/  I2FP.F32.U32 R0, R4 ;  /* 0x0000000400007245 */ /* 0x004fc80000201000 */
[----:B------:R-:W-:-:S04]  /*02b0*/  F2FP.BF16.F32.PACK_AB R0, RZ, R0 ;  /* 0x00000000ff00723e */ /* 0x000fc800000010ff */
[----:B------:R-:W-:Y:S01]  /*02c0*/  PRMT R16, R0, 0x7610, R16 ;  /* 0x0000761000107816 */ /* 0x000fe20000000010 */
[----:B------:R-:W-:Y:S06]  /*02d0*/  BRA `(.L_x_690) ;  /* 0x0000000c00e47947 */ /* 0x000fec0003800000 */
.L_x_687:
        /* <DEDUP_REMOVED lines=11> */
.L_x_692:
[----:B------:R-:W2:Y:S02]  /*0390*/  LDG.E R4, desc[UR36][R4.64] ;  /* 0x0000002404047981 */ /* 0x000ea4000c1e1900 */
[----:B--2---:R-:W-:-:S04]  /*03a0*/  I2FP.F32.S32 R0, R4 ;  /* 0x0000000400007245 */ /* 0x004fc80000201400 */
[----:B------:R-:W-:-:S04]  /*03b0*/  F2FP.BF16.F32.PACK_AB R0, RZ, R0 ;  /* 0x00000000ff00723e */ /* 0x000fc800000010ff */
[----:B------:R-:W-:Y:S01]  /*03c0*/  PRMT R16, R0, 0x7610, R16 ;  /* 0x0000761000107816 */ /* 0x000fe20000000010 */
[----:B------:R-:W-:Y:S06]  /*03d0*/  BRA `(.L_x_690) ;  /* 0x0000000c00a47947 */ /* 0x000fec0003800000 */
.L_x_691:
[----:B------:R-:W2:Y:S02]  /*03e0*/  LDG.E.U16 R4, desc[UR36][R4.64] ;  /* 0x0000002404047981 */ /* 0x000ea4000c1e1500 */
[----:B--2---:R-:W0:Y:S02]  /*03f0*/  I2F.S16 R0, R4 ;  /* 0x0000000400007306 */ /* 0x004e240000101400 */
[----:B0-----:R-:W-:-:S04]  /*0400*/  F2FP.BF16.F32.PACK_AB R0, RZ, R0 ;  /* 0x00000000ff00723e */ /* 0x001fc800000010ff */
[----:B------:R-:W-:Y:S01]  /*0410*/  PRMT R16, R0, 0x7610, R16 ;  /* 0x0000761000107816 */ /* 0x000fe20000000010 */
[----:B------:R-:W-:Y:S06]  /*0420*/  BRA `(.L_x_690) ;  /* 0x0000000c00907947 */ /* 0x000fec0003800000 */
.L_x_686:
        /* <DEDUP_REMOVED lines=9> */
.L_x_694:
[----:B------:R-:W2:Y:S02]  /*04c0*/  LDG.E.U16 R0, desc[UR36][R4.64] ;  /* 0x0000002404007981 */ /* 0x000ea4000c1e1500 */
[----:B--2---:R-:W-:-:S05]  /*04d0*/  HADD2.F32 R0, -RZ, R0.H0_H0 ;  /* 0x20000000ff007230 */ /* 0x004fca0000004100 */
[----:B------:R-:W-:-:S04]  /*04e0*/  F2FP.BF16.F32.PACK_AB R0, RZ, R0 ;  /* 0x00000000ff00723e */ /* 0x000fc800000010ff */
[----:B------:R-:W-:Y:S01]  /*04f0*/  PRMT R16, R0, 0x7610, R16 ;  /* 0x0000761000107816 */ /* 0x000fe20000000010 */
[----:B------:R-:W-:Y:S06]  /*0500*/  BRA `(.L_x_690) ;  /* 0x0000000c00587947 */ /* 0x000fec0003800000 */
.L_x_693:
        /* <DEDUP_REMOVED lines=9> */
.L_x_696:
[----:B------:R-:W2:Y:S02]  /*05a0*/  LDG.E.U16 R4, desc[UR36][R4.64] ;  /* 0x0000002404047981 */ /* 0x000ea4000c1e1500 */
[----:B--2---:R-:W-:-:S05]  /*05b0*/  HADD2.F32 R0, -RZ, R4.H0_H0 ;  /* 0x20000004ff007230 */ /* 0x004fca0000004100 */
[----:B------:R-:W-:-:S04]  /*05c0*/  F2FP.BF16.F32.PACK_AB R0, RZ, R0 ;  /* 0x00000000ff00723e */ /* 0x000fc800000010ff */
[----:B------:R-:W-:Y:S01]  /*05d0*/  PRMT R16, R0, 0x7610, R16 ;  /* 0x0000761000107816 */ /* 0x000fe20000000010 */
[----:B------:R-:W-:Y:S06]  /*05e0*/  BRA `(.L_x_690) ;  /* 0x0000000c00207947 */ /* 0x000fec0003800000 */
.L_x_695:
        /* <DEDUP_REMOVED lines=13> */
.L_x_685:
        /* <DEDUP_REMOVED lines=14> */
.L_x_699:
        /* <DEDUP_REMOVED lines=13> */
.L_x_698:
        /* <DEDUP_REMOVED lines=27> */
.L_x_701:
[----:B------:R-:W2:Y:S02]  /*0a20*/  LDG.E.U8 R4, desc[UR36][R4.64] ;  /* 0x0000002404047981 */ /* 0x000ea4000c1e1100 */
[C---:B--2---:R-:W-:Y:S02]  /*0a30*/  IMAD.SHL.U32 R3, R4.reuse, 0x2000000, RZ ;  /* 0x0200000004037824 */ /* 0x044fe400078e00ff */
[----:B------:R-:W-:-:S03]  /*0a40*/  IMAD.SHL.U32 R6, R4, 0x100, RZ ;  /* 0x0000010004067824 */ /* 0x000fc600078e00ff */
[----:B------:R-:W-:-:S13]  /*0a50*/  ISETP.GT.U32.AND P0, PT, R3, 0x7ffffff, PT ;  /* 0x07ffffff0300780c */ /* 0x000fda0003f04070 */
[----:B------:R-:W-:Y:S02]  /*0a60*/  @!P0 LOP3.LUT R0, R6, 0x7f00, RZ, 0xc0, !PT ;  /* 0x00007f0006008812 */ /* 0x000fe400078ec0ff */
[----:B------:R-:W-:Y:S02]  /*0a70*/  @P0 LEA.HI R3, R3, 0x70000000, RZ, 0x1c ;  /* 0x7000000003030811 */ /* 0x000fe400078fe0ff */
[----:B------:R-:W-:Y:S02]  /*0a80*/  @!P0 LOP3.LUT R0, R0, 0x3f000000, RZ, 0xfc, !PT ;  /* 0x3f00000000008812 */ /* 0x000fe400078efcff */
[----:B------:R-:W-:-:S03]  /*0a90*/  PRMT R6, R6, 0x9910, RZ ;  /* 0x0000991006067816 */ /* 0x000fc600000000ff */
[----:B------:R-:W-:Y:S01]  /*0aa0*/  @!P0 FADD.FTZ R0, R0, -0.5 ;  /* 0xbf00000000008421 */ /* 0x000fe20000010000 */
[----:B------:R-:W-:Y:S01]  /*0ab0*/  @P0 FMUL.FTZ R0, R3, 1.9259299443872358531e-34 ;  /* 0x0780000003000820 */ /* 0x000fe20000410000 */
[----:B------:R-:W-:-:S05]  /*0ac0*/  IMAD.MOV.U32 R3, RZ, RZ, R6 ;  /* 0x000000ffff037224 */ /* 0x000fca00078e0006 */
[----:B------:R-:W-:-:S04]  /*0ad0*/  LOP3.LUT R0, R0, 0x80000000, R3, 0xf8, !PT ;  /* 0x8000000000007812 */ /* 0x000fc800078ef803 */
[----:B------:R-:W-:-:S04]  /*0ae0*/  F2FP.BF16.F32.PACK_AB R0, RZ, R0 ;  /* 0x00000000ff00723e */ /* 0x000fc800000010ff */
[----:B------:R-:W-:Y:S01]  /*0af0*/  PRMT R16, R0, 0x7610, R16 ;  /* 0x0000761000107816 */ /* 0x000fe20000000010 */
[----:B------:R-:W-:Y:S06]  /*0b00*/  BRA `(.L_x_690) ;  /* 0x0000000400d87947 */ /* 0x000fec0003800000 */
.L_x_700:
[----:B------:R0:W5:Y:S01]  /*0b10*/  LDG.E.U16 R16, desc[UR36][R4.64] ;  /* 0x0000002404107981 */ /* 0x000162000c1e1500 */
[----:B------:R-:W-:Y:S05]  /*0b20*/  BRA `(.L_x_690) ;  /* 0x0000000400d07947 */ /* 0x000fea0003800000 */
.L_x_697:
        /* <DEDUP_REMOVED lines=13> */
.L_x_704:
        /* <DEDUP_REMOVED lines=21> */
.L_x_708:
[----:B------:R-:W-:Y:S05]  /*0d50*/  BSYNC.RECONVERGENT B1 ;  /* 0x0000000000017941 */ /* 0x000fea0003800200 */
.L_x_707:
[----:B------:R-:W-:Y:S01]  /*0d60*/  IMAD.SHL.U32 R0, R0, 0x100000, RZ ;  /* 0x0010000000007824 */ /* 0x000fe200078e00ff */
[----:B------:R-:W-:-:S04]  /*0d70*/  LEA R3, R3, 0x3b800000, 0x17 ;  /* 0x3b80000003037811 */ /* 0x000fc800078eb8ff */
[----:B------:R-:W-:-:S07]  /*0d80*/  LOP3.LUT R0, R3, R0, R7, 0xfe, !PT ;  /* 0x0000000003007212 */ /* 0x000fce00078efe07 */
.L_x_706:
[----:B------:R-:W-:Y:S05]  /*0d90*/  BSYNC.RECONVERGENT B0 ;  /* 0x0000000000007941 */ /* 0x000fea0003800200 */
.L_x_705:
[----:B------:R-:W-:-:S04]  /*0da0*/  F2FP.BF16.F32.PACK_AB R0, RZ, R0 ;  /* 0x00000000ff00723e */ /* 0x000fc800000010ff */
[----:B------:R-:W-:Y:S01]  /*0db0*/  PRMT R16, R0, 0x7610, R16 ;  /* 0x0000761000107816 */ /* 0x000fe20000000010 */
[----:B------:R-:W-:Y:S06]  /*0dc0*/  BRA `(.L_x_690) ;  /* 0x0000000400287947 */ /* 0x000fec0003800000 */
.L_x_703:
        /* <DEDUP_REMOVED lines=21> */
.L_x_712:
[----:B------:R-:W-:Y:S05]  /*0f20*/  BSYNC.RECONVERGENT B1 ;  /* 0x0000000000017941 */ /* 0x000fea0003800200 */
.L_x_711:
[----:B------:R-:W-:Y:S01]  /*0f30*/  IMAD.SHL.U32 R0, R0, 0x200000, RZ ;  /* 0x0020000000007824 */ /* 0x000fe200078e00ff */
[----:B------:R-:W-:-:S04]  /*0f40*/  LEA R3, R3, 0x37800000, 0x17 ;  /* 0x3780000003037811 */ /* 0x000fc800078eb8ff */
[----:B------:R-:W-:-:S07]  /*0f50*/  LOP3.LUT R0, R3, R0, R7, 0xfe, !PT ;  /* 0x0000000003007212 */ /* 0x000fce00078efe07 */
.L_x_710:
[----:B------:R-:W-:Y:S05]  /*0f60*/  BSYNC.RECONVERGENT B0 ;  /* 0x0000000000007941 */ /* 0x000fea0003800200 */
.L_x_709:
[----:B------:R-:W-:-:S04]  /*0f70*/  F2FP.BF16.F32.PACK_AB R0, RZ, R0 ;  /* 0x00000000ff00723e */ /* 0x000fc800000010ff */
[----:B------:R-:W-:Y:S01]  /*0f80*/  PRMT R16, R0, 0x7610, R16 ;  /* 0x0000761000107816 */ /* 0x000fe20000000010 */
[----:B------:R-:W-:Y:S06]  /*0f90*/  BRA `(.L_x_690) ;  /* 0x0000000000b47947 */ /* 0x000fec0003800000 */
.L_x_702:
[----:B------:R-:W-:-:S09]  /*0fa0*/  UISETP.NE.AND UP0, UPT, UR4, 0x1c, UPT ;  /* 0x0000001c0400788c */ /* 0x000fd2000bf05270 */
[----:B------:R-:W-:Y:S05]  /*0fb0*/  BRA.U !UP0, `(.L_x_713) ;  /* 0x00000001089c7547 */ /* 0x000fea000b800000 */
[----:B------:R-:W-:-:S09]  /*0fc0*/  UISETP.NE.AND UP0, UPT, UR4, 0x1d, UPT ;  /* 0x0000001d0400788c */ /* 0x000fd2000bf05270 */
[----:B------:R-:W-:Y:S05]  /*0fd0*/  BRA.U !UP0, `(.L_x_714) ;  /* 0x0000000108807547 */ /* 0x000fea000b800000 */
[----:B------:R-:W-:-:S09]  /*0fe0*/  UISETP.NE.AND UP0, UPT, UR4, 0x2c, UPT ;  /* 0x0000002c0400788c */ /* 0x000fd2000bf05270 */
[----:B------:R-:W-:Y:S05]  /*0ff0*/  BRA.U !UP0, `(.L_x_715) ;  /* 0x0000000108487547 */ /* 0x000fea000b800000 */
.L_x_689:
[----:B------:R-:W-:Y:S01]  /*1000*/  MOV R0, 0x0 ;  /* 0x0000000000007802 */ /* 0x000fe20000000f00 */
[----:B------:R-:W0:Y:S01]  /*1010*/  LDCU.64 UR4, c[0x4][0x128] ;  /* 0x01002500ff0477ac */ /* 0x000e220008000a00 */
[----:B------:R-:W-:Y:S02]  /*1020*/  IMAD.MOV.U32 R8, RZ, RZ, 0x4e ;  /* 0x0000004eff087424 */ /* 0x000fe400078e00ff */
[----:B------:R1:W2:Y:S01]  /*1030*/  LDC.64 R14, c[0x4][R0] ;  /* 0x01000000000e7b82 */ /* 0x0002a20000000a00 */
[----:B------:R-:W3:Y:S01]  /*1040*/  LDCU.64 UR6, c[0x4][0x130] ;  /* 0x01002600ff0677ac */ /* 0x000ee20008000a00 */
[----:B------:R-:W-:Y:S02]  /*1050*/  IMAD.MOV.U32 R12, RZ, RZ, 0x1 ;  /* 0x00000001ff0c7424 */ /* 0x000fe400078e00ff */
[----:B------:R-:W-:Y:S01]  /*1060*/  IMAD.MOV.U32 R13, RZ, RZ, RZ ;  /* 0x000000ffff0d7224 */ /* 0x000fe200078e00ff */
[----:B------:R-:W4:Y:S01]  /*1070*/  LDCU.64 UR8, c[0x4][0x38] ;  /* 0x01000700ff0877ac */ /* 0x000f220008000a00 */
[----:B0-----:R-:W-:-:S02]  /*1080*/  IMAD.U32 R4, RZ, RZ, UR4 ;  /* 0x00000004ff047e24 */ /* 0x001fc4000f8e00ff */
[----:B------:R-:W-:Y:S02]  /*1090*/  IMAD.U32 R5, RZ, RZ, UR5 ;  /* 0x00000005ff057e24 */ /* 0x000fe4000f8e00ff */
[----:B---3--:R-:W-:Y:S02]  /*10a0*/  IMAD.U32 R6, RZ, RZ, UR6 ;  /* 0x00000006ff067e24 */ /* 0x008fe4000f8e00ff */
[----:B------:R-:W-:Y:S02]  /*10b0*/  IMAD.U32 R7, RZ, RZ, UR7 ;  /* 0x00000007ff077e24 */ /* 0x000fe4000f8e00ff */
[----:B----4-:R-:W-:Y:S02]  /*10c0*/  IMAD.U32 R10, RZ, RZ, UR8 ;  /* 0x00000008ff0a7e24 */ /* 0x010fe4000f8e00ff */
[----:B-1----:R-:W-:-:S07]  /*10d0*/  IMAD.U32 R11, RZ, RZ, UR9 ;  /* 0x00000009ff0b7e24 */ /* 0x002fce000f8e00ff */
[----:B------:R-:W-:-:S07]  /*10e0*/  LEPC R20, `(.L_x_716) ;  /* 0x000000001014794e */ /* 0x000fce0000000000 */
[----:B--2---:R-:W-:Y:S05]  /*10f0*/  CALL.ABS.NOINC R14 ;  /* 0x000000000e007343 */ /* 0x004fea0003c00000 */
.L_x_716:
[----:B------:R-:W-:Y:S01]  /*1100*/  PRMT R16, RZ, 0x7610, R16 ;  /* 0x00007610ff107816 */ /* 0x000fe20000000010 */
[----:B------:R-:W-:Y:S06]  /*1110*/  BRA `(.L_x_690) ;  /* 0x0000000000547947 */ /* 0x000fec0003800000 */
.L_x_715:
        /* <DEDUP_REMOVED lines=8> */
.L_x_718:
[----:B------:R-:W-:Y:S05]  /*11a0*/  BSYNC.RECONVERGENT B0 ;  /* 0x0000000000007941 */ /* 0x000fea0003800200 */
.L_x_717:
[----:B------:R-:W-:-:S04]  /*11b0*/  F2FP.BF16.F32.PACK_AB R0, RZ, R0 ;  /* 0x00000000ff00723e */ /* 0x000fc800000010ff */
[----:B------:R-:W-:Y:S01]  /*11c0*/  PRMT R16, R0, 0x7610, R16 ;  /* 0x0000761000107816 */ /* 0x000fe20000000010 */
[----:B------:R-:W-:Y:S06]  /*11d0*/  BRA `(.L_x_690) ;  /* 0x0000000000247947 */ /* 0x000fec0003800000 */
.L_x_714:
[----:B------:R-:W2:Y:S02]  /*11e0*/  LDG.E.64 R4, desc[UR36][R4.64] ;  /* 0x0000002404047981 */ /* 0x000ea4000c1e1b00 */
[----:B--2---:R-:W0:Y:S02]  /*11f0*/  I2F.U64 R0, R4 ;  /* 0x0000000400007312 */ /* 0x004e240000301000 */
[----:B0-----:R-:W-:-:S04]  /*1200*/  F2FP.BF16.F32.PACK_AB R0, RZ, R0 ;  /* 0x00000000ff00723e */ /* 0x001fc800000010ff */
[----:B------:R-:W-:Y:S01]  /*1210*/  PRMT R16, R0, 0x7610, R16 ;  /* 0x0000761000107816 */ /* 0x000fe20000000010 */
[----:B------:R-:W-:Y:S06]  /*1220*/  BRA `(.L_x_690) ;  /* 0x0000000000107947 */ /* 0x000fec0003800000 */
.L_x_713:
[----:B------:R-:W2:Y:S02]  /*1230*/  LDG.E R4, desc[UR36][R4.64] ;  /* 0x0000002404047981 */ /* 0x000ea4000c1e1900 */
[----:B--2---:R-:W-:-:S04]  /*1240*/  I2FP.F32.U32 R0, R4 ;  /* 0x0000000400007245 */ /* 0x004fc80000201000 */
[----:B------:R-:W-:-:S04]  /*1250*/  F2FP.BF16.F32.PACK_AB R0, RZ, R0 ;  /* 0x00000000ff00723e */ /* 0x000fc800000010ff */
[----:B------:R-:W-:-:S07]  /*1260*/  PRMT R16, R0, 0x7610, R16 ;  /* 0x0000761000107816 */ /* 0x000fce0000000010 */
.L_x_690:
[----:B0-----:R-:W0:Y:S01]  /*1270*/  LDC.64 R4, c[0x0][0x398] ;  /* 0x0000e600ff047b82 */ /* 0x001e220000000a00 */
[----:B------:R-:W1:Y:S01]  /*1280*/  LDCU UR5, c[0x0][0x3bc] ;  /* 0x00007780ff0577ac */ /* 0x000e620008000800 */
[----:B------:R-:W-:-:S04]  /*1290*/  UPRMT UR4, UR38, 0x7771, URZ ;  /* 0x0000777126047896 */ /* 0x000fc800080000ff */
[----:B------:R-:W-:Y:S01]  /*12a0*/  UISETP.GT.AND UP0, UPT, UR4, 0x9, UPT ;  /* 0x000000090400788c */ /* 0x000fe2000bf04270 */
[----:B-1----:R-:W-:-:S05]  /*12b0*/  IMAD R3, R19, UR5, RZ ;  /* 0x0000000513037c24 */ /* 0x002fca000f8e02ff */
[----:B0-----:R-:W-:-:S05]  /*12c0*/  IADD3 R4, P0, PT, R3, R4, RZ ;  /* 0x0000000403047210 */ /* 0x001fca0007f1e0ff */
[----:B------:R-:W-:Y:S01]  /*12d0*/  IMAD.X R5, RZ, RZ, R5, P0 ;  /* 0x000000ffff057224 */ /* 0x000fe200000e0605 */
        /* <DEDUP_REMOVED lines=14> */
.L_x_722:
[----:B------:R-:W2:Y:S02]  /*13c0*/  LDG.E.U8 R4, desc[UR36][R4.64] ;  /* 0x0000002404047981 */ /* 0x000ea4000c1e1100 */
[----:B--2---:R-:W-:-:S04]  /*13d0*/  I2FP.F32.U32 R0, R4 ;  /* 0x0000000400007245 */ /* 0x004fc80000201000 */
[----:B------:R-:W-:-:S04]  /*13e0*/  F2FP.BF16.F32.PACK_AB R0, RZ, R0 ;  /* 0x00000000ff00723e */ /* 0x000fc800000010ff */
[----:B------:R-:W-:Y:S01]  /*13f0*/  PRMT R17, R0, 0x7610, R17 ;  /* 0x0000761000117816 */ /* 0x000fe20000000011 */
[----:B------:R-:W-:Y:S06]  /*1400*/  BRA `(.L_x_724) ;  /* 0x0000000c00e47947 */ /* 0x000fec0003800000 */
.L_x_721:
        /* <DEDUP_REMOVED lines=11> */
.L_x_726:
[----:B------:R-:W2:Y:S02]  /*14c0*/  LDG.E R4, desc[UR36][R4.64] ;  /* 0x0000002404047981 */ /* 0x000ea4000c1e1900 */
[----:B--2---:R-:W-:-:S04]  /*14d0*/  I2FP.F32.S32 R0, R4 ;  /* 0x0000000400007245 */ /* 0x004fc80000201400 */
[----:B------:R-:W-:-:S04]  /*14e0*/  F2FP.BF16.F32.PACK_AB R0, RZ, R0 ;  /* 0x00000000ff00723e */ /* 0x000fc800000010ff */
[----:B------:R-:W-:Y:S01]  /*14f0*/  PRMT R17, R0, 0x7610, R17 ;  /* 0x0000761000117816 */ /* 0x000fe20000000011 */
[----:B------:R-:W-:Y:S06]  /*1500*/  BRA `(.L_x_724) ;  /* 0x0000000c00a47947 */ /* 0x000fec0003800000 */
.L_x_725:
[----:B------:R-:W2:Y:S02]  /*1510*/  LDG.E.U16 R4, desc[UR36][R4.64] ;  /* 0x0000002404047981 */ /* 0x000ea4000c1e1500 */
[----:B--2---:R-:W0:Y:S02]  /*1520*/  I2F.S16 R0, R4 ;  /* 0x0000000400007306 */ /* 0x004e240000101400 */
[----:B0-----:R-:W-:-:S04]  /*1530*/  F2FP.BF16.F32.PACK_AB R0, RZ, R0 ;  /* 0x00000000ff00723e */ /* 0x001fc800000010ff */
[----:B------:R-:W-:Y:S01]  /*1540*/  PRMT R17, R0, 0x7610, R17 ;  /* 0x0000761000117816 */ /* 0x000fe20000000011 */
[----:B------:R-:W-:Y:S06]  /*1550*/  BRA `(.L_x_724) ;  /* 0x0000000c00907947 */ /* 0x000fec0003800000 */
.L_x_720:
        /* <DEDUP_REMOVED lines=9> */
.L_x_728:
[----:B------:R-:W2:Y:S02]  /*15f0*/  LDG.E.U16 R0, desc[UR36][R4.64] ;  /* 0x0000002404007981 */ /* 0x000ea4000c1e1500 */
[----:B--2---:R-:W-:-:S05]  /*1600*/  HADD2.F32 R0, -RZ, R0.H0_H0 ;  /* 0x20000000ff007230 */ /* 0x004fca0000004100 */
[----:B------:R-:W-:-:S04]  /*1610*/  F2FP.BF16.F32.PACK_AB R0, RZ, R0 ;  /* 0x00000000ff00723e */ /* 0x000fc800000010ff */
[----:B------:R-:W-:Y:S01]  /*1620*/  PRMT R17, R0, 0x7610, R17 ;  /* 0x0000761000117816 */ /* 0x000fe20000000011 */
[----:B------:R-:W-:Y:S06]  /*1630*/  BRA `(.L_x_724) ;  /* 0x0000000c00587947 */ /* 0x000fec0003800000 */
.L_x_727:
        /* <DEDUP_REMOVED lines=9> */
.L_x_730:
[----:B------:R-:W2:Y:S02]  /*16d0*/  LDG.E.U16 R4, desc[UR36][R4.64] ;  /* 0x0000002404047981 */ /* 0x000ea4000c1e1500 */
[----:B--2---:R-:W-:-:S05]  /*16e0*/  HADD2.F32 R0, -RZ, R4.H0_H0 ;  /* 0x20000004ff007230 */ /* 0x004fca0000004100 */
[----:B------:R-:W-:-:S04]  /*16f0*/  F2FP.BF16.F32.PACK_AB R0, RZ, R0 ;  /* 0x00000000ff00723e */ /* 0x000fc800000010ff */
[----:B------:R-:W-:Y:S01]  /*1700*/  PRMT R17, R0, 0x7610, R17 ;  /* 0x0000761000117816 */ /* 0x000fe20000000011 */
[----:B------:R-:W-:Y:S06]  /*1710*/  BRA `(.L_x_724) ;  /* 0x0000000c00207947 */ /* 0x000fec0003800000 */
.L_x_729:
        /* <DEDUP_REMOVED lines=13> */
.L_x_719:
        /* <DEDUP_REMOVED lines=14> */
.L_x_733:
        /* <DEDUP_REMOVED lines=13> */
.L_x_732:
        /* <DEDUP_REMOVED lines=27> */
.L_x_735:
        /* <DEDUP_REMOVED lines=15> */
.L_x_734:
[----:B------:R0:W5:Y:S01]  /*1c40*/  LDG.E.U16 R17, desc[UR36][R4.64] ;  /* 0x0000002404117981 */ /* 0x000162000c1e1500 */
[----:B------:R-:W-:Y:S05]  /*1c50*/  BRA `(.L_x_724) ;  /* 0x0000000400d07947 */ /* 0x000fea0003800000 */
.L_x_731:
        /* <DEDUP_REMOVED lines=13> */
.L_x_738:
        /* <DEDUP_REMOVED lines=21> */
.L_x_742:
[----:B------:R-:W-:Y:S05]  /*1e80*/  BSYNC.RECONVERGENT B1 ;  /* 0x0000000000017941 */ /* 0x000fea0003800200 */
.L_x_741:
[----:B------:R-:W-:Y:S01]  /*1e90*/  IMAD.SHL.U32 R0, R0, 0x100000, RZ ;  /* 0x0010000000007824 */ /* 0x000fe200078e00ff */
[----:B------:R-:W-:-:S04]  /*1ea0*/  LEA R3, R3, 0x3b800000, 0x17 ;  /* 0x3b80000003037811 */ /* 0x000fc800078eb8ff */
[----:B------:R-:W-:-:S07]  /*1eb0*/  LOP3.LUT R0, R3, R0, R7, 0xfe, !PT ;  /* 0x0000000003007212 */ /* 0x000fce00078efe07 */
.L_x_740:
[----:B------:R-:W-:Y:S05]  /*1ec0*/  BSYNC.RECONVERGENT B0 ;  /* 0x0000000000007941 */ /* 0x000fea0003800200 */
.L_x_739:
[----:B------:R-:W-:-:S04]  /*1ed0*/  F2FP.BF16.F32.PACK_AB R0, RZ, R0 ;  /* 0x00000000ff00723e */ /* 0x000fc800000010ff */
[----:B------:R-:W-:Y:S01]  /*1ee0*/  PRMT R17, R0, 0x7610, R17 ;  /* 0x0000761000117816 */ /* 0x000fe20000000011 */
[----:B------:R-:W-:Y:S06]  /*1ef0*/  BRA `(.L_x_724) ;  /* 0x0000000400287947 */ /* 0x000fec0003800000 */
.L_x_737:
        /* <DEDUP_REMOVED lines=21> */
.L_x_746:
[----:B------:R-:W-:Y:S05]  /*2050*/  BSYNC.RECONVERGENT B1 ;  /* 0x0000000000017941 */ /* 0x000fea0003800200 */
.L_x_745:
[----:B------:R-:W-:Y:S01]  /*2060*/  IMAD.SHL.U32 R0, R0, 0x200000, RZ ;  /* 0x0020000000007824 */ /* 0x000fe200078e00ff */
[----:B------:R-:W-:-:S04]  /*2070*/  LEA R3, R3, 0x37800000, 0x17 ;  /* 0x3780000003037811 */ /* 0x000fc800078eb8ff */
[----:B------:R-:W-:-:S07]  /*2080*/  LOP3.LUT R0, R3, R0, R7, 0xfe, !PT ;  /* 0x0000000003007212 */ /* 0x000fce00078efe07 */
.L_x_744:
[----:B------:R-:W-:Y:S05]  /*2090*/  BSYNC.RECONVERGENT B0 ;  /* 0x0000000000007941 */ /* 0x000fea0003800200 */
.L_x_743:
[----:B------:R-:W-:-:S04]  /*20a0*/  F2FP.BF16.F32.PACK_AB R0, RZ, R0 ;  /* 0x00000000ff00723e */ /* 0x000fc800000010ff */
[----:B------:R-:W-:Y:S01]  /*20b0*/  PRMT R17, R0, 0x7610, R17 ;  /* 0x0000761000117816 */ /* 0x000fe20000000011 */
[----:B------:R-:W-:Y:S06]  /*20c0*/  BRA `(.L_x_724) ;  /* 0x0000000000b47947 */ /* 0x000fec0003800000 */
.L_x_736:
[----:B------:R-:W-:-:S09]  /*20d0*/  UISETP.NE.AND UP0, UPT, UR4, 0x1c, UPT ;  /* 0x0000001c0400788c */ /* 0x000fd2000bf05270 */
[----:B------:R-:W-:Y:S05]  /*20e0*/  BRA.U !UP0, `(.L_x_747) ;  /* 0x00000001089c7547 */ /* 0x000fea000b800000 */
[----:B------:R-:W-:-:S09]  /*20f0*/  UISETP.NE.AND UP0, UPT, UR4, 0x1d, UPT ;  /* 0x0000001d0400788c */ /* 0x000fd2000bf05270 */
[----:B------:R-:W-:Y:S05]  /*2100*/  BRA.U !UP0, `(.L_x_748) ;  /* 0x0000000108807547 */ /* 0x000fea000b800000 */
[----:B------:R-:W-:-:S09]  /*2110*/  UISETP.NE.AND UP0, UPT, UR4, 0x2c, UPT ;  /* 0x0000002c0400788c */ /* 0x000fd2000bf05270 */
[----:B------:R-:W-:Y:S05]  /*2120*/  BRA.U !UP0, `(.L_x_749) ;  /* 0x0000000108487547 */ /* 0x000fea000b800000 */
.L_x_723:
        /* <DEDUP_REMOVED lines=15> */
[----:B--2--5:R-:W-:Y:S05]  /*2220*/  CALL.ABS.NOINC R14 ;  /* 0x000000000e007343 */ /* 0x024fea0003c00000 */
.L_x_750:
[----:B------:R-:W-:Y:S01]  /*2230*/  PRMT R17, RZ, 0x7610, R17 ;  /* 0x00007610ff117816 */ /* 0x000fe20000000011 */
[----:B------:R-:W-:Y:S06]  /*2240*/  BRA `(.L_x_724) ;  /* 0x0000000000547947 */ /* 0x000fec0003800000 */
.L_x_749:
        /* <DEDUP_REMOVED lines=8> */
.L_x_752:
[----:B------:R-:W-:Y:S05]  /*22d0*/  BSYNC.RECONVERGENT B0 ;  /* 0x0000000000007941 */ /* 0x000fea0003800200 */
.L_x_751:
[----:B------:R-:W-:-:S04]  /*22e0*/  F2FP.BF16.F32.PACK_AB R0, RZ, R0 ;  /* 0x00000000ff00723e */ /* 0x000fc800000010ff */
[----:B------:R-:W-:Y:S01]  /*22f0*/  PRMT R17, R0, 0x7610, R17 ;  /* 0x0000761000117816 */ /* 0x000fe20000000011 */
[----:B------:R-:W-:Y:S06]  /*2300*/  BRA `(.L_x_724) ;  /* 0x0000000000247947 */ /* 0x000fec0003800000 */
.L_x_748:
[----:B------:R-:W2:Y:S02]  /*2310*/  LDG.E.64 R4, desc[UR36][R4.64] ;  /* 0x0000002404047981 */ /* 0x000ea4000c1e1b00 */
[----:B--2---:R-:W0:Y:S02]  /*2320*/  I2F.U64 R0, R4 ;  /* 0x0000000400007312 */ /* 0x004e240000301000 */
[----:B0-----:R-:W-:-:S04]  /*2330*/  F2FP.BF16.F32.PACK_AB R0, RZ, R0 ;  /* 0x00000000ff00723e */ /* 0x001fc800000010ff */
[----:B------:R-:W-:Y:S01]  /*2340*/  PRMT R17, R0, 0x7610, R17 ;  /* 0x0000761000117816 */ /* 0x000fe20000000011 */
[----:B------:R-:W-:Y:S06]  /*2350*/  BRA `(.L_x_724) ;  /* 0x0000000000107947 */ /* 0x000fec0003800000 */
.L_x_747:
[----:B------:R-:W2:Y:S02]  /*2360*/  LDG.E R4, desc[UR36][R4.64] ;  /* 0x0000002404047981 */ /* 0x000ea4000c1e1900 */
[----:B--2---:R-:W-:-:S04]  /*2370*/  I2FP.F32.U32 R0, R4 ;  /* 0x0000000400007245 */ /* 0x004fc80000201000 */
[----:B------:R-:W-:-:S04]  /*2380*/  F2FP.BF16.F32.PACK_AB R0, RZ, R0 ;  /* 0x00000000ff00723e */ /* 0x000fc800000010ff */
[----:B------:R-:W-:-:S07]  /*2390*/  PRMT R17, R0, 0x7610, R17 ;  /* 0x0000761000117816 */ /* 0x000fce0000000011 */
.L_x_724:
        /* <DEDUP_REMOVED lines=21> */
.L_x_756:
[----:B------:R-:W2:Y:S02]  /*24f0*/  LDG.E.U8 R4, desc[UR36][R4.64] ;  /* 0x0000002404047981 */ /* 0x000ea4000c1e1100 */
[----:B--2---:R-:W-:-:S04]  /*2500*/  I2FP.F32.U32 R0, R4 ;  /* 0x0000000400007245 */ /* 0x004fc80000201000 */
[----:B------:R-:W-:-:S04]  /*2510*/  F2FP.BF16.F32.PACK_AB R0, RZ, R0 ;  /* 0x00000000ff00723e */ /* 0x000fc800000010ff */
[----:B------:R-:W-:Y:S01]  /*2520*/  PRMT R18, R0, 0x7610, R18 ;  /* 0x0000761000127816 */ /* 0x000fe20000000012 */
[----:B------:R-:W-:Y:S06]  /*2530*/  BRA `(.L_x_758) ;  /* 0x0000000c00e47947 */ /* 0x000fec0003800000 */
.L_x_755:
        /* <DEDUP_REMOVED lines=11> */
.L_x_760:
[----:B------:R-:W2:Y:S02]  /*25f0*/  LDG.E R4, desc[UR36][R4.64] ;  /* 0x0000002404047981 */ /* 0x000ea4000c1e1900 */
[----:B--2---:R-:W-:-:S04]  /*2600*/  I2FP.F32.S32 R0, R4 ;  /* 0x0000000400007245 */ /* 0x004fc80000201400 */
[----:B------:R-:W-:-:S04]  /*2610*/  F2FP.BF16.F32.PACK_AB R0, RZ, R0 ;  /* 0x00000000ff00723e */ /* 0x000fc800000010ff */
[----:B------:R-:W-:Y:S01]  /*2620*/  PRMT R18, R0, 0x7610, R18 ;  /* 0x0000761000127816 */ /* 0x000fe20000000012 */
[----:B------:R-:W-:Y:S06]  /*2630*/  BRA `(.L_x_758) ;  /* 0x0000000c00a47947 */ /* 0x000fec0003800000 */
.L_x_759:
[----:B------:R-:W2:Y:S02]  /*2640*/  LDG.E.U16 R4, desc[UR36][R4.64] ;  /* 0x0000002404047981 */ /* 0x000ea4000c1e1500 */
[----:B--2---:R-:W0:Y:S02]  /*2650*/  I2F.S16 R0, R4 ;  /* 0x0000000400007306 */ /* 0x004e240000101400 */
[----:B0-----:R-:W-:-:S04]  /*2660*/  F2FP.BF16.F32.PACK_AB R0, RZ, R0 ;  /* 0x00000000ff00723e */ /* 0x001fc800000010ff */
[----:B------:R-:W-:Y:S01]  /*2670*/  PRMT R18, R0, 0x7610, R18 ;  /* 0x0000761000127816 */ /* 0x000fe20000000012 */
[----:B------:R-:W-:Y:S06]  /*2680*/  BRA `(.L_x_758) ;  /* 0x0000000c00907947 */ /* 0x000fec0003800000 */
.L_x_754:
        /* <DEDUP_REMOVED lines=9> */
.L_x_762:
[----:B------:R-:W2:Y:S02]  /*2720*/  LDG.E.U16 R0, desc[UR36][R4.64] ;  /* 0x0000002404007981 */ /* 0x000ea4000c1e1500 */
[----:B--2---:R-:W-:-:S05]  /*2730*/  HADD2.F32 R0, -RZ, R0.H0_H0 ;  /* 0x20000000ff007230 */ /* 0x004fca0000004100 */
[----:B------:R-:W-:-:S04]  /*2740*/  F2FP.BF16.F32.PACK_AB R0, RZ, R0 ;  /* 0x00000000ff00723e */ /* 0x000fc800000010ff */
[----:B------:R-:W-:Y:S01]  /*2750*/  PRMT R18, R0, 0x7610, R18 ;  /* 0x0000761000127816 */ /* 0x000fe20000000012 */
[----:B------:R-:W-:Y:S06]  /*2760*/  BRA `(.L_x_758) ;  /* 0x0000000c00587947 */ /* 0x000fec0003800000 */
.L_x_761:
        /* <DEDUP_REMOVED lines=9> */
.L_x_764:
[----:B------:R-:W2:Y:S02]  /*2800*/  LDG.E.U16 R4, desc[UR36][R4.64] ;  /* 0x0000002404047981 */ /* 0x000ea4000c1e1500 */
[----:B--2---:R-:W-:-:S05]  /*2810*/  HADD2.F32 R0, -RZ, R4.H0_H0 ;  /* 0x20000004ff007230 */ /* 0x004fca0000004100 */
[----:B------:R-:W-:-:S04]  /*2820*/  F2FP.BF16.F32.PACK_AB R0, RZ, R0 ;  /* 0x00000000ff00723e */ /* 0x000fc800000010ff */
[----:B------:R-:W-:Y:S01]  /*2830*/  PRMT R18, R0, 0x7610, R18 ;  /* 0x0000761000127816 */ /* 0x000fe20000000012 */
[----:B------:R-:W-:Y:S06]  /*2840*/  BRA `(.L_x_758) ;  /* 0x0000000c00207947 */ /* 0x000fec0003800000 */
.L_x_763:
        /* <DEDUP_REMOVED lines=13> */
.L_x_753:
        /* <DEDUP_REMOVED lines=14> */
.L_x_767:
        /* <DEDUP_REMOVED lines=13> */
.L_x_766:
        /* <DEDUP_REMOVED lines=27> */
.L_x_769:
        /* <DEDUP_REMOVED lines=15> */
.L_x_768:
[----:B------:R0:W5:Y:S01]  /*2d70*/  LDG.E.U16 R18, desc[UR36][R4.64] ;  /* 0x0000002404127981 */ /* 0x000162000c1e1500 */
[----:B------:R-:W-:Y:S05]  /*2d80*/  BRA `(.L_x_758) ;  /* 0x0000000400d07947 */ /* 0x000fea0003800000 */
.L_x_765:
        /* <DEDUP_REMOVED lines=13> */
.L_x_772:
        /* <DEDUP_REMOVED lines=21> */
.L_x_776:
[----:B------:R-:W-:Y:S05]  /*2fb0*/  BSYNC.RECONVERGENT B1 ;  /* 0x0000000000017941 */ /* 0x000fea0003800200 */
.L_x_775:
[----:B------:R-:W-:Y:S01]  /*2fc0*/  IMAD.SHL.U32 R0, R0, 0x100000, RZ ;  /* 0x0010000000007824 */ /* 0x000fe200078e00ff */
[----:B------:R-:W-:-:S04]  /*2fd0*/  LEA R3, R3, 0x3b800000, 0x17 ;  /* 0x3b80000003037811 */ /* 0x000fc800078eb8ff */
[----:B------:R-:W-:-:S07]  /*2fe0*/  LOP3.LUT R0, R3, R0, R7, 0xfe, !PT ;  /* 0x0000000003007212 */ /* 0x000fce00078efe07 */
.L_x_774:
[----:B------:R-:W-:Y:S05]  /*2ff0*/  BSYNC.RECONVERGENT B0 ;  /* 0x0000000000007941 */ /* 0x000fea0003800200 */
.L_x_773:
[----:B------:R-:W-:-:S04]  /*3000*/  F2FP.BF16.F32.PACK_AB R0, RZ, R0 ;  /* 0x00000000ff00723e */ /* 0x000fc800000010ff */
[----:B------:R-:W-:Y:S01]  /*3010*/  PRMT R18, R0, 0x7610, R18 ;  /* 0x0000761000127816 */ /* 0x000fe20000000012 */
[----:B------:R-:W-:Y:S06]  /*3020*/  BRA `(.L_x_758) ;  /* 0x0000000400287947 */ /* 0x000fec0003800000 */
.L_x_771:
        /* <DEDUP_REMOVED lines=21> */
.L_x_780:
[----:B------:R-:W-:Y:S05]  /*3180*/  BSYNC.RECONVERGENT B1 ;  /* 0x0000000000017941 */ /* 0x000fea0003800200 */
.L_x_779:
[----:B------:R-:W-:Y:S01]  /*3190*/  IMAD.SHL.U32 R0, R0, 0x200000, RZ ;  /* 0x0020000000007824 */ /* 0x000fe200078e00ff */
[----:B------:R-:W-:-:S04]  /*31a0*/  LEA R3, R3, 0x37800000, 0x17 ;  /* 0x3780000003037811 */ /* 0x000fc800078eb8ff */
[----:B------:R-:W-:-:S07]  /*31b0*/  LOP3.LUT R0, R3, R0, R7, 0xfe, !PT ;  /* 0x0000000003007212 */ /* 0x000fce00078efe07 */
.L_x_778:
[----:B------:R-:W-:Y:S05]  /*31c0*/  BSYNC.RECONVERGENT B0 ;  /* 0x0000000000007941 */ /* 0x000fea0003800200 */
.L_x_777:
[----:B------:R-:W-:-:S04]  /*31d0*/  F2FP.BF16.F32.PACK_AB R0, RZ, R0 ;  /* 0x00000000ff00723e */ /* 0x000fc800000010ff */
[----:B------:R-:W-:Y:S01]  /*31e0*/  PRMT R18, R0, 0x7610, R18 ;  /* 0x0000761000127816 */ /* 0x000fe20000000012 */
[----:B------:R-:W-:Y:S06]  /*31f0*/  BRA `(.L_x_758) ;  /* 0x0000000000b47947 */ /* 0x000fec0003800000 */
.L_x_770:
[----:B------:R-:W-:-:S09]  /*3200*/  UISETP.NE.AND UP0, UPT, UR4, 0x1c, UPT ;  /* 0x0000001c0400788c */ /* 0x000fd2000bf05270 */
[----:B------:R-:W-:Y:S05]  /*3210*/  BRA.U !UP0, `(.L_x_781) ;  /* 0x00000001089c7547 */ /* 0x000fea000b800000 */
[----:B------:R-:W-:-:S09]  /*3220*/  UISETP.NE.AND UP0, UPT, UR4, 0x1d, UPT ;  /* 0x0000001d0400788c */ /* 0x000fd2000bf05270 */
[----:B------:R-:W-:Y:S05]  /*3230*/  BRA.U !UP0, `(.L_x_782) ;  /* 0x0000000108807547 */ /* 0x000fea000b800000 */
[----:B------:R-:W-:-:S09]  /*3240*/  UISETP.NE.AND UP0, UPT, UR4, 0x2c, UPT ;  /* 0x0000002c0400788c */ /* 0x000fd2000bf05270 */
[----:B------:R-:W-:Y:S05]  /*3250*/  BRA.U !UP0, `(.L_x_783) ;  /* 0x0000000108487547 */ /* 0x000fea000b800000 */
.L_x_757:
        /* <DEDUP_REMOVED lines=16> */
.L_x_784:
[----:B------:R-:W-:Y:S01]  /*3360*/  PRMT R18, RZ, 0x7610, R18 ;  /* 0x00007610ff127816 */ /* 0x000fe20000000012 */
[----:B------:R-:W-:Y:S06]  /*3370*/  BRA `(.L_x_758) ;  /* 0x0000000000547947 */ /* 0x000fec0003800000 */
.L_x_783:
        /* <DEDUP_REMOVED lines=8> */
.L_x_786:
[----:B------:R-:W-:Y:S05]  /*3400*/  BSYNC.RECONVERGENT B0 ;  /* 0x0000000000007941 */ /* 0x000fea0003800200 */
.L_x_785:
[----:B------:R-:W-:-:S04]  /*3410*/  F2FP.BF16.F32.PACK_AB R0, RZ, R0 ;  /* 0x00000000ff00723e */ /* 0x000fc800000010ff */
[----:B------:R-:W-:Y:S01]  /*3420*/  PRMT R18, R0, 0x7610, R18 ;  /* 0x0000761000127816 */ /* 0x000fe20000000012 */
[----:B------:R-:W-:Y:S06]  /*3430*/  BRA `(.L_x_758) ;  /* 0x0000000000247947 */ /* 0x000fec0003800000 */
.L_x_782:
[----:B------:R-:W2:Y:S02]  /*3440*/  LDG.E.64 R4, desc[UR36][R4.64] ;  /* 0x0000002404047981 */ /* 0x000ea4000c1e1b00 */
[----:B--2---:R-:W0:Y:S02]  /*3450*/  I2F.U64 R0, R4 ;  /* 0x0000000400007312 */ /* 0x004e240000301000 */
[----:B0-----:R-:W-:-:S04]  /*3460*/  F2FP.BF16.F32.PACK_AB R0, RZ, R0 ;  /* 0x00000000ff00723e */ /* 0x001fc800000010ff */
[----:B------:R-:W-:Y:S01]  /*3470*/  PRMT R18, R0, 0x7610, R18 ;  /* 0x0000761000127816 */ /* 0x000fe20000000012 */
[----:B------:R-:W-:Y:S06]  /*3480*/  BRA `(.L_x_758) ;  /* 0x0000000000107947 */ /* 0x000fec0003800000 */
.L_x_781:
[----:B------:R-:W2:Y:S02]  /*3490*/  LDG.E R4, desc[UR36][R4.64] ;  /* 0x0000002404047981 */ /* 0x000ea4000c1e1900 */
[----:B--2---:R-:W-:-:S04]  /*34a0*/  I2FP.F32.U32 R0, R4 ;  /* 0x0000000400007245 */ /* 0x004fc80000201000 */
[----:B------:R-:W-:-:S04]  /*34b0*/  F2FP.BF16.F32.PACK_AB R0, RZ, R0 ;  /* 0x00000000ff00723e */ /* 0x000fc800000010ff */
[----:B------:R-:W-:-:S07]  /*34c0*/  PRMT R18, R0, 0x7610, R18 ;  /* 0x0000761000127816 */ /* 0x000fce0000000012 */
.L_x_758:
        /* <DEDUP_REMOVED lines=21> */
.L_x_790:
[----:B------:R-:W2:Y:S02]  /*3620*/  LDG.E.U8 R4, desc[UR36][R4.64] ;  /* 0x0000002404047981 */ /* 0x000ea4000c1e1100 */
[----:B--2---:R-:W-:-:S04]  /*3630*/  I2FP.F32.U32 R0, R4 ;  /* 0x0000000400007245 */ /* 0x004fc80000201000 */
[----:B------:R-:W-:-:S04]  /*3640*/  F2FP.BF16.F32.PACK_AB R0, RZ, R0 ;  /* 0x00000000ff00723e */ /* 0x000fc800000010ff */
[----:B------:R-:W-:Y:S01]  /*3650*/  PRMT R19, R0, 0x7610, R19 ;  /* 0x0000761000137816 */ /* 0x000fe20000000013 */
[----:B------:R-:W-:Y:S06]  /*3660*/  BRA `(.L_x_792) ;  /* 0x0000000c00e47947 */ /* 0x000fec0003800000 */
.L_x_789:
        /* <DEDUP_REMOVED lines=11> */
.L_x_794:
[----:B------:R-:W2:Y:S02]  /*3720*/  LDG.E R4, desc[UR36][R4.64] ;  /* 0x0000002404047981 */ /* 0x000ea4000c1e1900 */
[----:B--2---:R-:W-:-:S04]  /*3730*/  I2FP.F32.S32 R0, R4 ;  /* 0x0000000400007245 */ /* 0x004fc80000201400 */
[----:B------:R-:W-:-:S04]  /*3740*/  F2FP.BF16.F32.PACK_AB R0, RZ, R0 ;  /* 0x00000000ff00723e */ /* 0x000fc800000010ff */
[----:B------:R-:W-:Y:S01]  /*3750*/  PRMT R19, R0, 0x7610, R19 ;  /* 0x0000761000137816 */ /* 0x000fe20000000013 */
[----:B------:R-:W-:Y:S06]  /*3760*/  BRA `(.L_x_792) ;  /* 0x0000000c00a47947 */ /* 0x000fec0003800000 */
.L_x_793:
[----:B------:R-:W2:Y:S02]  /*3770*/  LDG.E.U16 R4, desc[UR36][R4.64] ;  /* 0x0000002404047981 */ /* 0x000ea4000c1e1500 */
[----:B--2---:R-:W0:Y:S02]  /*3780*/  I2F.S16 R0, R4 ;  /* 0x0000000400007306 */ /* 0x004e240000101400 */
[----:B0-----:R-:W-:-:S04]  /*3790*/  F2FP.BF16.F32.PACK_AB R0, RZ, R0 ;  /* 0x00000000ff00723e */ /* 0x001fc800000010ff */
[----:B------:R-:W-:Y:S01]  /*37a0*/  PRMT R19, R0, 0x7610, R19 ;  /* 0x0000761000137816 */ /* 0x000fe20000000013 */
[----:B------:R-:W-:Y:S06]  /*37b0*/  BRA `(.L_x_792) ;  /* 0x0000000c00907947 */ /* 0x000fec0003800000 */
.L_x_788:
        /* <DEDUP_REMOVED lines=9> */
.L_x_796:
[----:B------:R-:W2:Y:S02]  /*3850*/  LDG.E.U16 R0, desc[UR36][R4.64] ;  /* 0x0000002404007981 */ /* 0x000ea4000c1e1500 */
[----:B--2---:R-:W-:-:S05]  /*3860*/  HADD2.F32 R0, -RZ, R0.H0_H0 ;  /* 0x20000000ff007230 */ /* 0x004fca0000004100 */
[----:B------:R-:W-:-:S04]  /*3870*/  F2FP.BF16.F32.PACK_AB R0, RZ, R0 ;  /* 0x00000000ff00723e */ /* 0x000fc800000010ff */
[----:B------:R-:W-:Y:S01]  /*3880*/  PRMT R19, R0, 0x7610, R19 ;  /* 0x0000761000137816 */ /* 0x000fe20000000013 */
[----:B------:R-:W-:Y:S06]  /*3890*/  BRA `(.L_x_792) ;  /* 0x0000000c00587947 */ /* 0x000fec0003800000 */
.L_x_795:
        /* <DEDUP_REMOVED lines=9> */
.L_x_798:
[----:B------:R-:W2:Y:S02]  /*3930*/  LDG.E.U16 R4, desc[UR36][R4.64] ;  /* 0x0000002404047981 */ /* 0x000ea4000c1e1500 */
[----:B--2---:R-:W-:-:S05]  /*3940*/  HADD2.F32 R0, -RZ, R4.H0_H0 ;  /* 0x20000004ff007230 */ /* 0x004fca0000004100 */
[----:B------:R-:W-:-:S04]  /*3950*/  F2FP.BF16.F32.PACK_AB R0, RZ, R0 ;  /* 0x00000000ff00723e */ /* 0x000fc800000010ff */
[----:B------:R-:W-:Y:S01]  /*3960*/  PRMT R19, R0, 0x7610, R19 ;  /* 0x0000761000137816 */ /* 0x000fe20000000013 */
[----:B------:R-:W-:Y:S06]  /*3970*/  BRA `(.L_x_792) ;  /* 0x0000000c00207947 */ /* 0x000fec0003800000 */
.L_x_797:
        /* <DEDUP_REMOVED lines=13> */
.L_x_787:
        /* <DEDUP_REMOVED lines=14> */
.L_x_801:
        /* <DEDUP_REMOVED lines=13> */
.L_x_800:
        /* <DEDUP_REMOVED lines=27> */
.L_x_803:
        /* <DEDUP_REMOVED lines=15> */
.L_x_802:
[----:B------:R0:W5:Y:S01]  /*3ea0*/  LDG.E.U16 R19, desc[UR36][R4.64] ;  /* 0x0000002404137981 */ /* 0x000162000c1e1500 */
[----:B------:R-:W-:Y:S05]  /*3eb0*/  BRA `(.L_x_792) ;  /* 0x0000000400d07947 */ /* 0x000fea0003800000 */
.L_x_799:
        /* <DEDUP_REMOVED lines=13> */
.L_x_806:
        /* <DEDUP_REMOVED lines=21> */
.L_x_810:
[----:B------:R-:W-:Y:S05]  /*40e0*/  BSYNC.RECONVERGENT B1 ;  /* 0x0000000000017941 */ /* 0x000fea0003800200 */
.L_x_809:
[----:B------:R-:W-:Y:S01]  /*40f0*/  IMAD.SHL.U32 R0, R0, 0x100000, RZ ;  /* 0x0010000000007824 */ /* 0x000fe200078e00ff */
[----:B------:R-:W-:-:S04]  /*4100*/  LEA R3, R3, 0x3b800000, 0x17 ;  /* 0x3b80000003037811 */ /* 0x000fc800078eb8ff */
[----:B------:R-:W-:-:S07]  /*4110*/  LOP3.LUT R0, R3, R0, R7, 0xfe, !PT ;  /* 0x0000000003007212 */ /* 0x000fce00078efe07 */
.L_x_808:
[----:B------:R-:W-:Y:S05]  /*4120*/  BSYNC.RECONVERGENT B0 ;  /* 0x0000000000007941 */ /* 0x000fea0003800200 */
.L_x_807:
[----:B------:R-:W-:-:S04]  /*4130*/  F2FP.BF16.F32.PACK_AB R0, RZ, R0 ;  /* 0x00000000ff00723e */ /* 0x000fc800000010ff */
[----:B------:R-:W-:Y:S01]  /*4140*/  PRMT R19, R0, 0x7610, R19 ;  /* 0x0000761000137816 */ /* 0x000fe20000000013 */
[----:B------:R-:W-:Y:S06]  /*4150*/  BRA `(.L_x_792) ;  /* 0x0000000400287947 */ /* 0x000fec0003800000 */
.L_x_805:
        /* <DEDUP_REMOVED lines=21> */
.L_x_814:
[----:B------:R-:W-:Y:S05]  /*42b0*/  BSYNC.RECONVERGENT B1 ;  /* 0x0000000000017941 */ /* 0x000fea0003800200 */
.L_x_813:
[----:B------:R-:W-:Y:S01]  /*42c0*/  IMAD.SHL.U32 R0, R0, 0x200000, RZ ;  /* 0x0020000000007824 */ /* 0x000fe200078e00ff */
[----:B------:R-:W-:-:S04]  /*42d0*/  LEA R3, R3, 0x37800000, 0x17 ;  /* 0x3780000003037811 */ /* 0x000fc800078eb8ff */
[----:B------:R-:W-:-:S07]  /*42e0*/  LOP3.LUT R0, R3, R0, R7, 0xfe, !PT ;  /* 0x0000000003007212 */ /* 0x000fce00078efe07 */
.L_x_812:
[----:B------:R-:W-:Y:S05]  /*42f0*/  BSYNC.RECONVERGENT B0 ;  /* 0x0000000000007941 */ /* 0x000fea0003800200 */
.L_x_811:
[----:B------:R-:W-:-:S04]  /*4300*/  F2FP.BF16.F32.PACK_AB R0, RZ, R0 ;  /* 0x00000000ff00723e */ /* 0x000fc800000010ff */
[----:B------:R-:W-:Y:S01]  /*4310*/  PRMT R19, R0, 0x7610, R19 ;  /* 0x0000761000137816 */ /* 0x000fe20000000013 */
[----:B------:R-:W-:Y:S06]  /*4320*/  BRA `(.L_x_792) ;  /* 0x0000000000b47947 */ /* 0x000fec0003800000 */
.L_x_804:
[----:B------:R-:W-:-:S09]  /*4330*/  UISETP.NE.AND UP0, UPT, UR4, 0x1c, UPT ;  /* 0x0000001c0400788c */ /* 0x000fd2000bf05270 */
[----:B------:R-:W-:Y:S05]  /*4340*/  BRA.U !UP0, `(.L_x_815) ;  /* 0x00000001089c7547 */ /* 0x000fea000b800000 */
[----:B------:R-:W-:-:S09]  /*4350*/  UISETP.NE.AND UP0, UPT, UR4, 0x1d, UPT ;  /* 0x0000001d0400788c */ /* 0x000fd2000bf05270 */
[----:B------:R-:W-:Y:S05]  /*4360*/  BRA.U !UP0, `(.L_x_816) ;  /* 0x0000000108807547 */ /* 0x000fea000b800000 */
[----:B------:R-:W-:-:S09]  /*4370*/  UISETP.NE.AND UP0, UPT, UR4, 0x2c, UPT ;  /* 0x0000002c0400788c */ /* 0x000fd2000bf05270 */
[----:B------:R-:W-:Y:S05]  /*4380*/  BRA.U !UP0, `(.L_x_817) ;  /* 0x0000000108487547 */ /* 0x000fea000b800000 */
.L_x_791:
        /* <DEDUP_REMOVED lines=16> */
.L_x_818:
[----:B------:R-:W-:Y:S01]  /*4490*/  PRMT R19, RZ, 0x7610, R19 ;  /* 0x00007610ff137816 */ /* 0x000fe20000000013 */
[----:B------:R-:W-:Y:S06]  /*44a0*/  BRA `(.L_x_792) ;  /* 0x0000000000547947 */ /* 0x000fec0003800000 */
.L_x_817:
        /* <DEDUP_REMOVED lines=8> */
.L_x_820:
[----:B------:R-:W-:Y:S05]  /*4530*/  BSYNC.RECONVERGENT B0 ;  /* 0x0000000000007941 */ /* 0x000fea0003800200 */
.L_x_819:
[----:B------:R-:W-:-:S04]  /*4540*/  F2FP.BF16.F32.PACK_AB R0, RZ, R0 ;  /* 0x00000000ff00723e */ /* 0x000fc800000010ff */
[----:B------:R-:W-:Y:S01]  /*4550*/  PRMT R19, R0, 0x7610, R19 ;  /* 0x0000761000137816 */ /* 0x000fe20000000013 */
[----:B------:R-:W-:Y:S06]  /*4560*/  BRA `(.L_x_792) ;  /* 0x0000000000247947 */ /* 0x000fec0003800000 */
.L_x_816:
[----:B------:R-:W2:Y:S02]  /*4570*/  LDG.E.64 R4, desc[UR36][R4.64] ;  /* 0x0000002404047981 */ /* 0x000ea4000c1e1b00 */
[----:B--2---:R-:W0:Y:S02]  /*4580*/  I2F.U64 R0, R4 ;  /* 0x0000000400007312 */ /* 0x004e240000301000 */
[----:B0-----:R-:W-:-:S04]  /*4590*/  F2FP.BF16.F32.PACK_AB R0, RZ, R0 ;  /* 0x00000000ff00723e */ /* 0x001fc800000010ff */
[----:B------:R-:W-:Y:S01]  /*45a0*/  PRMT R19, R0, 0x7610, R19 ;  /* 0x0000761000137816 */ /* 0x000fe20000000013 */
[----:B------:R-:W-:Y:S06]  /*45b0*/  BRA `(.L_x_792) ;  /* 0x0000000000107947 */ /* 0x000fec0003800000 */
.L_x_815:
[----:B------:R-:W2:Y:S02]  /*45c0*/  LDG.E R4, desc[UR36][R4.64] ;  /* 0x0000002404047981 */ /* 0x000ea4000c1e1900 */
[----:B--2---:R-:W-:-:S04]  /*45d0*/  I2FP.F32.U32 R0, R4 ;  /* 0x0000000400007245 */ /* 0x004fc80000201000 */
[----:B------:R-:W-:-:S04]  /*45e0*/  F2FP.BF16.F32.PACK_AB R0, RZ, R0 ;  /* 0x00000000ff00723e */ /* 0x000fc800000010ff */
[----:B------:R-:W-:-:S07]  /*45f0*/  PRMT R19, R0, 0x7610, R19 ;  /* 0x0000761000137816 */ /* 0x000fce0000000013 */
.L_x_792:
[----:B------:R-:W-:-:S07]  /*4600*/  VIADD R33, R23, 0x80 ;  /* 0x0000008017217836 */ /* 0x000fce0000000000 */
.L_x_684:
[----:B------:R-:W-:Y:S05]  /*4610*/  BSYNC.RECONVERGENT B6 ;  /* 0x0000000000067941 */ /* 0x000fea0003800200 */
.L_x_683:
[----:B------:R-:W-:Y:S01]  /*4620*/  ISETP.GE.AND P0, PT, R33, R34, PT ;  /* 0x000000222100720c */ /* 0x000fe20003f06270 */
[----:B------:R-:W-:Y:S01]  /*4630*/  BSSY.RECONVERGENT B6, `(.L_x_821) ;  /* 0x0000454000067945 */ /* 0x000fe20003800200 */
[----:B------:R-:W-:Y:S02]  /*4640*/  PRMT R22, RZ, 0x7610, R22 ;  /* 0x00007610ff167816 */ /* 0x000fe40000000016 */
[----:B------:R-:W-:Y:S02]  /*4650*/  PRMT R24, RZ, 0x7610, R24 ;  /* 0x00007610ff187816 */ /* 0x000fe40000000018 */
[----:B------:R-:W-:Y:S02]  /*4660*/  PRMT R25, RZ, 0x7610, R25 ;  /* 0x00007610ff197816 */ /* 0x000fe40000000019 */
[----:B------:R-:W-:-:S05]  /*4670*/  PRMT R26, RZ, 0x7610, R26 ;  /* 0x00007610ff1a7816 */ /* 0x000fca000000001a */
[----:B------:R-:W-:Y:S05]  /*4680*/  @P0 BRA `(.L_x_822) ;  /* 0x0000004400380947 */ /* 0x000fea0003800000 */
[----:B------:R-:W1:Y:S01]  /*4690*/  LDCU UR4, c[0x0][0x3b8] ;  /* 0x00007700ff0477ac */ /* 0x000e620008000800 */
[----:B0-----:R-:W0:Y:S01]  /*46a0*/  LDC.64 R4, c[0x0][0x390] ;  /* 0x0000e400ff047b82 */ /* 0x001e220000000a00 */
[----:B------:R-:W-:-:S04]  /*46b0*/  IMAD R26, R2, 0x200, R33 ;  /* 0x00000200021a7824 */ /* 0x000fc800078e0221 */
[----:B-1----:R-:W-:Y:S01]  /*46c0*/  IMAD R3, R26, UR4, RZ ;  /* 0x000000041a037c24 */ /* 0x002fe2000f8e02ff */
[----:B------:R-:W-:-:S04]  /*46d0*/  ULOP3.LUT UR4, UR38, 0xff, URZ, 0xc0, !UPT ;  /* 0x000000ff26047892 */ /* 0x000fc8000f8ec0ff */
[----:B------:R-:W-:Y:S01]  /*46e0*/  UISETP.GT.AND UP0, UPT, UR4, 0x9, UPT ;  /* 0x000000090400788c */ /* 0x000fe2000bf04270 */
[----:B0-----:R-:W-:-:S05]  /*46f0*/  IADD3 R4, P0, PT, R3, R4, RZ ;  /* 0x0000000403047210 */ /* 0x001fca0007f1e0ff */
        /* <DEDUP_REMOVED lines=15> */
.L_x_826:
[----:B------:R-:W2:Y:S02]  /*47f0*/  LDG.E.U8 R4, desc[UR36][R4.64] ;  /* 0x0000002404047981 */ /* 0x000ea4000c1e1100 */
[----:B--2---:R-:W-:-:S04]  /*4800*/  I2FP.F32.U32 R0, R4 ;  /* 0x0000000400007245 */ /* 0x004fc80000201000 */
[----:B------:R-:W-:-:S04]  /*4810*/  F2FP.BF16.F32.PACK_AB R0, RZ, R0 ;  /* 0x00000000ff00723e */ /* 0x000fc800000010ff */
[----:B------:R-:W-:Y:S01]  /*4820*/  PRMT R22, R0, 0x7610, R22 ;  /* 0x0000761000167816 */ /* 0x000fe20000000016 */
[----:B------:R-:W-:Y:S06]  /*4830*/  BRA `(.L_x_828) ;  /* 0x0000000c00e47947 */ /* 0x000fec0003800000 */
.L_x_825:
        /* <DEDUP_REMOVED lines=11> */
.L_x_830:
[----:B------:R-:W2:Y:S02]  /*48f0*/  LDG.E R4, desc[UR36][R4.64] ;  /* 0x0000002404047981 */ /* 0x000ea4000c1e1900 */
[----:B--2---:R-:W-:-:S04]  /*4900*/  I2FP.F32.S32 R0, R4 ;  /* 0x0000000400007245 */ /* 0x004fc80000201400 */
[----:B------:R-:W-:-:S04]  /*4910*/  F2FP.BF16.F32.PACK_AB R0, RZ, R0 ;  /* 0x00000000ff00723e */ /* 0x000fc800000010ff */
[----:B------:R-:W-:Y:S01]  /*4920*/  PRMT R22, R0, 0x7610, R22 ;  /* 0x0000761000167816 */ /* 0x000fe20000000016 */
[----:B------:R-:W-:Y:S06]  /*4930*/  BRA `(.L_x_828) ;  /* 0x0000000c00a47947 */ /* 0x000fec0003800000 */
.L_x_829:
[----:B------:R-:W2:Y:S02]  /*4940*/  LDG.E.U16 R4, desc[UR36][R4.64] ;  /* 0x0000002404047981 */ /* 0x000ea4000c1e1500 */
[----:B--2---:R-:W0:Y:S02]  /*4950*/  I2F.S16 R0, R4 ;  /* 0x0000000400007306 */ /* 0x004e240000101400 */
[----:B0-----:R-:W-:-:S04]  /*4960*/  F2FP.BF16.F32.PACK_AB R0, RZ, R0 ;  /* 0x00000000ff00723e */ /* 0x001fc800000010ff */
[----:B------:R-:W-:Y:S01]  /*4970*/  PRMT R22, R0, 0x7610, R22 ;  /* 0x0000761000167816 */ /* 0x000fe20000000016 */
[----:B------:R-:W-:Y:S06]  /*4980*/  BRA `(.L_x_828) ;  /* 0x0000000c00907947 */ /* 0x000fec0003800000 */
.L_x_824:
        /* <DEDUP_REMOVED lines=9> */
.L_x_832:
[----:B------:R-:W2:Y:S02]  /*4a20*/  LDG.E.U16 R0, desc[UR36][R4.64] ;  /* 0x0000002404007981 */ /* 0x000ea4000c1e1500 */
[----:B--2---:R-:W-:-:S05]  /*4a30*/  HADD2.F32 R0, -RZ, R0.H0_H0 ;  /* 0x20000000ff007230 */ /* 0x004fca0000004100 */
[----:B------:R-:W-:-:S04]  /*4a40*/  F2FP.BF16.F32.PACK_AB R0, RZ, R0 ;  /* 0x00000000ff00723e */ /* 0x000fc800000010ff */
[----:B------:R-:W-:Y:S01]  /*4a50*/  PRMT R22, R0, 0x7610, R22 ;  /* 0x0000761000167816 */ /* 0x000fe20000000016 */
[----:B------:R-:W-:Y:S06]  /*4a60*/  BRA `(.L_x_828) ;  /* 0x0000000c00587947 */ /* 0x000fec0003800000 */
.L_x_831:
        /* <DEDUP_REMOVED lines=9> */
.L_x_834:
[----:B------:R-:W2:Y:S02]  /*4b00*/  LDG.E.U16 R4, desc[UR36][R4.64] ;  /* 0x0000002404047981 */ /* 0x000ea4000c1e1500 */
[----:B--2---:R-:W-:-:S05]  /*4b10*/  HADD2.F32 R0, -RZ, R4.H0_H0 ;  /* 0x20000004ff007230 */ /* 0x004fca0000004100 */
[----:B------:R-:W-:-:S04]  /*4b20*/  F2FP.BF16.F32.PACK_AB R0, RZ, R0 ;  /* 0x00000000ff00723e */ /* 0x000fc800000010ff */
[----:B------:R-:W-:Y:S01]  /*4b30*/  PRMT R22, R0, 0x7610, R22 ;  /* 0x0000761000167816 */ /* 0x000fe20000000016 */
[----:B------:R-:W-:Y:S06]  /*4b40*/  BRA `(.L_x_828) ;  /* 0x0000000c00207947 */ /* 0x000fec0003800000 */
.L_x_833:
        /* <DEDUP_REMOVED lines=13> */
.L_x_823:
        /* <DEDUP_REMOVED lines=14> */
.L_x_837:
        /* <DEDUP_REMOVED lines=13> */
.L_x_836:
        /* <DEDUP_REMOVED lines=27> */
.L_x_839:
[----:B------:R-:W2:Y:S02]  /*4f80*/  LDG.E.U8 R4, desc[UR36][R4.64] ;  /* 0x0000002404047981 */ /* 0x000ea4000c1e1100 */
[C---:B--2---:R-:W-:Y:S02]  /*4f90*/  IMAD.SHL.U32 R0, R4.reuse, 0x2000000, RZ ;  /* 0x0200000004007824 */ /* 0x044fe400078e00ff */
[----:B------:R-:W-:-:S03]  /*4fa0*/  IMAD.SHL.U32 R6, R4, 0x100, RZ ;  /* 0x0000010004067824 */ /* 0x000fc600078e00ff */
[----:B------:R-:W-:-:S13]  /*4fb0*/  ISETP.GE.U32.AND P0, PT, R0, 0x8000000, PT ;  /* 0x080000000000780c */ /* 0x000fda0003f06070 */
[----:B------:R-:W-:Y:S02]  /*4fc0*/  @!P0 LOP3.LUT R3, R6, 0x7f00, RZ, 0xc0, !PT ;  /* 0x00007f0006038812 */ /* 0x000fe400078ec0ff */
[----:B------:R-:W-:Y:S02]  /*4fd0*/  @P0 LEA.HI R0, R0, 0x70000000, RZ, 0x1c ;  /* 0x7000000000000811 */ /* 0x000fe400078fe0ff */
[----:B------:R-:W-:Y:S02]  /*4fe0*/  @!P0 LOP3.LUT R3, R3, 0x3f000000, RZ, 0xfc, !PT ;  /* 0x3f00000003038812 */ /* 0x000fe400078efcff */
[----:B------:R-:W-:Y:S01]  /*4ff0*/  PRMT R6, R6, 0x9910, RZ ;  /* 0x0000991006067816 */ /* 0x000fe200000000ff */
[----:B------:R-:W-:Y:S02]  /*5000*/  @P0 FMUL.FTZ R0, R0, 1.9259299443872358531e-34 ;  /* 0x0780000000000820 */ /* 0x000fe40000410000 */
[----:B------:R-:W-:Y:S02]  /*5010*/  @!P0 FADD.FTZ R0, R3, -0.5 ;  /* 0xbf00000003008421 */ /* 0x000fe40000010000 */
[----:B------:R-:W-:-:S05]  /*5020*/  IMAD.MOV.U32 R3, RZ, RZ, R6 ;  /* 0x000000ffff037224 */ /* 0x000fca00078e0006 */
[----:B------:R-:W-:-:S04]  /*5030*/  LOP3.LUT R0, R0, 0x80000000, R3, 0xf8, !PT ;  /* 0x8000000000007812 */ /* 0x000fc800078ef803 */
[----:B------:R-:W-:-:S04]  /*5040*/  F2FP.BF16.F32.PACK_AB R0, RZ, R0 ;  /* 0x00000000ff00723e */ /* 0x000fc800000010ff */
[----:B------:R-:W-:Y:S01]  /*5050*/  PRMT R22, R0, 0x7610, R22 ;  /* 0x0000761000167816 */ /* 0x000fe20000000016 */
[----:B------:R-:W-:Y:S06]  /*5060*/  BRA `(.L_x_828) ;  /* 0x0000000400d87947 */ /* 0x000fec0003800000 */
.L_x_838:
[----:B------:R0:W5:Y:S01]  /*5070*/  LDG.E.U16 R22, desc[UR36][R4.64] ;  /* 0x0000002404167981 */ /* 0x000162000c1e1500 */
[----:B------:R-:W-:Y:S05]  /*5080*/  BRA `(.L_x_828) ;  /* 0x0000000400d07947 */ /* 0x000fea0003800000 */
.L_x_835:
        /* <DEDUP_REMOVED lines=13> */
.L_x_842:
        /* <DEDUP_REMOVED lines=21> */
.L_x_846:
[----:B------:R-:W-:Y:S05]  /*52b0*/  BSYNC.RECONVERGENT B1 ;  /* 0x0000000000017941 */ /* 0x000fea0003800200 */
.L_x_845:
[----:B------:R-:W-:Y:S01]  /*52c0*/  IMAD.SHL.U32 R0, R0, 0x100000, RZ ;  /* 0x0010000000007824 */ /* 0x000fe200078e00ff */
[----:B------:R-:W-:-:S04]  /*52d0*/  LEA R3, R3, 0x3b800000, 0x17 ;  /* 0x3b80000003037811 */ /* 0x000fc800078eb8ff */
[----:B------:R-:W-:-:S07]  /*52e0*/  LOP3.LUT R0, R3, R0, R7, 0xfe, !PT ;  /* 0x0000000003007212 */ /* 0x000fce00078efe07 */
.L_x_844:
[----:B------:R-:W-:Y:S05]  /*52f0*/  BSYNC.RECONVERGENT B0 ;  /* 0x0000000000007941 */ /* 0x000fea0003800200 */
.L_x_843:
[----:B------:R-:W-:-:S04]  /*5300*/  F2FP.BF16.F32.PACK_AB R0, RZ, R0 ;  /* 0x00000000ff00723e */ /* 0x000fc800000010ff */
[----:B------:R-:W-:Y:S01]  /*5310*/  PRMT R22, R0, 0x7610, R22 ;  /* 0x0000761000167816 */ /* 0x000fe20000000016 */
[----:B------:R-:W-:Y:S06]  /*5320*/  BRA `(.L_x_828) ;  /* 0x0000000400287947 */ /* 0x000fec0003800000 */
.L_x_841:
        /* <DEDUP_REMOVED lines=21> */
.L_x_850:
[----:B------:R-:W-:Y:S05]  /*5480*/  BSYNC.RECONVERGENT B1 ;  /* 0x0000000000017941 */ /* 0x000fea0003800200 */
.L_x_849:
[----:B------:R-:W-:Y:S01]  /*5490*/  IMAD.SHL.U32 R0, R0, 0x200000, RZ ;  /* 0x0020000000007824 */ /* 0x000fe200078e00ff */
[----:B------:R-:W-:-:S04]  /*54a0*/  LEA R3, R3, 0x37800000, 0x17 ;  /* 0x3780000003037811 */ /* 0x000fc800078eb8ff */
[----:B------:R-:W-:-:S07]  /*54b0*/  LOP3.LUT R0, R3, R0, R7, 0xfe, !PT ;  /* 0x0000000003007212 */ /* 0x000fce00078efe07 */
.L_x_848:
[----:B------:R-:W-:Y:S05]  /*54c0*/  BSYNC.RECONVERGENT B0 ;  /* 0x0000000000007941 */ /* 0x000fea0003800200 */
.L_x_847:
[----:B------:R-:W-:-:S04]  /*54d0*/  F2FP.BF16.F32.PACK_AB R0, RZ, R0 ;  /* 0x00000000ff00723e */ /* 0x000fc800000010ff */
[----:B------:R-:W-:Y:S01]  /*54e0*/  PRMT R22, R0, 0x7610, R22 ;  /* 0x0000761000167816 */ /* 0x000fe20000000016 */
[----:B------:R-:W-:Y:S06]  /*54f0*/  BRA `(.L_x_828) ;  /* 0x0000000000b47947 */ /* 0x000fec0003800000 */
.L_x_840:
        /* <DEDUP_REMOVED lines=14> */
.L_x_854:
[----:B------:R-:W-:Y:S05]  /*55e0*/  BSYNC.RECONVERGENT B0 ;  /* 0x0000000000007941 */ /* 0x000fea0003800200 */
.L_x_853:
[----:B------:R-:W-:-:S04]  /*55f0*/  F2FP.BF16.F32.PACK_AB R0, RZ, R0 ;  /* 0x00000000ff00723e */ /* 0x000fc800000010ff */
[----:B------:R-:W-:Y:S01]  /*5600*/  PRMT R22, R0, 0x7610, R22 ;  /* 0x0000761000167816 */ /* 0x000fe20000000016 */
[----:B------:R-:W-:Y:S06]  /*5610*/  BRA `(.L_x_828) ;  /* 0x00000000006c7947 */ /* 0x000fec0003800000 */
.L_x_827:
        /* <DEDUP_REMOVED lines=16> */
.L_x_855:
[----:B------:R-:W-:Y:S01]  /*5720*/  PRMT R22, RZ, 0x7610, R22 ;  /* 0x00007610ff167816 */ /* 0x000fe20000000016 */
[----:B------:R-:W-:Y:S06]  /*5730*/  BRA `(.L_x_828) ;  /* 0x0000000000247947 */ /* 0x000fec0003800000 */
.L_x_852:
[----:B------:R-:W2:Y:S02]  /*5740*/  LDG.E.64 R4, desc[UR36][R4.64] ;  /* 0x0000002404047981 */ /* 0x000ea4000c1e1b00 */
[----:B--2---:R-:W0:Y:S02]  /*5750*/  I2F.U64 R0, R4 ;  /* 0x0000000400007312 */ /* 0x004e240000301000 */
[----:B0-----:R-:W-:-:S04]  /*5760*/  F2FP.BF16.F32.PACK_AB R0, RZ, R0 ;  /* 0x00000000ff00723e */ /* 0x001fc800000010ff */
[----:B------:R-:W-:Y:S01]  /*5770*/  PRMT R22, R0, 0x7610, R22 ;  /* 0x0000761000167816 */ /* 0x000fe20000000016 */
[----:B------:R-:W-:Y:S06]  /*5780*/  BRA `(.L_x_828) ;  /* 0x0000000000107947 */ /* 0x000fec0003800000 */
.L_x_851:
[----:B------:R-:W2:Y:S02]  /*5790*/  LDG.E R4, desc[UR36][R4.64] ;  /* 0x0000002404047981 */ /* 0x000ea4000c1e1900 */
[----:B--2---:R-:W-:-:S04]  /*57a0*/  I2FP.F32.U32 R0, R4 ;  /* 0x0000000400007245 */ /* 0x004fc80000201000 */
[----:B------:R-:W-:-:S04]  /*57b0*/  F2FP.BF16.F32.PACK_AB R0, RZ, R0 ;  /* 0x00000000ff00723e */ /* 0x000fc800000010ff */
[----:B------:R-:W-:-:S07]  /*57c0*/  PRMT R22, R0, 0x7610, R22 ;  /* 0x0000761000167816 */ /* 0x000fce0000000016 */
.L_x_828:
        /* <DEDUP_REMOVED lines=21> */
.L_x_859:
[----:B------:R-:W2:Y:S02]  /*5920*/  LDG.E.U8 R4, desc[UR36][R4.64] ;  /* 0x0000002404047981 */ /* 0x000ea4000c1e1100 */
[----:B--2---:R-:W-:-:S04]  /*5930*/  I2FP.F32.U32 R0, R4 ;  /* 0x0000000400007245 */ /* 0x004fc80000201000 */
[----:B------:R-:W-:-:S04]  /*5940*/  F2FP.BF16.F32.PACK_AB R0, RZ, R0 ;  /* 0x00000000ff00723e */ /* 0x000fc800000010ff */
[----:B------:R-:W-:Y:S01]  /*5950*/  PRMT R24, R0, 0x7610, R24 ;  /* 0x0000761000187816 */ /* 0x000fe20000000018 */
[----:B------:R-:W-:Y:S06]  /*5960*/  BRA `(.L_x_861) ;  /* 0x0000000c00e47947 */ /* 0x000fec0003800000 */
.L_x_858:
        /* <DEDUP_REMOVED lines=11> */
.L_x_863:
[----:B------:R-:W2:Y:S02]  /*5a20*/  LDG.E R4, desc[UR36][R4.64] ;  /* 0x0000002404047981 */ /* 0x000ea4000c1e1900 */
[----:B--2---:R-:W-:-:S04]  /*5a30*/  I2FP.F32.S32 R0, R4 ;  /* 0x0000000400007245 */ /* 0x004fc80000201400 */
[----:B------:R-:W-:-:S04]  /*5a40*/  F2FP.BF16.F32.PACK_AB R0, RZ, R0 ;  /* 0x00000000ff00723e */ /* 0x000fc800000010ff */
[----:B------:R-:W-:Y:S01]  /*5a50*/  PRMT R24, R0, 0x7610, R24 ;  /* 0x0000761000187816 */ /* 0x000fe20000000018 */
[----:B------:R-:W-:Y:S06]  /*5a60*/  BRA `(.L_x_861) ;  /* 0x0000000c00a47947 */ /* 0x000fec0003800000 */
.L_x_862:
[----:B------:R-:W2:Y:S02]  /*5a70*/  LDG.E.U16 R4, desc[UR36][R4.64] ;  /* 0x0000002404047981 */ /* 0x000ea4000c1e1500 */
[----:B--2---:R-:W0:Y:S02]  /*5a80*/  I2F.S16 R0, R4 ;  /* 0x0000000400007306 */ /* 0x004e240000101400 */
[----:B0-----:R-:W-:-:S04]  /*5a90*/  F2FP.BF16.F32.PACK_AB R0, RZ, R0 ;  /* 0x00000000ff00723e */ /* 0x001fc800000010ff */
[----:B------:R-:W-:Y:S01]  /*5aa0*/  PRMT R24, R0, 0x7610, R24 ;  /* 0x0000761000187816 */ /* 0x000fe20000000018 */
[----:B------:R-:W-:Y:S06]  /*5ab0*/  BRA `(.L_x_861) ;  /* 0x0000000c00907947 */ /* 0x000fec0003800000 */
.L_x_857:
        /* <DEDUP_REMOVED lines=9> */
.L_x_865:
[----:B------:R-:W2:Y:S02]  /*5b50*/  LDG.E.U16 R0, desc[UR36][R4.64] ;  /* 0x0000002404007981 */ /* 0x000ea4000c1e1500 */
[----:B--2---:R-:W-:-:S05]  /*5b60*/  HADD2.F32 R0, -RZ, R0.H0_H0 ;  /* 0x20000000ff007230 */ /* 0x004fca0000004100 */
[----:B------:R-:W-:-:S04]  /*5b70*/  F2FP.BF16.F32.PACK_AB R0, RZ, R0 ;  /* 0x00000000ff00723e */ /* 0x000fc800000010ff */
[----:B------:R-:W-:Y:S01]  /*5b80*/  PRMT R24, R0, 0x7610, R24 ;  /* 0x0000761000187816 */ /* 0x000fe20000000018 */
[----:B------:R-:W-:Y:S06]  /*5b90*/  BRA `(.L_x_861) ;  /* 0x0000000c00587947 */ /* 0x000fec0003800000 */
.L_x_864:
        /* <DEDUP_REMOVED lines=9> */
.L_x_867:
[----:B------:R-:W2:Y:S02]  /*5c30*/  LDG.E.U16 R4, desc[UR36][R4.64] ;  /* 0x0000002404047981 */ /* 0x000ea4000c1e1500 */
[----:B--2---:R-:W-:-:S05]  /*5c40*/  HADD2.F32 R0, -RZ, R4.H0_H0 ;  /* 0x20000004ff007230 */ /* 0x004fca0000004100 */
[----:B------:R-:W-:-:S04]  /*5c50*/  F2FP.BF16.F32.PACK_AB R0, RZ, R0 ;  /* 0x00000000ff00723e */ /* 0x000fc800000010ff */
[----:B------:R-:W-:Y:S01]  /*5c60*/  PRMT R24, R0, 0x7610, R24 ;  /* 0x0000761000187816 */ /* 0x000fe20000000018 */
[----:B------:R-:W-:Y:S06]  /*5c70*/  BRA `(.L_x_861) ;  /* 0x0000000c00207947 */ /* 0x000fec0003800000 */
.L_x_866:
        /* <DEDUP_REMOVED lines=13> */
.L_x_856:
        /* <DEDUP_REMOVED lines=14> */
.L_x_870:
        /* <DEDUP_REMOVED lines=13> */
.L_x_869:
        /* <DEDUP_REMOVED lines=27> */
.L_x_872:
        /* <DEDUP_REMOVED lines=15> */
.L_x_871:
[----:B------:R0:W5:Y:S01]  /*61a0*/  LDG.E.U16 R24, desc[UR36][R4.64] ;  /* 0x0000002404187981 */ /* 0x000162000c1e1500 */
[----:B------:R-:W-:Y:S05]  /*61b0*/  BRA `(.L_x_861) ;  /* 0x0000000400d07947 */ /* 0x000fea0003800000 */
.L_x_868:
        /* <DEDUP_REMOVED lines=13> */
.L_x_875:
        /* <DEDUP_REMOVED lines=21> */
.L_x_879:
[----:B------:R-:W-:Y:S05]  /*63e0*/  BSYNC.RECONVERGENT B1 ;  /* 0x0000000000017941 */ /* 0x000fea0003800200 */
.L_x_878:
[----:B------:R-:W-:Y:S01]  /*63f0*/  IMAD.SHL.U32 R0, R0, 0x100000, RZ ;  /* 0x0010000000007824 */ /* 0x000fe200078e00ff */
[----:B------:R-:W-:-:S04]  /*6400*/  LEA R3, R3, 0x3b800000, 0x17 ;  /* 0x3b80000003037811 */ /* 0x000fc800078eb8ff */
[----:B------:R-:W-:-:S07]  /*6410*/  LOP3.LUT R0, R3, R0, R7, 0xfe, !PT ;  /* 0x0000000003007212 */ /* 0x000fce00078efe07 */
.L_x_877:
[----:B------:R-:W-:Y:S05]  /*6420*/  BSYNC.RECONVERGENT B0 ;  /* 0x0000000000007941 */ /* 0x000fea0003800200 */
.L_x_876:
[----:B------:R-:W-:-:S04]  /*6430*/  F2FP.BF16.F32.PACK_AB R0, RZ, R0 ;  /* 0x00000000ff00723e */ /* 0x000fc800000010ff */
[----:B------:R-:W-:Y:S01]  /*6440*/  PRMT R24, R0, 0x7610, R24 ;  /* 0x0000761000187816 */ /* 0x000fe20000000018 */
[----:B------:R-:W-:Y:S06]  /*6450*/  BRA `(.L_x_861) ;  /* 0x0000000400287947 */ /* 0x000fec0003800000 */
.L_x_874:
        /* <DEDUP_REMOVED lines=21> */
.L_x_883:
[----:B------:R-:W-:Y:S05]  /*65b0*/  BSYNC.RECONVERGENT B1 ;  /* 0x0000000000017941 */ /* 0x000fea0003800200 */
.L_x_882:
[----:B------:R-:W-:Y:S01]  /*65c0*/  IMAD.SHL.U32 R0, R0, 0x200000, RZ ;  /* 0x0020000000007824 */ /* 0x000fe200078e00ff */
[----:B------:R-:W-:-:S04]  /*65d0*/  LEA R3, R3, 0x37800000, 0x17 ;  /* 0x3780000003037811 */ /* 0x000fc800078eb8ff */
[----:B------:R-:W-:-:S07]  /*65e0*/  LOP3.LUT R0, R3, R0, R7, 0xfe, !PT ;  /* 0x0000000003007212 */ /* 0x000fce00078efe07 */
.L_x_881:
[----:B------:R-:W-:Y:S05]  /*65f0*/  BSYNC.RECONVERGENT B0 ;  /* 0x0000000000007941 */ /* 0x000fea0003800200 */
.L_x_880:
[----:B------:R-:W-:-:S04]  /*6600*/  F2FP.BF16.F32.PACK_AB R0, RZ, R0 ;  /* 0x00000000ff00723e */ /* 0x000fc800000010ff */
[----:B------:R-:W-:Y:S01]  /*6610*/  PRMT R24, R0, 0x7610, R24 ;  /* 0x0000761000187816 */ /* 0x000fe20000000018 */
[----:B------:R-:W-:Y:S06]  /*6620*/  BRA `(.L_x_861) ;  /* 0x0000000000b47947 */ /* 0x000fec0003800000 */
.L_x_873:
        /* <DEDUP_REMOVED lines=14> */
.L_x_887:
[----:B------:R-:W-:Y:S05]  /*6710*/  BSYNC.RECONVERGENT B0 ;  /* 0x0000000000007941 */ /* 0x000fea0003800200 */
.L_x_886:
[----:B------:R-:W-:-:S04]  /*6720*/  F2FP.BF16.F32.PACK_AB R0, RZ, R0 ;  /* 0x00000000ff00723e */ /* 0x000fc800000010ff */
[----:B------:R-:W-:Y:S01]  /*6730*/  PRMT R24, R0, 0x7610, R24 ;  /* 0x0000761000187816 */ /* 0x000fe20000000018 */
[----:B------:R-:W-:Y:S06]  /*6740*/  BRA `(.L_x_861) ;  /* 0x00000000006c7947 */ /* 0x000fec0003800000 */
.L_x_860:
        /* <DEDUP_REMOVED lines=16> */
.L_x_888:
[----:B------:R-:W-:Y:S01]  /*6850*/  PRMT R24, RZ, 0x7610, R24 ;  /* 0x00007610ff187816 */ /* 0x000fe20000000018 */
[----:B------:R-:W-:Y:S06]  /*6860*/  BRA `(.L_x_861) ;  /* 0x0000000000247947 */ /* 0x000fec0003800000 */
.L_x_885:
[----:B------:R-:W2:Y:S02]  /*6870*/  LDG.E.64 R4, desc[UR36][R4.64] ;  /* 0x0000002404047981 */ /* 0x000ea4000c1e1b00 */
[----:B--2---:R-:W0:Y:S02]  /*6880*/  I2F.U64 R0, R4 ;  /* 0x0000000400007312 */ /* 0x004e240000301000 */
[----:B0-----:R-:W-:-:S04]  /*6890*/  F2FP.BF16.F32.PACK_AB R0, RZ, R0 ;  /* 0x00000000ff00723e */ /* 0x001fc800000010ff */
[----:B------:R-:W-:Y:S01]  /*68a0*/  PRMT R24, R0, 0x7610, R24 ;  /* 0x0000761000187816 */ /* 0x000fe20000000018 */
[----:B------:R-:W-:Y:S06]  /*68b0*/  BRA `(.L_x_861) ;  /* 0x0000000000107947 */ /* 0x000fec0003800000 */
.L_x_884:
[----:B------:R-:W2:Y:S02]  /*68c0*/  LDG.E R4, desc[UR36][R4.64] ;  /* 0x0000002404047981 */ /* 0x000ea4000c1e1900 */
[----:B--2---:R-:W-:-:S04]  /*68d0*/  I2FP.F32.U32 R0, R4 ;  /* 0x0000000400007245 */ /* 0x004fc80000201000 */
[----:B------:R-:W-:-:S04]  /*68e0*/  F2FP.BF16.F32.PACK_AB R0, RZ, R0 ;  /* 0x00000000ff00723e */ /* 0x000fc800000010ff */
[----:B------:R-:W-:-:S07]  /*68f0*/  PRMT R24, R0, 0x7610, R24 ;  /* 0x0000761000187816 */ /* 0x000fce0000000018 */
.L_x_861:
        /* <DEDUP_REMOVED lines=21> */
.L_x_892:
[----:B------:R-:W2:Y:S02]  /*6a50*/  LDG.E.U8 R4, desc[UR36][R4.64] ;  /* 0x0000002404047981 */ /* 0x000ea4000c1e1100 */
[----:B--2---:R-:W-:-:S04]  /*6a60*/  I2FP.F32.U32 R0, R4 ;  /* 0x0000000400007245 */ /* 0x004fc80000201000 */
[----:B------:R-:W-:-:S04]  /*6a70*/  F2FP.BF16.F32.PACK_AB R0, RZ, R0 ;  /* 0x00000000ff00723e */ /* 0x000fc800000010ff */
[----:B------:R-:W-:Y:S01]  /*6a80*/  PRMT R25, R0, 0x7610, R25 ;  /* 0x0000761000197816 */ /* 0x000fe20000000019 */
[----:B------:R-:W-:Y:S06]  /*6a90*/  BRA `(.L_x_894) ;  /* 0x0000000c00e47947 */ /* 0x000fec0003800000 */
.L_x_891:
        /* <DEDUP_REMOVED lines=11> */
.L_x_896:
[----:B------:R-:W2:Y:S02]  /*6b50*/  LDG.E R4, desc[UR36][R4.64] ;  /* 0x0000002404047981 */ /* 0x000ea4000c1e1900 */
[----:B--2---:R-:W-:-:S04]  /*6b60*/  I2FP.F32.S32 R0, R4 ;  /* 0x0000000400007245 */ /* 0x004fc80000201400 */
[----:B------:R-:W-:-:S04]  /*6b70*/  F2FP.BF16.F32.PACK_AB R0, RZ, R0 ;  /* 0x00000000ff00723e */ /* 0x000fc800000010ff */
[----:B------:R-:W-:Y:S01]  /*6b80*/  PRMT R25, R0, 0x7610, R25 ;  /* 0x0000761000197816 */ /* 0x000fe20000000019 */
[----:B------:R-:W-:Y:S06]  /*6b90*/  BRA `(.L_x_894) ;  /* 0x0000000c00a47947 */ /* 0x000fec0003800000 */
.L_x_895:
[----:B------:R-:W2:Y:S02]  /*6ba0*/  LDG.E.U16 R4, desc[UR36][R4.64] ;  /* 0x0000002404047981 */ /* 0x000ea4000c1e1500 */
[----:B--2---:R-:W0:Y:S02]  /*6bb0*/  I2F.S16 R0, R4 ;  /* 0x0000000400007306 */ /* 0x004e240000101400 */
[----:B0-----:R-:W-:-:S04]  /*6bc0*/  F2FP.BF16.F32.PACK_AB R0, RZ, R0 ;  /* 0x00000000ff00723e */ /* 0x001fc800000010ff */
[----:B------:R-:W-:Y:S01]  /*6bd0*/  PRMT R25, R0, 0x7610, R25 ;  /* 0x0000761000197816 */ /* 0x000fe20000000019 */
[----:B------:R-:W-:Y:S06]  /*6be0*/  BRA `(.L_x_894) ;  /* 0x0000000c00907947 */ /* 0x000fec0003800000 */
.L_x_890:
        /* <DEDUP_REMOVED lines=9> */
.L_x_898:
[----:B------:R-:W2:Y:S02]  /*6c80*/  LDG.E.U16 R0, desc[UR36][R4.64] ;  /* 0x0000002404007981 */ /* 0x000ea4000c1e1500 */
[----:B--2---:R-:W-:-:S05]  /*6c90*/  HADD2.F32 R0, -RZ, R0.H0_H0 ;  /* 0x20000000ff007230 */ /* 0x004fca0000004100 */
[----:B------:R-:W-:-:S04]  /*6ca0*/  F2FP.BF16.F32.PACK_AB R0, RZ, R0 ;  /* 0x00000000ff00723e */ /* 0x000fc800000010ff */
[----:B------:R-:W-:Y:S01]  /*6cb0*/  PRMT R25, R0, 0x7610, R25 ;  /* 0x0000761000197816 */ /* 0x000fe20000000019 */
[----:B------:R-:W-:Y:S06]  /*6cc0*/  BRA `(.L_x_894) ;  /* 0x0000000c00587947 */ /* 0x000fec0003800000 */
.L_x_897:
        /* <DEDUP_REMOVED lines=9> */
.L_x_900:
[----:B------:R-:W2:Y:S02]  /*6d60*/  LDG.E.U16 R4, desc[UR36][R4.64] ;  /* 0x0000002404047981 */ /* 0x000ea4000c1e1500 */
[----:B--2---:R-:W-:-:S05]  /*6d70*/  HADD2.F32 R0, -RZ, R4.H0_H0 ;  /* 0x20000004ff007230 */ /* 0x004fca0000004100 */
[----:B------:R-:W-:-:S04]  /*6d80*/  F2FP.BF16.F32.PACK_AB R0, RZ, R0 ;  /* 0x00000000ff00723e */ /* 0x000fc800000010ff */
[----:B------:R-:W-:Y:S01]  /*6d90*/  PRMT R25, R0, 0x7610, R25 ;  /* 0x0000761000197816 */ /* 0x000fe20000000019 */
[----:B------:R-:W-:Y:S06]  /*6da0*/  BRA `(.L_x_894) ;  /* 0x0000000c00207947 */ /* 0x000fec0003800000 */
.L_x_899:
        /* <DEDUP_REMOVED lines=13> */
.L_x_889:
        /* <DEDUP_REMOVED lines=14> */
.L_x_903:
        /* <DEDUP_REMOVED lines=13> */
.L_x_902:
        /* <DEDUP_REMOVED lines=27> */
.L_x_905:
        /* <DEDUP_REMOVED lines=15> */
.L_x_904:
[----:B------:R0:W5:Y:S01]  /*72d0*/  LDG.E.U16 R25, desc[UR36][R4.64] ;  /* 0x0000002404197981 */ /* 0x000162000c1e1500 */
[----:B------:R-:W-:Y:S05]  /*72e0*/  BRA `(.L_x_894) ;  /* 0x0000000400d07947 */ /* 0x000fea0003800000 */
.L_x_901:
        /* <DEDUP_REMOVED lines=13> */
.L_x_908:
        /* <DEDUP_REMOVED lines=21> */
.L_x_912:
[----:B------:R-:W-:Y:S05]  /*7510*/  BSYNC.RECONVERGENT B1 ;  /* 0x0000000000017941 */ /* 0x000fea0003800200 */
.L_x_911:
[----:B------:R-:W-:Y:S01]  /*7520*/  IMAD.SHL.U32 R0, R0, 0x100000, RZ ;  /* 0x0010000000007824 */ /* 0x000fe200078e00ff */
[----:B------:R-:W-:-:S04]  /*7530*/  LEA R3, R3, 0x3b800000, 0x17 ;  /* 0x3b80000003037811 */ /* 0x000fc800078eb8ff */
[----:B------:R-:W-:-:S07]  /*7540*/  LOP3.LUT R0, R3, R0, R7, 0xfe, !PT ;  /* 0x0000000003007212 */ /* 0x000fce00078efe07 */
.L_x_910:
[----:B------:R-:W-:Y:S05]  /*7550*/  BSYNC.RECONVERGENT B0 ;  /* 0x0000000000007941 */ /* 0x000fea0003800200 */
.L_x_909:
[----:B------:R-:W-:-:S04]  /*7560*/  F2FP.BF16.F32.PACK_AB R0, RZ, R0 ;  /* 0x00000000ff00723e */ /* 0x000fc800000010ff */
[----:B------:R-:W-:Y:S01]  /*7570*/  PRMT R25, R0, 0x7610, R25 ;  /* 0x0000761000197816 */ /* 0x000fe20000000019 */
[----:B------:R-:W-:Y:S06]  /*7580*/  BRA `(.L_x_894) ;  /* 0x0000000400287947 */ /* 0x000fec0003800000 */
.L_x_907:
        /* <DEDUP_REMOVED lines=21> */
.L_x_916:
[----:B------:R-:W-:Y:S05]  /*76e0*/  BSYNC.RECONVERGENT B1 ;  /* 0x0000000000017941 */ /* 0x000fea0003800200 */
.L_x_915:
[----:B------:R-:W-:Y:S01]  /*76f0*/  IMAD.SHL.U32 R0, R0, 0x200000, RZ ;  /* 0x0020000000007824 */ /* 0x000fe200078e00ff */
[----:B------:R-:W-:-:S04]  /*7700*/  LEA R3, R3, 0x37800000, 0x17 ;  /* 0x3780000003037811 */ /* 0x000fc800078eb8ff */
[----:B------:R-:W-:-:S07]  /*7710*/  LOP3.LUT R0, R3, R0, R7, 0xfe, !PT ;  /* 0x0000000003007212 */ /* 0x000fce00078efe07 */
.L_x_914:
[----:B------:R-:W-:Y:S05]  /*7720*/  BSYNC.RECONVERGENT B0 ;  /* 0x0000000000007941 */ /* 0x000fea0003800200 */
.L_x_913:
[----:B------:R-:W-:-:S04]  /*7730*/  F2FP.BF16.F32.PACK_AB R0, RZ, R0 ;  /* 0x00000000ff00723e */ /* 0x000fc800000010ff */
[----:B------:R-:W-:Y:S01]  /*7740*/  PRMT R25, R0, 0x7610, R25 ;  /* 0x0000761000197816 */ /* 0x000fe20000000019 */
[----:B------:R-:W-:Y:S06]  /*7750*/  BRA `(.L_x_894) ;  /* 0x0000000000b47947 */ /* 0x000fec0003800000 */
.L_x_906:
        /* <DEDUP_REMOVED lines=14> */
.L_x_920:
[----:B------:R-:W-:Y:S05]  /*7840*/  BSYNC.RECONVERGENT B0 ;  /* 0x0000000000007941 */ /* 0x000fea0003800200 */
.L_x_919:
[----:B------:R-:W-:-:S04]  /*7850*/  F2FP.BF16.F32.PACK_AB R0, RZ, R0 ;  /* 0x00000000ff00723e */ /* 0x000fc800000010ff */
[----:B------:R-:W-:Y:S01]  /*7860*/  PRMT R25, R0, 0x7610, R25 ;  /* 0x0000761000197816 */ /* 0x000fe20000000019 */
[----:B------:R-:W-:Y:S06]  /*7870*/  BRA `(.L_x_894) ;  /* 0x00000000006c7947 */ /* 0x000fec0003800000 */
.L_x_893:
        /* <DEDUP_REMOVED lines=16> */
.L_x_921:
[----:B------:R-:W-:Y:S01]  /*7980*/  PRMT R25, RZ, 0x7610, R25 ;  /* 0x00007610ff197816 */ /* 0x000fe20000000019 */
[----:B------:R-:W-:Y:S06]  /*7990*/  BRA `(.L_x_894) ;  /* 0x0000000000247947 */ /* 0x000fec0003800000 */
.L_x_918:
[----:B------:R-:W2:Y:S02]  /*79a0*/  LDG.E.64 R4, desc[UR36][R4.64] ;  /* 0x0000002404047981 */ /* 0x000ea4000c1e1b00 */
[----:B--2---:R-:W0:Y:S02]  /*79b0*/  I2F.U64 R0, R4 ;  /* 0x0000000400007312 */ /* 0x004e240000301000 */
[----:B0-----:R-:W-:-:S04]  /*79c0*/  F2FP.BF16.F32.PACK_AB R0, RZ, R0 ;  /* 0x00000000ff00723e */ /* 0x001fc800000010ff */
[----:B------:R-:W-:Y:S01]  /*79d0*/  PRMT R25, R0, 0x7610, R25 ;  /* 0x0000761000197816 */ /* 0x000fe20000000019 */
[----:B------:R-:W-:Y:S06]  /*79e0*/  BRA `(.L_x_894) ;  /* 0x0000000000107947 */ /* 0x000fec0003800000 */
.L_x_917:
[----:B------:R-:W2:Y:S02]  /*79f0*/  LDG.E R4, desc[UR36][R4.64] ;  /* 0x0000002404047981 */ /* 0x000ea4000c1e1900 */
[----:B--2---:R-:W-:-:S04]  /*7a00*/  I2FP.F32.U32 R0, R4 ;  /* 0x0000000400007245 */ /* 0x004fc80000201000 */
[----:B------:R-:W-:-:S04]  /*7a10*/  F2FP.BF16.F32.PACK_AB R0, RZ, R0 ;  /* 0x00000000ff00723e */ /* 0x000fc800000010ff */
[----:B------:R-:W-:-:S07]  /*7a20*/  PRMT R25, R0, 0x7610, R25 ;  /* 0x0000761000197816 */ /* 0x000fce0000000019 */
.L_x_894:
        /* <DEDUP_REMOVED lines=21> */
.L_x_925:
[----:B------:R-:W2:Y:S02]  /*7b80*/  LDG.E.U8 R4, desc[UR36][R4.64] ;  /* 0x0000002404047981 */ /* 0x000ea4000c1e1100 */
[----:B--2---:R-:W-:-:S04]  /*7b90*/  I2FP.F32.U32 R0, R4 ;  /* 0x0000000400007245 */ /* 0x004fc80000201000 */
[----:B------:R-:W-:-:S04]  /*7ba0*/  F2FP.BF16.F32.PACK_AB R0, RZ, R0 ;  /* 0x00000000ff00723e */ /* 0x000fc800000010ff */
[----:B------:R-:W-:Y:S01]  /*7bb0*/  PRMT R26, R0, 0x7610, R26 ;  /* 0x00007610001a7816 */ /* 0x000fe2000000001a */
[----:B------:R-:W-:Y:S06]  /*7bc0*/  BRA `(.L_x_927) ;  /* 0x0000000c00e47947 */ /* 0x000fec0003800000 */
.L_x_924:
        /* <DEDUP_REMOVED lines=11> */
.L_x_929:
[----:B------:R-:W2:Y:S02]  /*7c80*/  LDG.E R4, desc[UR36][R4.64] ;  /* 0x0000002404047981 */ /* 0x000ea4000c1e1900 */
[----:B--2---:R-:W-:-:S04]  /*7c90*/  I2FP.F32.S32 R0, R4 ;  /* 0x0000000400007245 */ /* 0x004fc80000201400 */
[----:B------:R-:W-:-:S04]  /*7ca0*/  F2FP.BF16.F32.PACK_AB R0, RZ, R0 ;  /* 0x00000000ff00723e */ /* 0x000fc800000010ff */
[----:B------:R-:W-:Y:S01]  /*7cb0*/  PRMT R26, R0, 0x7610, R26 ;  /* 0x00007610001a7816 */ /* 0x000fe2000000001a */
[----:B------:R-:W-:Y:S06]  /*7cc0*/  BRA `(.L_x_927) ;  /* 0x0000000c00a47947 */ /* 0x000fec0003800000 */
.L_x_928:
[----:B------:R-:W2:Y:S02]  /*7cd0*/  LDG.E.U16 R4, desc[UR36][R4.64] ;  /* 0x0000002404047981 */ /* 0x000ea4000c1e1500 */
[----:B--2---:R-:W0:Y:S02]  /*7ce0*/  I2F.S16 R0, R4 ;  /* 0x0000000400007306 */ /* 0x004e240000101400 */
[----:B0-----:R-:W-:-:S04]  /*7cf0*/  F2FP.BF16.F32.PACK_AB R0, RZ, R0 ;  /* 0x00000000ff00723e */ /* 0x001fc800000010ff */
[----:B------:R-:W-:Y:S01]  /*7d00*/  PRMT R26, R0, 0x7610, R26 ;  /* 0x00007610001a7816 */ /* 0x000fe2000000001a */
[----:B------:R-:W-:Y:S06]  /*7d10*/  BRA `(.L_x_927) ;  /* 0x0000000c00907947 */ /* 0x000fec0003800000 */
.L_x_923:
        /* <DEDUP_REMOVED lines=9> */
.L_x_931:
[----:B------:R-:W2:Y:S02]  /*7db0*/  LDG.E.U16 R0, desc[UR36][R4.64] ;  /* 0x0000002404007981 */ /* 0x000ea4000c1e1500 */
[----:B--2---:R-:W-:-:S05]  /*7dc0*/  HADD2.F32 R0, -RZ, R0.H0_H0 ;  /* 0x20000000ff007230 */ /* 0x004fca0000004100 */
[----:B------:R-:W-:-:S04]  /*7dd0*/  F2FP.BF16.F32.PACK_AB R0, RZ, R0 ;  /* 0x00000000ff00723e */ /* 0x000fc800000010ff */
[----:B------:R-:W-:Y:S01]  /*7de0*/  PRMT R26, R0, 0x7610, R26 ;  /* 0x00007610001a7816 */ /* 0x000fe2000000001a */
[----:B------:R-:W-:Y:S06]  /*7df0*/  BRA `(.L_x_927) ;  /* 0x0000000c00587947 */ /* 0x000fec0003800000 */
.L_x_930:
        /* <DEDUP_REMOVED lines=9> */
.L_x_933:
[----:B------:R-:W2:Y:S02]  /*7e90*/  LDG.E.U16 R4, desc[UR36][R4.64] ;  /* 0x0000002404047981 */ /* 0x000ea4000c1e1500 */
[----:B--2---:R-:W-:-:S05]  /*7ea0*/  HADD2.F32 R0, -RZ, R4.H0_H0 ;  /* 0x20000004ff007230 */ /* 0x004fca0000004100 */
[----:B------:R-:W-:-:S04]  /*7eb0*/  F2FP.BF16.F32.PACK_AB R0, RZ, R0 ;  /* 0x00000000ff00723e */ /* 0x000fc800000010ff */
[----:B------:R-:W-:Y:S01]  /*7ec0*/  PRMT R26, R0, 0x7610, R26 ;  /* 0x00007610001a7816 */ /* 0x000fe2000000001a */
[----:B------:R-:W-:Y:S06]  /*7ed0*/  BRA `(.L_x_927) ;  /* 0x0000000c00207947 */ /* 0x000fec0003800000 */
.L_x_932:
        /* <DEDUP_REMOVED lines=13> */
.L_x_922:
        /* <DEDUP_REMOVED lines=14> */
.L_x_936:
        /* <DEDUP_REMOVED lines=13> */
.L_x_935:
        /* <DEDUP_REMOVED lines=27> */
.L_x_938:
        /* <DEDUP_REMOVED lines=15> */
.L_x_937:
[----:B------:R0:W5:Y:S01]  /*8400*/  LDG.E.U16 R26, desc[UR36][R4.64] ;  /* 0x00000024041a7981 */ /* 0x000162000c1e1500 */
[----:B------:R-:W-:Y:S05]  /*8410*/  BRA `(.L_x_927) ;  /* 0x0000000400d07947 */ /* 0x000fea0003800000 */
.L_x_934:
        /* <DEDUP_REMOVED lines=13> */
.L_x_941:
        /* <DEDUP_REMOVED lines=21> */
.L_x_945:
[----:B------:R-:W-:Y:S05]  /*8640*/  BSYNC.RECONVERGENT B1 ;  /* 0x0000000000017941 */ /* 0x000fea0003800200 */
.L_x_944:
[----:B------:R-:W-:Y:S01]  /*8650*/  IMAD.SHL.U32 R0, R0, 0x100000, RZ ;  /* 0x0010000000007824 */ /* 0x000fe200078e00ff */
[----:B------:R-:W-:-:S04]  /*8660*/  LEA R3, R3, 0x3b800000, 0x17 ;  /* 0x3b80000003037811 */ /* 0x000fc800078eb8ff */
[----:B------:R-:W-:-:S07]  /*8670*/  LOP3.LUT R0, R3, R0, R7, 0xfe, !PT ;  /* 0x0000000003007212 */ /* 0x000fce00078efe07 */
.L_x_943:
[----:B------:R-:W-:Y:S05]  /*8680*/  BSYNC.RECONVERGENT B0 ;  /* 0x0000000000007941 */ /* 0x000fea0003800200 */
.L_x_942:
[----:B------:R-:W-:-:S04]  /*8690*/  F2FP.BF16.F32.PACK_AB R0, RZ, R0 ;  /* 0x00000000ff00723e */ /* 0x000fc800000010ff */
[----:B------:R-:W-:Y:S01]  /*86a0*/  PRMT R26, R0, 0x7610, R26 ;  /* 0x00007610001a7816 */ /* 0x000fe2000000001a */
[----:B------:R-:W-:Y:S06]  /*86b0*/  BRA `(.L_x_927) ;  /* 0x0000000400287947 */ /* 0x000fec0003800000 */
.L_x_940:
        /* <DEDUP_REMOVED lines=21> */
.L_x_949:
[----:B------:R-:W-:Y:S05]  /*8810*/  BSYNC.RECONVERGENT B1 ;  /* 0x0000000000017941 */ /* 0x000fea0003800200 */
.L_x_948:
[----:B------:R-:W-:Y:S01]  /*8820*/  IMAD.SHL.U32 R0, R0, 0x200000, RZ ;  /* 0x0020000000007824 */ /* 0x000fe200078e00ff */
[----:B------:R-:W-:-:S04]  /*8830*/  LEA R3, R3, 0x37800000, 0x17 ;  /* 0x3780000003037811 */ /* 0x000fc800078eb8ff */
[----:B------:R-:W-:-:S07]  /*8840*/  LOP3.LUT R0, R3, R0, R7, 0xfe, !PT ;  /* 0x0000000003007212 */ /* 0x000fce00078efe07 */
.L_x_947:
[----:B------:R-:W-:Y:S05]  /*8850*/  BSYNC.RECONVERGENT B0 ;  /* 0x0000000000007941 */ /* 0x000fea0003800200 */
.L_x_946:
[----:B------:R-:W-:-:S04]  /*8860*/  F2FP.BF16.F32.PACK_AB R0, RZ, R0 ;  /* 0x00000000ff00723e */ /* 0x000fc800000010ff */
[----:B------:R-:W-:Y:S01]  /*8870*/  PRMT R26, R0, 0x7610, R26 ;  /* 0x00007610001a7816 */ /* 0x000fe2000000001a */
[----:B------:R-:W-:Y:S06]  /*8880*/  BRA `(.L_x_927) ;  /* 0x0000000000b47947 */ /* 0x000fec0003800000 */
.L_x_939:
        /* <DEDUP_REMOVED lines=14> */
.L_x_953:
[----:B------:R-:W-:Y:S05]  /*8970*/  BSYNC.RECONVERGENT B0 ;  /* 0x0000000000007941 */ /* 0x000fea0003800200 */
.L_x_952:
[----:B------:R-:W-:-:S04]  /*8980*/  F2FP.BF16.F32.PACK_AB R0, RZ, R0 ;  /* 0x00000000ff00723e */ /* 0x000fc800000010ff */
[----:B------:R-:W-:Y:S01]  /*8990*/  PRMT R26, R0, 0x7610, R26 ;  /* 0x00007610001a7816 */ /* 0x000fe2000000001a */
[----:B------:R-:W-:Y:S06]  /*89a0*/  BRA `(.L_x_927) ;  /* 0x00000000006c7947 */ /* 0x000fec0003800000 */
.L_x_926:
        /* <DEDUP_REMOVED lines=16> */
.L_x_954:
[----:B------:R-:W-:Y:S01]  /*8ab0*/  PRMT R26, RZ, 0x7610, R26 ;  /* 0x00007610ff1a7816 */ /* 0x000fe2000000001a */
[----:B------:R-:W-:Y:S06]  /*8ac0*/  BRA `(.L_x_927) ;  /* 0x0000000000247947 */ /* 0x000fec0003800000 */
.L_x_951:
[----:B------:R-:W2:Y:S02]  /*8ad0*/  LDG.E.64 R4, desc[UR36][R4.64] ;  /* 0x0000002404047981 */ /* 0x000ea4000c1e1b00 */
[----:B--2---:R-:W0:Y:S02]  /*8ae0*/  I2F.U64 R0, R4 ;  /* 0x0000000400007312 */ /* 0x004e240000301000 */
[----:B0-----:R-:W-:-:S04]  /*8af0*/  F2FP.BF16.F32.PACK_AB R0, RZ, R0 ;  /* 0x00000000ff00723e */ /* 0x001fc800000010ff */
[----:B------:R-:W-:Y:S01]  /*8b00*/  PRMT R26, R0, 0x7610, R26 ;  /* 0x00007610001a7816 */ /* 0x000fe2000000001a */
[----:B------:R-:W-:Y:S06]  /*8b10*/  BRA `(.L_x_927) ;  /* 0x0000000000107947 */ /* 0x000fec0003800000 */
.L_x_950:
[----:B------:R-:W2:Y:S02]  /*8b20*/  LDG.E R4, desc[UR36][R4.64] ;  /* 0x0000002404047981 */ /* 0x000ea4000c1e1900 */
[----:B--2---:R-:W-:-:S04]  /*8b30*/  I2FP.F32.U32 R0, R4 ;  /* 0x0000000400007245 */ /* 0x004fc80000201000 */
[----:B------:R-:W-:-:S04]  /*8b40*/  F2FP.BF16.F32.PACK_AB R0, RZ, R0 ;  /* 0x00000000ff00723e */ /* 0x000fc800000010ff */
[----:B------:R-:W-:-:S07]  /*8b50*/  PRMT R26, R0, 0x7610, R26 ;  /* 0x00007610001a7816 */ /* 0x000fce000000001a */
.L_x_927:
[----:B------:R-:W-:-:S07]  /*8b60*/  VIADD R33, R33, 0x80 ;  /* 0x0000008021217836 */ /* 0x000fce0000000000 */
.L_x_822:
[----:B------:R-:W-:Y:S05]  /*8b70*/  BSYNC.RECONVERGENT B6 ;  /* 0x0000000000067941 */ /* 0x000fea0003800200 */
.L_x_821:
        /* <DEDUP_REMOVED lines=29> */
.L_x_960:
[----:B------:R-:W2:Y:S02]  /*8d50*/  LDG.E.U8 R4, desc[UR36][R4.64] ;  /* 0x0000002404047981 */ /* 0x000ea4000c1e1100 */
[----:B--2---:R-:W-:-:S04]  /*8d60*/  I2FP.F32.U32 R0, R4 ;  /* 0x0000000400007245 */ /* 0x004fc80000201000 */
[----:B------:R-:W-:-:S04]  /*8d70*/  F2FP.BF16.F32.PACK_AB R0, RZ, R0 ;  /* 0x00000000ff00723e */ /* 0x000fc800000010ff */
[----:B------:R-:W-:Y:S01]  /*8d80*/  PRMT R27, R0, 0x7610, R27 ;  /* 0x00007610001b7816 */ /* 0x000fe2000000001b */
[----:B------:R-:W-:Y:S06]  /*8d90*/  BRA `(.L_x_962) ;  /* 0x0000000c00e47947 */ /* 0x000fec0003800000 */
.L_x_959:
        /* <DEDUP_REMOVED lines=11> */
.L_x_964:
[----:B------:R-:W2:Y:S02]  /*8e50*/  LDG.E R4, desc[UR36][R4.64] ;  /* 0x0000002404047981 */ /* 0x000ea4000c1e1900 */
[----:B--2---:R-:W-:-:S04]  /*8e60*/  I2FP.F32.S32 R0, R4 ;  /* 0x0000000400007245 */ /* 0x004fc80000201400 */
[----:B------:R-:W-:-:S04]  /*8e70*/  F2FP.BF16.F32.PACK_AB R0, RZ, R0 ;  /* 0x00000000ff00723e */ /* 0x000fc800000010ff */
[----:B------:R-:W-:Y:S01]  /*8e80*/  PRMT R27, R0, 0x7610, R27 ;  /* 0x00007610001b7816 */ /* 0x000fe2000000001b */
[----:B------:R-:W-:Y:S06]  /*8e90*/  BRA `(.L_x_962) ;  /* 0x0000000c00a47947 */ /* 0x000fec0003800000 */
.L_x_963:
[----:B------:R-:W2:Y:S02]  /*8ea0*/  LDG.E.U16 R4, desc[UR36][R4.64] ;  /* 0x0000002404047981 */ /* 0x000ea4000c1e1500 */
[----:B--2---:R-:W0:Y:S02]  /*8eb0*/  I2F.S16 R0, R4 ;  /* 0x0000000400007306 */ /* 0x004e240000101400 */
[----:B0-----:R-:W-:-:S04]  /*8ec0*/  F2FP.BF16.F32.PACK_AB R0, RZ, R0 ;  /* 0x00000000ff00723e */ /* 0x001fc800000010ff */
[----:B------:R-:W-:Y:S01]  /*8ed0*/  PRMT R27, R0, 0x7610, R27 ;  /* 0x00007610001b7816 */ /* 0x000fe2000000001b */
[----:B------:R-:W-:Y:S06]  /*8ee0*/  BRA `(.L_x_962) ;  /* 0x0000000c00907947 */ /* 0x000fec0003800000 */
.L_x_958:
        /* <DEDUP_REMOVED lines=9> */
.L_x_966:
[----:B------:R-:W2:Y:S02]  /*8f80*/  LDG.E.U16 R0, desc[UR36][R4.64] ;  /* 0x0000002404007981 */ /* 0x000ea4000c1e1500 */
[----:B--2---:R-:W-:-:S05]  /*8f90*/  HADD2.F32 R0, -RZ, R0.H0_H0 ;  /* 0x20000000ff007230 */ /* 0x004fca0000004100 */
[----:B------:R-:W-:-:S04]  /*8fa0*/  F2FP.BF16.F32.PACK_AB R0, RZ, R0 ;  /* 0x00000000ff00723e */ /* 0x000fc800000010ff */
[----:B------:R-:W-:Y:S01]  /*8fb0*/  PRMT R27, R0, 0x7610, R27 ;  /* 0x00007610001b7816 */ /* 0x000fe2000000001b */
[----:B------:R-:W-:Y:S06]  /*8fc0*/  BRA `(.L_x_962) ;  /* 0x0000000c00587947 */ /* 0x000fec0003800000 */
.L_x_965:
        /* <DEDUP_REMOVED lines=9> */
.L_x_968:
[----:B------:R-:W2:Y:S02]  /*9060*/  LDG.E.U16 R4, desc[UR36][R4.64] ;  /* 0x0000002404047981 */ /* 0x000ea4000c1e1500 */
[----:B--2---:R-:W-:-:S05]  /*9070*/  HADD2.F32 R0, -RZ, R4.H0_H0 ;  /* 0x20000004ff007230 */ /* 0x004fca0000004100 */
[----:B------:R-:W-:-:S04]  /*9080*/  F2FP.BF16.F32.PACK_AB R0, RZ, R0 ;  /* 0x00000000ff00723e */ /* 0x000fc800000010ff */
[----:B------:R-:W-:Y:S01]  /*9090*/  PRMT R27, R0, 0x7610, R27 ;  /* 0x00007610001b7816 */ /* 0x000fe2000000001b */
[----:B------:R-:W-:Y:S06]  /*90a0*/  BRA `(.L_x_962) ;  /* 0x0000000c00207947 */ /* 0x000fec0003800000 */
.L_x_967:
        /* <DEDUP_REMOVED lines=13> */
.L_x_957:
        /* <DEDUP_REMOVED lines=14> */
.L_x_971:
        /* <DEDUP_REMOVED lines=13> */
.L_x_970:
        /* <DEDUP_REMOVED lines=27> */
.L_x_973:
        /* <DEDUP_REMOVED lines=15> */
.L_x_972:
[----:B------:R0:W5:Y:S01]  /*95d0*/  LDG.E.U16 R27, desc[UR36][R4.64] ;  /* 0x00000024041b7981 */ /* 0x000162000c1e1500 */
[----:B------:R-:W-:Y:S05]  /*95e0*/  BRA `(.L_x_962) ;  /* 0x0000000400d07947 */ /* 0x000fea0003800000 */
.L_x_969:
        /* <DEDUP_REMOVED lines=13> */
.L_x_976:
        /* <DEDUP_REMOVED lines=21> */
.L_x_980:
[----:B------:R-:W-:Y:S05]  /*9810*/  BSYNC.RECONVERGENT B1 ;  /* 0x0000000000017941 */ /* 0x000fea0003800200 */
.L_x_979:
[----:B------:R-:W-:Y:S01]  /*9820*/  IMAD.SHL.U32 R0, R0, 0x100000, RZ ;  /* 0x0010000000007824 */ /* 0x000fe200078e00ff */
[----:B------:R-:W-:-:S04]  /*9830*/  LEA R3, R3, 0x3b800000, 0x17 ;  /* 0x3b80000003037811 */ /* 0x000fc800078eb8ff */
[----:B------:R-:W-:-:S07]  /*9840*/  LOP3.LUT R0, R3, R0, R7, 0xfe, !PT ;  /* 0x0000000003007212 */ /* 0x000fce00078efe07 */
.L_x_978:
[----:B------:R-:W-:Y:S05]  /*9850*/  BSYNC.RECONVERGENT B0 ;  /* 0x0000000000007941 */ /* 0x000fea0003800200 */
.L_x_977:
[----:B------:R-:W-:-:S04]  /*9860*/  F2FP.BF16.F32.PACK_AB R0, RZ, R0 ;  /* 0x00000000ff00723e */ /* 0x000fc800000010ff */
[----:B------:R-:W-:Y:S01]  /*9870*/  PRMT R27, R0, 0x7610, R27 ;  /* 0x00007610001b7816 */ /* 0x000fe2000000001b */
[----:B------:R-:W-:Y:S06]  /*9880*/  BRA `(.L_x_962) ;  /* 0x0000000400287947 */ /* 0x000fec0003800000 */
.L_x_975:
        /* <DEDUP_REMOVED lines=21> */
.L_x_984:
[----:B------:R-:W-:Y:S05]  /*99e0*/  BSYNC.RECONVERGENT B1 ;  /* 0x0000000000017941 */ /* 0x000fea0003800200 */
.L_x_983:
[----:B------:R-:W-:Y:S01]  /*99f0*/  IMAD.SHL.U32 R0, R0, 0x200000, RZ ;  /* 0x0020000000007824 */ /* 0x000fe200078e00ff */
[----:B------:R-:W-:-:S04]  /*9a00*/  LEA R3, R3, 0x37800000, 0x17 ;  /* 0x3780000003037811 */ /* 0x000fc800078eb8ff */
[----:B------:R-:W-:-:S07]  /*9a10*/  LOP3.LUT R0, R3, R0, R7, 0xfe, !PT ;  /* 0x0000000003007212 */ /* 0x000fce00078efe07 */
.L_x_982:
[----:B------:R-:W-:Y:S05]  /*9a20*/  BSYNC.RECONVERGENT B0 ;  /* 0x0000000000007941 */ /* 0x000fea0003800200 */
.L_x_981:
[----:B------:R-:W-:-:S04]  /*9a30*/  F2FP.BF16.F32.PACK_AB R0, RZ, R0 ;  /* 0x00000000ff00723e */ /* 0x000fc800000010ff */
[----:B------:R-:W-:Y:S01]  /*9a40*/  PRMT R27, R0, 0x7610, R27 ;  /* 0x00007610001b7816 */ /* 0x000fe2000000001b */
[----:B------:R-:W-:Y:S06]  /*9a50*/  BRA `(.L_x_962) ;  /* 0x0000000000b47947 */ /* 0x000fec0003800000 */
.L_x_974:
        /* <DEDUP_REMOVED lines=14> */
.L_x_988:
[----:B------:R-:W-:Y:S05]  /*9b40*/  BSYNC.RECONVERGENT B0 ;  /* 0x0000000000007941 */ /* 0x000fea0003800200 */
.L_x_987:
[----:B------:R-:W-:-:S04]  /*9b50*/  F2FP.BF16.F32.PACK_AB R0, RZ, R0 ;  /* 0x00000000ff00723e */ /* 0x000fc800000010ff */
[----:B------:R-:W-:Y:S01]  /*9b60*/  PRMT R27, R0, 0x7610, R27 ;  /* 0x00007610001b7816 */ /* 0x000fe2000000001b */
[----:B------:R-:W-:Y:S06]  /*9b70*/  BRA `(.L_x_962) ;  /* 0x00000000006c7947 */ /* 0x000fec0003800000 */
.L_x_961:
        /* <DEDUP_REMOVED lines=16> */
.L_x_989:
[----:B------:R-:W-:Y:S01]  /*9c80*/  PRMT R27, RZ, 0x7610, R27 ;  /* 0x00007610ff1b7816 */ /* 0x000fe2000000001b */
[----:B------:R-:W-:Y:S06]  /*9c90*/  BRA `(.L_x_962) ;  /* 0x0000000000247947 */ /* 0x000fec0003800000 */
.L_x_986:
[----:B------:R-:W2:Y:S02]  /*9ca0*/  LDG.E.64 R4, desc[UR36][R4.64] ;  /* 0x0000002404047981 */ /* 0x000ea4000c1e1b00 */
[----:B--2---:R-:W0:Y:S02]  /*9cb0*/  I2F.U64 R0, R4 ;  /* 0x0000000400007312 */ /* 0x004e240000301000 */
[----:B0-----:R-:W-:-:S04]  /*9cc0*/  F2FP.BF16.F32.PACK_AB R0, RZ, R0 ;  /* 0x00000000ff00723e */ /* 0x001fc800000010ff */
[----:B------:R-:W-:Y:S01]  /*9cd0*/  PRMT R27, R0, 0x7610, R27 ;  /* 0x00007610001b7816 */ /* 0x000fe2000000001b */
[----:B------:R-:W-:Y:S06]  /*9ce0*/  BRA `(.L_x_962) ;  /* 0x0000000000107947 */ /* 0x000fec0003800000 */
.L_x_985:
[----:B------:R-:W2:Y:S02]  /*9cf0*/  LDG.E R4, desc[UR36][R4.64] ;  /* 0x0000002404047981 */ /* 0x000ea4000c1e1900 */
[----:B--2---:R-:W-:-:S04]  /*9d00*/  I2FP.F32.U32 R0, R4 ;  /* 0x0000000400007245 */ /* 0x004fc80000201000 */
[----:B------:R-:W-:-:S04]  /*9d10*/  F2FP.BF16.F32.PACK_AB R0, RZ, R0 ;  /* 0x00000000ff00723e */ /* 0x000fc800000010ff */
[----:B------:R-:W-:-:S07]  /*9d20*/  PRMT R27, R0, 0x7610, R27 ;  /* 0x00007610001b7816 */ /* 0x000fce000000001b */
.L_x_962:
        /* <DEDUP_REMOVED lines=21> */
.L_x_993:
[----:B------:R-:W2:Y:S02]  /*9e80*/  LDG.E.U8 R4, desc[UR36][R4.64] ;  /* 0x0000002404047981 */ /* 0x000ea4000c1e1100 */
[----:B--2---:R-:W-:-:S04]  /*9e90*/  I2FP.F32.U32 R0, R4 ;  /* 0x0000000400007245 */ /* 0x004fc80000201000 */
[----:B------:R-:W-:-:S04]  /*9ea0*/  F2FP.BF16.F32.PACK_AB R0, RZ, R0 ;  /* 0x00000000ff00723e */ /* 0x000fc800000010ff */
[----:B------:R-:W-:Y:S01]  /*9eb0*/  PRMT R28, R0, 0x7610, R28 ;  /* 0x00007610001c7816 */ /* 0x000fe2000000001c */
[----:B------:R-:W-:Y:S06]  /*9ec0*/  BRA `(.L_x_995) ;  /* 0x0000000c00e47947 */ /* 0x000fec0003800000 */
.L_x_992:
        /* <DEDUP_REMOVED lines=11> */
.L_x_997:
[----:B------:R-:W2:Y:S02]  /*9f80*/  LDG.E R4, desc[UR36][R4.64] ;  /* 0x0000002404047981 */ /* 0x000ea4000c1e1900 */
[----:B--2---:R-:W-:-:S04]  /*9f90*/  I2FP.F32.S32 R0, R4 ;  /* 0x0000000400007245 */ /* 0x004fc80000201400 */
[----:B------:R-:W-:-:S04]  /*9fa0*/  F2FP.BF16.F32.PACK_AB R0, RZ, R0 ;  /* 0x00000000ff00723e */ /* 0x000fc800000010ff */
[----:B------:R-:W-:Y:S01]  /*9fb0*/  PRMT R28, R0, 0x7610, R28 ;  /* 0x00007610001c7816 */ /* 0x000fe2000000001c */
[----:B------:R-:W-:Y:S06]  /*9fc0*/  BRA `(.L_x_995) ;  /* 0x0000000c00a47947 */ /* 0x000fec0003800000 */
.L_x_996:
[----:B------:R-:W2:Y:S02]  /*9fd0*/  LDG.E.U16 R4, desc[UR36][R4.64] ;  /* 0x0000002404047981 */ /* 0x000ea4000c1e1500 */
[----:B--2---:R-:W0:Y:S02]  /*9fe0*/  I2F.S16 R0, R4 ;  /* 0x0000000400007306 */ /* 0x004e240000101400 */
[----:B0-----:R-:W-:-:S04]  /*9ff0*/  F2FP.BF16.F32.PACK_AB R0, RZ, R0 ;  /* 0x00000000ff00723e */ /* 0x001fc800000010ff */
[----:B------:R-:W-:Y:S01]  /*a000*/  PRMT R28, R0, 0x7610, R28 ;  /* 0x00007610001c7816 */ /* 0x000fe2000000001c */
[----:B------:R-:W-:Y:S06]  /*a010*/  BRA `(.L_x_995) ;  /* 0x0000000c00907947 */ /* 0x000fec0003800000 */
.L_x_991:
        /* <DEDUP_REMOVED lines=9> */
.L_x_999:
[----:B------:R-:W2:Y:S02]  /*a0b0*/  LDG.E.U16 R0, desc[UR36][R4.64] ;  /* 0x0000002404007981 */ /* 0x000ea4000c1e1500 */
[----:B--2---:R-:W-:-:S05]  /*a0c0*/  HADD2.F32 R0, -RZ, R0.H0_H0 ;  /* 0x20000000ff007230 */ /* 0x004fca0000004100 */
[----:B------:R-:W-:-:S04]  /*a0d0*/  F2FP.BF16.F32.PACK_AB R0, RZ, R0 ;  /* 0x00000000ff00723e */ /* 0x000fc800000010ff */
[----:B------:R-:W-:Y:S01]  /*a0e0*/  PRMT R28, R0, 0x7610, R28 ;  /* 0x00007610001c7816 */ /* 0x000fe2000000001c */
[----:B------:R-:W-:Y:S06]  /*a0f0*/  BRA `(.L_x_995) ;  /* 0x0000000c00587947 */ /* 0x000fec0003800000 */
.L_x_998:
        /* <DEDUP_REMOVED lines=9> */
.L_x_1001:
[----:B------:R-:W2:Y:S02]  /*a190*/  LDG.E.U16 R4, desc[UR36][R4.64] ;  /* 0x0000002404047981 */ /* 0x000ea4000c1e1500 */
[----:B--2---:R-:W-:-:S05]  /*a1a0*/  HADD2.F32 R0, -RZ, R4.H0_H0 ;  /* 0x20000004ff007230 */ /* 0x004fca0000004100 */
[----:B------:R-:W-:-:S04]  /*a1b0*/  F2FP.BF16.F32.PACK_AB R0, RZ, R0 ;  /* 0x00000000ff00723e */ /* 0x000fc800000010ff */
[----:B------:R-:W-:Y:S01]  /*a1c0*/  PRMT R28, R0, 0x7610, R28 ;  /* 0x00007610001c7816 */ /* 0x000fe2000000001c */
[----:B------:R-:W-:Y:S06]  /*a1d0*/  BRA `(.L_x_995) ;  /* 0x0000000c00207947 */ /* 0x000fec0003800000 */
.L_x_1000:
        /* <DEDUP_REMOVED lines=13> */
.L_x_990:
        /* <DEDUP_REMOVED lines=14> */
.L_x_1004:
        /* <DEDUP_REMOVED lines=13> */
.L_x_1003:
        /* <DEDUP_REMOVED lines=27> */
.L_x_1006:
        /* <DEDUP_REMOVED lines=15> */
.L_x_1005:
[----:B------:R0:W5:Y:S01]  /*a700*/  LDG.E.U16 R28, desc[UR36][R4.64] ;  /* 0x00000024041c7981 */ /* 0x000162000c1e1500 */
[----:B------:R-:W-:Y:S05]  /*a710*/  BRA `(.L_x_995) ;  /* 0x0000000400d07947 */ /* 0x000fea0003800000 */
.L_x_1002:
        /* <DEDUP_REMOVED lines=13> */
.L_x_1009:
        /* <DEDUP_REMOVED lines=21> */
.L_x_1013:
[----:B------:R-:W-:Y:S05]  /*a940*/  BSYNC.RECONVERGENT B1 ;  /* 0x0000000000017941 */ /* 0x000fea0003800200 */
.L_x_1012:
[----:B------:R-:W-:Y:S01]  /*a950*/  IMAD.SHL.U32 R0, R0, 0x100000, RZ ;  /* 0x0010000000007824 */ /* 0x000fe200078e00ff */
[----:B------:R-:W-:-:S04]  /*a960*/  LEA R3, R3, 0x3b800000, 0x17 ;  /* 0x3b80000003037811 */ /* 0x000fc800078eb8ff */
[----:B------:R-:W-:-:S07]  /*a970*/  LOP3.LUT R0, R3, R0, R7, 0xfe, !PT ;  /* 0x0000000003007212 */ /* 0x000fce00078efe07 */
.L_x_1011:
[----:B------:R-:W-:Y:S05]  /*a980*/  BSYNC.RECONVERGENT B0 ;  /* 0x0000000000007941 */ /* 0x000fea0003800200 */
.L_x_1010:
[----:B------:R-:W-:-:S04]  /*a990*/  F2FP.BF16.F32.PACK_AB R0, RZ, R0 ;  /* 0x00000000ff00723e */ /* 0x000fc800000010ff */
[----:B------:R-:W-:Y:S01]  /*a9a0*/  PRMT R28, R0, 0x7610, R28 ;  /* 0x00007610001c7816 */ /* 0x000fe2000000001c */
[----:B------:R-:W-:Y:S06]  /*a9b0*/  BRA `(.L_x_995) ;  /* 0x0000000400287947 */ /* 0x000fec0003800000 */
.L_x_1008:
        /* <DEDUP_REMOVED lines=21> */
.L_x_1017:
[----:B------:R-:W-:Y:S05]  /*ab10*/  BSYNC.RECONVERGENT B1 ;  /* 0x0000000000017941 */ /* 0x000fea0003800200 */
.L_x_1016:
[----:B------:R-:W-:Y:S01]  /*ab20*/  IMAD.SHL.U32 R0, R0, 0x200000, RZ ;  /* 0x0020000000007824 */ /* 0x000fe200078e00ff */
[----:B------:R-:W-:-:S04]  /*ab30*/  LEA R3, R3, 0x37800000, 0x17 ;  /* 0x3780000003037811 */ /* 0x000fc800078eb8ff */
[----:B------:R-:W-:-:S07]  /*ab40*/  LOP3.LUT R0, R3, R0, R7, 0xfe, !PT ;  /* 0x0000000003007212 */ /* 0x000fce00078efe07 */
.L_x_1015:
[----:B------:R-:W-:Y:S05]  /*ab50*/  BSYNC.RECONVERGENT B0 ;  /* 0x0000000000007941 */ /* 0x000fea0003800200 */
.L_x_1014:
[----:B------:R-:W-:-:S04]  /*ab60*/  F2FP.BF16.F32.PACK_AB R0, RZ, R0 ;  /* 0x00000000ff00723e */ /* 0x000fc800000010ff */
[----:B------:R-:W-:Y:S01]  /*ab70*/  PRMT R28, R0, 0x7610, R28 ;  /* 0x00007610001c7816 */ /* 0x000fe2000000001c */
[----:B------:R-:W-:Y:S06]  /*ab80*/  BRA `(.L_x_995) ;  /* 0x0000000000b47947 */ /* 0x000fec0003800000 */
.L_x_1007:
        /* <DEDUP_REMOVED lines=14> */
.L_x_1021:
[----:B------:R-:W-:Y:S05]  /*ac70*/  BSYNC.RECONVERGENT B0 ;  /* 0x0000000000007941 */ /* 0x000fea0003800200 */
.L_x_1020:
[----:B------:R-:W-:-:S04]  /*ac80*/  F2FP.BF16.F32.PACK_AB R0, RZ, R0 ;  /* 0x00000000ff00723e */ /* 0x000fc800000010ff */
[----:B------:R-:W-:Y:S01]  /*ac90*/  PRMT R28, R0, 0x7610, R28 ;  /* 0x00007610001c7816 */ /* 0x000fe2000000001c */
[----:B------:R-:W-:Y:S06]  /*aca0*/  BRA `(.L_x_995) ;  /* 0x00000000006c7947 */ /* 0x000fec0003800000 */
.L_x_994:
        /* <DEDUP_REMOVED lines=16> */
.L_x_1022:
[----:B------:R-:W-:Y:S01]  /*adb0*/  PRMT R28, RZ, 0x7610, R28 ;  /* 0x00007610ff1c7816 */ /* 0x000fe2000000001c */
[----:B------:R-:W-:Y:S06]  /*adc0*/  BRA `(.L_x_995) ;  /* 0x0000000000247947 */ /* 0x000fec0003800000 */
.L_x_1019:
[----:B------:R-:W2:Y:S02]  /*add0*/  LDG.E.64 R4, desc[UR36][R4.64] ;  /* 0x0000002404047981 */ /* 0x000ea4000c1e1b00 */
[----:B--2---:R-:W0:Y:S02]  /*ade0*/  I2F.U64 R0, R4 ;  /* 0x0000000400007312 */ /* 0x004e240000301000 */
[----:B0-----:R-:W-:-:S04]  /*adf0*/  F2FP.BF16.F32.PACK_AB R0, RZ, R0 ;  /* 0x00000000ff00723e */ /* 0x001fc800000010ff */
[----:B------:R-:W-:Y:S01]  /*ae00*/  PRMT R28, R0, 0x7610, R28 ;  /* 0x00007610001c7816 */ /* 0x000fe2000000001c */
[----:B------:R-:W-:Y:S06]  /*ae10*/  BRA `(.L_x_995) ;  /* 0x0000000000107947 */ /* 0x000fec0003800000 */
.L_x_1018:
[----:B------:R-:W2:Y:S02]  /*ae20*/  LDG.E R4, desc[UR36][R4.64] ;  /* 0x0000002404047981 */ /* 0x000ea4000c1e1900 */
[----:B--2---:R-:W-:-:S04]  /*ae30*/  I2FP.F32.U32 R0, R4 ;  /* 0x0000000400007245 */ /* 0x004fc80000201000 */
[----:B------:R-:W-:-:S04]  /*ae40*/  F2FP.BF16.F32.PACK_AB R0, RZ, R0 ;  /* 0x00000000ff00723e */ /* 0x000fc800000010ff */
[----:B------:R-:W-:-:S07]  /*ae50*/  PRMT R28, R0, 0x7610, R28 ;  /* 0x00007610001c7816 */ /* 0x000fce000000001c */
.L_x_995:
        /* <DEDUP_REMOVED lines=21> */
.L_x_1026:
[----:B------:R-:W2:Y:S02]  /*afb0*/  LDG.E.U8 R4, desc[UR36][R4.64] ;  /* 0x0000002404047981 */ /* 0x000ea4000c1e1100 */
[----:B--2---:R-:W-:-:S04]  /*afc0*/  I2FP.F32.U32 R0, R4 ;  /* 0x0000000400007245 */ /* 0x004fc80000201000 */
[----:B------:R-:W-:-:S04]  /*afd0*/  F2FP.BF16.F32.PACK_AB R0, RZ, R0 ;  /* 0x00000000ff00723e */ /* 0x000fc800000010ff */
[----:B------:R-:W-:Y:S01]  /*afe0*/  PRMT R29, R0, 0x7610, R29 ;  /* 0x00007610001d7816 */ /* 0x000fe2000000001d */
[----:B------:R-:W-:Y:S06]  /*aff0*/  BRA `(.L_x_1028) ;  /* 0x0000000c00e47947 */ /* 0x000fec0003800000 */
.L_x_1025:
        /* <DEDUP_REMOVED lines=11> */
.L_x_1030:
[----:B------:R-:W2:Y:S02]  /*b0b0*/  LDG.E R4, desc[UR36][R4.64] ;  /* 0x0000002404047981 */ /* 0x000ea4000c1e1900 */
[----:B--2---:R-:W-:-:S04]  /*b0c0*/  I2FP.F32.S32 R0, R4 ;  /* 0x0000000400007245 */ /* 0x004fc80000201400 */
[----:B------:R-:W-:-:S04]  /*b0d0*/  F2FP.BF16.F32.PACK_AB R0, RZ, R0 ;  /* 0x00000000ff00723e */ /* 0x000fc800000010ff */
[----:B------:R-:W-:Y:S01]  /*b0e0*/  PRMT R29, R0, 0x7610, R29 ;  /* 0x00007610001d7816 */ /* 0x000fe2000000001d */
[----:B------:R-:W-:Y:S06]  /*b0f0*/  BRA `(.L_x_1028) ;  /* 0x0000000c00a47947 */ /* 0x000fec0003800000 */
.L_x_1029:
[----:B------:R-:W2:Y:S02]  /*b100*/  LDG.E.U16 R4, desc[UR36][R4.64] ;  /* 0x0000002404047981 */ /* 0x000ea4000c1e1500 */
[----:B--2---:R-:W0:Y:S02]  /*b110*/  I2F.S16 R0, R4 ;  /* 0x0000000400007306 */ /* 0x004e240000101400 */
[----:B0-----:R-:W-:-:S04]  /*b120*/  F2FP.BF16.F32.PACK_AB R0, RZ, R0 ;  /* 0x00000000ff00723e */ /* 0x001fc800000010ff */
[----:B------:R-:W-:Y:S01]  /*b130*/  PRMT R29, R0, 0x7610, R29 ;  /* 0x00007610001d7816 */ /* 0x000fe2000000001d */
[----:B------:R-:W-:Y:S06]  /*b140*/  BRA `(.L_x_1028) ;  /* 0x0000000c00907947 */ /* 0x000fec0003800000 */
.L_x_1024:
        /* <DEDUP_REMOVED lines=9> */
.L_x_1032:
[----:B------:R-:W2:Y:S02]  /*b1e0*/  LDG.E.U16 R0, desc[UR36][R4.64] ;  /* 0x0000002404007981 */ /* 0x000ea4000c1e1500 */
[----:B--2---:R-:W-:-:S05]  /*b1f0*/  HADD2.F32 R0, -RZ, R0.H0_H0 ;  /* 0x20000000ff007230 */ /* 0x004fca0000004100 */
[----:B------:R-:W-:-:S04]  /*b200*/  F2FP.BF16.F32.PACK_AB R0, RZ, R0 ;  /* 0x00000000ff00723e */ /* 0x000fc800000010ff */
[----:B------:R-:W-:Y:S01]  /*b210*/  PRMT R29, R0, 0x7610, R29 ;  /* 0x00007610001d7816 */ /* 0x000fe2000000001d */
[----:B------:R-:W-:Y:S06]  /*b220*/  BRA `(.L_x_1028) ;  /* 0x0000000c00587947 */ /* 0x000fec0003800000 */
.L_x_1031:
        /* <DEDUP_REMOVED lines=9> */
.L_x_1034:
[----:B------:R-:W2:Y:S02]  /*b2c0*/  LDG.E.U16 R4, desc[UR36][R4.64] ;  /* 0x0000002404047981 */ /* 0x000ea4000c1e1500 */
[----:B--2---:R-:W-:-:S05]  /*b2d0*/  HADD2.F32 R0, -RZ, R4.H0_H0 ;  /* 0x20000004ff007230 */ /* 0x004fca0000004100 */
[----:B------:R-:W-:-:S04]  /*b2e0*/  F2FP.BF16.F32.PACK_AB R0, RZ, R0 ;  /* 0x00000000ff00723e */ /* 0x000fc800000010ff */
[----:B------:R-:W-:Y:S01]  /*b2f0*/  PRMT R29, R0, 0x7610, R29 ;  /* 0x00007610001d7816 */ /* 0x000fe2000000001d */
[----:B------:R-:W-:Y:S06]  /*b300*/  BRA `(.L_x_1028) ;  /* 0x0000000c00207947 */ /* 0x000fec0003800000 */
.L_x_1033:
        /* <DEDUP_REMOVED lines=13> */
.L_x_1023:
        /* <DEDUP_REMOVED lines=14> */
.L_x_1037:
        /* <DEDUP_REMOVED lines=13> */
.L_x_1036:
        /* <DEDUP_REMOVED lines=27> */
.L_x_1039:
        /* <DEDUP_REMOVED lines=15> */
.L_x_1038:
[----:B------:R0:W5:Y:S01]  /*b830*/  LDG.E.U16 R29, desc[UR36][R4.64] ;  /* 0x00000024041d7981 */ /* 0x000162000c1e1500 */
[----:B------:R-:W-:Y:S05]  /*b840*/  BRA `(.L_x_1028) ;  /* 0x0000000400d07947 */ /* 0x000fea0003800000 */
.L_x_1035:
        /* <DEDUP_REMOVED lines=13> */
.L_x_1042:
        /* <DEDUP_REMOVED lines=21> */
.L_x_1046:
[----:B------:R-:W-:Y:S05]  /*ba70*/  BSYNC.RECONVERGENT B1 ;  /* 0x0000000000017941 */ /* 0x000fea0003800200 */
.L_x_1045:
[----:B------:R-:W-:Y:S01]  /*ba80*/  IMAD.SHL.U32 R0, R0, 0x100000, RZ ;  /* 0x0010000000007824 */ /* 0x000fe200078e00ff */
[----:B------:R-:W-:-:S04]  /*ba90*/  LEA R3, R3, 0x3b800000, 0x17 ;  /* 0x3b80000003037811 */ /* 0x000fc800078eb8ff */
[----:B------:R-:W-:-:S07]  /*baa0*/  LOP3.LUT R0, R3, R0, R7, 0xfe, !PT ;  /* 0x0000000003007212 */ /* 0x000fce00078efe07 */
.L_x_1044:
[----:B------:R-:W-:Y:S05]  /*bab0*/  BSYNC.RECONVERGENT B0 ;  /* 0x0000000000007941 */ /* 0x000fea0003800200 */
.L_x_1043:
[----:B------:R-:W-:-:S04]  /*bac0*/  F2FP.BF16.F32.PACK_AB R0, RZ, R0 ;  /* 0x00000000ff00723e */ /* 0x000fc800000010ff */
[----:B------:R-:W-:Y:S01]  /*bad0*/  PRMT R29, R0, 0x7610, R29 ;  /* 0x00007610001d7816 */ /* 0x000fe2000000001d */
[----:B------:R-:W-:Y:S06]  /*bae0*/  BRA `(.L_x_1028) ;  /* 0x0000000400287947 */ /* 0x000fec0003800000 */
.L_x_1041:
        /* <DEDUP_REMOVED lines=21> */
.L_x_1050:
[----:B------:R-:W-:Y:S05]  /*bc40*/  BSYNC.RECONVERGENT B1 ;  /* 0x0000000000017941 */ /* 0x000fea0003800200 */
.L_x_1049:
[----:B------:R-:W-:Y:S01]  /*bc50*/  IMAD.SHL.U32 R0, R0, 0x200000, RZ ;  /* 0x0020000000007824 */ /* 0x000fe200078e00ff */
[----:B------:R-:W-:-:S04]  /*bc60*/  LEA R3, R3, 0x37800000, 0x17 ;  /* 0x3780000003037811 */ /* 0x000fc800078eb8ff */
[----:B------:R-:W-:-:S07]  /*bc70*/  LOP3.LUT R0, R3, R0, R7, 0xfe, !PT ;  /* 0x0000000003007212 */ /* 0x000fce00078efe07 */
.L_x_1048:
[----:B------:R-:W-:Y:S05]  /*bc80*/  BSYNC.RECONVERGENT B0 ;  /* 0x0000000000007941 */ /* 0x000fea0003800200 */
.L_x_1047:
[----:B------:R-:W-:-:S04]  /*bc90*/  F2FP.BF16.F32.PACK_AB R0, RZ, R0 ;  /* 0x00000000ff00723e */ /* 0x000fc800000010ff */
[----:B------:R-:W-:Y:S01]  /*bca0*/  PRMT R29, R0, 0x7610, R29 ;  /* 0x00007610001d7816 */ /* 0x000fe2000000001d */
[----:B------:R-:W-:Y:S06]  /*bcb0*/  BRA `(.L_x_1028) ;  /* 0x0000000000b47947 */ /* 0x000fec0003800000 */
.L_x_1040:
        /* <DEDUP_REMOVED lines=14> */
.L_x_1054:
[----:B------:R-:W-:Y:S05]  /*bda0*/  BSYNC.RECONVERGENT B0 ;  /* 0x0000000000007941 */ /* 0x000fea0003800200 */
.L_x_1053:
[----:B------:R-:W-:-:S04]  /*bdb0*/  F2FP.BF16.F32.PACK_AB R0, RZ, R0 ;  /* 0x00000000ff00723e */ /* 0x000fc800000010ff */
[----:B------:R-:W-:Y:S01]  /*bdc0*/  PRMT R29, R0, 0x7610, R29 ;  /* 0x00007610001d7816 */ /* 0x000fe2000000001d */
[----:B------:R-:W-:Y:S06]  /*bdd0*/  BRA `(.L_x_1028) ;  /* 0x00000000006c7947 */ /* 0x000fec0003800000 */
.L_x_1027:
        /* <DEDUP_REMOVED lines=16> */
.L_x_1055:
[----:B------:R-:W-:Y:S01]  /*bee0*/  PRMT R29, RZ, 0x7610, R29 ;  /* 0x00007610ff1d7816 */ /* 0x000fe2000000001d */
[----:B------:R-:W-:Y:S06]  /*bef0*/  BRA `(.L_x_1028) ;  /* 0x0000000000247947 */ /* 0x000fec0003800000 */
.L_x_1052:
[----:B------:R-:W2:Y:S02]  /*bf00*/  LDG.E.64 R4, desc[UR36][R4.64] ;  /* 0x0000002404047981 */ /* 0x000ea4000c1e1b00 */
[----:B--2---:R-:W0:Y:S02]  /*bf10*/  I2F.U64 R0, R4 ;  /* 0x0000000400007312 */ /* 0x004e240000301000 */
[----:B0-----:R-:W-:-:S04]  /*bf20*/  F2FP.BF16.F32.PACK_AB R0, RZ, R0 ;  /* 0x00000000ff00723e */ /* 0x001fc800000010ff */
[----:B------:R-:W-:Y:S01]  /*bf30*/  PRMT R29, R0, 0x7610, R29 ;  /* 0x00007610001d7816 */ /* 0x000fe2000000001d */
[----:B------:R-:W-:Y:S06]  /*bf40*/  BRA `(.L_x_1028) ;  /* 0x0000000000107947 */ /* 0x000fec0003800000 */
.L_x_1051:
[----:B------:R-:W2:Y:S02]  /*bf50*/  LDG.E R4, desc[UR36][R4.64] ;  /* 0x0000002404047981 */ /* 0x000ea4000c1e1900 */
[----:B--2---:R-:W-:-:S04]  /*bf60*/  I2FP.F32.U32 R0, R4 ;  /* 0x0000000400007245 */ /* 0x004fc80000201000 */
[----:B------:R-:W-:-:S04]  /*bf70*/  F2FP.BF16.F32.PACK_AB R0, RZ, R0 ;  /* 0x00000000ff00723e */ /* 0x000fc800000010ff */
[----:B------:R-:W-:-:S07]  /*bf80*/  PRMT R29, R0, 0x7610, R29 ;  /* 0x00007610001d7816 */ /* 0x000fce000000001d */
.L_x_1028:
        /* <DEDUP_REMOVED lines=21> */
.L_x_1059:
[----:B------:R-:W2:Y:S02]  /*c0e0*/  LDG.E.U8 R4, desc[UR36][R4.64] ;  /* 0x0000002404047981 */ /* 0x000ea4000c1e1100 */
[----:B--2---:R-:W-:-:S04]  /*c0f0*/  I2FP.F32.U32 R0, R4 ;  /* 0x0000000400007245 */ /* 0x004fc80000201000 */
[----:B------:R-:W-:-:S04]  /*c100*/  F2FP.BF16.F32.PACK_AB R0, RZ, R0 ;  /* 0x00000000ff00723e */ /* 0x000fc800000010ff */
[----:B------:R-:W-:Y:S01]  /*c110*/  PRMT R30, R0, 0x7610, R30 ;  /* 0x00007610001e7816 */ /* 0x000fe2000000001e */
[----:B------:R-:W-:Y:S06]  /*c120*/  BRA `(.L_x_1061) ;  /* 0x0000000c00e47947 */ /* 0x000fec0003800000 */
.L_x_1058:
        /* <DEDUP_REMOVED lines=11> */
.L_x_1063:
[----:B------:R-:W2:Y:S02]  /*c1e0*/  LDG.E R4, desc[UR36][R4.64] ;  /* 0x0000002404047981 */ /* 0x000ea4000c1e1900 */
[----:B--2---:R-:W-:-:S04]  /*c1f0*/  I2FP.F32.S32 R0, R4 ;  /* 0x0000000400007245 */ /* 0x004fc80000201400 */
[----:B------:R-:W-:-:S04]  /*c200*/  F2FP.BF16.F32.PACK_AB R0, RZ, R0 ;  /* 0x00000000ff00723e */ /* 0x000fc800000010ff */
[----:B------:R-:W-:Y:S01]  /*c210*/  PRMT R30, R0, 0x7610, R30 ;  /* 0x00007610001e7816 */ /* 0x000fe2000000001e */
[----:B------:R-:W-:Y:S06]  /*c220*/  BRA `(.L_x_1061) ;  /* 0x0000000c00a47947 */ /* 0x000fec0003800000 */
.L_x_1062:
[----:B------:R-:W2:Y:S02]  /*c230*/  LDG.E.U16 R4, desc[UR36][R4.64] ;  /* 0x0000002404047981 */ /* 0x000ea4000c1e1500 */
[----:B--2---:R-:W0:Y:S02]  /*c240*/  I2F.S16 R0, R4 ;  /* 0x0000000400007306 */ /* 0x004e240000101400 */
[----:B0-----:R-:W-:-:S04]  /*c250*/  F2FP.BF16.F32.PACK_AB R0, RZ, R0 ;  /* 0x00000000ff00723e */ /* 0x001fc800000010ff */
[----:B------:R-:W-:Y:S01]  /*c260*/  PRMT R30, R0, 0x7610, R30 ;  /* 0x00007610001e7816 */ /* 0x000fe2000000001e */
[----:B------:R-:W-:Y:S06]  /*c270*/  BRA `(.L_x_1061) ;  /* 0x0000000c00907947 */ /* 0x000fec0003800000 */
.L_x_1057:
        /* <DEDUP_REMOVED lines=9> */
.L_x_1065:
[----:B------:R-:W2:Y:S02]  /*c310*/  LDG.E.U16 R0, desc[UR36][R4.64] ;  /* 0x0000002404007981 */ /* 0x000ea4000c1e1500 */
[----:B--2---:R-:W-:-:S05]  /*c320*/  HADD2.F32 R0, -RZ, R0.H0_H0 ;  /* 0x20000000ff007230 */ /* 0x004fca0000004100 */
[----:B------:R-:W-:-:S04]  /*c330*/  F2FP.BF16.F32.PACK_AB R0, RZ, R0 ;  /* 0x00000000ff00723e */ /* 0x000fc800000010ff */
[----:B------:R-:W-:Y:S01]  /*c340*/  PRMT R30, R0, 0x7610, R30 ;  /* 0x00007610001e7816 */ /* 0x000fe2000000001e */
[----:B------:R-:W-:Y:S06]  /*c350*/  BRA `(.L_x_1061) ;  /* 0x0000000c00587947 */ /* 0x000fec0003800000 */
.L_x_1064:
        /* <DEDUP_REMOVED lines=9> */
.L_x_1067:
[----:B------:R-:W2:Y:S02]  /*c3f0*/  LDG.E.U16 R4, desc[UR36][R4.64] ;  /* 0x0000002404047981 */ /* 0x000ea4000c1e1500 */
[----:B--2---:R-:W-:-:S05]  /*c400*/  HADD2.F32 R0, -RZ, R4.H0_H0 ;  /* 0x20000004ff007230 */ /* 0x004fca0000004100 */
[----:B------:R-:W-:-:S04]  /*c410*/  F2FP.BF16.F32.PACK_AB R0, RZ, R0 ;  /* 0x00000000ff00723e */ /* 0x000fc800000010ff */
[----:B------:R-:W-:Y:S01]  /*c420*/  PRMT R30, R0, 0x7610, R30 ;  /* 0x00007610001e7816 */ /* 0x000fe2000000001e */
[----:B------:R-:W-:Y:S06]  /*c430*/  BRA `(.L_x_1061) ;  /* 0x0000000c00207947 */ /* 0x000fec0003800000 */
.L_x_1066:
        /* <DEDUP_REMOVED lines=13> */
.L_x_1056:
        /* <DEDUP_REMOVED lines=14> */
.L_x_1070:
        /* <DEDUP_REMOVED lines=13> */
.L_x_1069:
        /* <DEDUP_REMOVED lines=27> */
.L_x_1072:
        /* <DEDUP_REMOVED lines=15> */
.L_x_1071:
[----:B------:R0:W5:Y:S01]  /*c960*/  LDG.E.U16 R30, desc[UR36][R4.64] ;  /* 0x00000024041e7981 */ /* 0x000162000c1e1500 */
[----:B------:R-:W-:Y:S05]  /*c970*/  BRA `(.L_x_1061) ;  /* 0x0000000400d07947 */ /* 0x000fea0003800000 */
.L_x_1068:
        /* <DEDUP_REMOVED lines=13> */
.L_x_1075:
        /* <DEDUP_REMOVED lines=21> */
.L_x_1079:
[----:B------:R-:W-:Y:S05]  /*cba0*/  BSYNC.RECONVERGENT B1 ;  /* 0x0000000000017941 */ /* 0x000fea0003800200 */
.L_x_1078:
[----:B------:R-:W-:Y:S01]  /*cbb0*/  IMAD.SHL.U32 R0, R0, 0x100000, RZ ;  /* 0x0010000000007824 */ /* 0x000fe200078e00ff */
[----:B------:R-:W-:-:S04]  /*cbc0*/  LEA R3, R3, 0x3b800000, 0x17 ;  /* 0x3b80000003037811 */ /* 0x000fc800078eb8ff */
[----:B------:R-:W-:-:S07]  /*cbd0*/  LOP3.LUT R0, R3, R0, R7, 0xfe, !PT ;  /* 0x0000000003007212 */ /* 0x000fce00078efe07 */
.L_x_1077:
[----:B------:R-:W-:Y:S05]  /*cbe0*/  BSYNC.RECONVERGENT B0 ;  /* 0x0000000000007941 */ /* 0x000fea0003800200 */
.L_x_1076:
[----:B------:R-:W-:-:S04]  /*cbf0*/  F2FP.BF16.F32.PACK_AB R0, RZ, R0 ;  /* 0x00000000ff00723e */ /* 0x000fc800000010ff */
[----:B------:R-:W-:Y:S01]  /*cc00*/  PRMT R30, R0, 0x7610, R30 ;  /* 0x00007610001e7816 */ /* 0x000fe2000000001e */
[----:B------:R-:W-:Y:S06]  /*cc10*/  BRA `(.L_x_1061) ;  /* 0x0000000400287947 */ /* 0x000fec0003800000 */
.L_x_1074:
        /* <DEDUP_REMOVED lines=21> */
.L_x_1083:
[----:B------:R-:W-:Y:S05]  /*cd70*/  BSYNC.RECONVERGENT B1 ;  /* 0x0000000000017941 */ /* 0x000fea0003800200 */
.L_x_1082:
[----:B------:R-:W-:Y:S01]  /*cd80*/  IMAD.SHL.U32 R0, R0, 0x200000, RZ ;  /* 0x0020000000007824 */ /* 0x000fe200078e00ff */
[----:B------:R-:W-:-:S04]  /*cd90*/  LEA R3, R3, 0x37800000, 0x17 ;  /* 0x3780000003037811 */ /* 0x000fc800078eb8ff */
[----:B------:R-:W-:-:S07]  /*cda0*/  LOP3.LUT R0, R3, R0, R7, 0xfe, !PT ;  /* 0x0000000003007212 */ /* 0x000fce00078efe07 */
.L_x_1081:
[----:B------:R-:W-:Y:S05]  /*cdb0*/  BSYNC.RECONVERGENT B0 ;  /* 0x0000000000007941 */ /* 0x000fea0003800200 */
.L_x_1080:
[----:B------:R-:W-:-:S04]  /*cdc0*/  F2FP.BF16.F32.PACK_AB R0, RZ, R0 ;  /* 0x00000000ff00723e */ /* 0x000fc800000010ff */
[----:B------:R-:W-:Y:S01]  /*cdd0*/  PRMT R30, R0, 0x7610, R30 ;  /* 0x00007610001e7816 */ /* 0x000fe2000000001e */
[----:B------:R-:W-:Y:S06]  /*cde0*/  BRA `(.L_x_1061) ;  /* 0x0000000000b47947 */ /* 0x000fec0003800000 */
.L_x_1073:
        /* <DEDUP_REMOVED lines=14> */
.L_x_1087:
[----:B------:R-:W-:Y:S05]  /*ced0*/  BSYNC.RECONVERGENT B0 ;  /* 0x0000000000007941 */ /* 0x000fea0003800200 */
.L_x_1086:
[----:B------:R-:W-:-:S04]  /*cee0*/  F2FP.BF16.F32.PACK_AB R0, RZ, R0 ;  /* 0x00000000ff00723e */ /* 0x000fc800000010ff */
[----:B------:R-:W-:Y:S01]  /*cef0*/  PRMT R30, R0, 0x7610, R30 ;  /* 0x00007610001e7816 */ /* 0x000fe2000000001e */
[----:B------:R-:W-:Y:S06]  /*cf00*/  BRA `(.L_x_1061) ;  /* 0x00000000006c7947 */ /* 0x000fec0003800000 */
.L_x_1060:
        /* <DEDUP_REMOVED lines=16> */
.L_x_1088:
[----:B------:R-:W-:Y:S01]  /*d010*/  PRMT R30, RZ, 0x7610, R30 ;  /* 0x00007610ff1e7816 */ /* 0x000fe2000000001e */
[----:B------:R-:W-:Y:S06]  /*d020*/  BRA `(.L_x_1061) ;  /* 0x0000000000247947 */ /* 0x000fec0003800000 */
.L_x_1085:
[----:B------:R-:W2:Y:S02]  /*d030*/  LDG.E.64 R4, desc[UR36][R4.64] ;  /* 0x0000002404047981 */ /* 0x000ea4000c1e1b00 */
[----:B--2---:R-:W0:Y:S02]  /*d040*/  I2F.U64 R0, R4 ;  /* 0x0000000400007312 */ /* 0x004e240000301000 */
[----:B0-----:R-:W-:-:S04]  /*d050*/  F2FP.BF16.F32.PACK_AB R0, RZ, R0 ;  /* 0x00000000ff00723e */ /* 0x001fc800000010ff */
[----:B------:R-:W-:Y:S01]  /*d060*/  PRMT R30, R0, 0x7610, R30 ;  /* 0x00007610001e7816 */ /* 0x000fe2000000001e */
[----:B------:R-:W-:Y:S06]  /*d070*/  BRA `(.L_x_1061) ;  /* 0x0000000000107947 */ /* 0x000fec0003800000 */
.L_x_1084:
[----:B------:R-:W2:Y:S02]  /*d080*/  LDG.E R4, desc[UR36][R4.64] ;  /* 0x0000002404047981 */ /* 0x000ea4000c1e1900 */
[----:B--2---:R-:W-:-:S04]  /*d090*/  I2FP.F32.U32 R0, R4 ;  /* 0x0000000400007245 */ /* 0x004fc80000201000 */
[----:B------:R-:W-:-:S04]  /*d0a0*/  F2FP.BF16.F32.PACK_AB R0, RZ, R0 ;  /* 0x00000000ff00723e */ /* 0x000fc800000010ff */
[----:B------:R-:W-:-:S07]  /*d0b0*/  PRMT R30, R0, 0x7610, R30 ;  /* 0x00007610001e7816 */ /* 0x000fce000000001e */
.L_x_1061:
[----:B------:R-:W-:-:S07]  /*d0c0*/  VIADD R33, R33, 0x80 ;  /* 0x0000008021217836 */ /* 0x000fce0000000000 */
.L_x_956:
[----:B------:R-:W-:Y:S05]  /*d0d0*/  BSYNC.RECONVERGENT B6 ;  /* 0x0000000000067941 */ /* 0x000fea0003800200 */
.L_x_955:
        /* <DEDUP_REMOVED lines=29> */
.L_x_1094:
[----:B------:R-:W2:Y:S02]  /*d2b0*/  LDG.E.U8 R4, desc[UR36][R4.64] ;  /* 0x0000002404047981 */ /* 0x000ea4000c1e1100 */
[----:B--2---:R-:W-:-:S04]  /*d2c0*/  I2FP.F32.U32 R0, R4 ;  /* 0x0000000400007245 */ /* 0x004fc80000201000 */
[----:B------:R-:W-:-:S04]  /*d2d0*/  F2FP.BF16.F32.PACK_AB R0, RZ, R0 ;  /* 0x00000000ff00723e */ /* 0x000fc800000010ff */
[----:B------:R-:W-:Y:S01]  /*d2e0*/  PRMT R31, R0, 0x7610, R31 ;  /* 0x00007610001f7816 */ /* 0x000fe2000000001f */
[----:B------:R-:W-:Y:S06]  /*d2f0*/  BRA `(.L_x_1096) ;  /* 0x0000000c00e47947 */ /* 0x000fec0003800000 */
.L_x_1093:
        /* <DEDUP_REMOVED lines=11> */
.L_x_1098:
[----:B------:R-:W2:Y:S02]  /*d3b0*/  LDG.E R4, desc[UR36][R4.64] ;  /* 0x0000002404047981 */ /* 0x000ea4000c1e1900 */
[----:B--2---:R-:W-:-:S04]  /*d3c0*/  I2FP.F32.S32 R0, R4 ;  /* 0x0000000400007245 */ /* 0x004fc80000201400 */
[----:B------:R-:W-:-:S04]  /*d3d0*/  F2FP.BF16.F32.PACK_AB R0, RZ, R0 ;  /* 0x00000000ff00723e */ /* 0x000fc800000010ff */
[----:B------:R-:W-:Y:S01]  /*d3e0*/  PRMT R31, R0, 0x7610, R31 ;  /* 0x00007610001f7816 */ /* 0x000fe2000000001f */
[----:B------:R-:W-:Y:S06]  /*d3f0*/  BRA `(.L_x_1096) ;  /* 0x0000000c00a47947 */ /* 0x000fec0003800000 */
.L_x_1097:
[----:B------:R-:W2:Y:S02]  /*d400*/  LDG.E.U16 R4, desc[UR36][R4.64] ;  /* 0x0000002404047981 */ /* 0x000ea4000c1e1500 */
[----:B--2---:R-:W0:Y:S02]  /*d410*/  I2F.S16 R0, R4 ;  /* 0x0000000400007306 */ /* 0x004e240000101400 */
[----:B0-----:R-:W-:-:S04]  /*d420*/  F2FP.BF16.F32.PACK_AB R0, RZ, R0 ;  /* 0x00000000ff00723e */ /* 0x001fc800000010ff */
[----:B------:R-:W-:Y:S01]  /*d430*/  PRMT R31, R0, 0x7610, R31 ;  /* 0x00007610001f7816 */ /* 0x000fe2000000001f */
[----:B------:R-:W-:Y:S06]  /*d440*/  BRA `(.L_x_1096) ;  /* 0x0000000c00907947 */ /* 0x000fec0003800000 */
.L_x_1092:
        /* <DEDUP_REMOVED lines=9> */
.L_x_1100:
[----:B------:R-:W2:Y:S02]  /*d4e0*/  LDG.E.U16 R0, desc[UR36][R4.64] ;  /* 0x0000002404007981 */ /* 0x000ea4000c1e1500 */
[----:B--2---:R-:W-:-:S05]  /*d4f0*/  HADD2.F32 R0, -RZ, R0.H0_H0 ;  /* 0x20000000ff007230 */ /* 0x004fca0000004100 */
[----:B------:R-:W-:-:S04]  /*d500*/  F2FP.BF16.F32.PACK_AB R0, RZ, R0 ;  /* 0x00000000ff00723e */ /* 0x000fc800000010ff */
[----:B------:R-:W-:Y:S01]  /*d510*/  PRMT R31, R0, 0x7610, R31 ;  /* 0x00007610001f7816 */ /* 0x000fe2000000001f */
[----:B------:R-:W-:Y:S06]  /*d520*/  BRA `(.L_x_1096) ;  /* 0x0000000c00587947 */ /* 0x000fec0003800000 */
.L_x_1099:
        /* <DEDUP_REMOVED lines=9> */
.L_x_1102:
[----:B------:R-:W2:Y:S02]  /*d5c0*/  LDG.E.U16 R4, desc[UR36][R4.64] ;  /* 0x0000002404047981 */ /* 0x000ea4000c1e1500 */
[----:B--2---:R-:W-:-:S05]  /*d5d0*/  HADD2.F32 R0, -RZ, R4.H0_H0 ;  /* 0x20000004ff007230 */ /* 0x004fca0000004100 */
[----:B------:R-:W-:-:S04]  /*d5e0*/  F2FP.BF16.F32.PACK_AB R0, RZ, R0 ;  /* 0x00000000ff00723e */ /* 0x000fc800000010ff */
[----:B------:R-:W-:Y:S01]  /*d5f0*/  PRMT R31, R0, 0x7610, R31 ;  /* 0x00007610001f7816 */ /* 0x000fe2000000001f */
[----:B------:R-:W-:Y:S06]  /*d600*/  BRA `(.L_x_1096) ;  /* 0x0000000c00207947 */ /* 0x000fec0003800000 */
.L_x_1101:
        /* <DEDUP_REMOVED lines=13> */
.L_x_1091:
        /* <DEDUP_REMOVED lines=14> */
.L_x_1105:
        /* <DEDUP_REMOVED lines=13> */
.L_x_1104:
        /* <DEDUP_REMOVED lines=27> */
.L_x_1107:
        /* <DEDUP_REMOVED lines=15> */
.L_x_1106:
[----:B------:R0:W5:Y:S01]  /*db30*/  LDG.E.U16 R31, desc[UR36][R4.64] ;  /* 0x00000024041f7981 */ /* 0x000162000c1e1500 */
[----:B------:R-:W-:Y:S05]  /*db40*/  BRA `(.L_x_1096) ;  /* 0x0000000400d07947 */ /* 0x000fea0003800000 */
.L_x_1103:
        /* <DEDUP_REMOVED lines=13> */
.L_x_1110:
        /* <DEDUP_REMOVED lines=21> */
.L_x_1114:
[----:B------:R-:W-:Y:S05]  /*dd70*/  BSYNC.RECONVERGENT B1 ;  /* 0x0000000000017941 */ /* 0x000fea0003800200 */
.L_x_1113:
[----:B------:R-:W-:Y:S01]  /*dd80*/  IMAD.SHL.U32 R0, R0, 0x100000, RZ ;  /* 0x0010000000007824 */ /* 0x000fe200078e00ff */
[----:B------:R-:W-:-:S04]  /*dd90*/  LEA R3, R3, 0x3b800000, 0x17 ;  /* 0x3b80000003037811 */ /* 0x000fc800078eb8ff */
[----:B------:R-:W-:-:S07]  /*dda0*/  LOP3.LUT R0, R3, R0, R7, 0xfe, !PT ;  /* 0x0000000003007212 */ /* 0x000fce00078efe07 */
.L_x_1112:
[----:B------:R-:W-:Y:S05]  /*ddb0*/  BSYNC.RECONVERGENT B0 ;  /* 0x0000000000007941 */ /* 0x000fea0003800200 */
.L_x_1111:
[----:B------:R-:W-:-:S04]  /*ddc0*/  F2FP.BF16.F32.PACK_AB R0, RZ, R0 ;  /* 0x00000000ff00723e */ /* 0x000fc800000010ff */
[----:B------:R-:W-:Y:S01]  /*ddd0*/  PRMT R31, R0, 0x7610, R31 ;  /* 0x00007610001f7816 */ /* 0x000fe2000000001f */
[----:B------:R-:W-:Y:S06]  /*dde0*/  BRA `(.L_x_1096) ;  /* 0x0000000400287947 */ /* 0x000fec0003800000 */
.L_x_1109:
        /* <DEDUP_REMOVED lines=21> */
.L_x_1118:
[----:B------:R-:W-:Y:S05]  /*df40*/  BSYNC.RECONVERGENT B1 ;  /* 0x0000000000017941 */ /* 0x000fea0003800200 */
.L_x_1117:
[----:B------:R-:W-:Y:S01]  /*df50*/  IMAD.SHL.U32 R0, R0, 0x200000, RZ ;  /* 0x0020000000007824 */ /* 0x000fe200078e00ff */
[----:B------:R-:W-:-:S04]  /*df60*/  LEA R3, R3, 0x37800000, 0x17 ;  /* 0x3780000003037811 */ /* 0x000fc800078eb8ff */
[----:B------:R-:W-:-:S07]  /*df70*/  LOP3.LUT R0, R3, R0, R7, 0xfe, !PT ;  /* 0x0000000003007212 */ /* 0x000fce00078efe07 */
.L_x_1116:
[----:B------:R-:W-:Y:S05]  /*df80*/  BSYNC.RECONVERGENT B0 ;  /* 0x0000000000007941 */ /* 0x000fea0003800200 */
.L_x_1115:
[----:B------:R-:W-:-:S04]  /*df90*/  F2FP.BF16.F32.PACK_AB R0, RZ, R0 ;  /* 0x00000000ff00723e */ /* 0x000fc800000010ff */
[----:B------:R-:W-:Y:S01]  /*dfa0*/  PRMT R31, R0, 0x7610, R31 ;  /* 0x00007610001f7816 */ /* 0x000fe2000000001f */
[----:B------:R-:W-:Y:S06]  /*dfb0*/  BRA `(.L_x_1096) ;  /* 0x0000000000b47947 */ /* 0x000fec0003800000 */
.L_x_1108:
        /* <DEDUP_REMOVED lines=14> */
.L_x_1122:
[----:B------:R-:W-:Y:S05]  /*e0a0*/  BSYNC.RECONVERGENT B0 ;  /* 0x0000000000007941 */ /* 0x000fea0003800200 */
.L_x_1121:
[----:B------:R-:W-:-:S04]  /*e0b0*/  F2FP.BF16.F32.PACK_AB R0, RZ, R0 ;  /* 0x00000000ff00723e */ /* 0x000fc800000010ff */
[----:B------:R-:W-:Y:S01]  /*e0c0*/  PRMT R31, R0, 0x7610, R31 ;  /* 0x00007610001f7816 */ /* 0x000fe2000000001f */
[----:B------:R-:W-:Y:S06]  /*e0d0*/  BRA `(.L_x_1096) ;  /* 0x00000000006c7947 */ /* 0x000fec0003800000 */
.L_x_1095:
        /* <DEDUP_REMOVED lines=16> */
.L_x_1123:
[----:B------:R-:W-:Y:S01]  /*e1e0*/  PRMT R31, RZ, 0x7610, R31 ;  /* 0x00007610ff1f7816 */ /* 0x000fe2000000001f */
[----:B------:R-:W-:Y:S06]  /*e1f0*/  BRA `(.L_x_1096) ;  /* 0x0000000000247947 */ /* 0x000fec0003800000 */
.L_x_1120:
[----:B------:R-:W2:Y:S02]  /*e200*/  LDG.E.64 R4, desc[UR36][R4.64] ;  /* 0x0000002404047981 */ /* 0x000ea4000c1e1b00 */
[----:B--2---:R-:W0:Y:S02]  /*e210*/  I2F.U64 R0, R4 ;  /* 0x0000000400007312 */ /* 0x004e240000301000 */
[----:B0-----:R-:W-:-:S04]  /*e220*/  F2FP.BF16.F32.PACK_AB R0, RZ, R0 ;  /* 0x00000000ff00723e */ /* 0x001fc800000010ff */
[----:B------:R-:W-:Y:S01]  /*e230*/  PRMT R31, R0, 0x7610, R31 ;  /* 0x00007610001f7816 */ /* 0x000fe2000000001f */
[----:B------:R-:W-:Y:S06]  /*e240*/  BRA `(.L_x_1096) ;  /* 0x0000000000107947 */ /* 0x000fec0003800000 */
.L_x_1119:
[----:B------:R-:W2:Y:S02]  /*e250*/  LDG.E R4, desc[UR36][R4.64] ;  /* 0x0000002404047981 */ /* 0x000ea4000c1e1900 */
[----:B--2---:R-:W-:-:S04]  /*e260*/  I2FP.F32.U32 R0, R4 ;  /* 0x0000000400007245 */ /* 0x004fc80000201000 */
[----:B------:R-:W-:-:S04]  /*e270*/  F2FP.BF16.F32.PACK_AB R0, RZ, R0 ;  /* 0x00000000ff00723e */ /* 0x000fc800000010ff */
[----:B------:R-:W-:-:S07]  /*e280*/  PRMT R31, R0, 0x7610, R31 ;  /* 0x00007610001f7816 */ /* 0x000fce000000001f */
.L_x_1096:
        /* <DEDUP_REMOVED lines=21> */
.L_x_1127:
[----:B------:R-:W2:Y:S02]  /*e3e0*/  LDG.E.U8 R4, desc[UR36][R4.64] ;  /* 0x0000002404047981 */ /* 0x000ea4000c1e1100 */
[----:B--2---:R-:W-:-:S04]  /*e3f0*/  I2FP.F32.U32 R0, R4 ;  /* 0x0000000400007245 */ /* 0x004fc80000201000 */
[----:B------:R-:W-:-:S04]  /*e400*/  F2FP.BF16.F32.PACK_AB R0, RZ, R0 ;  /* 0x00000000ff00723e */ /* 0x000fc800000010ff */
[----:B------:R-:W-:Y:S01]  /*e410*/  PRMT R32, R0, 0x7610, R32 ;  /* 0x0000761000207816 */ /* 0x000fe20000000020 */
[----:B------:R-:W-:Y:S06]  /*e420*/  BRA `(.L_x_1129) ;  /* 0x0000000c00e47947 */ /* 0x000fec0003800000 */
.L_x_1126:
        /* <DEDUP_REMOVED lines=11> */
.L_x_1131:
[----:B------:R-:W2:Y:S02]  /*e4e0*/  LDG.E R4, desc[UR36][R4.64] ;  /* 0x0000002404047981 */ /* 0x000ea4000c1e1900 */
[----:B--2---:R-:W-:-:S04]  /*e4f0*/  I2FP.F32.S32 R0, R4 ;  /* 0x0000000400007245 */ /* 0x004fc80000201400 */
[----:B------:R-:W-:-:S04]  /*e500*/  F2FP.BF16.F32.PACK_AB R0, RZ, R0 ;  /* 0x00000000ff00723e */ /* 0x000fc800000010ff */
[----:B------:R-:W-:Y:S01]  /*e510*/  PRMT R32, R0, 0x7610, R32 ;  /* 0x0000761000207816 */ /* 0x000fe20000000020 */
[----:B------:R-:W-:Y:S06]  /*e520*/  BRA `(.L_x_1129) ;  /* 0x0000000c00a47947 */ /* 0x000fec0003800000 */
.L_x_1130:
[----:B------:R-:W2:Y:S02]  /*e530*/  LDG.E.U16 R4, desc[UR36][R4.64] ;  /* 0x0000002404047981 */ /* 0x000ea4000c1e1500 */
[----:B--2---:R-:W0:Y:S02]  /*e540*/  I2F.S16 R0, R4 ;  /* 0x0000000400007306 */ /* 0x004e240000101400 */
[----:B0-----:R-:W-:-:S04]  /*e550*/  F2FP.BF16.F32.PACK_AB R0, RZ, R0 ;  /* 0x00000000ff00723e */ /* 0x001fc800000010ff */
[----:B------:R-:W-:Y:S01]  /*e560*/  PRMT R32, R0, 0x7610, R32 ;  /* 0x0000761000207816 */ /* 0x000fe20000000020 */
[----:B------:R-:W-:Y:S06]  /*e570*/  BRA `(.L_x_1129) ;  /* 0x0000000c00907947 */ /* 0x000fec0003800000 */
.L_x_1125:
        /* <DEDUP_REMOVED lines=9> */
.L_x_1133:
[----:B------:R-:W2:Y:S02]  /*e610*/  LDG.E.U16 R0, desc[UR36][R4.64] ;  /* 0x0000002404007981 */ /* 0x000ea4000c1e1500 */
[----:B--2---:R-:W-:-:S05]  /*e620*/  HADD2.F32 R0, -RZ, R0.H0_H0 ;  /* 0x20000000ff007230 */ /* 0x004fca0000004100 */
[----:B------:R-:W-:-:S04]  /*e630*/  F2FP.BF16.F32.PACK_AB R0, RZ, R0 ;  /* 0x00000000ff00723e */ /* 0x000fc800000010ff */
[----:B------:R-:W-:Y:S01]  /*e640*/  PRMT R32, R0, 0x7610, R32 ;  /* 0x0000761000207816 */ /* 0x000fe20000000020 */
[----:B------:R-:W-:Y:S06]  /*e650*/  BRA `(.L_x_1129) ;  /* 0x0000000c00587947 */ /* 0x000fec0003800000 */
.L_x_1132:
        /* <DEDUP_REMOVED lines=9> */
.L_x_1135:
[----:B------:R-:W2:Y:S02]  /*e6f0*/  LDG.E.U16 R4, desc[UR36][R4.64] ;  /* 0x0000002404047981 */ /* 0x000ea4000c1e1500 */
[----:B--2---:R-:W-:-:S05]  /*e700*/  HADD2.F32 R0, -RZ, R4.H0_H0 ;  /* 0x20000004ff007230 */ /* 0x004fca0000004100 */
[----:B------:R-:W-:-:S04]  /*e710*/  F2FP.BF16.F32.PACK_AB R0, RZ, R0 ;  /* 0x00000000ff00723e */ /* 0x000fc800000010ff */
[----:B------:R-:W-:Y:S01]  /*e720*/  PRMT R32, R0, 0x7610, R32 ;  /* 0x0000761000207816 */ /* 0x000fe20000000020 */
[----:B------:R-:W-:Y:S06]  /*e730*/  BRA `(.L_x_1129) ;  /* 0x0000000c00207947 */ /* 0x000fec0003800000 */
.L_x_1134:
        /* <DEDUP_REMOVED lines=13> */
.L_x_1124:
        /* <DEDUP_REMOVED lines=14> */
.L_x_1138:
        /* <DEDUP_REMOVED lines=13> */
.L_x_1137:
        /* <DEDUP_REMOVED lines=27> */
.L_x_1140:
        /* <DEDUP_REMOVED lines=15> */
.L_x_1139:
[----:B------:R0:W5:Y:S01]  /*ec60*/  LDG.E.U16 R32, desc[UR36][R4.64] ;  /* 0x0000002404207981 */ /* 0x000162000c1e1500 */
[----:B------:R-:W-:Y:S05]  /*ec70*/  BRA `(.L_x_1129) ;  /* 0x0000000400d07947 */ /* 0x000fea0003800000 */
.L_x_1136:
        /* <DEDUP_REMOVED lines=13> */
.L_x_1143:
        /* <DEDUP_REMOVED lines=21> */
.L_x_1147:
[----:B------:R-:W-:Y:S05]  /*eea0*/  BSYNC.RECONVERGENT B1 ;  /* 0x0000000000017941 */ /* 0x000fea0003800200 */
.L_x_1146:
[----:B------:R-:W-:Y:S01]  /*eeb0*/  IMAD.SHL.U32 R0, R0, 0x100000, RZ ;  /* 0x0010000000007824 */ /* 0x000fe200078e00ff */
[----:B------:R-:W-:-:S04]  /*eec0*/  LEA R3, R3, 0x3b800000, 0x17 ;  /* 0x3b80000003037811 */ /* 0x000fc800078eb8ff */
[----:B------:R-:W-:-:S07]  /*eed0*/  LOP3.LUT R0, R3, R0, R7, 0xfe, !PT ;  /* 0x0000000003007212 */ /* 0x000fce00078efe07 */
.L_x_1145:
[----:B------:R-:W-:Y:S05]  /*eee0*/  BSYNC.RECONVERGENT B0 ;  /* 0x0000000000007941 */ /* 0x000fea0003800200 */
.L_x_1144:
[----:B------:R-:W-:-:S04]  /*eef0*/  F2FP.BF16.F32.PACK_AB R0, RZ, R0 ;  /* 0x00000000ff00723e */ /* 0x000fc800000010ff */
[----:B------:R-:W-:Y:S01]  /*ef00*/  PRMT R32, R0, 0x7610, R32 ;  /* 0x0000761000207816 */ /* 0x000fe20000000020 */
[----:B------:R-:W-:Y:S06]  /*ef10*/  BRA `(.L_x_1129) ;  /* 0x0000000400287947 */ /* 0x000fec0003800000 */
.L_x_1142:
        /* <DEDUP_REMOVED lines=21> */
.L_x_1151:
[----:B------:R-:W-:Y:S05]  /*f070*/  BSYNC.RECONVERGENT B1 ;  /* 0x0000000000017941 */ /* 0x000fea0003800200 */
.L_x_1150:
[----:B------:R-:W-:Y:S01]  /*f080*/  IMAD.SHL.U32 R0, R0, 0x200000, RZ ;  /* 0x0020000000007824 */ /* 0x000fe200078e00ff */
[----:B------:R-:W-:-:S04]  /*f090*/  LEA R3, R3, 0x37800000, 0x17 ;  /* 0x3780000003037811 */ /* 0x000fc800078eb8ff */
[----:B------:R-:W-:-:S07]  /*f0a0*/  LOP3.LUT R0, R3, R0, R7, 0xfe, !PT ;  /* 0x0000000003007212 */ /* 0x000fce00078efe07 */
.L_x_1149:
[----:B------:R-:W-:Y:S05]  /*f0b0*/  BSYNC.RECONVERGENT B0 ;  /* 0x0000000000007941 */ /* 0x000fea0003800200 */
.L_x_1148:
[----:B------:R-:W-:-:S04]  /*f0c0*/  F2FP.BF16.F32.PACK_AB R0, RZ, R0 ;  /* 0x00000000ff00723e */ /* 0x000fc800000010ff */
[----:B------:R-:W-:Y:S01]  /*f0d0*/  PRMT R32, R0, 0x7610, R32 ;  /* 0x0000761000207816 */ /* 0x000fe20000000020 */
[----:B------:R-:W-:Y:S06]  /*f0e0*/  BRA `(.L_x_1129) ;  /* 0x0000000000b47947 */ /* 0x000fec0003800000 */
.L_x_1141:
        /* <DEDUP_REMOVED lines=14> */
.L_x_1155:
[----:B------:R-:W-:Y:S05]  /*f1d0*/  BSYNC.RECONVERGENT B0 ;  /* 0x0000000000007941 */ /* 0x000fea0003800200 */
.L_x_1154:
[----:B------:R-:W-:-:S04]  /*f1e0*/  F2FP.BF16.F32.PACK_AB R0, RZ, R0 ;  /* 0x00000000ff00723e */ /* 0x000fc800000010ff */
[----:B------:R-:W-:Y:S01]  /*f1f0*/  PRMT R32, R0, 0x7610, R32 ;  /* 0x0000761000207816 */ /* 0x000fe20000000020 */
[----:B------:R-:W-:Y:S06]  /*f200*/  BRA `(.L_x_1129) ;  /* 0x00000000006c7947 */ /* 0x000fec0003800000 */
.L_x_1128:
        /* <DEDUP_REMOVED lines=16> */
.L_x_1156:
[----:B------:R-:W-:Y:S01]  /*f310*/  PRMT R32, RZ, 0x7610, R32 ;  /* 0x00007610ff207816 */ /* 0x000fe20000000020 */
[----:B------:R-:W-:Y:S06]  /*f320*/  BRA `(.L_x_1129) ;  /* 0x0000000000247947 */ /* 0x000fec0003800000 */
.L_x_1153:
[----:B------:R-:W2:Y:S02]  /*f330*/  LDG.E.64 R4, desc[UR36][R4.64] ;  /* 0x0000002404047981 */ /* 0x000ea4000c1e1b00 */
[----:B--2---:R-:W0:Y:S02]  /*f340*/  I2F.U64 R0, R4 ;  /* 0x0000000400007312 */ /* 0x004e240000301000 */
[----:B0-----:R-:W-:-:S04]  /*f350*/  F2FP.BF16.F32.PACK_AB R0, RZ, R0 ;  /* 0x00000000ff00723e */ /* 0x001fc800000010ff */
[----:B------:R-:W-:Y:S01]  /*f360*/  PRMT R32, R0, 0x7610, R32 ;  /* 0x0000761000207816 */ /* 0x000fe20000000020 */
[----:B------:R-:W-:Y:S06]  /*f370*/  BRA `(.L_x_1129) ;  /* 0x0000000000107947 */ /* 0x000fec0003800000 */
.L_x_1152:
[----:B------:R-:W2:Y:S02]  /*f380*/  LDG.E R4, desc[UR36][R4.64] ;  /* 0x0000002404047981 */ /* 0x000ea4000c1e1900 */
[----:B--2---:R-:W-:-:S04]  /*f390*/  I2FP.F32.U32 R0, R4 ;  /* 0x0000000400007245 */ /* 0x004fc80000201000 */
[----:B------:R-:W-:-:S04]  /*f3a0*/  F2FP.BF16.F32.PACK_AB R0, RZ, R0 ;  /* 0x00000000ff00723e */ /* 0x000fc800000010ff */
[----:B------:R-:W-:-:S07]  /*f3b0*/  PRMT R32, R0, 0x7610, R32 ;  /* 0x0000761000207816 */ /* 0x000fce0000000020 */
.L_x_1129:
        /* <DEDUP_REMOVED lines=21> */
.L_x_1160:
[----:B------:R-:W2:Y:S02]  /*f510*/  LDG.E.U8 R4, desc[UR36][R4.64] ;  /* 0x0000002404047981 */ /* 0x000ea4000c1e1100 */
[----:B--2---:R-:W-:-:S04]  /*f520*/  I2FP.F32.U32 R0, R4 ;  /* 0x0000000400007245 */ /* 0x004fc80000201000 */
[----:B------:R-:W-:-:S04]  /*f530*/  F2FP.BF16.F32.PACK_AB R0, RZ, R0 ;  /* 0x00000000ff00723e */ /* 0x000fc800000010ff */
[----:B------:R-:W-:Y:S01]  /*f540*/  PRMT R35, R0, 0x7610, R35 ;  /* 0x0000761000237816 */ /* 0x000fe20000000023 */
[----:B------:R-:W-:Y:S06]  /*f550*/  BRA `(.L_x_1162) ;  /* 0x0000000c00e47947 */ /* 0x000fec0003800000 */
.L_x_1159:
        /* <DEDUP_REMOVED lines=11> */
.L_x_1164:
[----:B------:R-:W2:Y:S02]  /*f610*/  LDG.E R4, desc[UR36][R4.64] ;  /* 0x0000002404047981 */ /* 0x000ea4000c1e1900 */
[----:B--2---:R-:W-:-:S04]  /*f620*/  I2FP.F32.S32 R0, R4 ;  /* 0x0000000400007245 */ /* 0x004fc80000201400 */
[----:B------:R-:W-:-:S04]  /*f630*/  F2FP.BF16.F32.PACK_AB R0, RZ, R0 ;  /* 0x00000000ff00723e */ /* 0x000fc800000010ff */
[----:B------:R-:W-:Y:S01]  /*f640*/  PRMT R35, R0, 0x7610, R35 ;  /* 0x0000761000237816 */ /* 0x000fe20000000023 */
[----:B------:R-:W-:Y:S06]  /*f650*/  BRA `(.L_x_1162) ;  /* 0x0000000c00a47947 */ /* 0x000fec0003800000 */
.L_x_1163:
[----:B------:R-:W2:Y:S02]  /*f660*/  LDG.E.U16 R4, desc[UR36][R4.64] ;  /* 0x0000002404047981 */ /* 0x000ea4000c1e1500 */
[----:B--2---:R-:W0:Y:S02]  /*f670*/  I2F.S16 R0, R4 ;  /* 0x0000000400007306 */ /* 0x004e240000101400 */
[----:B0-----:R-:W-:-:S04]  /*f680*/  F2FP.BF16.F32.PACK_AB R0, RZ, R0 ;  /* 0x00000000ff00723e */ /* 0x001fc800000010ff */
[----:B------:R-:W-:Y:S01]  /*f690*/  PRMT R35, R0, 0x7610, R35 ;  /* 0x0000761000237816 */ /* 0x000fe20000000023 */
[----:B------:R-:W-:Y:S06]  /*f6a0*/  BRA `(.L_x_1162) ;  /* 0x0000000c00907947 */ /* 0x000fec0003800000 */
.L_x_1158:
        /* <DEDUP_REMOVED lines=9> */
.L_x_1166:
[----:B------:R-:W2:Y:S02]  /*f740*/  LDG.E.U16 R0, desc[UR36][R4.64] ;  /* 0x0000002404007981 */ /* 0x000ea4000c1e1500 */
[----:B--2---:R-:W-:-:S05]  /*f750*/  HADD2.F32 R0, -RZ, R0.H0_H0 ;  /* 0x20000000ff007230 */ /* 0x004fca0000004100 */
[----:B------:R-:W-:-:S04]  /*f760*/  F2FP.BF16.F32.PACK_AB R0, RZ, R0 ;  /* 0x00000000ff00723e */ /* 0x000fc800000010ff */
[----:B------:R-:W-:Y:S01]  /*f770*/  PRMT R35, R0, 0x7610, R35 ;  /* 0x0000761000237816 */ /* 0x000fe20000000023 */
[----:B------:R-:W-:Y:S06]  /*f780*/  BRA `(.L_x_1162) ;  /* 0x0000000c00587947 */ /* 0x000fec0003800000 */
.L_x_1165:
        /* <DEDUP_REMOVED lines=9> */
.L_x_1168:
[----:B------:R-:W2:Y:S02]  /*f820*/  LDG.E.U16 R4, desc[UR36][R4.64] ;  /* 0x0000002404047981 */ /* 0x000ea4000c1e1500 */
[----:B--2---:R-:W-:-:S05]  /*f830*/  HADD2.F32 R0, -RZ, R4.H0_H0 ;  /* 0x20000004ff007230 */ /* 0x004fca0000004100 */
[----:B------:R-:W-:-:S04]  /*f840*/  F2FP.BF16.F32.PACK_AB R0, RZ, R0 ;  /* 0x00000000ff00723e */ /* 0x000fc800000010ff */
[----:B------:R-:W-:Y:S01]  /*f850*/  PRMT R35, R0, 0x7610, R35 ;  /* 0x0000761000237816 */ /* 0x000fe20000000023 */
[----:B------:R-:W-:Y:S06]  /*f860*/  BRA `(.L_x_1162) ;  /* 0x0000000c00207947 */ /* 0x000fec0003800000 */
.L_x_1167:
        /* <DEDUP_REMOVED lines=13> */
.L_x_1157:
        /* <DEDUP_REMOVED lines=14> */
.L_x_1171:
        /* <DEDUP_REMOVED lines=13> */
.L_x_1170:
        /* <DEDUP_REMOVED lines=27> */
.L_x_1173:
        /* <DEDUP_REMOVED lines=15> */
.L_x_1172:
[----:B------:R0:W5:Y:S01]  /*fd90*/  LDG.E.U16 R35, desc[UR36][R4.64] ;  /* 0x0000002404237981 */ /* 0x000162000c1e1500 */
[----:B------:R-:W-:Y:S05]  /*fda0*/  BRA `(.L_x_1162) ;  /* 0x0000000400d07947 */ /* 0x000fea0003800000 */
.L_x_1169:
        /* <DEDUP_REMOVED lines=13> */
.L_x_1176:
        /* <DEDUP_REMOVED lines=21> */
.L_x_1180:
[----:B------:R-:W-:Y:S05]  /*ffd0*/  BSYNC.RECONVERGENT B1 ;  /* 0x0000000000017941 */ /* 0x000fea0003800200 */
.L_x_1179:
[----:B------:R-:W-:Y:S01]  /*ffe0*/  IMAD.SHL.U32 R0, R0, 0x100000, RZ ;  /* 0x0010000000007824 */ /* 0x000fe200078e00ff */
[----:B------:R-:W-:-:S04]  /*fff0*/  LEA R3, R3, 0x3b800000, 0x17 ;  /* 0x3b80000003037811 */ /* 0x000fc800078eb8ff */
[----:B------:R-:W-:-:S07]  /*10000*/  LOP3.LUT R0, R3, R0, R7, 0xfe, !PT ;  /* 0x0000000003007212 */ /* 0x000fce00078efe07 */
.L_x_1178:
[----:B------:R-:W-:Y:S05]  /*10010*/  BSYNC.RECONVERGENT B0 ;  /* 0x0000000000007941 */ /* 0x000fea0003800200 */
.L_x_1177:
[----:B------:R-:W-:-:S04]  /*10020*/  F2FP.BF16.F32.PACK_AB R0, RZ, R0 ;  /* 0x00000000ff00723e */ /* 0x000fc800000010ff */
[----:B------:R-:W-:Y:S01]  /*10030*/  PRMT R35, R0, 0x7610, R35 ;  /* 0x0000761000237816 */ /* 0x000fe20000000023 */
[----:B------:R-:W-:Y:S06]  /*10040*/  BRA `(.L_x_1162) ;  /* 0x0000000400287947 */ /* 0x000fec0003800000 */
.L_x_1175:
        /* <DEDUP_REMOVED lines=21> */
.L_x_1184:
[----:B------:R-:W-:Y:S05]  /*101a0*/  BSYNC.RECONVERGENT B1 ;  /* 0x0000000000017941 */ /* 0x000fea0003800200 */
.L_x_1183:
[----:B------:R-:W-:Y:S01]  /*101b0*/  IMAD.SHL.U32 R0, R0, 0x200000, RZ ;  /* 0x0020000000007824 */ /* 0x000fe200078e00ff */
[----:B------:R-:W-:-:S04]  /*101c0*/  LEA R3, R3, 0x37800000, 0x17 ;  /* 0x3780000003037811 */ /* 0x000fc800078eb8ff */
[----:B------:R-:W-:-:S07]  /*101d0*/  LOP3.LUT R0, R3, R0, R7, 0xfe, !PT ;  /* 0x0000000003007212 */ /* 0x000fce00078efe07 */
.L_x_1182:
[----:B------:R-:W-:Y:S05]  /*101e0*/  BSYNC.RECONVERGENT B0 ;  /* 0x0000000000007941 */ /* 0x000fea0003800200 */
.L_x_1181:
[----:B------:R-:W-:-:S04]  /*101f0*/  F2FP.BF16.F32.PACK_AB R0, RZ, R0 ;  /* 0x00000000ff00723e */ /* 0x000fc800000010ff */
[----:B------:R-:W-:Y:S01]  /*10200*/  PRMT R35, R0, 0x7610, R35 ;  /* 0x0000761000237816 */ /* 0x000fe20000000023 */
[----:B------:R-:W-:Y:S06]  /*10210*/  BRA `(.L_x_1162) ;  /* 0x0000000000b47947 */ /* 0x000fec0003800000 */
.L_x_1174:
        /* <DEDUP_REMOVED lines=14> */
.L_x_1188:
[----:B------:R-:W-:Y:S05]  /*10300*/  BSYNC.RECONVERGENT B0 ;  /* 0x0000000000007941 */ /* 0x000fea0003800200 */
.L_x_1187:
[----:B------:R-:W-:-:S04]  /*10310*/  F2FP.BF16.F32.PACK_AB R0, RZ, R0 ;  /* 0x00000000ff00723e */ /* 0x000fc800000010ff */
[----:B------:R-:W-:Y:S01]  /*10320*/  PRMT R35, R0, 0x7610, R35 ;  /* 0x0000761000237816 */ /* 0x000fe20000000023 */
[----:B------:R-:W-:Y:S06]  /*10330*/  BRA `(.L_x_1162) ;  /* 0x00000000006c7947 */ /* 0x000fec0003800000 */
.L_x_1161:
        /* <DEDUP_REMOVED lines=16> */
.L_x_1189:
[----:B------:R-:W-:Y:S01]  /*10440*/  PRMT R35, RZ, 0x7610, R35 ;  /* 0x00007610ff237816 */ /* 0x000fe20000000023 */
[----:B------:R-:W-:Y:S06]  /*10450*/  BRA `(.L_x_1162) ;  /* 0x0000000000247947 */ /* 0x000fec0003800000 */
.L_x_1186:
[----:B------:R-:W2:Y:S02]  /*10460*/  LDG.E.64 R4, desc[UR36][R4.64] ;  /* 0x0000002404047981 */ /* 0x000ea4000c1e1b00 */
[----:B--2---:R-:W0:Y:S02]  /*10470*/  I2F.U64 R0, R4 ;  /* 0x0000000400007312 */ /* 0x004e240000301000 */
[----:B0-----:R-:W-:-:S04]  /*10480*/  F2FP.BF16.F32.PACK_AB R0, RZ, R0 ;  /* 0x00000000ff00723e */ /* 0x001fc800000010ff */
[----:B------:R-:W-:Y:S01]  /*10490*/  PRMT R35, R0, 0x7610, R35 ;  /* 0x0000761000237816 */ /* 0x000fe20000000023 */
[----:B------:R-:W-:Y:S06]  /*104a0*/  BRA `(.L_x_1162) ;  /* 0x0000000000107947 */ /* 0x000fec0003800000 */
.L_x_1185:
[----:B------:R-:W2:Y:S02]  /*104b0*/  LDG.E R4, desc[UR36][R4.64] ;  /* 0x0000002404047981 */ /* 0x000ea4000c1e1900 */
[----:B--2---:R-:W-:-:S04]  /*104c0*/  I2FP.F32.U32 R0, R4 ;  /* 0x0000000400007245 */ /* 0x004fc80000201000 */
[----:B------:R-:W-:-:S04]  /*104d0*/  F2FP.BF16.F32.PACK_AB R0, RZ, R0 ;  /* 0x00000000ff00723e */ /* 0x000fc800000010ff */
[----:B------:R-:W-:-:S07]  /*104e0*/  PRMT R35, R0, 0x7610, R35 ;  /* 0x0000761000237816 */ /* 0x000fce0000000023 */
.L_x_1162:
        /* <DEDUP_REMOVED lines=20> */
.L_x_1193:
[----:B------:R-:W2:Y:S02]  /*10630*/  LDG.E.U8 R4, desc[UR36][R4.64] ;  /* 0x0000002404047981 */ /* 0x000ea4000c1e1100 */
[----:B--2---:R-:W-:-:S04]  /*10640*/  I2FP.F32.U32 R0, R4 ;  /* 0x0000000400007245 */ /* 0x004fc80000201000 */
[----:B------:R-:W-:Y:S01]  /*10650*/  F2FP.BF16.F32.PACK_AB R0, RZ, R0 ;  /* 0x00000000ff00723e */ /* 0x000fe200000010ff */
[----:B------:R-:W-:Y:S06]  /*10660*/  BRA `(.L_x_1090) ;  /* 0x0000000c00a87947 */ /* 0x000fec0003800000 */
.L_x_1192:
        /* <DEDUP_REMOVED lines=10> */
.L_x_1196:
[----:B------:R-:W2:Y:S02]  /*10710*/  LDG.E R4, desc[UR36][R4.64] ;  /* 0x0000002404047981 */ /* 0x000ea4000c1e1900 */
[----:B--2---:R-:W-:-:S04]  /*10720*/  I2FP.F32.S32 R0, R4 ;  /* 0x0000000400007245 */ /* 0x004fc80000201400 */
[----:B------:R-:W-:Y:S01]  /*10730*/  F2FP.BF16.F32.PACK_AB R0, RZ, R0 ;  /* 0x00000000ff00723e */ /* 0x000fe200000010ff */
[----:B------:R-:W-:Y:S06]  /*10740*/  BRA `(.L_x_1090) ;  /* 0x0000000c00707947 */ /* 0x000fec0003800000 */
.L_x_1195:
[----:B------:R-:W2:Y:S02]  /*10750*/  LDG.E.U16 R4, desc[UR36][R4.64] ;  /* 0x0000002404047981 */ /* 0x000ea4000c1e1500 */
[----:B--2---:R-:W0:Y:S02]  /*10760*/  I2F.S16 R0, R4 ;  /* 0x0000000400007306 */ /* 0x004e240000101400 */
[----:B0-----:R-:W-:Y:S01]  /*10770*/  F2FP.BF16.F32.PACK_AB R0, RZ, R0 ;  /* 0x00000000ff00723e */ /* 0x001fe200000010ff */
[----:B------:R-:W-:Y:S06]  /*10780*/  BRA `(.L_x_1090) ;  /* 0x0000000c00607947 */ /* 0x000fec0003800000 */
.L_x_1191:
        /* <DEDUP_REMOVED lines=9> */
.L_x_1198:
[----:B------:R-:W2:Y:S02]  /*10820*/  LDG.E.U16 R0, desc[UR36][R4.64] ;  /* 0x0000002404007981 */ /* 0x000ea4000c1e1500 */
[----:B--2---:R-:W-:-:S05]  /*10830*/  HADD2.F32 R0, -RZ, R0.H0_H0 ;  /* 0x20000000ff007230 */ /* 0x004fca0000004100 */
[----:B------:R-:W-:Y:S01]  /*10840*/  F2FP.BF16.F32.PACK_AB R0, RZ, R0 ;  /* 0x00000000ff00723e */ /* 0x000fe200000010ff */
[----:B------:R-:W-:Y:S06]  /*10850*/  BRA `(.L_x_1090) ;  /* 0x0000000c002c7947 */ /* 0x000fec0003800000 */
.L_x_1197:
        /* <DEDUP_REMOVED lines=9> */
.L_x_1200:
[----:B------:R-:W2:Y:S02]  /*108f0*/  LDG.E.U16 R4, desc[UR36][R4.64] ;  /* 0x0000002404047981 */ /* 0x000ea4000c1e1500 */
[----:B--2---:R-:W-:-:S05]  /*10900*/  HADD2.F32 R0, -RZ, R4.H0_H0 ;  /* 0x20000004ff007230 */ /* 0x004fca0000004100 */
[----:B------:R-:W-:Y:S01]  /*10910*/  F2FP.BF16.F32.PACK_AB R0, RZ, R0 ;  /* 0x00000000ff00723e */ /* 0x000fe200000010ff */
[----:B------:R-:W-:Y:S06]  /*10920*/  BRA `(.L_x_1090) ;  /* 0x0000000800f87947 */ /* 0x000fec0003800000 */
.L_x_1199:
        /* <DEDUP_REMOVED lines=12> */
.L_x_1190:
        /* <DEDUP_REMOVED lines=13> */
.L_x_1203:
        /* <DEDUP_REMOVED lines=12> */
.L_x_1202:
        /* <DEDUP_REMOVED lines=27> */
.L_x_1205:
        /* <DEDUP_REMOVED lines=12> */
[----:B------:R-:W-:Y:S01]  /*10df0*/  F2FP.BF16.F32.PACK_AB R0, RZ, R0 ;  /* 0x00000000ff00723e */ /* 0x000fe200000010ff */
[----:B------:R-:W-:Y:S06]  /*10e00*/  BRA `(.L_x_1090) ;  /* 0x0000000400c07947 */ /* 0x000fec0003800000 */
.L_x_1204:
[----:B------:R1:W5:Y:S01]  /*10e10*/  LDG.E.U16 R0, desc[UR36][R4.64] ;  /* 0x0000002404007981 */ /* 0x000362000c1e1500 */
[----:B------:R-:W-:Y:S05]  /*10e20*/  BRA `(.L_x_1090) ;  /* 0x0000000400b87947 */ /* 0x000fea0003800000 */
.L_x_1201:
        /* <DEDUP_REMOVED lines=12> */
.L_x_1208:
        /* <DEDUP_REMOVED lines=21> */
.L_x_1212:
[----:B------:R-:W-:Y:S05]  /*11040*/  BSYNC.RECONVERGENT B1 ;  /* 0x0000000000017941 */ /* 0x000fea0003800200 */
.L_x_1211:
[----:B------:R-:W-:Y:S01]  /*11050*/  IMAD.SHL.U32 R0, R0, 0x100000, RZ ;  /* 0x0010000000007824 */ /* 0x000fe200078e00ff */
[----:B------:R-:W-:-:S04]  /*11060*/  LEA R3, R3, 0x3b800000, 0x17 ;  /* 0x3b80000003037811 */ /* 0x000fc800078eb8ff */
[----:B------:R-:W-:-:S07]  /*11070*/  LOP3.LUT R0, R3, R0, R7, 0xfe, !PT ;  /* 0x0000000003007212 */ /* 0x000fce00078efe07 */
.L_x_1210:
[----:B------:R-:W-:Y:S05]  /*11080*/  BSYNC.RECONVERGENT B0 ;  /* 0x0000000000007941 */ /* 0x000fea0003800200 */
.L_x_1209:
[----:B------:R-:W-:Y:S01]  /*11090*/  F2FP.BF16.F32.PACK_AB R0, RZ, R0 ;  /* 0x00000000ff00723e */ /* 0x000fe200000010ff */
[----:B------:R-:W-:Y:S06]  /*110a0*/  BRA `(.L_x_1090) ;  /* 0x0000000400187947 */ /* 0x000fec0003800000 */
.L_x_1207:
        /* <DEDUP_REMOVED lines=21> */
.L_x_1216:
[----:B------:R-:W-:Y:S05]  /*11200*/  BSYNC.RECONVERGENT B1 ;  /* 0x0000000000017941 */ /* 0x000fea0003800200 */
.L_x_1215:
[----:B------:R-:W-:Y:S01]  /*11210*/  IMAD.SHL.U32 R0, R0, 0x200000, RZ ;  /* 0x0020000000007824 */ /* 0x000fe200078e00ff */
[----:B------:R-:W-:-:S04]  /*11220*/  LEA R3, R3, 0x37800000, 0x17 ;  /* 0x3780000003037811 */ /* 0x000fc800078eb8ff */
[----:B------:R-:W-:-:S07]  /*11230*/  LOP3.LUT R0, R3, R0, R7, 0xfe, !PT ;  /* 0x0000000003007212 */ /* 0x000fce00078efe07 */
.L_x_1214:
[----:B------:R-:W-:Y:S05]  /*11240*/  BSYNC.RECONVERGENT B0 ;  /* 0x0000000000007941 */ /* 0x000fea0003800200 */
.L_x_1213:
[----:B------:R-:W-:Y:S01]  /*11250*/  F2FP.BF16.F32.PACK_AB R0, RZ, R0 ;  /* 0x00000000ff00723e */ /* 0x000fe200000010ff */
[----:B------:R-:W-:Y:S06]  /*11260*/  BRA `(.L_x_1090) ;  /* 0x0000000000a87947 */ /* 0x000fec0003800000 */
.L_x_1206:
        /* <DEDUP_REMOVED lines=14> */
.L_x_1220:
[----:B------:R-:W-:Y:S05]  /*11350*/  BSYNC.RECONVERGENT B0 ;  /* 0x0000000000007941 */ /* 0x000fea0003800200 */
.L_x_1219:
[----:B------:R-:W-:Y:S01]  /*11360*/  F2FP.BF16.F32.PACK_AB R0, RZ, R0 ;  /* 0x00000000ff00723e */ /* 0x000fe200000010ff */
[----:B------:R-:W-:Y:S06]  /*11370*/  BRA `(.L_x_1090) ;  /* 0x0000000000647947 */ /* 0x000fec0003800000 */
.L_x_1194:
        /* <DEDUP_REMOVED lines=16> */
.L_x_1221:
[----:B------:R-:W-:Y:S01]  /*11480*/  PRMT R0, RZ, 0x7610, R0 ;  /* 0x00007610ff007816 */ /* 0x000fe20000000000 */
[----:B------:R-:W-:Y:S06]  /*11490*/  BRA `(.L_x_1090) ;  /* 0x00000000001c7947 */ /* 0x000fec0003800000 */
.L_x_1218:
[----:B------:R-:W2:Y:S02]  /*114a0*/  LDG.E.64 R4, desc[UR36][R4.64] ;  /* 0x0000002404047981 */ /* 0x000ea4000c1e1b00 */
[----:B--2---:R-:W0:Y:S02]  /*114b0*/  I2F.U64 R0, R4 ;  /* 0x0000000400007312 */ /* 0x004e240000301000 */
[----:B0-----:R-:W-:Y:S01]  /*114c0*/  F2FP.BF16.F32.PACK_AB R0, RZ, R0 ;  /* 0x00000000ff00723e */ /* 0x001fe200000010ff */
[----:B------:R-:W-:Y:S06]  /*114d0*/  BRA `(.L_x_1090) ;  /* 0x00000000000c7947 */ /* 0x000fec0003800000 */
.L_x_1217:
[----:B------:R-:W2:Y:S02]  /*114e0*/  LDG.E R4, desc[UR36][R4.64] ;  /* 0x0000002404047981 */ /* 0x000ea4000c1e1900 */
[----:B--2---:R-:W-:-:S04]  /*114f0*/  I2FP.F32.U32 R0, R4 ;  /* 0x0000000400007245 */ /* 0x004fc80000201000 */
[----:B------:R-:W-:-:S07]  /*11500*/  F2FP.BF16.F32.PACK_AB R0, RZ, R0 ;  /* 0x00000000ff00723e */ /* 0x000fce00000010ff */
.L_x_1090:
[----:B------:R-:W-:Y:S05]  /*11510*/  BSYNC.RECONVERGENT B6 ;  /* 0x0000000000067941 */ /* 0x000fea0003800200 */
.L_x_1089:
[----:B------:R-:W2:Y:S01]  /*11520*/  LDC.U8 R36, c[0x0][0x3c8] ;  /* 0x0000f200ff247b82 */ /* 0x000ea20000000000 */
[CC--:B------:R-:W-:Y:S01]  /*11530*/  ISETP.GE.AND P0, PT, R23.reuse, R34.reuse, PT ;  /* 0x000000221700720c */ /* 0x0c0fe20003f06270 */
[C---:B------:R-:W-:Y:S01]  /*11540*/  VIADD R3, R23.reuse, 0x100 ;  /* 0x0000010017037836 */ /* 0x040fe20000000000 */
[----:B------:R-:W-:Y:S01]  /*11550*/  BSSY.RECONVERGENT B0, `(.L_x_1222) ;  /* 0x0000013000007945 */ /* 0x000fe20003800200 */
[C---:B01----:R-:W-:Y:S02]  /*11560*/  VIADD R5, R23.reuse, 0x180 ;  /* 0x0000018017057836 */ /* 0x043fe40000000000 */
[----:B------:R-:W-:Y:S01]  /*11570*/  VIADD R33, R23, 0x80 ;  /* 0x0000008017217836 */ /* 0x000fe20000000000 */
[-C--:B------:R-:W-:Y:S02]  /*11580*/  ISETP.GE.AND P2, PT, R3, R34.reuse, PT ;  /* 0x000000220300720c */ /* 0x080fe40003f46270 */
[-C--:B------:R-:W-:Y:S02]  /*11590*/  ISETP.GE.AND P3, PT, R5, R34.reuse, PT ;  /* 0x000000220500720c */ /* 0x080fe40003f66270 */
[----:B------:R-:W-:-:S03]  /*115a0*/  ISETP.GE.AND P1, PT, R33, R34, PT ;  /* 0x000000222100720c */ /* 0x000fc60003f26270 */
[----:B------:R-:W-:Y:S10]  /*115b0*/  @P0 BRA `(.L_x_1223) ;  /* 0x0000000000300947 */ /* 0x000ff40003800000 */
[----:B-----5:R-:W-:Y:S02]  /*115c0*/  IMAD.U32 R17, R17, 0x10000, RZ ;  /* 0x0001000011117824 */ /* 0x020fe400078e00ff */
[----:B------:R-:W-:Y:S02]  /*115d0*/  IMAD.U32 R19, R19, 0x10000, RZ ;  /* 0x0001000013137824 */ /* 0x000fe400078e00ff */
[----:B------:R-:W-:Y:S01]  /*115e0*/  FMUL.FTZ R17, R17, -1.4426950216293334961 ;  /* 0xbfb8aa3b11117820 */ /* 0x000fe20000410000 */
[----:B------:R-:W-:Y:S02]  /*115f0*/  IMAD.U32 R16, R16, 0x10000, RZ ;  /* 0x0001000010107824 */ /* 0x000fe400078e00ff */
[----:B------:R-:W-:-:S03]  /*11600*/  IMAD.U32 R18, R18, 0x10000, RZ ;  /* 0x0001000012127824 */ /* 0x000fc600078e00ff */
[----:B------:R-:W0:Y:S02]  /*11610*/  MUFU.EX2 R17, R17 ;  /* 0x0000001100117308 */ /* 0x000e240000000800 */
[----:B0-----:R-:W-:-:S06]  /*11620*/  FADD.FTZ R4, R17, 1 ;  /* 0x3f80000011047421 */ /* 0x001fcc0000010000 */
[----:B------:R-:W0:Y:S02]  /*11630*/  MUFU.RCP R4, R4 ;  /* 0x0000000400047308 */ /* 0x000e240000001000 */
[----:B0-----:R-:W-:-:S04]  /*11640*/  FFMA.FTZ R19, -R19, R4, R19 ;  /* 0x0000000413137223 */ /* 0x001fc80000010113 */
[----:B------:R-:W-:-:S04]  /*11650*/  FMUL.FTZ R19, R16, R19 ;  /* 0x0000001310137220 */ /* 0x000fc80000410000 */
[----:B------:R-:W-:-:S06]  /*11660*/  FFMA.FTZ R3, R18, R4, R19 ;  /* 0x0000000412037223 */ /* 0x000fcc0000010013 */
[----:B------:R-:W0:Y:S02]  /*11670*/  F2F.BF16.F32 R3, R3 ;  /* 0x0000000300037304 */ /* 0x000e240000202000 */
.L_x_1223:
[----:B------:R-:W-:Y:S05]  /*11680*/  BSYNC.RECONVERGENT B0 ;  /* 0x0000000000007941 */ /* 0x000fea0003800200 */
.L_x_1222:
[----:B------:R-:W-:Y:S04]  /*11690*/  BSSY.RECONVERGENT B0, `(.L_x_1224) ;  /* 0x000000e000007945 */ /* 0x000fe80003800200 */
[----:B------:R-:W-:Y:S05]  /*116a0*/  @P1 BRA `(.L_x_1225) ;  /* 0x0000000000301947 */ /* 0x000fea0003800000 */
[----:B-----5:R-:W-:Y:S02]  /*116b0*/  IMAD.U32 R24, R24, 0x10000, RZ ;  /* 0x0001000018187824 */ /* 0x020fe400078e00ff */
[----:B------:R-:W-:Y:S02]  /*116c0*/  IMAD.U32 R26, R26, 0x10000, RZ ;  /* 0x000100001a1a7824 */ /* 0x000fe400078e00ff */
[----:B------:R-:W-:Y:S01]  /*116d0*/  FMUL.FTZ R24, R24, -1.4426950216293334961 ;  /* 0xbfb8aa3b18187820 */ /* 0x000fe20000410000 */
[----:B------:R-:W-:Y:S02]  /*116e0*/  IMAD.U32 R22, R22, 0x10000, RZ ;  /* 0x0001000016167824 */ /* 0x000fe400078e00ff */
[----:B------:R-:W-:-:S03]  /*116f0*/  IMAD.U32 R25, R25, 0x10000, RZ ;  /* 0x0001000019197824 */ /* 0x000fc600078e00ff */
[----:B------:R-:W1:Y:S02]  /*11700*/  MUFU.EX2 R24, R24 ;  /* 0x0000001800187308 */ /* 0x000e640000000800 */
[----:B-1----:R-:W-:-:S06]  /*11710*/  FADD.FTZ R4, R24, 1 ;  /* 0x3f80000018047421 */ /* 0x002fcc0000010000 */
[----:B------:R-:W1:Y:S02]  /*11720*/  MUFU.RCP R4, R4 ;  /* 0x0000000400047308 */ /* 0x000e640000001000 */
[----:B-1----:R-:W-:-:S04]  /*11730*/  FFMA.FTZ R5, -R26, R4, R26 ;  /* 0x000000041a057223 */ /* 0x002fc8000001011a */
[----:B------:R-:W-:-:S04]  /*11740*/  FMUL.FTZ R22, R22, R5 ;  /* 0x0000000516167220 */ /* 0x000fc80000410000 */
[----:B------:R-:W-:-:S06]  /*11750*/  FFMA.FTZ R16, R25, R4, R22 ;  /* 0x0000000419107223 */ /* 0x000fcc0000010016 */
[----:B------:R-:W1:Y:S02]  /*11760*/  F2F.BF16.F32 R16, R16 ;  /* 0x0000001000107304 */ /* 0x000e640000202000 */
.L_x_1225:
[----:B------:R-:W-:Y:S05]  /*11770*/  BSYNC.RECONVERGENT B0 ;  /* 0x0000000000007941 */ /* 0x000fea0003800200 */
.L_x_1224:
[----:B------:R-:W-:Y:S04]  /*11780*/  BSSY.RECONVERGENT B0, `(.L_x_1226) ;  /* 0x000000e000007945 */ /* 0x000fe80003800200 */
[----:B------:R-:W-:Y:S05]  /*11790*/  @P2 BRA `(.L_x_1227) ;  /* 0x0000000000302947 */ /* 0x000fea0003800000 */
[----:B-----5:R-:W-:Y:S02]  /*117a0*/  IMAD.U32 R28, R28, 0x10000, RZ ;  /* 0x000100001c1c7824 */ /* 0x020fe400078e00ff */
[----:B------:R-:W-:Y:S02]  /*117b0*/  IMAD.U32 R30, R30, 0x10000, RZ ;  /* 0x000100001e1e7824 */ /* 0x000fe400078e00ff */
[----:B------:R-:W-:Y:S01]  /*117c0*/  FMUL.FTZ R28, R28, -1.4426950216293334961 ;  /* 0xbfb8aa3b1c1c7820 */ /* 0x000fe20000410000 */
[----:B------:R-:W-:Y:S02]  /*117d0*/  IMAD.U32 R27, R27, 0x10000, RZ ;  /* 0x000100001b1b7824 */ /* 0x000fe400078e00ff */
[----:B------:R-:W-:-:S03]  /*117e0*/  IMAD.U32 R29, R29, 0x10000, RZ ;  /* 0x000100001d1d7824 */ /* 0x000fc600078e00ff */
[----:B------:R-:W3:Y:S02]  /*117f0*/  MUFU.EX2 R28, R28 ;  /* 0x0000001c001c7308 */ /* 0x000ee40000000800 */
[----:B---3--:R-:W-:-:S06]  /*11800*/  FADD.FTZ R4, R28, 1 ;  /* 0x3f8000001c047421 */ /* 0x008fcc0000010000 */
[----:B------:R-:W3:Y:S02]  /*11810*/  MUFU.RCP R4, R4 ;  /* 0x0000000400047308 */ /* 0x000ee40000001000 */
[----:B---3--:R-:W-:-:S04]  /*11820*/  FFMA.FTZ R30, -R30, R4, R30 ;  /* 0x000000041e1e7223 */ /* 0x008fc8000001011e */
[----:B------:R-:W-:-:S04]  /*11830*/  FMUL.FTZ R30, R27, R30 ;  /* 0x0000001e1b1e7220 */ /* 0x000fc80000410000 */
[----:B------:R-:W-:-:S06]  /*11840*/  FFMA.FTZ R18, R29, R4, R30 ;  /* 0x000000041d127223 */ /* 0x000fcc000001001e */
[----:B------:R-:W3:Y:S02]  /*11850*/  F2F.BF16.F32 R18, R18 ;  /* 0x0000001200127304 */ /* 0x000ee40000202000 */
.L_x_1227:
[----:B------:R-:W-:Y:S05]  /*11860*/  BSYNC.RECONVERGENT B0 ;  /* 0x0000000000007941 */ /* 0x000fea0003800200 */
.L_x_1226:
[----:B------:R-:W-:Y:S04]  /*11870*/  BSSY.RECONVERGENT B0, `(.L_x_1228) ;  /* 0x000000e000007945 */ /* 0x000fe80003800200 */
[----:B------:R-:W-:Y:S05]  /*11880*/  @P3 BRA `(.L_x_1229) ;  /* 0x0000000000303947 */ /* 0x000fea0003800000 */
[----:B-----5:R-:W-:Y:S02]  /*11890*/  IMAD.U32 R32, R32, 0x10000, RZ ;  /* 0x0001000020207824 */ /* 0x020fe400078e00ff */
[----:B------:R-:W-:Y:S02]  /*118a0*/  IMAD.U32 R0, R0, 0x10000, RZ ;  /* 0x0001000000007824 */ /* 0x000fe400078e00ff */
[----:B------:R-:W-:Y:S01]  /*118b0*/  FMUL.FTZ R32, R32, -1.4426950216293334961 ;  /* 0xbfb8aa3b20207820 */ /* 0x000fe20000410000 */
[----:B------:R-:W-:Y:S02]  /*118c0*/  IMAD.U32 R31, R31, 0x10000, RZ ;  /* 0x000100001f1f7824 */ /* 0x000fe400078e00ff */
[----:B------:R-:W-:-:S03]  /*118d0*/  IMAD.U32 R35, R35, 0x10000, RZ ;  /* 0x0001000023237824 */ /* 0x000fc600078e00ff */
[----:B------:R-:W4:Y:S02]  /*118e0*/  MUFU.EX2 R32, R32 ;  /* 0x0000002000207308 */ /* 0x000f240000000800 */
[----:B----4-:R-:W-:-:S06]  /*118f0*/  FADD.FTZ R4, R32, 1 ;  /* 0x3f80000020047421 */ /* 0x010fcc0000010000 */
[----:B------:R-:W4:Y:S02]  /*11900*/  MUFU.RCP R4, R4 ;  /* 0x0000000400047308 */ /* 0x000f240000001000 */
[----:B----4-:R-:W-:-:S04]  /*11910*/  FFMA.FTZ R0, -R0, R4, R0 ;  /* 0x0000000400007223 */ /* 0x010fc80000010100 */
[----:B------:R-:W-:-:S04]  /*11920*/  FMUL.FTZ R0, R31, R0 ;  /* 0x000000001f007220 */ /* 0x000fc80000410000 */
[----:B------:R-:W-:-:S04]  /*11930*/  FFMA.FTZ R0, R35, R4, R0 ;  /* 0x0000000423007223 */ /* 0x000fc80000010000 */
[----:B------:R4:W0:Y:S03]  /*11940*/  F2F.BF16.F32 R17, R0 ;  /* 0x0000000000117304 */ /* 0x0008260000202000 */
.L_x_1229:
[----:B------:R-:W-:Y:S05]  /*11950*/  BSYNC.RECONVERGENT B0 ;  /* 0x0000000000007941 */ /* 0x000fea0003800200 */
.L_x_1228:
[----:B------:R-:W-:Y:S04]  /*11960*/  BSSY.RECONVERGENT B6, `(.L_x_1230) ;  /* 0x000010e000067945 */ /* 0x000fe80003800200 */
[----:B------:R-:W-:Y:S05]  /*11970*/  @P0 BRA `(.L_x_1231) ;  /* 0x0000001000300947 */ /* 0x000fea0003800000 */
[----:B------:R-:W0:Y:S01]  /*11980*/  LDCU UR4, c[0x0][0x3cc] ;  /* 0x00007980ff0477ac */ /* 0x000e220008000800 */
[----:B------:R-:W1:Y:S01]  /*11990*/  LDC.64 R8, c[0x0][0x388] ;  /* 0x0000e200ff087b82 */ /* 0x000e620000000a00 */
[----:B----45:R-:W-:Y:S01]  /*119a0*/  IMAD R0, R2, 0x200, R23 ;  /* 0x0000020002007824 */ /* 0x030fe200078e0217 */
[----:B--2---:R-:W-:-:S03]  /*119b0*/  PRMT R4, R36, 0x9910, RZ ;  /* 0x0000991024047816 */ /* 0x004fc600000000ff */
[----:B0-----:R-:W-:Y:S02]  /*119c0*/  IMAD R5, R0, UR4, RZ ;  /* 0x0000000400057c24 */ /* 0x001fe4000f8e02ff */
[----:B------:R-:W-:-:S05]  /*119d0*/  IMAD.MOV.U32 R0, RZ, RZ, R4 ;  /* 0x000000ffff007224 */ /* 0x000fca00078e0004 */
[----:B------:R-:W-:Y:S02]  /*119e0*/  ISETP.GT.AND P0, PT, R0, 0x9, PT ;  /* 0x000000090000780c */ /* 0x000fe40003f04270 */
[----:B-1----:R-:W-:-:S05]  /*119f0*/  IADD3 R8, P1, PT, R5, R8, RZ ;  /* 0x0000000805087210 */ /* 0x002fca0007f3e0ff */
[----:B------:R-:W-:-:S06]  /*11a00*/  IMAD.X R9, RZ, RZ, R9, P1 ;  /* 0x000000ffff097224 */ /* 0x000fcc00008e0609 */
[----:B------:R-:W-:Y:S05]  /*11a10*/  @P0 BRA `(.L_x_1232) ;  /* 0x0000000400340947 */ /* 0x000fea0003800000 */
[----:B------:R-:W-:-:S13]  /*11a20*/  ISETP.GT.AND P0, PT, R0, 0x4, PT ;  /* 0x000000040000780c */ /* 0x000fda0003f04270 */
[----:B------:R-:W-:Y:S05]  /*11a30*/  @P0 BRA `(.L_x_1233) ;  /* 0x0000000000940947 */ /* 0x000fea0003800000 */
[----:B------:R-:W-:-:S13]  /*11a40*/  ISETP.GT.AND P0, PT, R0, 0x1, PT ;  /* 0x000000010000780c */ /* 0x000fda0003f04270 */
[----:B------:R-:W-:Y:S05]  /*11a50*/  @P0 BRA `(.L_x_1234) ;  /* 0x0000000000380947 */ /* 0x000fea0003800000 */
[----:B------:R-:W-:-:S13]  /*11a60*/  ISETP.NE.AND P0, PT, R36, RZ, PT ;  /* 0x000000ff2400720c */ /* 0x000fda0003f05270 */
[----:B------:R-:W-:Y:S05]  /*11a70*/  @!P0 BRA `(.L_x_1235) ;  /* 0x00000000001c8947 */ /* 0x000fea0003800000 */
[----:B------:R-:W-:-:S13]  /*11a80*/  ISETP.NE.AND P0, PT, R0, 0x1, PT ;  /* 0x000000010000780c */ /* 0x000fda0003f05270 */
[----:B------:R-:W-:Y:S05]  /*11a90*/  @P0 BRA `(.L_x_1236) ;  /* 0x0000000c00380947 */ /* 0x000fea0003800000 */
[----:B------:R-:W-:Y:S02]  /*11aa0*/  IMAD.U32 R3, R3, 0x10000, RZ ;  /* 0x0001000003037824 */ /* 0x000fe400078e00ff */
[----:B------:R-:W-:-:S04]  /*11ab0*/  IMAD.MOV.U32 R23, RZ, RZ, R33 ;  /* 0x000000ffff177224 */ /* 0x000fc800078e0021 */
[----:B------:R-:W0:Y:S02]  /*11ac0*/  F2I.FTZ.TRUNC.NTZ R3, R3 ;  /* 0x0000000300037305 */ /* 0x000e24000021f100 */
[----:B0-----:R0:W-:Y:S01]  /*11ad0*/  STG.E.U8 desc[UR36][R8.64], R3 ;  /* 0x0000000308007986 */ /* 0x0011e2000c101124 */
[----:B------:R-:W-:Y:S05]  /*11ae0*/  BRA `(.L_x_1231) ;  /* 0x0000000c00d47947 */ /* 0x000fea0003800000 */
.L_x_1235:
[----:B------:R-:W-:Y:S02]  /*11af0*/  IMAD.U32 R5, R3, 0x10000, RZ ;  /* 0x0001000003057824 */ /* 0x000fe400078e00ff */
[----:B------:R-:W-:-:S04]  /*11b00*/  IMAD.MOV.U32 R23, RZ, RZ, R33 ;  /* 0x000000ffff177224 */ /* 0x000fc800078e0021 */
[----:B------:R-:W0:Y:S02]  /*11b10*/  F2I.S64.TRUNC R4, R5 ;  /* 0x0000000500047311 */ /* 0x000e24000020d900 */
[----:B0-----:R0:W-:Y:S01]  /*11b20*/  STG.E.U8 desc[UR36][R8.64], R4 ;  /* 0x0000000408007986 */ /* 0x0011e2000c101124 */
[----:B------:R-:W-:Y:S05]  /*11b30*/  BRA `(.L_x_1231) ;  /* 0x0000000c00c07947 */ /* 0x000fea0003800000 */
.L_x_1234:
[----:B------:R-:W-:-:S13]  /*11b40*/  ISETP.NE.AND P0, PT, R0, 0x2, PT ;  /* 0x000000020000780c */ /* 0x000fda0003f05270 */
[----:B------:R-:W-:Y:S05]  /*11b50*/  @!P0 BRA `(.L_x_1237) ;  /* 0x0000000000388947 */ /* 0x000fea0003800000 */
[----:B------:R-:W-:-:S13]  /*11b60*/  ISETP.NE.AND P0, PT, R0, 0x3, PT ;  /* 0x000000030000780c */ /* 0x000fda0003f05270 */
[----:B------:R-:W-:Y:S05]  /*11b70*/  @!P0 BRA `(.L_x_1238) ;  /* 0x00000000001c8947 */ /* 0x000fea0003800000 */
[----:B------:R-:W-:-:S13]  /*11b80*/  ISETP.NE.AND P0, PT, R0, 0x4, PT ;  /* 0x000000040000780c */ /* 0x000fda0003f05270 */
[----:B------:R-:W-:Y:S05]  /*11b90*/  @P0 BRA `(.L_x_1236) ;  /* 0x0000000800f80947 */ /* 0x000fea0003800000 */
[----:B------:R-:W-:Y:S02]  /*11ba0*/  IMAD.U32 R4, R3, 0x10000, RZ ;  /* 0x0001000003047824 */ /* 0x000fe400078e00ff */
[----:B------:R-:W-:-:S04]  /*11bb0*/  IMAD.MOV.U32 R23, RZ, RZ, R33 ;  /* 0x000000ffff177224 */ /* 0x000fc800078e0021 */
[----:B------:R-:W0:Y:S02]  /*11bc0*/  F2I.S64.TRUNC R4, R4 ;  /* 0x0000000400047311 */ /* 0x000e24000020d900 */
[----:B0-----:R0:W-:Y:S01]  /*11bd0*/  STG.E.64 desc[UR36][R8.64], R4 ;  /* 0x0000000408007986 */ /* 0x0011e2000c101b24 */
[----:B------:R-:W-:Y:S05]  /*11be0*/  BRA `(.L_x_1231) ;  /* 0x0000000c00947947 */ /* 0x000fea0003800000 */
.L_x_1238:
[----:B------:R-:W-:Y:S02]  /*11bf0*/  IMAD.U32 R3, R3, 0x10000, RZ ;  /* 0x0001000003037824 */ /* 0x000fe400078e00ff */
[----:B------:R-:W-:-:S04]  /*11c00*/  IMAD.MOV.U32 R23, RZ, RZ, R33 ;  /* 0x000000ffff177224 */ /* 0x000fc800078e0021 */
[----:B------:R-:W0:Y:S02]  /*11c10*/  F2I.FTZ.TRUNC.NTZ R3, R3 ;  /* 0x0000000300037305 */ /* 0x000e24000021f100 */
[----:B0-----:R0:W-:Y:S01]  /*11c20*/  STG.E desc[UR36][R8.64], R3 ;  /* 0x0000000308007986 */ /* 0x0011e2000c101924 */
[----:B------:R-:W-:Y:S05]  /*11c30*/  BRA `(.L_x_1231) ;  /* 0x0000000c00807947 */ /* 0x000fea0003800000 */
.L_x_1237:
[----:B------:R-:W-:Y:S02]  /*11c40*/  IMAD.U32 R3, R3, 0x10000, RZ ;  /* 0x0001000003037824 */ /* 0x000fe400078e00ff */
[----:B------:R-:W-:-:S04]  /*11c50*/  IMAD.MOV.U32 R23, RZ, RZ, R33 ;  /* 0x000000ffff177224 */ /* 0x000fc800078e0021 */
[----:B------:R-:W0:Y:S02]  /*11c60*/  F2I.FTZ.TRUNC.NTZ R3, R3 ;  /* 0x0000000300037305 */ /* 0x000e24000021f100 */
[----:B0-----:R0:W-:Y:S01]  /*11c70*/  STG.E.U16 desc[UR36][R8.64], R3 ;  /* 0x0000000308007986 */ /* 0x0011e2000c101524 */
[----:B------:R-:W-:Y:S05]  /*11c80*/  BRA `(.L_x_1231) ;  /* 0x0000000c006c7947 */ /* 0x000fea0003800000 */
.L_x_1233:
[----:B------:R-:W-:-:S13]  /*11c90*/  ISETP.GT.AND P0, PT, R0, 0x6, PT ;  /* 0x000000060000780c */ /* 0x000fda0003f04270 */
[----:B------:R-:W-:Y:S05]  /*11ca0*/  @P0 BRA `(.L_x_1239) ;  /* 0x0000000000340947 */ /* 0x000fea0003800000 */
[----:B------:R-:W-:-:S13]  /*11cb0*/  ISETP.NE.AND P0, PT, R0, 0x5, PT ;  /* 0x000000050000780c */ /* 0x000fda0003f05270 */
[----:B------:R-:W-:Y:S05]  /*11cc0*/  @!P0 BRA `(.L_x_1240) ;  /* 0x0000000000188947 */ /* 0x000fea0003800000 */
[----:B------:R-:W-:-:S13]  /*11cd0*/  ISETP.NE.AND P0, PT, R0, 0x6, PT ;  /* 0x000000060000780c */ /* 0x000fda0003f05270 */
[----:B------:R-:W-:Y:S05]  /*11ce0*/  @P0 BRA `(.L_x_1236) ;  /* 0x0000000800a40947 */ /* 0x000fea0003800000 */
[----:B------:R-:W-:Y:S02]  /*11cf0*/  IMAD.U32 R3, R3, 0x10000, RZ ;  /* 0x0001000003037824 */ /* 0x000fe400078e00ff */
[----:B------:R-:W-:-:S03]  /*11d00*/  IMAD.MOV.U32 R23, RZ, RZ, R33 ;  /* 0x000000ffff177224 */ /* 0x000fc600078e0021 */
[----:B------:R0:W-:Y:S01]  /*11d10*/  STG.E desc[UR36][R8.64], R3 ;  /* 0x0000000308007986 */ /* 0x0001e2000c101924 */
[----:B------:R-:W-:Y:S05]  /*11d20*/  BRA `(.L_x_1231) ;  /* 0x0000000c00447947 */ /* 0x000fea0003800000 */
.L_x_1240:
[----:B------:R-:W-:Y:S02]  /*11d30*/  IMAD.U32 R0, R3, 0x10000, RZ ;  /* 0x0001000003007824 */ /* 0x000fe400078e00ff */
[----:B------:R-:W-:-:S03]  /*11d40*/  IMAD.MOV.U32 R23, RZ, RZ, R33 ;  /* 0x000000ffff177224 */ /* 0x000fc600078e0021 */
[----:B------:R-:W-:-:S05]  /*11d50*/  F2FP.F16.F32.PACK_AB R0, RZ, R0 ;  /* 0x00000000ff00723e */ /* 0x000fca00000000ff */
[----:B------:R0:W-:Y:S01]  /*11d60*/  STG.E.U16 desc[UR36][R8.64], R0 ;  /* 0x0000000008007986 */ /* 0x0001e2000c101524 */
[----:B------:R-:W-:Y:S05]  /*11d70*/  BRA `(.L_x_1231) ;  /* 0x0000000c00307947 */ /* 0x000fea0003800000 */
.L_x_1239:
[----:B------:R-:W-:-:S13]  /*11d80*/  ISETP.NE.AND P0, PT, R0, 0x7, PT ;  /* 0x000000070000780c */ /* 0x000fda0003f05270 */
[----:B------:R-:W-:Y:S05]  /*11d90*/  @!P0 BRA `(.L_x_1241) ;  /* 0x00000000003c8947 */ /* 0x000fea0003800000 */
[----:B------:R-:W-:-:S13]  /*11da0*/  ISETP.NE.AND P0, PT, R0, 0x8, PT ;  /* 0x000000080000780c */ /* 0x000fda0003f05270 */
[----:B------:R-:W-:Y:S05]  /*11db0*/  @!P0 BRA `(.L_x_1242) ;  /* 0x00000000001c8947 */ /* 0x000fea0003800000 */
[----:B------:R-:W-:-:S13]  /*11dc0*/  ISETP.NE.AND P0, PT, R0, 0x9, PT ;  /* 0x000000090000780c */ /* 0x000fda0003f05270 */
[----:B------:R-:W-:Y:S05]  /*11dd0*/  @P0 BRA `(.L_x_1236) ;  /* 0x0000000800680947 */ /* 0x000fea0003800000 */
[----:B------:R-:W-:Y:S02]  /*11de0*/  IMAD.U32 R4, R3, 0x10000, RZ ;  /* 0x0001000003047824 */ /* 0x000fe400078e00ff */
[----:B------:R-:W-:Y:S02]  /*11df0*/  IMAD.MOV.U32 R5, RZ, RZ, RZ ;  /* 0x000000ffff057224 */ /* 0x000fe400078e00ff */
[----:B------:R-:W-:-:S03]  /*11e00*/  IMAD.MOV.U32 R23, RZ, RZ, R33 ;  /* 0x000000ffff177224 */ /* 0x000fc600078e0021 */
[----:B------:R0:W-:Y:S01]  /*11e10*/  STG.E.64 desc[UR36][R8.64], R4 ;  /* 0x0000000408007986 */ /* 0x0001e2000c101b24 */
[----:B------:R-:W-:Y:S05]  /*11e20*/  BRA `(.L_x_1231) ;  /* 0x0000000c00047947 */ /* 0x000fea0003800000 */
.L_x_1242:
[----:B------:R-:W-:Y:S02]  /*11e30*/  IMAD.U32 R3, R3, 0x10000, RZ ;  /* 0x0001000003037824 */ /* 0x000fe400078e00ff */
[----:B------:R-:W-:-:S03]  /*11e40*/  IMAD.MOV.U32 R23, RZ, RZ, R33 ;  /* 0x000000ffff177224 */ /* 0x000fc600078e0021 */
[----:B------:R-:W-:-:S04]  /*11e50*/  F2FP.F16.F32.PACK_AB R3, RZ, R3 ;  /* 0x00000003ff03723e */ /* 0x000fc800000000ff */
[----:B------:R-:W-:-:S05]  /*11e60*/  PRMT R3, R3, 0x5410, RZ ;  /* 0x0000541003037816 */ /* 0x000fca00000000ff */
[----:B------:R0:W-:Y:S01]  /*11e70*/  STG.E desc[UR36][R8.64], R3 ;  /* 0x0000000308007986 */ /* 0x0001e2000c101924 */
[----:B------:R-:W-:Y:S05]  /*11e80*/  BRA `(.L_x_1231) ;  /* 0x0000000800ec7947 */ /* 0x000fea0003800000 */
.L_x_1241:
[----:B------:R-:W-:Y:S02]  /*11e90*/  IMAD.U32 R4, R3, 0x10000, RZ ;  /* 0x0001000003047824 */ /* 0x000fe400078e00ff */
[----:B------:R-:W-:Y:S02]  /*11ea0*/  IMAD.MOV.U32 R23, RZ, RZ, R33 ;  /* 0x000000ffff177224 */ /* 0x000fe400078e0021 */
[----:B------:R-:W-:-:S06]  /*11eb0*/  FMUL.FTZ R4, R4, 1 ;  /* 0x3f80000004047820 */ /* 0x000fcc0000410000 */
[----:B------:R-:W0:Y:S02]  /*11ec0*/  F2F.F64.F32 R4, R4 ;  /* 0x0000000400047310 */ /* 0x000e240000201800 */
[----:B0-----:R0:W-:Y:S01]  /*11ed0*/  STG.E.64 desc[UR36][R8.64], R4 ;  /* 0x0000000408007986 */ /* 0x0011e2000c101b24 */
[----:B------:R-:W-:Y:S05]  /*11ee0*/  BRA `(.L_x_1231) ;  /* 0x0000000800d47947 */ /* 0x000fea0003800000 */
.L_x_1232:
[----:B------:R-:W-:-:S13]  /*11ef0*/  ISETP.GT.AND P0, PT, R0, 0x18, PT ;  /* 0x000000180000780c */ /* 0x000fda0003f04270 */
[----:B------:R-:W-:Y:S05]  /*11f00*/  @P0 BRA `(.L_x_1243) ;  /* 0x0000000400080947 */ /* 0x000fea0003800000 */
        /* <DEDUP_REMOVED lines=8> */
[----:B------:R-:W-:-:S04]  /*11f90*/  FSETP.NEU.FTZ.AND P0, PT, R3, RZ, PT ;  /* 0x000000ff0300720b */ /* 0x000fc80003f1d000 */
[----:B------:R-:W-:-:S05]  /*11fa0*/  SEL R3, RZ, 0x1, !P0 ;  /* 0x00000001ff037807 */ /* 0x000fca0004000000 */
[----:B------:R0:W-:Y:S01]  /*11fb0*/  STG.E.U8 desc[UR36][R8.64], R3 ;  /* 0x0000000308007986 */ /* 0x0001e2000c101124 */
[----:B------:R-:W-:Y:S05]  /*11fc0*/  BRA `(.L_x_1231) ;  /* 0x00000008009c7947 */ /* 0x000fea0003800000 */
.L_x_1245:
[----:B------:R-:W-:Y:S01]  /*11fd0*/  IMAD.U32 R3, R3, 0x10000, RZ ;  /* 0x0001000003037824 */ /* 0x000fe200078e00ff */
[----:B------:R-:W-:Y:S01]  /*11fe0*/  CS2R R6, SRZ ;  /* 0x0000000000067805 */ /* 0x000fe2000001ff00 */
[----:B------:R-:W-:Y:S02]  /*11ff0*/  IMAD.MOV.U32 R23, RZ, RZ, R33 ;  /* 0x000000ffff177224 */ /* 0x000fe400078e0021 */
[----:B------:R-:W-:-:S04]  /*12000*/  FMUL.FTZ R3, R3, 1 ;  /* 0x3f80000003037820 */ /* 0x000fc80000410000 */
[----:B------:R-:W0:Y:S02]  /*12010*/  F2F.F64.F32 R4, R3 ;  /* 0x0000000300047310 */ /* 0x000e240000201800 */
[----:B0-----:R0:W-:Y:S01]  /*12020*/  STG.E.128 desc[UR36][R8.64], R4 ;  /* 0x0000000408007986 */ /* 0x0011e2000c101d24 */
[----:B------:R-:W-:Y:S05]  /*12030*/  BRA `(.L_x_1231) ;  /* 0x0000000800807947 */ /* 0x000fea0003800000 */
.L_x_1244:
[----:B------:R-:W-:-:S13]  /*12040*/  ISETP.NE.AND P0, PT, R0, 0xf, PT ;  /* 0x0000000f0000780c */ /* 0x000fda0003f05270 */
[----:B------:R-:W-:Y:S05]  /*12050*/  @!P0 BRA `(.L_x_1246) ;  /* 0x0000000000a88947 */ /* 0x000fea0003800000 */
[----:B------:R-:W-:-:S13]  /*12060*/  ISETP.NE.AND P0, PT, R0, 0x17, PT ;  /* 0x000000170000780c */ /* 0x000fda0003f05270 */
[----:B------:R-:W-:Y:S05]  /*12070*/  @!P0 BRA `(.L_x_1247) ;  /* 0x0000000000508947 */ /* 0x000fea0003800000 */
[----:B------:R-:W-:-:S13]  /*12080*/  ISETP.NE.AND P0, PT, R0, 0x18, PT ;  /* 0x000000180000780c */ /* 0x000fda0003f05270 */
[----:B------:R-:W-:Y:S05]  /*12090*/  @P0 BRA `(.L_x_1236) ;  /* 0x0000000400b80947 */ /* 0x000fea0003800000 */
[----:B------:R-:W-:Y:S01]  /*120a0*/  IMAD.U32 R6, R3, 0x10000, RZ ;  /* 0x0001000003067824 */ /* 0x000fe200078e00ff */
        /* <DEDUP_REMOVED lines=12> */
.L_x_1249:
[----:B------:R-:W-:Y:S05]  /*12170*/  BSYNC.RECONVERGENT B0 ;  /* 0x0000000000007941 */ /* 0x000fea0003800200 */
.L_x_1248:
[----:B------:R-:W-:Y:S01]  /*12180*/  LOP3.LUT R5, R0, 0x80, R5, 0xf8, !PT ;  /* 0x0000008000057812 */ /* 0x000fe200078ef805 */
[----:B------:R-:W-:-:S04]  /*12190*/  IMAD.MOV.U32 R23, RZ, RZ, R33 ;  /* 0x000000ffff177224 */ /* 0x000fc800078e0021 */
[----:B------:R0:W-:Y:S01]  /*121a0*/  STG.E.U8 desc[UR36][R8.64], R5 ;  /* 0x0000000508007986 */ /* 0x0001e2000c101124 */
[----:B------:R-:W-:Y:S05]  /*121b0*/  BRA `(.L_x_1231) ;  /* 0x0000000800207947 */ /* 0x000fea0003800000 */
.L_x_1247:
[----:B------:R-:W-:Y:S01]  /*121c0*/  IMAD.U32 R6, R3, 0x10000, RZ ;  /* 0x0001000003067824 */ /* 0x000fe200078e00ff */
        /* <DEDUP_REMOVED lines=14> */
.L_x_1251:
[----:B------:R-:W-:Y:S05]  /*122b0*/  BSYNC.RECONVERGENT B0 ;  /* 0x0000000000007941 */ /* 0x000fea0003800200 */
.L_x_1250:
[----:B------:R-:W-:Y:S01]  /*122c0*/  LOP3.LUT R5, R0, 0x80, R5, 0xf8, !PT ;  /* 0x0000008000057812 */ /* 0x000fe200078ef805 */
[----:B------:R-:W-:-:S04]  /*122d0*/  IMAD.MOV.U32 R23, RZ, RZ, R33 ;  /* 0x000000ffff177224 */ /* 0x000fc800078e0021 */
[----:B------:R0:W-:Y:S01]  /*122e0*/  STG.E.U8 desc[UR36][R8.64], R5 ;  /* 0x0000000508007986 */ /* 0x0001e2000c101124 */
[----:B------:R-:W-:Y:S05]  /*122f0*/  BRA `(.L_x_1231) ;  /* 0x0000000400d07947 */ /* 0x000fea0003800000 */
.L_x_1246:
[----:B------:R0:W-:Y:S01]  /*12300*/  STG.E.U16 desc[UR36][R8.64], R3 ;  /* 0x0000000308007986 */ /* 0x0001e2000c101524 */
[----:B------:R-:W-:Y:S01]  /*12310*/  IMAD.MOV.U32 R23, RZ, RZ, R33 ;  /* 0x000000ffff177224 */ /* 0x000fe200078e0021 */
[----:B------:R-:W-:Y:S06]  /*12320*/  BRA `(.L_x_1231) ;  /* 0x0000000400c47947 */ /* 0x000fec0003800000 */
.L_x_1243:
[----:B------:R-:W-:-:S13]  /*12330*/  ISETP.GT.AND P0, PT, R0, 0x1b, PT ;  /* 0x0000001b0000780c */ /* 0x000fda0003f04270 */
[----:B------:R-:W-:Y:S05]  /*12340*/  @P0 BRA `(.L_x_1252) ;  /* 0x0000000000f40947 */ /* 0x000fea0003800000 */
        /* <DEDUP_REMOVED lines=8> */
[----:B------:R-:W0:Y:S02]  /*123d0*/  F2I.FTZ.U32.TRUNC.NTZ R3, R3 ;  /* 0x0000000300037305 */ /* 0x000e24000021f000 */
[----:B0-----:R0:W-:Y:S01]  /*123e0*/  STG.E.U16 desc[UR36][R8.64], R3 ;  /* 0x0000000308007986 */ /* 0x0011e2000c101524 */
[----:B------:R-:W-:Y:S05]  /*123f0*/  BRA `(.L_x_1231) ;  /* 0x0000000400907947 */ /* 0x000fea0003800000 */
.L_x_1254:
[----:B------:R-:W-:Y:S01]  /*12400*/  IMAD.U32 R3, R3, 0x10000, RZ ;  /* 0x0001000003037824 */ /* 0x000fe200078e00ff */
[----:B------:R-:W-:Y:S01]  /*12410*/  BSSY.RECONVERGENT B0, `(.L_x_1255) ;  /* 0x0000014000007945 */ /* 0x000fe20003800200 */
[----:B------:R-:W-:-:S03]  /*12420*/  IMAD.MOV.U32 R4, RZ, RZ, 0x80 ;  /* 0x00000080ff047424 */ /* 0x000fc600078e00ff */
[----:B------:R-:W-:-:S04]  /*12430*/  LOP3.LUT R0, R3, 0x7fffffff, RZ, 0xc0, !PT ;  /* 0x7fffffff03007812 */ /* 0x000fc800078ec0ff */
[----:B------:R-:W-:-:S13]  /*12440*/  ISETP.GT.U32.AND P0, PT, R0, 0x437fffff, PT ;  /* 0x437fffff0000780c */ /* 0x000fda0003f04070 */
[----:B------:R-:W-:Y:S05]  /*12450*/  @P0 BRA `(.L_x_1256) ;  /* 0x00000000003c0947 */ /* 0x000fea0003800000 */
[----:B------:R-:W-:-:S13]  /*12460*/  ISETP.GT.U32.AND P0, PT, R0, 0x3bffffff, PT ;  /* 0x3bffffff0000780c */ /* 0x000fda0003f04070 */
[----:B------:R-:W-:Y:S05]  /*12470*/  @P0 BRA `(.L_x_1257) ;  /* 0x0000000000140947 */ /* 0x000fea0003800000 */
[----:B------:R-:W-:Y:S01]  /*12480*/  FADD.FTZ R0, R0, 8192 ;  /* 0x4600000000007421 */ /* 0x000fe20000010000 */
[----:B------:R-:W-:-:S04]  /*12490*/  PRMT R4, RZ, 0x7610, R4 ;  /* 0x00007610ff047816 */ /* 0x000fc80000000004 */
[----:B------:R-:W-:-:S13]  /*124a0*/  LOP3.LUT P0, R0, R0, 0xff, RZ, 0xc0, !PT ;  /* 0x000000ff00007812 */ /* 0x000fda000780c0ff */
[----:B------:R-:W-:Y:S05]  /*124b0*/  @!P0 BRA `(.L_x_1256) ;  /* 0x0000000000248947 */ /* 0x000fea0003800000 */
[----:B------:R-:W-:Y:S05]  /*124c0*/  BRA `(.L_x_1258) ;  /* 0x0000000000147947 */ /* 0x000fea0003800000 */
.L_x_1257:
[----:B------:R-:W-:-:S04]  /*124d0*/  SHF.R.U32.HI R0, RZ, 0x14, R3 ;  /* 0x00000014ff007819 */ /* 0x000fc80000011603 */
[----:B------:R-:W-:-:S04]  /*124e0*/  LOP3.LUT R0, R0, 0x1, RZ, 0xc0, !PT ;  /* 0x0000000100007812 */ /* 0x000fc800078ec0ff */
[----:B------:R-:W-:-:S04]  /*124f0*/  IADD3 R0, PT, PT, R3, 0x487ffff, R0 ;  /* 0x0487ffff03007810 */ /* 0x000fc80007ffe000 */
[----:B------:R-:W-:-:S04]  /*12500*/  SHF.R.U32.HI R0, RZ, 0x14, R0 ;  /* 0x00000014ff007819 */ /* 0x000fc80000011600 */
[----:B------:R-:W-:-:S07]  /*12510*/  LOP3.LUT R0, R0, 0xff, RZ, 0xc0, !PT ;  /* 0x000000ff00007812 */ /* 0x000fce00078ec0ff */
.L_x_1258:
[----:B------:R-:W-:-:S04]  /*12520*/  SHF.R.U32.HI R3, RZ, 0x18, R3 ;  /* 0x00000018ff037819 */ /* 0x000fc80000011603 */
[----:B------:R-:W-:-:S04]  /*12530*/  LOP3.LUT R0, R0, 0x80, R3, 0xf8, !PT ;  /* 0x0000008000007812 */ /* 0x000fc800078ef803 */
[----:B------:R-:W-:-:S07]  /*12540*/  PRMT R4, R0, 0x7610, R4 ;  /* 0x0000761000047816 */ /* 0x000fce0000000004 */
.L_x_1256:
[----:B------:R-:W-:Y:S05]  /*12550*/  BSYNC.RECONVERGENT B0 ;  /* 0x0000000000007941 */ /* 0x000fea0003800200 */
.L_x_1255:
[----:B------:R0:W-:Y:S01]  /*12560*/  STG.E.U8 desc[UR36][R8.64], R4 ;  /* 0x0000000408007986 */ /* 0x0001e2000c101124 */
[----:B------:R-:W-:Y:S01]  /*12570*/  IMAD.MOV.U32 R23, RZ, RZ, R33 ;  /* 0x000000ffff177224 */ /* 0x000fe200078e0021 */
[----:B------:R-:W-:Y:S06]  /*12580*/  BRA `(.L_x_1231) ;  /* 0x00000004002c7947 */ /* 0x000fec0003800000 */
.L_x_1253:
        /* <DEDUP_REMOVED lines=13> */
.L_x_1261:
[----:B------:R-:W-:-:S04]  /*12660*/  SHF.R.U32.HI R0, RZ, 0x15, R3 ;  /* 0x00000015ff007819 */ /* 0x000fc80000011603 */
[----:B------:R-:W-:-:S04]  /*12670*/  LOP3.LUT R0, R0, 0x1, RZ, 0xc0, !PT ;  /* 0x0000000100007812 */ /* 0x000fc800078ec0ff */
[----:B------:R-:W-:-:S04]  /*12680*/  IADD3 R0, PT, PT, R3, 0x88fffff, R0 ;  /* 0x088fffff03007810 */ /* 0x000fc80007ffe000 */
[----:B------:R-:W-:-:S04]  /*12690*/  SHF.R.U32.HI R0, RZ, 0x15, R0 ;  /* 0x00000015ff007819 */ /* 0x000fc80000011600 */
[----:B------:R-:W-:-:S07]  /*126a0*/  LOP3.LUT R0, R0, 0xff, RZ, 0xc0, !PT ;  /* 0x000000ff00007812 */ /* 0x000fce00078ec0ff */
.L_x_1262:
[----:B------:R-:W-:-:S04]  /*126b0*/  SHF.R.U32.HI R3, RZ, 0x18, R3 ;  /* 0x00000018ff037819 */ /* 0x000fc80000011603 */
[----:B------:R-:W-:-:S04]  /*126c0*/  LOP3.LUT R0, R0, 0x80, R3, 0xf8, !PT ;  /* 0x0000008000007812 */ /* 0x000fc800078ef803 */
[----:B------:R-:W-:-:S07]  /*126d0*/  PRMT R4, R0, 0x7610, R4 ;  /* 0x0000761000047816 */ /* 0x000fce0000000004 */
.L_x_1260:
[----:B------:R-:W-:Y:S05]  /*126e0*/  BSYNC.RECONVERGENT B0 ;  /* 0x0000000000007941 */ /* 0x000fea0003800200 */
.L_x_1259:
[----:B------:R0:W-:Y:S01]  /*126f0*/  STG.E.U8 desc[UR36][R8.64], R4 ;  /* 0x0000000408007986 */ /* 0x0001e2000c101124 */
[----:B------:R-:W-:Y:S01]  /*12700*/  IMAD.MOV.U32 R23, RZ, RZ, R33 ;  /* 0x000000ffff177224 */ /* 0x000fe200078e0021 */
[----:B------:R-:W-:Y:S06]  /*12710*/  BRA `(.L_x_1231) ;  /* 0x0000000000c87947 */ /* 0x000fec0003800000 */
.L_x_1252:
[----:B------:R-:W-:-:S13]  /*12720*/  ISETP.NE.AND P0, PT, R0, 0x1c, PT ;  /* 0x0000001c0000780c */ /* 0x000fda0003f05270 */
[----:B------:R-:W-:Y:S05]  /*12730*/  @!P0 BRA `(.L_x_1263) ;  /* 0x0000000000b08947 */ /* 0x000fea0003800000 */
[----:B------:R-:W-:-:S13]  /*12740*/  ISETP.NE.AND P0, PT, R0, 0x1d, PT ;  /* 0x0000001d0000780c */ /* 0x000fda0003f05270 */
[----:B------:R-:W-:Y:S05]  /*12750*/  @!P0 BRA `(.L_x_1264) ;  /* 0x0000000000948947 */ /* 0x000fea0003800000 */
[----:B------:R-:W-:-:S13]  /*12760*/  ISETP.NE.AND P0, PT, R0, 0x2c, PT ;  /* 0x0000002c0000780c */ /* 0x000fda0003f05270 */
[----:B------:R-:W-:Y:S05]  /*12770*/  @!P0 BRA `(.L_x_1265) ;  /* 0x0000000000488947 */ /* 0x000fea0003800000 */
.L_x_1236:
[----:B------:R-:W-:Y:S01]  /*12780*/  MOV R14, 0x0 ;  /* 0x00000000000e7802 */ /* 0x000fe20000000f00 */
[----:B------:R-:W0:Y:S01]  /*12790*/  LDCU.64 UR6, c[0x4][0x128] ;  /* 0x01002500ff0677ac */ /* 0x000e220008000a00 */
[----:B------:R-:W-:Y:S02]  /*127a0*/  IMAD.MOV.U32 R8, RZ, RZ, 0x65 ;  /* 0x00000065ff087424 */ /* 0x000fe400078e00ff */
[----:B------:R-:W-:Y:S01]  /*127b0*/  IMAD.MOV.U32 R12, RZ, RZ, 0x1 ;  /* 0x00000001ff0c7424 */ /* 0x000fe200078e00ff */
[----:B------:R-:W1:Y:S01]  /*127c0*/  LDCU.64 UR8, c[0x4][0x130] ;  /* 0x01002600ff0877ac */ /* 0x000e620008000a00 */
[----:B------:R-:W2:Y:S01]  /*127d0*/  LDC.64 R14, c[0x4][R14] ;  /* 0x010000000e0e7b82 */ /* 0x000ea20000000a00 */
[----:B------:R-:W-:Y:S01]  /*127e0*/  IMAD.MOV.U32 R13, RZ, RZ, RZ ;  /* 0x000000ffff0d7224 */ /* 0x000fe200078e00ff */
[----:B------:R-:W4:Y:S01]  /*127f0*/  LDCU.64 UR4, c[0x4][0x40] ;  /* 0x01000800ff0477ac */ /* 0x000f220008000a00 */
[----:B0-----:R-:W-:Y:S02]  /*12800*/  IMAD.U32 R4, RZ, RZ, UR6 ;  /* 0x00000006ff047e24 */ /* 0x001fe4000f8e00ff */
[----:B------:R-:W-:-:S02]  /*12810*/  IMAD.U32 R5, RZ, RZ, UR7 ;  /* 0x00000007ff057e24 */ /* 0x000fc4000f8e00ff */
[----:B-1----:R-:W-:Y:S02]  /*12820*/  IMAD.U32 R6, RZ, RZ, UR8 ;  /* 0x00000008ff067e24 */ /* 0x002fe4000f8e00ff */
[----:B------:R-:W-:Y:S02]  /*12830*/  IMAD.U32 R7, RZ, RZ, UR9 ;  /* 0x00000009ff077e24 */ /* 0x000fe4000f8e00ff */
[----:B----4-:R-:W-:Y:S02]  /*12840*/  IMAD.U32 R10, RZ, RZ, UR4 ;  /* 0x00000004ff0a7e24 */ /* 0x010fe4000f8e00ff */
[----:B------:R-:W-:-:S07]  /*12850*/  IMAD.U32 R11, RZ, RZ, UR5 ;  /* 0x00000005ff0b7e24 */ /* 0x000fce000f8e00ff */
[----:B------:R-:W-:-:S07]  /*12860*/  LEPC R20, `(.L_x_1266) ;  /* 0x000000001014794e */ /* 0x000fce0000000000 */
[----:B--23--:R-:W-:Y:S05]  /*12870*/  CALL.ABS.NOINC R14 ;  /* 0x000000000e007343 */ /* 0x00cfea0003c00000 */
.L_x_1266:
[----:B------:R-:W-:Y:S01]  /*12880*/  IMAD.MOV.U32 R23, RZ, RZ, R33 ;  /* 0x000000ffff177224 */ /* 0x000fe200078e0021 */
[----:B------:R-:W-:Y:S06]  /*12890*/  BRA `(.L_x_1231) ;  /* 0x0000000000687947 */ /* 0x000fec0003800000 */
.L_x_1265:
[----:B------:R-:W-:Y:S02]  /*128a0*/  IMAD.U32 R4, R3, 0x10000, RZ ;  /* 0x0001000003047824 */ /* 0x000fe400078e00ff */
[----:B------:R-:W-:-:S03]  /*128b0*/  IMAD.MOV.U32 R23, RZ, RZ, R33 ;  /* 0x000000ffff177224 */ /* 0x000fc600078e0021 */
[----:B------:R-:W-:-:S04]  /*128c0*/  SHF.R.U32.HI R5, RZ, 0x17, R4 ;  /* 0x00000017ff057819 */ /* 0x000fc80000011604 */
[----:B------:R-:W-:-:S04]  /*128d0*/  LOP3.LUT R3, R5, 0xff, RZ, 0xc0, !PT ;  /* 0x000000ff05037812 */ /* 0x000fc800078ec0ff */
[----:B------:R-:W-:-:S13]  /*128e0*/  ISETP.NE.AND P2, PT, R3, 0xff, PT ;  /* 0x000000ff0300780c */ /* 0x000fda0003f45270 */
[--C-:B------:R-:W-:Y:S02]  /*128f0*/  @P2 SHF.R.U32.HI R0, RZ, 0x16, R4.reuse ;  /* 0x00000016ff002819 */ /* 0x100fe40000011604 */
[----:B------:R-:W-:Y:S01]  /*12900*/  @P2 LOP3.LUT P0, RZ, R3, 0x3fffff, R4, 0xf8, !PT ;  /* 0x003fffff03ff2812 */ /* 0x000fe2000780f804 */
[----:B------:R-:W-:Y:S01]  /*12910*/  IMAD.MOV.U32 R3, RZ, RZ, 0xff ;  /* 0x000000ffff037424 */ /* 0x000fe200078e00ff */
        /* <DEDUP_REMOVED lines=9> */
.L_x_1264:
[----:B------:R-:W-:Y:S02]  /*129b0*/  IMAD.U32 R4, R3, 0x10000, RZ ;  /* 0x0001000003047824 */ /* 0x000fe400078e00ff */
[----:B------:R-:W-:-:S04]  /*129c0*/  IMAD.MOV.U32 R23, RZ, RZ, R33 ;  /* 0x000000ffff177224 */ /* 0x000fc800078e0021 */
[----:B------:R-:W0:Y:S02]  /*129d0*/  F2I.U64.TRUNC R4, R4 ;  /* 0x0000000400047311 */ /* 0x000e24000020d800 */
[----:B0-----:R0:W-:Y:S01]  /*129e0*/  STG.E.64 desc[UR36][R8.64], R4 ;  /* 0x0000000408007986 */ /* 0x0011e2000c101b24 */
[----:B------:R-:W-:Y:S05]  /*129f0*/  BRA `(.L_x_1231) ;  /* 0x0000000000107947 */ /* 0x000fea0003800000 */
.L_x_1263:
[----:B------:R-:W-:Y:S02]  /*12a00*/  IMAD.U32 R3, R3, 0x10000, RZ ;  /* 0x0001000003037824 */ /* 0x000fe400078e00ff */
[----:B------:R-:W-:-:S04]  /*12a10*/  IMAD.MOV.U32 R23, RZ, RZ, R33 ;  /* 0x000000ffff177224 */ /* 0x000fc800078e0021 */
[----:B------:R-:W0:Y:S02]  /*12a20*/  F2I.FTZ.U32.TRUNC.NTZ R3, R3 ;  /* 0x0000000300037305 */ /* 0x000e24000021f000 */
[----:B0-----:R0:W-:Y:S02]  /*12a30*/  STG.E desc[UR36][R8.64], R3 ;  /* 0x0000000308007986 */ /* 0x0011e4000c101924 */
.L_x_1231:
[----:B------:R-:W-:Y:S05]  /*12a40*/  BSYNC.RECONVERGENT B6 ;  /* 0x0000000000067941 */ /* 0x000fea0003800200 */
.L_x_1230:
[----:B------:R-:W-:Y:S01]  /*12a50*/  ISETP.GE.AND P0, PT, R23, R34, PT ;  /* 0x000000221700720c */ /* 0x000fe20003f06270 */
[----:B------:R-:W-:-:S12]  /*12a60*/  BSSY.RECONVERGENT B6, `(.L_x_1267) ;  /* 0x00001f0000067945 */ /* 0x000fd80003800200 */
[----:B------:R-:W-:Y:S05]  /*12a70*/  @P0 BRA `(.L_x_1268) ;  /* 0x0000001c00b80947 */ /* 0x000fea0003800000 */
[----:B------:R-:W1:Y:S01]  /*12a80*/  LDCU UR4, c[0x0][0x3cc] ;  /* 0x00007980ff0477ac */ /* 0x000e620008000800 */
[----:B0-----:R-:W0:Y:S01]  /*12a90*/  LDC.64 R4, c[0x0][0x388] ;  /* 0x0000e200ff047b82 */ /* 0x001e220000000a00 */
[----:B----45:R-:W-:Y:S01]  /*12aa0*/  IMAD R0, R2, 0x200, R23 ;  /* 0x0000020002007824 */ /* 0x030fe200078e0217 */
[----:B--2---:R-:W-:-:S03]  /*12ab0*/  PRMT R6, R36, 0x9910, RZ ;  /* 0x0000991024067816 */ /* 0x004fc600000000ff */
[----:B-1----:R-:W-:Y:S02]  /*12ac0*/  IMAD R3, R0, UR4, RZ ;  /* 0x0000000400037c24 */ /* 0x002fe4000f8e02ff */
[----:B------:R-:W-:-:S05]  /*12ad0*/  IMAD.MOV.U32 R0, RZ, RZ, R6 ;  /* 0x000000ffff007224 */ /* 0x000fca00078e0006 */
[----:B------:R-:W-:Y:S02]  /*12ae0*/  ISETP.GT.AND P1, PT, R0, 0x9, PT ;  /* 0x000000090000780c */ /* 0x000fe40003f24270 */
[----:B0-----:R-:W-:-:S05]  /*12af0*/  IADD3 R4, P0, PT, R3, R4, RZ ;  /* 0x0000000403047210 */ /* 0x001fca0007f1e0ff */
        /* <DEDUP_REMOVED lines=10> */
[----:B------:R-:W-:-:S04]  /*12ba0*/  IMAD.U32 R16, R16, 0x10000, RZ ;  /* 0x0001000010107824 */ /* 0x000fc800078e00ff */
[----:B------:R-:W0:Y:S02]  /*12bb0*/  F2I.FTZ.TRUNC.NTZ R3, R16 ;  /* 0x0000001000037305 */ /* 0x000e24000021f100 */
[----:B0-----:R0:W-:Y:S01]  /*12bc0*/  STG.E.U8 desc[UR36][R4.64], R3 ;  /* 0x0000000304007986 */ /* 0x0011e2000c101124 */
[----:B------:R-:W-:Y:S05]  /*12bd0*/  BRA `(.L_x_1274) ;  /* 0x0000000c007c7947 */ /* 0x000fea0003800000 */
.L_x_1272:
[----:B------:R-:W-:-:S06]  /*12be0*/  IMAD.U32 R7, R16, 0x10000, RZ ;  /* 0x0001000010077824 */ /* 0x000fcc00078e00ff */
[----:B------:R-:W0:Y:S02]  /*12bf0*/  F2I.S64.TRUNC R6, R7 ;  /* 0x0000000700067311 */ /* 0x000e24000020d900 */
[----:B0-----:R1:W-:Y:S01]  /*12c00*/  STG.E.U8 desc[UR36][R4.64], R6 ;  /* 0x0000000604007986 */ /* 0x0013e2000c101124 */
[----:B------:R-:W-:Y:S05]  /*12c10*/  BRA `(.L_x_1274) ;  /* 0x0000000c006c7947 */ /* 0x000fea0003800000 */
.L_x_1271:
[----:B------:R-:W-:-:S13]  /*12c20*/  ISETP.NE.AND P0, PT, R0, 0x2, PT ;  /* 0x000000020000780c */ /* 0x000fda0003f05270 */
[----:B------:R-:W-:Y:S05]  /*12c30*/  @!P0 BRA `(.L_x_1275) ;  /* 0x0000000000308947 */ /* 0x000fea0003800000 */
[----:B------:R-:W-:-:S13]  /*12c40*/  ISETP.NE.AND P0, PT, R0, 0x3, PT ;  /* 0x000000030000780c */ /* 0x000fda0003f05270 */
[----:B------:R-:W-:Y:S05]  /*12c50*/  @!P0 BRA `(.L_x_1276) ;  /* 0x0000000000188947 */ /* 0x000fea0003800000 */
[----:B------:R-:W-:-:S13]  /*12c60*/  ISETP.NE.AND P0, PT, R0, 0x4, PT ;  /* 0x000000040000780c */ /* 0x000fda0003f05270 */
[----:B------:R-:W-:Y:S05]  /*12c70*/  @P0 BRA `(.L_x_1273) ;  /* 0x0000000800780947 */ /* 0x000fea0003800000 */
[----:B------:R-:W-:-:S06]  /*12c80*/  IMAD.U32 R6, R16, 0x10000, RZ ;  /* 0x0001000010067824 */ /* 0x000fcc00078e00ff */
[----:B------:R-:W0:Y:S02]  /*12c90*/  F2I.S64.TRUNC R6, R6 ;  /* 0x0000000600067311 */ /* 0x000e24000020d900 */
[----:B0-----:R0:W-:Y:S01]  /*12ca0*/  STG.E.64 desc[UR36][R4.64], R6 ;  /* 0x0000000604007986 */ /* 0x0011e2000c101b24 */
[----:B------:R-:W-:Y:S05]  /*12cb0*/  BRA `(.L_x_1274) ;  /* 0x0000000c00447947 */ /* 0x000fea0003800000 */
.L_x_1276:
[----:B------:R-:W-:-:S04]  /*12cc0*/  IMAD.U32 R16, R16, 0x10000, RZ ;  /* 0x0001000010107824 */ /* 0x000fc800078e00ff */
[----:B------:R-:W0:Y:S02]  /*12cd0*/  F2I.FTZ.TRUNC.NTZ R3, R16 ;  /* 0x0000001000037305 */ /* 0x000e24000021f100 */
[----:B0-----:R4:W-:Y:S01]  /*12ce0*/  STG.E desc[UR36][R4.64], R3 ;  /* 0x0000000304007986 */ /* 0x0019e2000c101924 */
[----:B------:R-:W-:Y:S05]  /*12cf0*/  BRA `(.L_x_1274) ;  /* 0x0000000c00347947 */ /* 0x000fea0003800000 */
.L_x_1275:
[----:B------:R-:W-:-:S04]  /*12d00*/  IMAD.U32 R16, R16, 0x10000, RZ ;  /* 0x0001000010107824 */ /* 0x000fc800078e00ff */
[----:B------:R-:W0:Y:S02]  /*12d10*/  F2I.FTZ.TRUNC.NTZ R3, R16 ;  /* 0x0000001000037305 */ /* 0x000e24000021f100 */
[----:B0-----:R2:W-:Y:S01]  /*12d20*/  STG.E.U16 desc[UR36][R4.64], R3 ;  /* 0x0000000304007986 */ /* 0x0015e2000c101524 */
[----:B------:R-:W-:Y:S05]  /*12d30*/  BRA `(.L_x_1274) ;  /* 0x0000000c00247947 */ /* 0x000fea0003800000 */
.L_x_1270:
[----:B------:R-:W-:-:S13]  /*12d40*/  ISETP.GT.AND P0, PT, R0, 0x6, PT ;  /* 0x000000060000780c */ /* 0x000fda0003f04270 */
[----:B------:R-:W-:Y:S05]  /*12d50*/  @P0 BRA `(.L_x_1277) ;  /* 0x00000000002c0947 */ /* 0x000fea0003800000 */
[----:B------:R-:W-:-:S13]  /*12d60*/  ISETP.NE.AND P0, PT, R0, 0x5, PT ;  /* 0x000000050000780c */ /* 0x000fda0003f05270 */
[----:B------:R-:W-:Y:S05]  /*12d70*/  @!P0 BRA `(.L_x_1278) ;  /* 0x0000000000148947 */ /* 0x000fea0003800000 */
[----:B------:R-:W-:-:S13]  /*12d80*/  ISETP.NE.AND P0, PT, R0, 0x6, PT ;  /* 0x000000060000780c */ /* 0x000fda0003f05270 */
[----:B------:R-:W-:Y:S05]  /*12d90*/  @P0 BRA `(.L_x_1273) ;  /* 0x0000000800300947 */ /* 0x000fea0003800000 */
[----:B------:R-:W-:-:S05]  /*12da0*/  IMAD.U32 R3, R16, 0x10000, RZ ;  /* 0x0001000010037824 */ /* 0x000fca00078e00ff */
[----:B------:R0:W-:Y:S01]  /*12db0*/  STG.E desc[UR36][R4.64], R3 ;  /* 0x0000000304007986 */ /* 0x0001e2000c101924 */
[----:B------:R-:W-:Y:S05]  /*12dc0*/  BRA `(.L_x_1274) ;  /* 0x0000000c00007947 */ /* 0x000fea0003800000 */
.L_x_1278:
[----:B------:R-:W-:-:S05]  /*12dd0*/  IMAD.U32 R0, R16, 0x10000, RZ ;  /* 0x0001000010007824 */ /* 0x000fca00078e00ff */
[----:B------:R-:W-:-:S05]  /*12de0*/  F2FP.F16.F32.PACK_AB R0, RZ, R0 ;  /* 0x00000000ff00723e */ /* 0x000fca00000000ff */
[----:B------:R0:W-:Y:S01]  /*12df0*/  STG.E.U16 desc[UR36][R4.64], R0 ;  /* 0x0000000004007986 */ /* 0x0001e2000c101524 */
[----:B------:R-:W-:Y:S05]  /*12e00*/  BRA `(.L_x_1274) ;  /* 0x0000000800f07947 */ /* 0x000fea0003800000 */
.L_x_1277:
[----:B------:R-:W-:-:S13]  /*12e10*/  ISETP.NE.AND P0, PT, R0, 0x7, PT ;  /* 0x000000070000780c */ /* 0x000fda0003f05270 */
[----:B------:R-:W-:Y:S05]  /*12e20*/  @!P0 BRA `(.L_x_1279) ;  /* 0x0000000000348947 */ /* 0x000fea0003800000 */
[----:B------:R-:W-:-:S13]  /*12e30*/  ISETP.NE.AND P0, PT, R0, 0x8, PT ;  /* 0x000000080000780c */ /* 0x000fda0003f05270 */
[----:B------:R-:W-:Y:S05]  /*12e40*/  @!P0 BRA `(.L_x_1280) ;  /* 0x0000000000188947 */ /* 0x000fea0003800000 */
[----:B------:R-:W-:-:S13]  /*12e50*/  ISETP.NE.AND P0, PT, R0, 0x9, PT ;  /* 0x000000090000780c */ /* 0x000fda0003f05270 */
[----:B------:R-:W-:Y:S05]  /*12e60*/  @P0 BRA `(.L_x_1273) ;  /* 0x0000000400fc0947 */ /* 0x000fea0003800000 */
[----:B------:R-:W-:Y:S02]  /*12e70*/  IMAD.U32 R6, R16, 0x10000, RZ ;  /* 0x0001000010067824 */ /* 0x000fe400078e00ff */
[----:B------:R-:W-:-:S05]  /*12e80*/  IMAD.MOV.U32 R7, RZ, RZ, RZ ;  /* 0x000000ffff077224 */ /* 0x000fca00078e00ff */
[----:B------:R0:W-:Y:S01]  /*12e90*/  STG.E.64 desc[UR36][R4.64], R6 ;  /* 0x0000000604007986 */ /* 0x0001e2000c101b24 */
[----:B------:R-:W-:Y:S05]  /*12ea0*/  BRA `(.L_x_1274) ;  /* 0x0000000800c87947 */ /* 0x000fea0003800000 */
.L_x_1280:
[----:B------:R-:W-:-:S05]  /*12eb0*/  IMAD.U32 R16, R16, 0x10000, RZ ;  /* 0x0001000010107824 */ /* 0x000fca00078e00ff */
[----:B------:R-:W-:-:S04]  /*12ec0*/  F2FP.F16.F32.PACK_AB R3, RZ, R16 ;  /* 0x00000010ff03723e */ /* 0x000fc800000000ff */
[----:B------:R-:W-:-:S05]  /*12ed0*/  PRMT R3, R3, 0x5410, RZ ;  /* 0x0000541003037816 */ /* 0x000fca00000000ff */
[----:B------:R0:W-:Y:S01]  /*12ee0*/  STG.E desc[UR36][R4.64], R3 ;  /* 0x0000000304007986 */ /* 0x0001e2000c101924 */
[----:B------:R-:W-:Y:S05]  /*12ef0*/  BRA `(.L_x_1274) ;  /* 0x0000000800b47947 */ /* 0x000fea0003800000 */
.L_x_1279:
[----:B------:R-:W-:-:S04]  /*12f00*/  IMAD.U32 R6, R16, 0x10000, RZ ;  /* 0x0001000010067824 */ /* 0x000fc800078e00ff */
[----:B------:R-:W-:-:S06]  /*12f10*/  FMUL.FTZ R6, R6, 1 ;  /* 0x3f80000006067820 */ /* 0x000fcc0000410000 */
[----:B------:R-:W0:Y:S02]  /*12f20*/  F2F.F64.F32 R6, R6 ;  /* 0x0000000600067310 */ /* 0x000e240000201800 */
[----:B0-----:R0:W-:Y:S01]  /*12f30*/  STG.E.64 desc[UR36][R4.64], R6 ;  /* 0x0000000604007986 */ /* 0x0011e2000c101b24 */
[----:B------:R-:W-:Y:S05]  /*12f40*/  BRA `(.L_x_1274) ;  /* 0x0000000800a07947 */ /* 0x000fea0003800000 */
.L_x_1269:
[----:B------:R-:W-:-:S13]  /*12f50*/  ISETP.GT.AND P0, PT, R0, 0x18, PT ;  /* 0x000000180000780c */ /* 0x000fda0003f04270 */
[----:B------:R-:W-:Y:S05]  /*12f60*/  @!P0 BRA `(.L_x_1281) ;  /* 0x0000000400608947 */ /* 0x000fea0003800000 */
        /* <DEDUP_REMOVED lines=8> */
[----:B------:R-:W-:-:S06]  /*12ff0*/  IMAD.U32 R3, R16, 0x10000, RZ ;  /* 0x0001000010037824 */ /* 0x000fcc00078e00ff */
[----:B------:R-:W0:Y:S02]  /*13000*/  F2I.FTZ.U32.TRUNC.NTZ R3, R3 ;  /* 0x0000000300037305 */ /* 0x000e24000021f000 */
[----:B0-----:R0:W-:Y:S01]  /*13010*/  STG.E.U16 desc[UR36][R4.64], R3 ;  /* 0x0000000304007986 */ /* 0x0011e2000c101524 */
[----:B------:R-:W-:Y:S05]  /*13020*/  BRA `(.L_x_1274) ;  /* 0x0000000800687947 */ /* 0x000fea0003800000 */
.L_x_1284:
[----:B------:R-:W-:Y:S01]  /*13030*/  IMAD.U32 R7, R16, 0x10000, RZ ;  /* 0x0001000010077824 */ /* 0x000fe200078e00ff */
        /* <DEDUP_REMOVED lines=17> */
.L_x_1287:
[----:B------:R-:W-:-:S04]  /*13150*/  SHF.R.U32.HI R3, RZ, 0x18, R7 ;  /* 0x00000018ff037819 */ /* 0x000fc80000011607 */
[----:B------:R-:W-:-:S07]  /*13160*/  LOP3.LUT R0, R0, 0x80, R3, 0xf8, !PT ;  /* 0x0000008000007812 */ /* 0x000fce00078ef803 */
.L_x_1286:
[----:B------:R-:W-:Y:S05]  /*13170*/  BSYNC.RECONVERGENT B0 ;  /* 0x0000000000007941 */ /* 0x000fea0003800200 */
.L_x_1285:
[----:B------:R0:W-:Y:S01]  /*13180*/  STG.E.U8 desc[UR36][R4.64], R0 ;  /* 0x0000000004007986 */ /* 0x0001e2000c101124 */
[----:B------:R-:W-:Y:S05]  /*13190*/  BRA `(.L_x_1274) ;  /* 0x00000008000c7947 */ /* 0x000fea0003800000 */
.L_x_1283:
        /* <DEDUP_REMOVED lines=18> */
.L_x_1290:
[----:B------:R-:W-:-:S04]  /*132c0*/  SHF.R.U32.HI R3, RZ, 0x18, R7 ;  /* 0x00000018ff037819 */ /* 0x000fc80000011607 */
[----:B------:R-:W-:-:S07]  /*132d0*/  LOP3.LUT R0, R0, 0x80, R3, 0xf8, !PT ;  /* 0x0000008000007812 */ /* 0x000fce00078ef803 */
.L_x_1289:
[----:B------:R-:W-:Y:S05]  /*132e0*/  BSYNC.RECONVERGENT B0 ;  /* 0x0000000000007941 */ /* 0x000fea0003800200 */
.L_x_1288:
[----:B------:R0:W-:Y:S01]  /*132f0*/  STG.E.U8 desc[UR36][R4.64], R0 ;  /* 0x0000000004007986 */ /* 0x0001e2000c101124 */
[----:B------:R-:W-:Y:S05]  /*13300*/  BRA `(.L_x_1274) ;  /* 0x0000000400b07947 */ /* 0x000fea0003800000 */
.L_x_1282:
[----:B------:R-:W-:-:S13]  /*13310*/  ISETP.NE.AND P0, PT, R0, 0x1c, PT ;  /* 0x0000001c0000780c */ /* 0x000fda0003f05270 */
[----:B------:R-:W-:Y:S05]  /*13320*/  @!P0 BRA `(.L_x_1291) ;  /* 0x0000000000608947 */ /* 0x000fea0003800000 */
[----:B------:R-:W-:-:S13]  /*13330*/  ISETP.NE.AND P0, PT, R0, 0x1d, PT ;  /* 0x0000001d0000780c */ /* 0x000fda0003f05270 */
[----:B------:R-:W-:Y:S05]  /*13340*/  @!P0 BRA `(.L_x_1292) ;  /* 0x0000000000488947 */ /* 0x000fea0003800000 */
[----:B------:R-:W-:-:S13]  /*13350*/  ISETP.NE.AND P0, PT, R0, 0x2c, PT ;  /* 0x0000002c0000780c */ /* 0x000fda0003f05270 */
[----:B------:R-:W-:Y:S05]  /*13360*/  @P0 BRA `(.L_x_1273) ;  /* 0x0000000000bc0947 */ /* 0x000fea0003800000 */
[----:B------:R-:W-:-:S05]  /*13370*/  IMAD.U32 R16, R16, 0x10000, RZ ;  /* 0x0001000010107824 */ /* 0x000fca00078e00ff */
        /* <DEDUP_REMOVED lines=15> */
.L_x_1292:
[----:B------:R-:W-:-:S06]  /*13470*/  IMAD.U32 R6, R16, 0x10000, RZ ;  /* 0x0001000010067824 */ /* 0x000fcc00078e00ff */
[----:B------:R-:W0:Y:S02]  /*13480*/  F2I.U64.TRUNC R6, R6 ;  /* 0x0000000600067311 */ /* 0x000e24000020d800 */
[----:B0-----:R0:W-:Y:S01]  /*13490*/  STG.E.64 desc[UR36][R4.64], R6 ;  /* 0x0000000604007986 */ /* 0x0011e2000c101b24 */
[----:B------:R-:W-:Y:S05]  /*134a0*/  BRA `(.L_x_1274) ;  /* 0x0000000400487947 */ /* 0x000fea0003800000 */
.L_x_1291:
[----:B------:R-:W-:-:S04]  /*134b0*/  IMAD.U32 R16, R16, 0x10000, RZ ;  /* 0x0001000010107824 */ /* 0x000fc800078e00ff */
[----:B------:R-:W0:Y:S02]  /*134c0*/  F2I.FTZ.U32.TRUNC.NTZ R3, R16 ;  /* 0x0000001000037305 */ /* 0x000e24000021f000 */
[----:B0-----:R0:W-:Y:S01]  /*134d0*/  STG.E desc[UR36][R4.64], R3 ;  /* 0x0000000304007986 */ /* 0x0011e2000c101924 */
[----:B------:R-:W-:Y:S05]  /*134e0*/  BRA `(.L_x_1274) ;  /* 0x0000000400387947 */ /* 0x000fea0003800000 */
.L_x_1281:
[----:B------:R-:W-:-:S13]  /*134f0*/  ISETP.GT.AND P0, PT, R0, 0xe, PT ;  /* 0x0000000e0000780c */ /* 0x000fda0003f04270 */
[----:B------:R-:W-:Y:S05]  /*13500*/  @P0 BRA `(.L_x_1293) ;  /* 0x00000000003c0947 */ /* 0x000fea0003800000 */
[----:B------:R-:W-:-:S13]  /*13510*/  ISETP.NE.AND P0, PT, R0, 0xa, PT ;  /* 0x0000000a0000780c */ /* 0x000fda0003f05270 */
[----:B------:R-:W-:Y:S05]  /*13520*/  @!P0 BRA `(.L_x_1294) ;  /* 0x00000000001c8947 */ /* 0x000fea0003800000 */
[----:B------:R-:W-:-:S13]  /*13530*/  ISETP.NE.AND P0, PT, R0, 0xb, PT ;  /* 0x0000000b0000780c */ /* 0x000fda0003f05270 */
[----:B------:R-:W-:Y:S05]  /*13540*/  @P0 BRA `(.L_x_1273) ;  /* 0x0000000000440947 */ /* 0x000fea0003800000 */
[----:B------:R-:W-:-:S05]  /*13550*/  IMAD.U32 R16, R16, 0x10000, RZ ;  /* 0x0001000010107824 */ /* 0x000fca00078e00ff */
[----:B------:R-:W-:-:S04]  /*13560*/  FSETP.NEU.FTZ.AND P0, PT, R16, RZ, PT ;  /* 0x000000ff1000720b */ /* 0x000fc80003f1d000 */
[----:B------:R-:W-:-:S05]  /*13570*/  SEL R3, RZ, 0x1, !P0 ;  /* 0x00000001ff037807 */ /* 0x000fca0004000000 */
[----:B------:R0:W-:Y:S01]  /*13580*/  STG.E.U8 desc[UR36][R4.64], R3 ;  /* 0x0000000304007986 */ /* 0x0001e2000c101124 */
[----:B------:R-:W-:Y:S05]  /*13590*/  BRA `(.L_x_1274) ;  /* 0x00000004000c7947 */ /* 0x000fea0003800000 */
.L_x_1294:
[----:B------:R-:W-:Y:S01]  /*135a0*/  IMAD.U32 R16, R16, 0x10000, RZ ;  /* 0x0001000010107824 */ /* 0x000fe200078e00ff */
[----:B------:R-:W-:-:S03]  /*135b0*/  CS2R R10, SRZ ;  /* 0x00000000000a7805 */ /* 0x000fc6000001ff00 */
[----:B------:R-:W-:-:S06]  /*135c0*/  FMUL.FTZ R8, R16, 1 ;  /* 0x3f80000010087820 */ /* 0x000fcc0000410000 */
[----:B------:R-:W0:Y:S02]  /*135d0*/  F2F.F64.F32 R8, R8 ;  /* 0x0000000800087310 */ /* 0x000e240000201800 */
[----:B0-----:R0:W-:Y:S01]  /*135e0*/  STG.E.128 desc[UR36][R4.64], R8 ;  /* 0x0000000804007986 */ /* 0x0011e2000c101d24 */
[----:B------:R-:W-:Y:S05]  /*135f0*/  BRA `(.L_x_1274) ;  /* 0x0000000000f47947 */ /* 0x000fea0003800000 */
.L_x_1293:
[----:B------:R-:W-:-:S13]  /*13600*/  ISETP.NE.AND P0, PT, R0, 0xf, PT ;  /* 0x0000000f0000780c */ /* 0x000fda0003f05270 */
[----:B------:R-:W-:Y:S05]  /*13610*/  @!P0 BRA `(.L_x_1295) ;  /* 0x0000000000e88947 */ /* 0x000fea0003800000 */
[----:B------:R-:W-:-:S13]  /*13620*/  ISETP.NE.AND P0, PT, R0, 0x17, PT ;  /* 0x000000170000780c */ /* 0x000fda0003f05270 */
[----:B------:R-:W-:Y:S05]  /*13630*/  @!P0 BRA `(.L_x_1296) ;  /* 0x0000000000908947 */ /* 0x000fea0003800000 */
[----:B------:R-:W-:-:S13]  /*13640*/  ISETP.NE.AND P0, PT, R0, 0x18, PT ;  /* 0x000000180000780c */ /* 0x000fda0003f05270 */
[----:B------:R-:W-:Y:S05]  /*13650*/  @!P0 BRA `(.L_x_1297) ;  /* 0x0000000000448947 */ /* 0x000fea0003800000 */
.L_x_1273:
        /* <DEDUP_REMOVED lines=16> */
.L_x_1298:
[----:B------:R-:W-:Y:S05]  /*13760*/  BRA `(.L_x_1274) ;  /* 0x0000000000987947 */ /* 0x000fea0003800000 */
.L_x_1297:
[----:B------:R-:W-:Y:S01]  /*13770*/  IMAD.U32 R7, R16, 0x10000, RZ ;  /* 0x0001000010077824 */ /* 0x000fe200078e00ff */
        /* <DEDUP_REMOVED lines=12> */
.L_x_1300:
[----:B------:R-:W-:Y:S05]  /*13840*/  BSYNC.RECONVERGENT B0 ;  /* 0x0000000000007941 */ /* 0x000fea0003800200 */
.L_x_1299:
[----:B------:R-:W-:-:S05]  /*13850*/  LOP3.LUT R3, R0, 0x80, R3, 0xf8, !PT ;  /* 0x0000008000037812 */ /* 0x000fca00078ef803 */
[----:B------:R0:W-:Y:S01]  /*13860*/  STG.E.U8 desc[UR36][R4.64], R3 ;  /* 0x0000000304007986 */ /* 0x0001e2000c101124 */
[----:B------:R-:W-:Y:S05]  /*13870*/  BRA `(.L_x_1274) ;  /* 0x0000000000547947 */ /* 0x000fea0003800000 */
.L_x_1296:
[----:B------:R-:W-:Y:S01]  /*13880*/  IMAD.U32 R3, R16, 0x10000, RZ ;  /* 0x0001000010037824 */ /* 0x000fe200078e00ff */
        /* <DEDUP_REMOVED lines=11> */
.L_x_1302:
[----:B------:R-:W-:Y:S01]  /*13940*/  IMAD.MOV.U32 R0, RZ, RZ, 0x7f ;  /* 0x0000007fff007424 */ /* 0x000fe200078e00ff */
[----:B------:R-:W-:-:S04]  /*13950*/  ISETP.GT.U32.AND P0, PT, R6, 0x7f800000, PT ;  /* 0x7f8000000600780c */ /* 0x000fc80003f04070 */
[----:B------:R-:W-:-:S09]  /*13960*/  SEL R0, R0, 0x7c, P0 ;  /* 0x0000007c00007807 */ /* 0x000fd20000000000 */
.L_x_1303:
[----:B------:R-:W-:Y:S05]  /*13970*/  BSYNC.RECONVERGENT B0 ;  /* 0x0000000000007941 */ /* 0x000fea0003800200 */
.L_x_1301:
[----:B------:R-:W-:-:S04]  /*13980*/  SHF.R.U32.HI R3, RZ, 0x18, R3 ;  /* 0x00000018ff037819 */ /* 0x000fc80000011603 */
[----:B------:R-:W-:-:S05]  /*13990*/  LOP3.LUT R3, R0, 0x80, R3, 0xf8, !PT ;  /* 0x0000008000037812 */ /* 0x000fca00078ef803 */
[----:B------:R0:W-:Y:S01]  /*139a0*/  STG.E.U8 desc[UR36][R4.64], R3 ;  /* 0x0000000304007986 */ /* 0x0001e2000c101124 */
[----:B------:R-:W-:Y:S05]  /*139b0*/  BRA `(.L_x_1274) ;  /* 0x0000000000047947 */ /* 0x000fea0003800000 */
.L_x_1295:
[----:B------:R0:W-:Y:S02]  /*139c0*/  STG.E.U16 desc[UR36][R4.64], R16 ;  /* 0x0000001004007986 */ /* 0x0001e4000c101524 */
.L_x_1274:
[----:B------:R-:W-:-:S05]  /*139d0*/  VIADD R23, R23, 0x80 ;  /* 0x0000008017177836 */ /* 0x000fca0000000000 */
[----:B------:R-:W-:-:S13]  /*139e0*/  ISETP.GE.AND P0, PT, R23, R34, PT ;  /* 0x000000221700720c */ /* 0x000fda0003f06270 */
[----:B------:R-:W-:Y:S05]  /*139f0*/  @P0 BRA `(.L_x_1268) ;  /* 0x0000000c00d80947 */ /* 0x000fea0003800000 */
[----:B------:R-:W5:Y:S01]  /*13a00*/  LDCU UR4, c[0x0][0x3cc] ;  /* 0x00007980ff0477ac */ /* 0x000f620008000800 */
[----:B012-4-:R-:W0:Y:S01]  /*13a10*/  LDC.64 R4, c[0x0][0x388] ;  /* 0x0000e200ff047b82 */ /* 0x017e220000000a00 */
[----:B------:R-:W-:Y:S01]  /*13a20*/  IMAD R0, R2, 0x200, R23 ;  /* 0x0000020002007824 */ /* 0x000fe200078e0217 */
[----:B------:R-:W-:-:S03]  /*13a30*/  PRMT R6, R36, 0x9910, RZ ;  /* 0x0000991024067816 */ /* 0x000fc600000000ff */
[----:B-----5:R-:W-:Y:S02]  /*13a40*/  IMAD R3, R0, UR4, RZ ;  /* 0x0000000400037c24 */ /* 0x020fe4000f8e02ff */
        /* <DEDUP_REMOVED lines=13> */
[----:B---3--:R-:W-:-:S04]  /*13b20*/  IMAD.U32 R18, R18, 0x10000, RZ ;  /* 0x0001000012127824 */ /* 0x008fc800078e00ff */
[----:B------:R-:W0:Y:S02]  /*13b30*/  F2I.FTZ.TRUNC.NTZ R3, R18 ;  /* 0x0000001200037305 */ /* 0x000e24000021f100 */
[----:B0-----:R3:W-:Y:S01]  /*13b40*/  STG.E.U8 desc[UR36][R4.64], R3 ;  /* 0x0000000304007986 */ /* 0x0017e2000c101124 */
[----:B------:R-:W-:Y:S05]  /*13b50*/  BRA `(.L_x_1309) ;  /* 0x0000000c007c7947 */ /* 0x000fea0003800000 */
.L_x_1307:
[----:B---3--:R-:W-:-:S06]  /*13b60*/  IMAD.U32 R7, R18, 0x10000, RZ ;  /* 0x0001000012077824 */ /* 0x008fcc00078e00ff */
[----:B------:R-:W0:Y:S02]  /*13b70*/  F2I.S64.TRUNC R6, R7 ;  /* 0x0000000700067311 */ /* 0x000e24000020d900 */
[----:B0-----:R4:W-:Y:S01]  /*13b80*/  STG.E.U8 desc[UR36][R4.64], R6 ;  /* 0x0000000604007986 */ /* 0x0019e2000c101124 */
[----:B------:R-:W-:Y:S05]  /*13b90*/  BRA `(.L_x_1309) ;  /* 0x0000000c006c7947 */ /* 0x000fea0003800000 */
.L_x_1306:
[----:B------:R-:W-:-:S13]  /*13ba0*/  ISETP.NE.AND P0, PT, R0, 0x2, PT ;  /* 0x000000020000780c */ /* 0x000fda0003f05270 */
[----:B------:R-:W-:Y:S05]  /*13bb0*/  @!P0 BRA `(.L_x_1310) ;  /* 0x0000000000308947 */ /* 0x000fea0003800000 */
[----:B------:R-:W-:-:S13]  /*13bc0*/  ISETP.NE.AND P0, PT, R0, 0x3, PT ;  /* 0x000000030000780c */ /* 0x000fda0003f05270 */
[----:B------:R-:W-:Y:S05]  /*13bd0*/  @!P0 BRA `(.L_x_1311) ;  /* 0x0000000000188947 */ /* 0x000fea0003800000 */
[----:B------:R-:W-:-:S13]  /*13be0*/  ISETP.NE.AND P0, PT, R0, 0x4, PT ;  /* 0x000000040000780c */ /* 0x000fda0003f05270 */
[----:B------:R-:W-:Y:S05]  /*13bf0*/  @P0 BRA `(.L_x_1308) ;  /* 0x0000000800780947 */ /* 0x000fea0003800000 */
[----:B---3--:R-:W-:-:S06]  /*13c00*/  IMAD.U32 R6, R18, 0x10000, RZ ;  /* 0x0001000012067824 */ /* 0x008fcc00078e00ff */
[----:B------:R-:W0:Y:S02]  /*13c10*/  F2I.S64.TRUNC R6, R6 ;  /* 0x0000000600067311 */ /* 0x000e24000020d900 */
[----:B0-----:R1:W-:Y:S01]  /*13c20*/  STG.E.64 desc[UR36][R4.64], R6 ;  /* 0x0000000604007986 */ /* 0x0013e2000c101b24 */
[----:B------:R-:W-:Y:S05]  /*13c30*/  BRA `(.L_x_1309) ;  /* 0x0000000c00447947 */ /* 0x000fea0003800000 */
.L_x_1311:
[----:B---3--:R-:W-:-:S04]  /*13c40*/  IMAD.U32 R18, R18, 0x10000, RZ ;  /* 0x0001000012127824 */ /* 0x008fc800078e00ff */
[----:B------:R-:W0:Y:S02]  /*13c50*/  F2I.FTZ.TRUNC.NTZ R3, R18 ;  /* 0x0000001200037305 */ /* 0x000e24000021f100 */
[----:B0-----:R2:W-:Y:S01]  /*13c60*/  STG.E desc[UR36][R4.64], R3 ;  /* 0x0000000304007986 */ /* 0x0015e2000c101924 */
[----:B------:R-:W-:Y:S05]  /*13c70*/  BRA `(.L_x_1309) ;  /* 0x0000000c00347947 */ /* 0x000fea0003800000 */
.L_x_1310:
[----:B---3--:R-:W-:-:S04]  /*13c80*/  IMAD.U32 R18, R18, 0x10000, RZ ;  /* 0x0001000012127824 */ /* 0x008fc800078e00ff */
[----:B------:R-:W0:Y:S02]  /*13c90*/  F2I.FTZ.TRUNC.NTZ R3, R18 ;  /* 0x0000001200037305 */ /* 0x000e24000021f100 */
[----:B0-----:R0:W-:Y:S01]  /*13ca0*/  STG.E.U16 desc[UR36][R4.64], R3 ;  /* 0x0000000304007986 */ /* 0x0011e2000c101524 */
[----:B------:R-:W-:Y:S05]  /*13cb0*/  BRA `(.L_x_1309) ;  /* 0x0000000c00247947 */ /* 0x000fea0003800000 */
.L_x_1305:
[----:B------:R-:W-:-:S13]  /*13cc0*/  ISETP.GT.AND P0, PT, R0, 0x6, PT ;  /* 0x000000060000780c */ /* 0x000fda0003f04270 */
[----:B------:R-:W-:Y:S05]  /*13cd0*/  @P0 BRA `(.L_x_1312) ;  /* 0x00000000002c0947 */ /* 0x000fea0003800000 */
[----:B------:R-:W-:-:S13]  /*13ce0*/  ISETP.NE.AND P0, PT, R0, 0x5, PT ;  /* 0x000000050000780c */ /* 0x000fda0003f05270 */
[----:B------:R-:W-:Y:S05]  /*13cf0*/  @!P0 BRA `(.L_x_1313) ;  /* 0x0000000000148947 */ /* 0x000fea0003800000 */
[----:B------:R-:W-:-:S13]  /*13d00*/  ISETP.NE.AND P0, PT, R0, 0x6, PT ;  /* 0x000000060000780c */ /* 0x000fda0003f05270 */
[----:B------:R-:W-:Y:S05]  /*13d10*/  @P0 BRA `(.L_x_1308) ;  /* 0x0000000800300947 */ /* 0x000fea0003800000 */
[----:B---3--:R-:W-:-:S05]  /*13d20*/  IMAD.U32 R3, R18, 0x10000, RZ ;  /* 0x0001000012037824 */ /* 0x008fca00078e00ff */
[----:B------:R0:W-:Y:S01]  /*13d30*/  STG.E desc[UR36][R4.64], R3 ;  /* 0x0000000304007986 */ /* 0x0001e2000c101924 */
[----:B------:R-:W-:Y:S05]  /*13d40*/  BRA `(.L_x_1309) ;  /* 0x0000000c00007947 */ /* 0x000fea0003800000 */
.L_x_1313:
[----:B---3--:R-:W-:-:S05]  /*13d50*/  IMAD.U32 R0, R18, 0x10000, RZ ;  /* 0x0001000012007824 */ /* 0x008fca00078e00ff */
[----:B------:R-:W-:-:S05]  /*13d60*/  F2FP.F16.F32.PACK_AB R0, RZ, R0 ;  /* 0x00000000ff00723e */ /* 0x000fca00000000ff */
[----:B------:R0:W-:Y:S01]  /*13d70*/  STG.E.U16 desc[UR36][R4.64], R0 ;  /* 0x0000000004007986 */ /* 0x0001e2000c101524 */
[----:B------:R-:W-:Y:S05]  /*13d80*/  BRA `(.L_x_1309) ;  /* 0x0000000800f07947 */ /* 0x000fea0003800000 */
.L_x_1312:
[----:B------:R-:W-:-:S13]  /*13d90*/  ISETP.NE.AND P0, PT, R0, 0x7, PT ;  /* 0x000000070000780c */ /* 0x000fda0003f05270 */
[----:B------:R-:W-:Y:S05]  /*13da0*/  @!P0 BRA `(.L_x_1314) ;  /* 0x0000000000348947 */ /* 0x000fea0003800000 */
[----:B------:R-:W-:-:S13]  /*13db0*/  ISETP.NE.AND P0, PT, R0, 0x8, PT ;  /* 0x000000080000780c */ /* 0x000fda0003f05270 */
[----:B------:R-:W-:Y:S05]  /*13dc0*/  @!P0 BRA `(.L_x_1315) ;  /* 0x0000000000188947 */ /* 0x000fea0003800000 */
[----:B------:R-:W-:-:S13]  /*13dd0*/  ISETP.NE.AND P0, PT, R0, 0x9, PT ;  /* 0x000000090000780c */ /* 0x000fda0003f05270 */
[----:B------:R-:W-:Y:S05]  /*13de0*/  @P0 BRA `(.L_x_1308) ;  /* 0x0000000400fc0947 */ /* 0x000fea0003800000 */
[----:B---3--:R-:W-:Y:S02]  /*13df0*/  IMAD.U32 R18, R18, 0x10000, RZ ;  /* 0x0001000012127824 */ /* 0x008fe400078e00ff */
[----:B------:R-:W-:-:S05]  /*13e00*/  IMAD.MOV.U32 R19, RZ, RZ, RZ ;  /* 0x000000ffff137224 */ /* 0x000fca00078e00ff */
[----:B------:R0:W-:Y:S01]  /*13e10*/  STG.E.64 desc[UR36][R4.64], R18 ;  /* 0x0000001204007986 */ /* 0x0001e2000c101b24 */
[----:B------:R-:W-:Y:S05]  /*13e20*/  BRA `(.L_x_1309) ;  /* 0x0000000800c87947 */ /* 0x000fea0003800000 */
.L_x_1315:
[----:B---3--:R-:W-:-:S05]  /*13e30*/  IMAD.U32 R18, R18, 0x10000, RZ ;  /* 0x0001000012127824 */ /* 0x008fca00078e00ff */
[----:B------:R-:W-:-:S04]  /*13e40*/  F2FP.F16.F32.PACK_AB R3, RZ, R18 ;  /* 0x00000012ff03723e */ /* 0x000fc800000000ff */
[----:B------:R-:W-:-:S05]  /*13e50*/  PRMT R3, R3, 0x5410, RZ ;  /* 0x0000541003037816 */ /* 0x000fca00000000ff */
[----:B------:R0:W-:Y:S01]  /*13e60*/  STG.E desc[UR36][R4.64], R3 ;  /* 0x0000000304007986 */ /* 0x0001e2000c101924 */
[----:B------:R-:W-:Y:S05]  /*13e70*/  BRA `(.L_x_1309) ;  /* 0x0000000800b47947 */ /* 0x000fea0003800000 */
.L_x_1314:
[----:B---3--:R-:W-:-:S04]  /*13e80*/  IMAD.U32 R6, R18, 0x10000, RZ ;  /* 0x0001000012067824 */ /* 0x008fc800078e00ff */
[----:B------:R-:W-:-:S06]  /*13e90*/  FMUL.FTZ R6, R6, 1 ;  /* 0x3f80000006067820 */ /* 0x000fcc0000410000 */
[----:B------:R-:W0:Y:S02]  /*13ea0*/  F2F.F64.F32 R6, R6 ;  /* 0x0000000600067310 */ /* 0x000e240000201800 */
[----:B0-----:R0:W-:Y:S01]  /*13eb0*/  STG.E.64 desc[UR36][R4.64], R6 ;  /* 0x0000000604007986 */ /* 0x0011e2000c101b24 */
[----:B------:R-:W-:Y:S05]  /*13ec0*/  BRA `(.L_x_1309) ;  /* 0x0000000800a07947 */ /* 0x000fea0003800000 */
.L_x_1304:
        /* <DEDUP_REMOVED lines=10> */
[----:B---3--:R-:W-:-:S06]  /*13f70*/  IMAD.U32 R3, R18, 0x10000, RZ ;  /* 0x0001000012037824 */ /* 0x008fcc00078e00ff */
[----:B------:R-:W0:Y:S02]  /*13f80*/  F2I.FTZ.U32.TRUNC.NTZ R3, R3 ;  /* 0x0000000300037305 */ /* 0x000e24000021f000 */
[----:B0-----:R0:W-:Y:S01]  /*13f90*/  STG.E.U16 desc[UR36][R4.64], R3 ;  /* 0x0000000304007986 */ /* 0x0011e2000c101524 */
[----:B------:R-:W-:Y:S05]  /*13fa0*/  BRA `(.L_x_1309) ;  /* 0x0000000800687947 */ /* 0x000fea0003800000 */
.L_x_1319:
[----:B---3--:R-:W-:Y:S01]  /*13fb0*/  IMAD.U32 R7, R18, 0x10000, RZ ;  /* 0x0001000012077824 */ /* 0x008fe200078e00ff */
        /* <DEDUP_REMOVED lines=17> */
.L_x_1322:
[----:B------:R-:W-:-:S04]  /*140d0*/  SHF.R.U32.HI R3, RZ, 0x18, R7 ;  /* 0x00000018ff037819 */ /* 0x000fc80000011607 */
[----:B------:R-:W-:-:S07]  /*140e0*/  LOP3.LUT R0, R0, 0x80, R3, 0xf8, !PT ;  /* 0x0000008000007812 */ /* 0x000fce00078ef803 */
.L_x_1321:
[----:B------:R-:W-:Y:S05]  /*140f0*/  BSYNC.RECONVERGENT B0 ;  /* 0x0000000000007941 */ /* 0x000fea0003800200 */
.L_x_1320:
[----:B------:R0:W-:Y:S01]  /*14100*/  STG.E.U8 desc[UR36][R4.64], R0 ;  /* 0x0000000004007986 */ /* 0x0001e2000c101124 */
[----:B------:R-:W-:Y:S05]  /*14110*/  BRA `(.L_x_1309) ;  /* 0x00000008000c7947 */ /* 0x000fea0003800000 */
.L_x_1318:
        /* <DEDUP_REMOVED lines=18> */
.L_x_1325:
[----:B------:R-:W-:-:S04]  /*14240*/  SHF.R.U32.HI R3, RZ, 0x18, R7 ;  /* 0x00000018ff037819 */ /* 0x000fc80000011607 */
[----:B------:R-:W-:-:S07]  /*14250*/  LOP3.LUT R0, R0, 0x80, R3, 0xf8, !PT ;  /* 0x0000008000007812 */ /* 0x000fce00078ef803 */
.L_x_1324:
[----:B------:R-:W-:Y:S05]  /*14260*/  BSYNC.RECONVERGENT B0 ;  /* 0x0000000000007941 */ /* 0x000fea0003800200 */
.L_x_1323:
[----:B------:R0:W-:Y:S01]  /*14270*/  STG.E.U8 desc[UR36][R4.64], R0 ;  /* 0x0000000004007986 */ /* 0x0001e2000c101124 */
[----:B------:R-:W-:Y:S05]  /*14280*/  BRA `(.L_x_1309) ;  /* 0x0000000400b07947 */ /* 0x000fea0003800000 */
.L_x_1317:
[----:B------:R-:W-:-:S13]  /*14290*/  ISETP.NE.AND P0, PT, R0, 0x1c, PT ;  /* 0x0000001c0000780c */ /* 0x000fda0003f05270 */
[----:B------:R-:W-:Y:S05]  /*142a0*/  @!P0 BRA `(.L_x_1326) ;  /* 0x0000000000608947 */ /* 0x000fea0003800000 */
[----:B------:R-:W-:-:S13]  /*142b0*/  ISETP.NE.AND P0, PT, R0, 0x1d, PT ;  /* 0x0000001d0000780c */ /* 0x000fda0003f05270 */
[----:B------:R-:W-:Y:S05]  /*142c0*/  @!P0 BRA `(.L_x_1327) ;  /* 0x0000000000488947 */ /* 0x000fea0003800000 */
[----:B------:R-:W-:-:S13]  /*142d0*/  ISETP.NE.AND P0, PT, R0, 0x2c, PT ;  /* 0x0000002c0000780c */ /* 0x000fda0003f05270 */
[----:B------:R-:W-:Y:S05]  /*142e0*/  @P0 BRA `(.L_x_1308) ;  /* 0x0000000000bc0947 */ /* 0x000fea0003800000 */
[----:B---3--:R-:W-:-:S05]  /*142f0*/  IMAD.U32 R18, R18, 0x10000, RZ ;  /* 0x0001000012127824 */ /* 0x008fca00078e00ff */
        /* <DEDUP_REMOVED lines=15> */
.L_x_1327:
[----:B---3--:R-:W-:-:S06]  /*143f0*/  IMAD.U32 R6, R18, 0x10000, RZ ;  /* 0x0001000012067824 */ /* 0x008fcc00078e00ff */
[----:B------:R-:W0:Y:S02]  /*14400*/  F2I.U64.TRUNC R6, R6 ;  /* 0x0000000600067311 */ /* 0x000e24000020d800 */
[----:B0-----:R0:W-:Y:S01]  /*14410*/  STG.E.64 desc[UR36][R4.64], R6 ;  /* 0x0000000604007986 */ /* 0x0011e2000c101b24 */
[----:B------:R-:W-:Y:S05]  /*14420*/  BRA `(.L_x_1309) ;  /* 0x0000000400487947 */ /* 0x000fea0003800000 */
.L_x_1326:
[----:B---3--:R-:W-:-:S04]  /*14430*/  IMAD.U32 R18, R18, 0x10000, RZ ;  /* 0x0001000012127824 */ /* 0x008fc800078e00ff */
[----:B------:R-:W0:Y:S02]  /*14440*/  F2I.FTZ.U32.TRUNC.NTZ R3, R18 ;  /* 0x0000001200037305 */ /* 0x000e24000021f000 */
[----:B0-----:R0:W-:Y:S01]  /*14450*/  STG.E desc[UR36][R4.64], R3 ;  /* 0x0000000304007986 */ /* 0x0011e2000c101924 */
[----:B------:R-:W-:Y:S05]  /*14460*/  BRA `(.L_x_1309) ;  /* 0x0000000400387947 */ /* 0x000fea0003800000 */
.L_x_1316:
[----:B------:R-:W-:-:S13]  /*14470*/  ISETP.GT.AND P0, PT, R0, 0xe, PT ;  /* 0x0000000e0000780c */ /* 0x000fda0003f04270 */
[----:B------:R-:W-:Y:S05]  /*14480*/  @P0 BRA `(.L_x_1328) ;  /* 0x00000000003c0947 */ /* 0x000fea0003800000 */
[----:B------:R-:W-:-:S13]  /*14490*/  ISETP.NE.AND P0, PT, R0, 0xa, PT ;  /* 0x0000000a0000780c */ /* 0x000fda0003f05270 */
[----:B------:R-:W-:Y:S05]  /*144a0*/  @!P0 BRA `(.L_x_1329) ;  /* 0x00000000001c8947 */ /* 0x000fea0003800000 */
[----:B------:R-:W-:-:S13]  /*144b0*/  ISETP.NE.AND P0, PT, R0, 0xb, PT ;  /* 0x0000000b0000780c */ /* 0x000fda0003f05270 */
[----:B------:R-:W-:Y:S05]  /*144c0*/  @P0 BRA `(.L_x_1308) ;  /* 0x0000000000440947 */ /* 0x000fea0003800000 */
[----:B---3--:R-:W-:-:S05]  /*144d0*/  IMAD.U32 R18, R18, 0x10000, RZ ;  /* 0x0001000012127824 */ /* 0x008fca00078e00ff */
[----:B------:R-:W-:-:S04]  /*144e0*/  FSETP.NEU.FTZ.AND P0, PT, R18, RZ, PT ;  /* 0x000000ff1200720b */ /* 0x000fc80003f1d000 */
[----:B------:R-:W-:-:S05]  /*144f0*/  SEL R3, RZ, 0x1, !P0 ;  /* 0x00000001ff037807 */ /* 0x000fca0004000000 */
[----:B------:R0:W-:Y:S01]  /*14500*/  STG.E.U8 desc[UR36][R4.64], R3 ;  /* 0x0000000304007986 */ /* 0x0001e2000c101124 */
[----:B------:R-:W-:Y:S05]  /*14510*/  BRA `(.L_x_1309) ;  /* 0x00000004000c7947 */ /* 0x000fea0003800000 */
.L_x_1329:
[----:B---3--:R-:W-:Y:S01]  /*14520*/  IMAD.U32 R18, R18, 0x10000, RZ ;  /* 0x0001000012127824 */ /* 0x008fe200078e00ff */
[----:B------:R-:W-:-:S03]  /*14530*/  CS2R R10, SRZ ;  /* 0x00000000000a7805 */ /* 0x000fc6000001ff00 */
[----:B------:R-:W-:-:S06]  /*14540*/  FMUL.FTZ R8, R18, 1 ;  /* 0x3f80000012087820 */ /* 0x000fcc0000410000 */
[----:B------:R-:W0:Y:S02]  /*14550*/  F2F.F64.F32 R8, R8 ;  /* 0x0000000800087310 */ /* 0x000e240000201800 */
[----:B0-----:R0:W-:Y:S01]  /*14560*/  STG.E.128 desc[UR36][R4.64], R8 ;  /* 0x0000000804007986 */ /* 0x0011e2000c101d24 */
[----:B------:R-:W-:Y:S05]  /*14570*/  BRA `(.L_x_1309) ;  /* 0x0000000000f47947 */ /* 0x000fea0003800000 */
.L_x_1328:
[----:B------:R-:W-:-:S13]  /*14580*/  ISETP.NE.AND P0, PT, R0, 0xf, PT ;  /* 0x0000000f0000780c */ /* 0x000fda0003f05270 */
[----:B------:R-:W-:Y:S05]  /*14590*/  @!P0 BRA `(.L_x_1330) ;  /* 0x0000000000e88947 */ /* 0x000fea0003800000 */
[----:B------:R-:W-:-:S13]  /*145a0*/  ISETP.NE.AND P0, PT, R0, 0x17, PT ;  /* 0x000000170000780c */ /* 0x000fda0003f05270 */
[----:B------:R-:W-:Y:S05]  /*145b0*/  @!P0 BRA `(.L_x_1331) ;  /* 0x0000000000908947 */ /* 0x000fea0003800000 */
[----:B------:R-:W-:-:S13]  /*145c0*/  ISETP.NE.AND P0, PT, R0, 0x18, PT ;  /* 0x000000180000780c */ /* 0x000fda0003f05270 */
[----:B------:R-:W-:Y:S05]  /*145d0*/  @!P0 BRA `(.L_x_1332) ;  /* 0x0000000000448947 */ /* 0x000fea0003800000 */
.L_x_1308:
[----:B------:R-:W-:Y:S01]  /*145e0*/  MOV R0, 0x0 ;  /* 0x0000000000007802 */ /* 0x000fe20000000f00 */
[----:B------:R-:W0:Y:S01]  /*145f0*/  LDCU.64 UR4, c[0x4][0x128] ;  /* 0x01002500ff0477ac */ /* 0x000e220008000a00 */
[----:B------:R-:W-:Y:S02]  /*14600*/  IMAD.MOV.U32 R8, RZ, RZ, 0x65 ;  /* 0x00000065ff087424 */ /* 0x000fe400078e00ff */
[----:B------:R1:W2:Y:S01]  /*14610*/  LDC.64 R14, c[0x4][R0] ;  /* 0x01000000000e7b82 */ /* 0x0002a20000000a00 */
[----:B------:R-:W4:Y:S01]  /*14620*/  LDCU.64 UR6, c[0x4][0x130] ;  /* 0x01002600ff0677ac */ /* 0x000f220008000a00 */
[----:B------:R-:W-:Y:S02]  /*14630*/  IMAD.MOV.U32 R12, RZ, RZ, 0x1 ;  /* 0x00000001ff0c7424 */ /* 0x000fe400078e00ff */
[----:B------:R-:W-:Y:S01]  /*14640*/  IMAD.MOV.U32 R13, RZ, RZ, RZ ;  /* 0x000000ffff0d7224 */ /* 0x000fe200078e00ff */
[----:B------:R-:W5:Y:S01]  /*14650*/  LDCU.64 UR8, c[0x4][0x40] ;  /* 0x01000800ff0877ac */ /* 0x000f620008000a00 */
[----:B0-----:R-:W-:-:S02]  /*14660*/  IMAD.U32 R4, RZ, RZ, UR4 ;  /* 0x00000004ff047e24 */ /* 0x001fc4000f8e00ff */
[----:B------:R-:W-:Y:S02]  /*14670*/  IMAD.U32 R5, RZ, RZ, UR5 ;  /* 0x00000005ff057e24 */ /* 0x000fe4000f8e00ff */
[----:B----4-:R-:W-:Y:S02]  /*14680*/  IMAD.U32 R6, RZ, RZ, UR6 ;  /* 0x00000006ff067e24 */ /* 0x010fe4000f8e00ff */
[----:B------:R-:W-:Y:S02]  /*14690*/  IMAD.U32 R7, RZ, RZ, UR7 ;  /* 0x00000007ff077e24 */ /* 0x000fe4000f8e00ff */
[----:B-----5:R-:W-:Y:S02]  /*146a0*/  IMAD.U32 R10, RZ, RZ, UR8 ;  /* 0x00000008ff0a7e24 */ /* 0x020fe4000f8e00ff */
[----:B-1----:R-:W-:-:S07]  /*146b0*/  IMAD.U32 R11, RZ, RZ, UR9 ;  /* 0x00000009ff0b7e24 */ /* 0x002fce000f8e00ff */
[----:B------:R-:W-:-:S07]  /*146c0*/  LEPC R20, `(.L_x_1333) ;  /* 0x000000001014794e */ /* 0x000fce0000000000 */
[----:B--23--:R-:W-:Y:S05]  /*146d0*/  CALL.ABS.NOINC R14 ;  /* 0x000000000e007343 */ /* 0x00cfea0003c00000 */
.L_x_1333:
[----:B------:R-:W-:Y:S05]  /*146e0*/  BRA `(.L_x_1309) ;  /* 0x0000000000987947 */ /* 0x000fea0003800000 */
.L_x_1332:
[----:B---3--:R-:W-:Y:S01]  /*146f0*/  IMAD.U32 R7, R18, 0x10000, RZ ;  /* 0x0001000012077824 */ /* 0x008fe200078e00ff */
        /* <DEDUP_REMOVED lines=12> */
.L_x_1335:
[----:B------:R-:W-:Y:S05]  /*147c0*/  BSYNC.RECONVERGENT B0 ;  /* 0x0000000000007941 */ /* 0x000fea0003800200 */
.L_x_1334:
[----:B------:R-:W-:-:S05]  /*147d0*/  LOP3.LUT R3, R0, 0x80, R3, 0xf8, !PT ;  /* 0x0000008000037812 */ /* 0x000fca00078ef803 */
[----:B------:R0:W-:Y:S01]  /*147e0*/  STG.E.U8 desc[UR36][R4.64], R3 ;  /* 0x0000000304007986 */ /* 0x0001e2000c101124 */
[----:B------:R-:W-:Y:S05]  /*147f0*/  BRA `(.L_x_1309) ;  /* 0x0000000000547947 */ /* 0x000fea0003800000 */
.L_x_1331:
[----:B---3--:R-:W-:Y:S01]  /*14800*/  IMAD.U32 R3, R18, 0x10000, RZ ;  /* 0x0001000012037824 */ /* 0x008fe200078e00ff */
        /* <DEDUP_REMOVED lines=11> */
.L_x_1337:
[----:B------:R-:W-:Y:S01]  /*148c0*/  IMAD.MOV.U32 R0, RZ, RZ, 0x7f ;  /* 0x0000007fff007424 */ /* 0x000fe200078e00ff */
[----:B------:R-:W-:-:S04]  /*148d0*/  ISETP.GT.U32.AND P0, PT, R6, 0x7f800000, PT ;  /* 0x7f8000000600780c */ /* 0x000fc80003f04070 */
[----:B------:R-:W-:-:S09]  /*148e0*/  SEL R0, R0, 0x7c, P0 ;  /* 0x0000007c00007807 */ /* 0x000fd20000000000 */
.L_x_1338:
[----:B------:R-:W-:Y:S05]  /*148f0*/  BSYNC.RECONVERGENT B0 ;  /* 0x0000000000007941 */ /* 0x000fea0003800200 */
.L_x_1336:
[----:B------:R-:W-:-:S04]  /*14900*/  SHF.R.U32.HI R3, RZ, 0x18, R3 ;  /* 0x00000018ff037819 */ /* 0x000fc80000011603 */
[----:B------:R-:W-:-:S05]  /*14910*/  LOP3.LUT R3, R0, 0x80, R3, 0xf8, !PT ;  /* 0x0000008000037812 */ /* 0x000fca00078ef803 */
[----:B------:R0:W-:Y:S01]  /*14920*/  STG.E.U8 desc[UR36][R4.64], R3 ;  /* 0x0000000304007986 */ /* 0x0001e2000c101124 */
[----:B------:R-:W-:Y:S05]  /*14930*/  BRA `(.L_x_1309) ;  /* 0x0000000000047947 */ /* 0x000fea0003800000 */
.L_x_1330:
[----:B---3--:R0:W-:Y:S02]  /*14940*/  STG.E.U16 desc[UR36][R4.64], R18 ;  /* 0x0000001204007986 */ /* 0x0081e4000c101524 */
.L_x_1309:
[----:B------:R-:W-:-:S07]  /*14950*/  VIADD R23, R23, 0x80 ;  /* 0x0000008017177836 */ /* 0x000fce0000000000 */
.L_x_1268:
[----:B------:R-:W-:Y:S05]  /*14960*/  BSYNC.RECONVERGENT B6 ;  /* 0x0000000000067941 */ /* 0x000fea0003800200 */
.L_x_1267:
[----:B------:R-:W-:-:S13]  /*14970*/  ISETP.GE.AND P0, PT, R23, R34, PT ;  /* 0x000000221700720c */ /* 0x000fda0003f06270 */
[----:B------:R-:W-:Y:S05]  /*14980*/  @P0 EXIT ;  /* 0x000000000000094d */ /* 0x000fea0003800000 */
[----:B01234-:R-:W0:Y:S01]  /*14990*/  LDC.64 R4, c[0x0][0x388] ;  /* 0x0000e200ff047b82 */ /* 0x01fe220000000a00 */
[----:B------:R-:W1:Y:S01]  /*149a0*/  LDCU UR4, c[0x0][0x3cc] ;  /* 0x00007980ff0477ac */ /* 0x000e620008000800 */
[----:B-----5:R-:W-:Y:S01]  /*149b0*/  PRMT R0, R36, 0x9910, RZ ;  /* 0x0000991024007816 */ /* 0x020fe200000000ff */
[----:B------:R-:W-:-:S03]  /*149c0*/  IMAD R2, R2, 0x200, R23 ;  /* 0x0000020002027824 */ /* 0x000fc600078e0217 */
[----:B------:R-:W-:Y:S01]  /*149d0*/  ISETP.GT.AND P1, PT, R0, 0x9, PT ;  /* 0x000000090000780c */ /* 0x000fe20003f24270 */
[----:B-1----:R-:W-:-:S05]  /*149e0*/  IMAD R3, R2, UR4, RZ ;  /* 0x0000000402037c24 */ /* 0x002fca000f8e02ff */
[----:B0-----:R-:W-:-:S05]  /*149f0*/  IADD3 R2, P0, PT, R3, R4, RZ ;  /* 0x0000000403027210 */ /* 0x001fca0007f1e0ff */
[----:B------:R-:W-:Y:S02]  /*14a00*/  IMAD.X R3, RZ, RZ, R5, P0 ;  /* 0x000000ffff037224 */ /* 0x000fe400000e0605 */
[----:B------:R-:W-:Y:S06]  /*14a10*/  @P1 BRA `(.L_x_1339) ;  /* 0x00000004000c1947 */ /* 0x000fec0003800000 */
        /* <DEDUP_REMOVED lines=8> */
[----:B------:R-:W-:-:S06]  /*14aa0*/  IMAD.U32 R17, R17, 0x10000, RZ ;  /* 0x0001000011117824 */ /* 0x000fcc00078e00ff */
[----:B------:R-:W0:Y:S02]  /*14ab0*/  F2I.FTZ.TRUNC.NTZ R17, R17 ;  /* 0x0000001100117305 */ /* 0x000e24000021f100 */
[----:B0-----:R-:W-:Y:S01]  /*14ac0*/  STG.E.U8 desc[UR36][R2.64], R17 ;  /* 0x0000001102007986 */ /* 0x001fe2000c101124 */
[----:B------:R-:W-:Y:S05]  /*14ad0*/  EXIT ;  /* 0x000000000000794d */ /* 0x000fea0003800000 */
.L_x_1342:
[----:B------:R-:W-:-:S06]  /*14ae0*/  IMAD.U32 R5, R17, 0x10000, RZ ;  /* 0x0001000011057824 */ /* 0x000fcc00078e00ff */
[----:B------:R-:W0:Y:S02]  /*14af0*/  F2I.S64.TRUNC R4, R5 ;  /* 0x0000000500047311 */ /* 0x000e24000020d900 */
[----:B0-----:R-:W-:Y:S01]  /*14b00*/  STG.E.U8 desc[UR36][R2.64], R4 ;  /* 0x0000000402007986 */ /* 0x001fe2000c101124 */
[----:B------:R-:W-:Y:S05]  /*14b10*/  EXIT ;  /* 0x000000000000794d */ /* 0x000fea0003800000 */
.L_x_1341:
        /* <DEDUP_REMOVED lines=8> */
[----:B0-----:R-:W-:Y:S01]  /*14ba0*/  STG.E.64 desc[UR36][R2.64], R4 ;  /* 0x0000000402007986 */ /* 0x001fe2000c101b24 */
[----:B------:R-:W-:Y:S05]  /*14bb0*/  EXIT ;  /* 0x000000000000794d */ /* 0x000fea0003800000 */
.L_x_1345:
[----:B------:R-:W-:-:S06]  /*14bc0*/  IMAD.U32 R17, R17, 0x10000, RZ ;  /* 0x0001000011117824 */ /* 0x000fcc00078e00ff */
[----:B------:R-:W0:Y:S02]  /*14bd0*/  F2I.FTZ.TRUNC.NTZ R17, R17 ;  /* 0x0000001100117305 */ /* 0x000e24000021f100 */
[----:B0-----:R-:W-:Y:S01]  /*14be0*/  STG.E desc[UR36][R2.64], R17 ;  /* 0x0000001102007986 */ /* 0x001fe2000c101924 */
[----:B------:R-:W-:Y:S05]  /*14bf0*/  EXIT ;  /* 0x000000000000794d */ /* 0x000fea0003800000 */
.L_x_1344:
[----:B------:R-:W-:-:S06]  /*14c00*/  IMAD.U32 R17, R17, 0x10000, RZ ;  /* 0x0001000011117824 */ /* 0x000fcc00078e00ff */
[----:B------:R-:W0:Y:S02]  /*14c10*/  F2I.FTZ.TRUNC.NTZ R17, R17 ;  /* 0x0000001100117305 */ /* 0x000e24000021f100 */
[----:B0-----:R-:W-:Y:S01]  /*14c20*/  STG.E.U16 desc[UR36][R2.64], R17 ;  /* 0x0000001102007986 */ /* 0x001fe2000c101524 */
[----:B------:R-:W-:Y:S05]  /*14c30*/  EXIT ;  /* 0x000000000000794d */ /* 0x000fea0003800000 */
.L_x_1340:
[----:B------:R-:W-:-:S13]  /*14c40*/  ISETP.GT.AND P0, PT, R0, 0x6, PT ;  /* 0x000000060000780c */ /* 0x000fda0003f04270 */
[----:B------:R-:W-:Y:S05]  /*14c50*/  @P0 BRA `(.L_x_1346) ;  /* 0x00000000002c0947 */ /* 0x000fea0003800000 */
[----:B------:R-:W-:-:S13]  /*14c60*/  ISETP.NE.AND P0, PT, R0, 0x5, PT ;  /* 0x000000050000780c */ /* 0x000fda0003f05270 */
[----:B------:R-:W-:Y:S05]  /*14c70*/  @!P0 BRA `(.L_x_1347) ;  /* 0x0000000000148947 */ /* 0x000fea0003800000 */
[----:B------:R-:W-:-:S13]  /*14c80*/  ISETP.NE.AND P0, PT, R0, 0x6, PT ;  /* 0x000000060000780c */ /* 0x000fda0003f05270 */
[----:B------:R-:W-:Y:S05]  /*14c90*/  @P0 BRA `(.L_x_1343) ;  /* 0x0000000800300947 */ /* 0x000fea0003800000 */
[----:B------:R-:W-:-:S05]  /*14ca0*/  IMAD.U32 R17, R17, 0x10000, RZ ;  /* 0x0001000011117824 */ /* 0x000fca00078e00ff */
[----:B------:R-:W-:Y:S01]  /*14cb0*/  STG.E desc[UR36][R2.64], R17 ;  /* 0x0000001102007986 */ /* 0x000fe2000c101924 */
[----:B------:R-:W-:Y:S05]  /*14cc0*/  EXIT ;  /* 0x000000000000794d */ /* 0x000fea0003800000 */
.L_x_1347:
[----:B------:R-:W-:-:S05]  /*14cd0*/  IMAD.U32 R0, R17, 0x10000, RZ ;  /* 0x0001000011007824 */ /* 0x000fca00078e00ff */
[----:B------:R-:W-:-:S05]  /*14ce0*/  F2FP.F16.F32.PACK_AB R0, RZ, R0 ;  /* 0x00000000ff00723e */ /* 0x000fca00000000ff */
[----:B------:R-:W-:Y:S01]  /*14cf0*/  STG.E.U16 desc[UR36][R2.64], R0 ;  /* 0x0000000002007986 */ /* 0x000fe2000c101524 */
[----:B------:R-:W-:Y:S05]  /*14d00*/  EXIT ;  /* 0x000000000000794d */ /* 0x000fea0003800000 */
.L_x_1346:
        /* <DEDUP_REMOVED lines=8> */
[----:B------:R-:W-:Y:S01]  /*14d90*/  STG.E.64 desc[UR36][R2.64], R4 ;  /* 0x0000000402007986 */ /* 0x000fe2000c101b24 */
[----:B------:R-:W-:Y:S05]  /*14da0*/  EXIT ;  /* 0x000000000000794d */ /* 0x000fea0003800000 */
.L_x_1349:
[----:B------:R-:W-:-:S05]  /*14db0*/  IMAD.U32 R17, R17, 0x10000, RZ ;  /* 0x0001000011117824 */ /* 0x000fca00078e00ff */
[----:B------:R-:W-:-:S04]  /*14dc0*/  F2FP.F16.F32.PACK_AB R5, RZ, R17 ;  /* 0x00000011ff05723e */ /* 0x000fc800000000ff */
[----:B------:R-:W-:-:S05]  /*14dd0*/  PRMT R5, R5, 0x5410, RZ ;  /* 0x0000541005057816 */ /* 0x000fca00000000ff */
[----:B------:R-:W-:Y:S01]  /*14de0*/  STG.E desc[UR36][R2.64], R5 ;  /* 0x0000000502007986 */ /* 0x000fe2000c101924 */
[----:B------:R-:W-:Y:S05]  /*14df0*/  EXIT ;  /* 0x000000000000794d */ /* 0x000fea0003800000 */
.L_x_1348:
[----:B------:R-:W-:-:S04]  /*14e00*/  IMAD.U32 R4, R17, 0x10000, RZ ;  /* 0x0001000011047824 */ /* 0x000fc800078e00ff */
[----:B------:R-:W-:-:S06]  /*14e10*/  FMUL.FTZ R4, R4, 1 ;  /* 0x3f80000004047820 */ /* 0x000fcc0000410000 */
[----:B------:R-:W0:Y:S02]  /*14e20*/  F2F.F64.F32 R4, R4 ;  /* 0x0000000400047310 */ /* 0x000e240000201800 */
[----:B0-----:R-:W-:Y:S01]  /*14e30*/  STG.E.64 desc[UR36][R2.64], R4 ;  /* 0x0000000402007986 */ /* 0x001fe2000c101b24 */
[----:B------:R-:W-:Y:S05]  /*14e40*/  EXIT ;  /* 0x000000000000794d */ /* 0x000fea0003800000 */
.L_x_1339:
        /* <DEDUP_REMOVED lines=12> */
[----:B0-----:R-:W-:Y:S01]  /*14f10*/  STG.E.U16 desc[UR36][R2.64], R5 ;  /* 0x0000000502007986 */ /* 0x001fe2000c101524 */
[----:B------:R-:W-:Y:S05]  /*14f20*/  EXIT ;  /* 0x000000000000794d */ /* 0x000fea0003800000 */
.L_x_1353:
        /* <DEDUP_REMOVED lines=18> */
.L_x_1356:
[----:B------:R-:W-:-:S04]  /*15050*/  SHF.R.U32.HI R5, RZ, 0x18, R5 ;  /* 0x00000018ff057819 */ /* 0x000fc80000011605 */
[----:B------:R-:W-:-:S07]  /*15060*/  LOP3.LUT R0, R0, 0x80, R5, 0xf8, !PT ;  /* 0x0000008000007812 */ /* 0x000fce00078ef805 */
.L_x_1355:
[----:B------:R-:W-:Y:S05]  /*15070*/  BSYNC.RECONVERGENT B0 ;  /* 0x0000000000007941 */ /* 0x000fea0003800200 */
.L_x_1354:
[----:B------:R-:W-:Y:S01]  /*15080*/  STG.E.U8 desc[UR36][R2.64], R0 ;  /* 0x0000000002007986 */ /* 0x000fe2000c101124 */
[----:B------:R-:W-:Y:S05]  /*15090*/  EXIT ;  /* 0x000000000000794d */ /* 0x000fea0003800000 */
.L_x_1352:
        /* <DEDUP_REMOVED lines=18> */
.L_x_1359:
[----:B------:R-:W-:-:S04]  /*151c0*/  SHF.R.U32.HI R5, RZ, 0x18, R5 ;  /* 0x00000018ff057819 */ /* 0x000fc80000011605 */
[----:B------:R-:W-:-:S07]  /*151d0*/  LOP3.LUT R0, R0, 0x80, R5, 0xf8, !PT ;  /* 0x0000008000007812 */ /* 0x000fce00078ef805 */
.L_x_1358:
[----:B------:R-:W-:Y:S05]  /*151e0*/  BSYNC.RECONVERGENT B0 ;  /* 0x0000000000007941 */ /* 0x000fea0003800200 */
.L_x_1357:
[----:B------:R-:W-:Y:S01]  /*151f0*/  STG.E.U8 desc[UR36][R2.64], R0 ;  /* 0x0000000002007986 */ /* 0x000fe2000c101124 */
[----:B------:R-:W-:Y:S05]  /*15200*/  EXIT ;  /* 0x000000000000794d */ /* 0x000fea0003800000 */
.L_x_1351:
[----:B------:R-:W-:-:S13]  /*15210*/  ISETP.NE.AND P0, PT, R0, 0x1c, PT ;  /* 0x0000001c0000780c */ /* 0x000fda0003f05270 */
[----:B------:R-:W-:Y:S05]  /*15220*/  @!P0 BRA `(.L_x_1360) ;  /* 0x0000000000608947 */ /* 0x000fea0003800000 */
[----:B------:R-:W-:-:S13]  /*15230*/  ISETP.NE.AND P0, PT, R0, 0x1d, PT ;  /* 0x0000001d0000780c */ /* 0x000fda0003f05270 */
[----:B------:R-:W-:Y:S05]  /*15240*/  @!P0 BRA `(.L_x_1361) ;  /* 0x0000000000488947 */ /* 0x000fea0003800000 */
[----:B------:R-:W-:-:S13]  /*15250*/  ISETP.NE.AND P0, PT, R0, 0x2c, PT ;  /* 0x0000002c0000780c */ /* 0x000fda0003f05270 */
[----:B------:R-:W-:Y:S05]  /*15260*/  @P0 BRA `(.L_x_1343) ;  /* 0x0000000000bc0947 */ /* 0x000fea0003800000 */
[----:B------:R-:W-:Y:S02]  /*15270*/  IMAD.U32 R17, R17, 0x10000, RZ ;  /* 0x0001000011117824 */ /* 0x000fe400078e00ff */
        /* <DEDUP_REMOVED lines=15> */
.L_x_1361:
[----:B------:R-:W-:-:S06]  /*15370*/  IMAD.U32 R4, R17, 0x10000, RZ ;  /* 0x0001000011047824 */ /* 0x000fcc00078e00ff */
[----:B------:R-:W0:Y:S02]  /*15380*/  F2I.U64.TRUNC R4, R4 ;  /* 0x0000000400047311 */ /* 0x000e24000020d800 */
[----:B0-----:R-:W-:Y:S01]  /*15390*/  STG.E.64 desc[UR36][R2.64], R4 ;  /* 0x0000000402007986 */ /* 0x001fe2000c101b24 */
[----:B------:R-:W-:Y:S05]  /*153a0*/  EXIT ;  /* 0x000000000000794d */ /* 0x000fea0003800000 */
.L_x_1360:
[----:B------:R-:W-:-:S06]  /*153b0*/  IMAD.U32 R17, R17, 0x10000, RZ ;  /* 0x0001000011117824 */ /* 0x000fcc00078e00ff */
[----:B------:R-:W0:Y:S02]  /*153c0*/  F2I.FTZ.U32.TRUNC.NTZ R17, R17 ;  /* 0x0000001100117305 */ /* 0x000e24000021f000 */
[----:B0-----:R-:W-:Y:S01]  /*153d0*/  STG.E desc[UR36][R2.64], R17 ;  /* 0x0000001102007986 */ /* 0x001fe2000c101924 */
[----:B------:R-:W-:Y:S05]  /*153e0*/  EXIT ;  /* 0x000000000000794d */ /* 0x000fea0003800000 */
.L_x_1350:
        /* <DEDUP_REMOVED lines=9> */
[----:B------:R-:W-:Y:S01]  /*15480*/  STG.E.U8 desc[UR36][R2.64], R5 ;  /* 0x0000000502007986 */ /* 0x000fe2000c101124 */
[----:B------:R-:W-:Y:S05]  /*15490*/  EXIT ;  /* 0x000000000000794d */ /* 0x000fea0003800000 */
.L_x_1363:
[----:B------:R-:W-:Y:S01]  /*154a0*/  IMAD.U32 R17, R17, 0x10000, RZ ;  /* 0x0001000011117824 */ /* 0x000fe200078e00ff */
[----:B------:R-:W-:-:S03]  /*154b0*/  CS2R R6, SRZ ;  /* 0x0000000000067805 */ /* 0x000fc6000001ff00 */
[----:B------:R-:W-:-:S06]  /*154c0*/  FMUL.FTZ R4, R17, 1 ;  /* 0x3f80000011047820 */ /* 0x000fcc0000410000 */
[----:B------:R-:W0:Y:S02]  /*154d0*/  F2F.F64.F32 R4, R4 ;  /* 0x0000000400047310 */ /* 0x000e240000201800 */
[----:B0-----:R-:W-:Y:S01]  /*154e0*/  STG.E.128 desc[UR36][R2.64], R4 ;  /* 0x0000000402007986 */ /* 0x001fe2000c101d24 */
[----:B------:R-:W-:Y:S05]  /*154f0*/  EXIT ;  /* 0x000000000000794d */ /* 0x000fea0003800000 */
.L_x_1362:
[----:B------:R-:W-:-:S13]  /*15500*/  ISETP.NE.AND P0, PT, R0, 0xf, PT ;  /* 0x0000000f0000780c */ /* 0x000fda0003f05270 */
[----:B------:R-:W-:Y:S05]  /*15510*/  @!P0 BRA `(.L_x_1364) ;  /* 0x0000000000e88947 */ /* 0x000fea0003800000 */
[----:B------:R-:W-:-:S13]  /*15520*/  ISETP.NE.AND P0, PT, R0, 0x17, PT ;  /* 0x000000170000780c */ /* 0x000fda0003f05270 */
[----:B------:R-:W-:Y:S05]  /*15530*/  @!P0 BRA `(.L_x_1365) ;  /* 0x0000000000908947 */ /* 0x000fea0003800000 */
[----:B------:R-:W-:-:S13]  /*15540*/  ISETP.NE.AND P0, PT, R0, 0x18, PT ;  /* 0x000000180000780c */ /* 0x000fda0003f05270 */
[----:B------:R-:W-:Y:S05]  /*15550*/  @!P0 BRA `(.L_x_1366) ;  /* 0x0000000000448947 */ /* 0x000fea0003800000 */
.L_x_1343:
        /* <DEDUP_REMOVED lines=16> */
.L_x_1367:
[----:B------:R-:W-:Y:S05]  /*15660*/  EXIT ;  /* 0x000000000000794d */ /* 0x000fea0003800000 */
.L_x_1366:
        /* <DEDUP_REMOVED lines=13> */
.L_x_1369:
[----:B------:R-:W-:Y:S05]  /*15740*/  BSYNC.RECONVERGENT B0 ;  /* 0x0000000000007941 */ /* 0x000fea0003800200 */
.L_x_1368:
[----:B------:R-:W-:-:S05]  /*15750*/  LOP3.LUT R5, R0, 0x80, R5, 0xf8, !PT ;  /* 0x0000008000057812 */ /* 0x000fca00078ef805 */
[----:B------:R-:W-:Y:S01]  /*15760*/  STG.E.U8 desc[UR36][R2.64], R5 ;  /* 0x0000000502007986 */ /* 0x000fe2000c101124 */
[----:B------:R-:W-:Y:S05]  /*15770*/  EXIT ;  /* 0x000000000000794d */ /* 0x000fea0003800000 */
.L_x_1365:
        /* <DEDUP_REMOVED lines=12> */
.L_x_1371:
[----:B------:R-:W-:Y:S01]  /*15840*/  IMAD.MOV.U32 R0, RZ, RZ, 0x7f ;  /* 0x0000007fff007424 */ /* 0x000fe200078e00ff */
[----:B------:R-:W-:-:S04]  /*15850*/  ISETP.GT.U32.AND P0, PT, R4, 0x7f800000, PT ;  /* 0x7f8000000400780c */ /* 0x000fc80003f04070 */
[----:B------:R-:W-:-:S09]  /*15860*/  SEL R0, R0, 0x7c, P0 ;  /* 0x0000007c00007807 */ /* 0x000fd20000000000 */
.L_x_1372:
[----:B------:R-:W-:Y:S05]  /*15870*/  BSYNC.RECONVERGENT B0 ;  /* 0x0000000000007941 */ /* 0x000fea0003800200 */
.L_x_1370:
[----:B------:R-:W-:-:S04]  /*15880*/  SHF.R.U32.HI R5, RZ, 0x18, R5 ;  /* 0x00000018ff057819 */ /* 0x000fc80000011605 */
[----:B------:R-:W-:-:S05]  /*15890*/  LOP3.LUT R5, R0, 0x80, R5, 0xf8, !PT ;  /* 0x0000008000057812 */ /* 0x000fca00078ef805 */
[----:B------:R-:W-:Y:S01]  /*158a0*/  STG.E.U8 desc[UR36][R2.64], R5 ;  /* 0x0000000502007986 */ /* 0x000fe2000c101124 */
[----:B------:R-:W-:Y:S05]  /*158b0*/  EXIT ;  /* 0x000000000000794d */ /* 0x000fea0003800000 */
.L_x_1364:
[----:B------:R-:W-:Y:S01]  /*158c0*/  STG.E.U16 desc[UR36][R2.64], R17 ;  /* 0x0000001102007986 */ /* 0x000fe2000c101524 */
[----:B------:R-:W-:Y:S05]  /*158d0*/  EXIT ;  /* 0x000000000000794d */ /* 0x000fea0003800000 */
.L_x_1373:
        /* <DEDUP_REMOVED lines=10> */
.L_x_9240:


//--------------------- .text._ZN2at6native18elementwise_kernelILi128ELi4EZNS0_22gpu_kernel_impl_nocastIZZZNS0_14glu_jvp_kernelERNS_18TensorIteratorBaseEENKUlvE_clEvENKUlvE2_clEvEUlN3c108BFloat16ES8_S8_S8_E_EEvS4_RKT_EUliE_EEviT1_ --------------------------
	.section	.text._ZN2at6native18elementwise_kernelILi128ELi4EZNS0_22gpu_kernel_impl_nocastIZZZNS0_14glu_jvp_kernelERNS_18TensorIteratorBaseEENKUlvE_clEvENKUlvE2_clEvEUlN3c108BFloat16ES8_S8_S8_E_EEvS4_RKT_EUliE_EEviT1_,"ax",@progbits
	.align	128
        .global         _ZN2at6native18elementwise_kernelILi128ELi4EZNS0_22gpu_kernel_impl_nocastIZZZNS0_14glu_jvp_kernelERNS_18TensorIteratorBaseEENKUlvE_clEvENKUlvE2_clEvEUlN3c108BFloat16ES8_S8_S8_E_EEvS4_RKT_EUliE_EEviT1_
        .type           _ZN2at6native18elementwise_kernelILi128ELi4EZNS0_22gpu_kernel_impl_nocastIZZZNS0_14glu_jvp_kernelERNS_18TensorIteratorBaseEENKUlvE_clEvENKUlvE2_clEvEUlN3c108BFloat16ES8_S8_S8_E_EEvS4_RKT_EUliE_EEviT1_,@function
        .size           _ZN2at6native18elementwise_kernelILi128ELi4EZNS0_22gpu_kernel_impl_nocastIZZZNS0_14glu_jvp_kernelERNS_18TensorIteratorBaseEENKUlvE_clEvENKUlvE2_clEvEUlN3c108BFloat16ES8_S8_S8_E_EEvS4_RKT_EUliE_EEviT1_,(.L_x_9241 - _ZN2at6native18elementwise_kernelILi128ELi4EZNS0_22gpu_kernel_impl_nocastIZZZNS0_14glu_jvp_kernelERNS_18TensorIteratorBaseEENKUlvE_clEvENKUlvE2_clEvEUlN3c108BFloat16ES8_S8_S8_E_EEvS4_RKT_EUliE_EEviT1_)
        .other          _ZN2at6native18elementwise_kernelILi128ELi4EZNS0_22gpu_kernel_impl_nocastIZZZNS0_14glu_jvp_kernelERNS_18TensorIteratorBaseEENKUlvE_clEvENKUlvE2_clEvEUlN3c108BFloat16ES8_S8_S8_E_EEvS4_RKT_EUliE_EEviT1_,@"STO_CUDA_ENTRY STV_DEFAULT"
_ZN2at6native18elementwise_kernelILi128ELi4EZNS0_22gpu_kernel_impl_nocastIZZZNS0_14glu_jvp_kernelERNS_18TensorIteratorBaseEENKUlvE_clEvENKUlvE2_clEvEUlN3c108BFloat16ES8_S8_S8_E_EEvS4_RKT_EUliE_EEviT1_:
.text._ZN2at6native18elementwise_kernelILi128ELi4EZNS0_22gpu_kernel_impl_nocastIZZZNS0_14glu_jvp_kernelERNS_18TensorIteratorBaseEENKUlvE_clEvENKUlvE2_clEvEUlN3c108BFloat16ES8_S8_S8_E_EEvS4_RKT_EUliE_EEviT1_:
[----:B------:R-:W-:Y:S08]  /*0000*/  LDC R1, c[0x0][0x37c] ;  /* 0x0000df00ff017b82 */ /* 0x000ff00000000800 */
[----:B------:R-:W0:Y:S01]  /*0010*/  LDC R2, c[0x0][0x388] ;  /* 0x0000e200ff027b82 */ /* 0x000e220000000800 */
[----:B------:R-:W1:Y:S01]  /*0020*/  S2R R3, SR_TID.X ;  /* 0x0000000000037919 */ /* 0x000e620000002100 */
[----:B------:R-:W2:Y:S06]  /*0030*/  LDCU.64 UR6, c[0x0][0x358] ;  /* 0x00006b00ff0677ac */ /* 0x000eac0008000a00 */
[----:B------:R-:W3:Y:S01]  /*0040*/  S2UR UR4, SR_CTAID.X ;  /* 0x00000000000479c3 */ /* 0x000ee20000002500 */
[----:B0-----:R-:W-:Y:S01]  /*0050*/  ISETP.NE.AND P0, PT, R2, RZ, PT ;  /* 0x000000ff0200720c */ /* 0x001fe20003f05270 */
[----:B---3--:R-:W-:-:S06]  /*0060*/  USHF.L.U32 UR4, UR4, 0x9, URZ ;  /* 0x0000000904047899 */ /* 0x008fcc00080006ff */
[----:B-1----:R-:W-:-:S06]  /*0070*/  LOP3.LUT R3, R3, UR4, RZ, 0xfc, !PT ;  /* 0x0000000403037c12 */ /* 0x002fcc000f8efcff */
[----:B--2---:R-:W-:Y:S05]  /*0080*/  @P0 BRA `(.L_x_1374) ;  /* 0x0000000400b00947 */ /* 0x004fea0003800000 */
[----:B------:R-:W0:Y:S01]  /*0090*/  LDCU UR4, c[0x0][0x380] ;  /* 0x00007000ff0477ac */ /* 0x000e220008000800 */
[----:B------:R-:W-:Y:S04]  /*00a0*/  BSSY.RECONVERGENT B0, `(.L_x_1375) ;  /* 0x0000050000007945 */ /* 0x000fe80003800200 */
[----:B------:R-:W-:Y:S01]  /*00b0*/  BSSY.RELIABLE B1, `(.L_x_1376) ;  /* 0x0000037000017945 */ /* 0x000fe20003800100 */
[----:B0-----:R-:W-:-:S13]  /*00c0*/  ISETP.GE.AND P0, PT, R3, UR4, PT ;  /* 0x0000000403007c0c */ /* 0x001fda000bf06270 */
[----:B------:R-:W-:Y:S05]  /*00d0*/  @P0 BRA `(.L_x_1377) ;  /* 0x0000000000c40947 */ /* 0x000fea0003800000 */
[----:B------:R-:W0:Y:S02]  /*00e0*/  LDC.64 R6, c[0x0][0x6c0] ;  /* 0x0001b000ff067b82 */ /* 0x000e240000000a00 */
[----:B0-----:R-:W2:Y:S06]  /*00f0*/  LDG.E.U16 R6, desc[UR6][R6.64] ;  /* 0x0000000606067981 */ /* 0x001eac000c1e1500 */
[----:B------:R-:W0:Y:S08]  /*0100*/  LDC.64 R10, c[0x0][0x6d0] ;  /* 0x0001b400ff0a7b82 */ /* 0x000e300000000a00 */
[----:B------:R-:W1:Y:S08]  /*0110*/  LDC.64 R4, c[0x0][0x6b8] ;  /* 0x0001ae00ff047b82 */ /* 0x000e700000000a00 */
[----:B------:R-:W3:Y:S01]  /*0120*/  LDC.64 R8, c[0x0][0x6c8] ;  /* 0x0001b200ff087b82 */ /* 0x000ee20000000a00 */
[----:B0-----:R-:W4:Y:S04]  /*0130*/  LDG.E.U16 R10, desc[UR6][R10.64] ;  /* 0x000000060a0a7981 */ /* 0x001f28000c1e1500 */
[----:B-1----:R-:W5:Y:S04]  /*0140*/  LDG.E.U16 R4, desc[UR6][R4.64] ;  /* 0x0000000604047981 */ /* 0x002f68000c1e1500 */
[----:B---3--:R-:W3:Y:S01]  /*0150*/  LDG.E.U16 R8, desc[UR6][R8.64] ;  /* 0x0000000608087981 */ /* 0x008ee2000c1e1500 */
[----:B------:R-:W-:-:S04]  /*0160*/  IADD3 R3, PT, PT, R3, 0x80, RZ ;  /* 0x0000008003037810 */ /* 0x000fc80007ffe0ff */
[----:B------:R-:W-:-:S13]  /*0170*/  ISETP.GE.AND P0, PT, R3, UR4, PT ;  /* 0x0000000403007c0c */ /* 0x000fda000bf06270 */
[----:B------:R-:W-:Y:S05]  /*0180*/  @P0 BREAK.RELIABLE B1 ;  /* 0x0000000000010942 */ /* 0x000fea0003800100 */
[----:B--2---:R-:W-:Y:S02]  /*0190*/  SHF.L.U32 R0, R6, 0x10, RZ ;  /* 0x0000001006007819 */ /* 0x004fe400000006ff */
[----:B------:R-:W0:Y:S03]  /*01a0*/  LDC.64 R6, c[0x0][0x6b0] ;  /* 0x0001ac00ff067b82 */ /* 0x000e260000000a00 */
[----:B------:R-:W-:-:S06]  /*01b0*/  FMUL.FTZ R12, R0, -1.4426950216293334961 ;  /* 0xbfb8aa3b000c7820 */ /* 0x000fcc0000410000 */
[----:B------:R-:W1:Y:S02]  /*01c0*/  MUFU.EX2 R12, R12 ;  /* 0x0000000c000c7308 */ /* 0x000e640000000800 */
[----:B-1----:R-:W-:Y:S01]  /*01d0*/  FADD.FTZ R13, R12, 1 ;  /* 0x3f8000000c0d7421 */ /* 0x002fe20000010000 */
[----:B----4-:R-:W-:-:S05]  /*01e0*/  SHF.L.U32 R2, R10, 0x10, RZ ;  /* 0x000000100a027819 */ /* 0x010fca00000006ff */
[----:B------:R-:W1:Y:S01]  /*01f0*/  MUFU.RCP R13, R13 ;  /* 0x0000000d000d7308 */ /* 0x000e620000001000 */
[----:B-----5:R-:W-:Y:S01]  /*0200*/  SHF.L.U32 R0, R4, 0x10, RZ ;  /* 0x0000001004007819 */ /* 0x020fe200000006ff */
[----:B-1----:R-:W-:Y:S01]  /*0210*/  FFMA.FTZ R11, -R2, R13, R2 ;  /* 0x0000000d020b7223 */ /* 0x002fe20000010102 */
[----:B---3--:R-:W-:-:S03]  /*0220*/  SHF.L.U32 R2, R8, 0x10, RZ ;  /* 0x0000001008027819 */ /* 0x008fc600000006ff */
[----:B------:R-:W-:-:S04]  /*0230*/  FMUL.FTZ R11, R0, R11 ;  /* 0x0000000b000b7220 */ /* 0x000fc80000410000 */
[----:B------:R-:W-:-:S05]  /*0240*/  FFMA.FTZ R2, R2, R13, R11 ;  /* 0x0000000d02027223 */ /* 0x000fca000001000b */
[----:B------:R-:W-:-:S05]  /*0250*/  F2FP.BF16.F32.PACK_AB R2, RZ, R2 ;  /* 0x00000002ff02723e */ /* 0x000fca00000010ff */
[----:B0-----:R0:W-:Y:S01]  /*0260*/  STG.E.U16 desc[UR6][R6.64], R2 ;  /* 0x0000000206007986 */ /* 0x0011e2000c101506 */
[----:B------:R-:W-:Y:S05]  /*0270*/  @P0 BRA `(.L_x_1378) ;  /* 0x0000000000c80947 */ /* 0x000fea0003800000 */
[----:B0-----:R-:W0:Y:S02]  /*0280*/  LDC.64 R6, c[0x0][0x6c0] ;  /* 0x0001b000ff067b82 */ /* 0x001e240000000a00 */
[----:B0-----:R-:W2:Y:S06]  /*0290*/  LDG.E.U16 R6, desc[UR6][R6.64] ;  /* 0x0000000606067981 */ /* 0x001eac000c1e1500 */
[----:B------:R-:W0:Y:S08]  /*02a0*/  LDC.64 R10, c[0x0][0x6d0] ;  /* 0x0001b400ff0a7b82 */ /* 0x000e300000000a00 */
[----:B------:R-:W1:Y:S08]  /*02b0*/  LDC.64 R4, c[0x0][0x6b8] ;  /* 0x0001ae00ff047b82 */ /* 0x000e700000000a00 */
[----:B------:R-:W3:Y:S01]  /*02c0*/  LDC.64 R8, c[0x0][0x6c8] ;  /* 0x0001b200ff087b82 */ /* 0x000ee20000000a00 */
[----:B0-----:R-:W4:Y:S04]  /*02d0*/  LDG.E.U16 R10, desc[UR6][R10.64] ;  /* 0x000000060a0a7981 */ /* 0x001f28000c1e1500 */
[----:B-1----:R-:W5:Y:S04]  /*02e0*/  LDG.E.U16 R4, desc[UR6][R4.64] ;  /* 0x0000000604047981 */ /* 0x002f68000c1e1500 */
[----:B---3--:R-:W3:Y:S01]  /*02f0*/  LDG.E.U16 R8, desc[UR6][R8.64] ;  /* 0x0000000608087981 */ /* 0x008ee2000c1e1500 */
[----:B------:R-:W-:-:S02]  /*0300*/  IADD3 R3, PT, PT, R3, 0x80, RZ ;  /* 0x0000008003037810 */ /* 0x000fc40007ffe0ff */
        /* <DEDUP_REMOVED lines=13> */
[----:B0-----:R0:W-:Y:S02]  /*03e0*/  STG.E.U16 desc[UR6][R6.64], R2 ;  /* 0x0000000206007986 */ /* 0x0011e4000c101506 */
.L_x_1377:
[----:B------:R-:W-:-:S13]  /*03f0*/  ISETP.GE.AND P0, PT, R3, UR4, PT ;  /* 0x0000000403007c0c */ /* 0x000fda000bf06270 */
[----:B------:R-:W-:Y:S05]  /*0400*/  @P0 BREAK.RELIABLE B1 ;  /* 0x0000000000010942 */ /* 0x000fea0003800100 */
[----:B------:R-:W-:Y:S05]  /*0410*/  @P0 BRA `(.L_x_1378) ;  /* 0x0000000000600947 */ /* 0x000fea0003800000 */
[----:B------:R-:W-:Y:S05]  /*0420*/  BSYNC.RELIABLE B1 ;  /* 0x0000000000017941 */ /* 0x000fea0003800100 */
.L_x_1376:
        /* <DEDUP_REMOVED lines=23> */
.L_x_1378:
[----:B------:R-:W-:Y:S05]  /*05a0*/  BSYNC.RECONVERGENT B0 ;  /* 0x0000000000007941 */ /* 0x000fea0003800200 */
.L_x_1375:
[----:B------:R-:W-:Y:S05]  /*05b0*/  WARPSYNC.ALL ;  /* 0x0000000000007948 */ /* 0x000fea0003800000 */
[----:B------:R-:W-:-:S13]  /*05c0*/  ISETP.GE.AND P0, PT, R3, UR4, PT ;  /* 0x0000000403007c0c */ /* 0x000fda000bf06270 */
[----:B------:R-:W-:Y:S05]  /*05d0*/  @P0 EXIT ;  /* 0x000000000000094d */ /* 0x000fea0003800000 */
[----:B------:R-:W2:Y:S02]  /*05e0*/  LDC.64 R4, c[0x0][0x6c0] ;  /* 0x0001b000ff047b82 */ /* 0x000ea40000000a00 */
[----:B--2---:R-:W2:Y:S06]  /*05f0*/  LDG.E.U16 R4, desc[UR6][R4.64] ;  /* 0x0000000604047981 */ /* 0x004eac000c1e1500 */
[----:B------:R-:W3:Y:S08]  /*0600*/  LDC.64 R8, c[0x0][0x6d0] ;  /* 0x0001b400ff087b82 */ /* 0x000ef00000000a00 */
[----:B01----:R-:W0:Y:S08]  /*0610*/  LDC.64 R2, c[0x0][0x6b8] ;  /* 0x0001ae00ff027b82 */ /* 0x003e300000000a00 */
[----:B------:R-:W1:Y:S01]  /*0620*/  LDC.64 R6, c[0x0][0x6c8] ;  /* 0x0001b200ff067b82 */ /* 0x000e620000000a00 */
[----:B---3--:R-:W3:Y:S04]  /*0630*/  LDG.E.U16 R8, desc[UR6][R8.64] ;  /* 0x0000000608087981 */ /* 0x008ee8000c1e1500 */
[----:B0-----:R-:W4:Y:S04]  /*0640*/  LDG.E.U16 R2, desc[UR6][R2.64] ;  /* 0x0000000602027981 */ /* 0x001f28000c1e1500 */
[----:B-1----:R-:W5:Y:S01]  /*0650*/  LDG.E.U16 R6, desc[UR6][R6.64] ;  /* 0x0000000606067981 */ /* 0x002f62000c1e1500 */
[----:B--2---:R-:W-:-:S02]  /*0660*/  SHF.L.U32 R0, R4, 0x10, RZ ;  /* 0x0000001004007819 */ /* 0x004fc400000006ff */
[----:B------:R-:W0:Y:S03]  /*0670*/  LDC.64 R4, c[0x0][0x6b0] ;  /* 0x0001ac00ff047b82 */ /* 0x000e260000000a00 */
[----:B------:R-:W-:-:S06]  /*0680*/  FMUL.FTZ R11, R0, -1.4426950216293334961 ;  /* 0xbfb8aa3b000b7820 */ /* 0x000fcc0000410000 */
[----:B------:R-:W1:Y:S02]  /*0690*/  MUFU.EX2 R11, R11 ;  /* 0x0000000b000b7308 */ /* 0x000e640000000800 */
[----:B-1----:R-:W-:Y:S01]  /*06a0*/  FADD.FTZ R12, R11, 1 ;  /* 0x3f8000000b0c7421 */ /* 0x002fe20000010000 */
[----:B---3--:R-:W-:-:S03]  /*06b0*/  SHF.L.U32 R10, R8, 0x10, RZ ;  /* 0x00000010080a7819 */ /* 0x008fc600000006ff */
[----:B------:R-:W1:Y:S01]  /*06c0*/  MUFU.RCP R13, R12 ;  /* 0x0000000c000d7308 */ /* 0x000e620000001000 */
[----:B----4-:R-:W-:Y:S02]  /*06d0*/  SHF.L.U32 R0, R2, 0x10, RZ ;  /* 0x0000001002007819 */ /* 0x010fe400000006ff */
[----:B-----5:R-:W-:Y:S01]  /*06e0*/  SHF.L.U32 R2, R6, 0x10, RZ ;  /* 0x0000001006027819 */ /* 0x020fe200000006ff */
[----:B-1----:R-:W-:-:S04]  /*06f0*/  FFMA.FTZ R9, -R10, R13, R10 ;  /* 0x0000000d0a097223 */ /* 0x002fc8000001010a */
[----:B------:R-:W-:-:S04]  /*0700*/  FMUL.FTZ R9, R0, R9 ;  /* 0x0000000900097220 */ /* 0x000fc80000410000 */
[----:B------:R-:W-:-:S05]  /*0710*/  FFMA.FTZ R2, R2, R13, R9 ;  /* 0x0000000d02027223 */ /* 0x000fca0000010009 */
[----:B------:R-:W-:-:S05]  /*0720*/  F2FP.BF16.F32.PACK_AB R2, RZ, R2 ;  /* 0x00000002ff02723e */ /* 0x000fca00000010ff */
[----:B0-----:R-:W-:Y:S01]  /*0730*/  STG.E.U16 desc[UR6][R4.64], R2 ;  /* 0x0000000204007986 */ /* 0x001fe2000c101506 */
[----:B------:R-:W-:Y:S05]  /*0740*/  EXIT ;  /* 0x000000000000794d */ /* 0x000fea0003800000 */
.L_x_1374:
[----:B------:R-:W0:Y:S01]  /*0750*/  LDCU UR4, c[0x0][0x380] ;  /* 0x00007000ff0477ac */ /* 0x000e220008000800 */
[----:B------:R-:W-:Y:S01]  /*0760*/  IADD3 R2, PT, PT, R2, -0x1, RZ ;  /* 0xffffffff02027810 */ /* 0x000fe20007ffe0ff */
[----:B------:R-:W-:Y:S04]  /*0770*/  BSSY.RECONVERGENT B0, `(.L_x_1379) ;  /* 0x000053b000007945 */ /* 0x000fe80003800200 */
[----:B------:R-:W-:Y:S01]  /*0780*/  BSSY.RELIABLE B1, `(.L_x_1380) ;  /* 0x000037f000017945 */ /* 0x000fe20003800100 */
[----:B------:R-:W-:-:S04]  /*0790*/  VIMNMX.U32 R0, PT, PT, R2, 0x18, PT ;  /* 0x0000001802007848 */ /* 0x000fc80003fe0000 */
[----:B------:R-:W-:Y:S02]  /*07a0*/  IADD3 R0, PT, PT, R0, 0x1, RZ ;  /* 0x0000000100007810 */ /* 0x000fe40007ffe0ff */
[----:B0-----:R-:W-:-:S13]  /*07b0*/  ISETP.GE.AND P0, PT, R3, UR4, PT ;  /* 0x0000000403007c0c */ /* 0x001fda000bf06270 */
[----:B------:R-:W-:Y:S05]  /*07c0*/  @P0 BRA `(.L_x_1381) ;  /* 0x0000003400dc0947 */ /* 0x000fea0003800000 */
[----:B------:R-:W0:Y:S01]  /*07d0*/  LDCU.64 UR8, c[0x0][0x390] ;  /* 0x00007200ff0877ac */ /* 0x000e220008000a00 */
[----:B------:R-:W-:Y:S01]  /*07e0*/  HFMA2 R4, -RZ, RZ, 0, 0 ;  /* 0x00000000ff047431 */ /* 0x000fe200000001ff */
[----:B------:R-:W-:Y:S01]  /*07f0*/  MOV R5, R3 ;  /* 0x0000000300057202 */ /* 0x000fe20000000f00 */
[----:B------:R-:W1:Y:S01]  /*0800*/  LDCU UR5, c[0x0][0x38c] ;  /* 0x00007180ff0577ac */ /* 0x000e620008000800 */
[----:B------:R-:W-:Y:S01]  /*0810*/  ISETP.NE.AND P0, PT, R2, RZ, PT ;  /* 0x000000ff0200720c */ /* 0x000fe20003f05270 */
[----:B------:R-:W2:Y:S01]  /*0820*/  LDCU.64 UR10, c[0x0][0x4b8] ;  /* 0x00009700ff0a77ac */ /* 0x000ea20008000a00 */
[----:B------:R-:W3:Y:S01]  /*0830*/  LDCU.64 UR12, c[0x0][0x4c0] ;  /* 0x00009800ff0c77ac */ /* 0x000ee20008000a00 */
[----:B0-----:R-:W-:Y:S01]  /*0840*/  IMAD.HI.U32 R12, R3, UR8, R4 ;  /* 0x00000008030c7c27 */ /* 0x001fe2000f8e0004 */
[----:B------:R-:W0:Y:S04]  /*0850*/  LDCU UR8, c[0x0][0x4c8] ;  /* 0x00009900ff0877ac */ /* 0x000e280008000800 */
[----:B------:R-:W-:-:S04]  /*0860*/  SHF.R.U32.HI R13, RZ, UR9, R12 ;  /* 0x00000009ff0d7c19 */ /* 0x000fc8000801160c */
[----:B------:R-:W-:-:S05]  /*0870*/  IADD3 R4, PT, PT, -R13, RZ, RZ ;  /* 0x000000ff0d047210 */ /* 0x000fca0007ffe1ff */
[----:B-1----:R-:W-:-:S04]  /*0880*/  IMAD R4, R4, UR5, R3 ;  /* 0x0000000504047c24 */ /* 0x002fc8000f8e0203 */
[C---:B--2---:R-:W-:Y:S02]  /*0890*/  IMAD R7, R4.reuse, UR10, RZ ;  /* 0x0000000a04077c24 */ /* 0x044fe4000f8e02ff */
[C---:B------:R-:W-:Y:S02]  /*08a0*/  IMAD R8, R4.reuse, UR11, RZ ;  /* 0x0000000b04087c24 */ /* 0x040fe4000f8e02ff */
[C---:B---3--:R-:W-:Y:S02]  /*08b0*/  IMAD R5, R4.reuse, UR12, RZ ;  /* 0x0000000c04057c24 */ /* 0x048fe4000f8e02ff */
[C---:B------:R-:W-:Y:S02]  /*08c0*/  IMAD R6, R4.reuse, UR13, RZ ;  /* 0x0000000d04067c24 */ /* 0x040fe4000f8e02ff */
[----:B0-----:R-:W-:Y:S01]  /*08d0*/  IMAD R4, R4, UR8, RZ ;  /* 0x0000000804047c24 */ /* 0x001fe2000f8e02ff */
[----:B------:R-:W-:Y:S06]  /*08e0*/  @!P0 BRA `(.L_x_1382) ;  /* 0x0000001800248947 */ /* 0x000fec0003800000 */
[----:B------:R-:W0:Y:S01]  /*08f0*/  LDCU.64 UR8, c[0x0][0x398] ;  /* 0x00007300ff0877ac */ /* 0x000e220008000a00 */
[----:B------:R-:W-:Y:S02]  /*0900*/  MOV R12, RZ ;  /* 0x000000ff000c7202 */ /* 0x000fe40000000f00 */
[----:B------:R-:W-:Y:S01]  /*0910*/  ISETP.NE.AND P0, PT, R0, 0x2, PT ;  /* 0x000000020000780c */ /* 0x000fe20003f05270 */
[----:B------:R-:W1:Y:S01]  /*0920*/  LDCU UR5, c[0x0][0x3a0] ;  /* 0x00007400ff0577ac */ /* 0x000e620008000800 */
[----:B------:R-:W2:Y:S01]  /*0930*/  LDCU.128 UR12, c[0x0][0x4d0] ;  /* 0x00009a00ff0c77ac */ /* 0x000ea20008000c00 */
[----:B0-----:R-:W-:Y:S01]  /*0940*/  IMAD.HI.U32 R10, R13, UR9, R12 ;  /* 0x000000090d0a7c27 */ /* 0x001fe2000f8e000c */
[----:B------:R-:W0:Y:S04]  /*0950*/  LDCU UR9, c[0x0][0x4cc] ;  /* 0x00009980ff0977ac */ /* 0x000e280008000800 */
[----:B-1----:R-:W-:-:S04]  /*0960*/  SHF.R.U32.HI R11, RZ, UR5, R10 ;  /* 0x00000005ff0b7c19 */ /* 0x002fc8000801160a */
[----:B------:R-:W-:-:S05]  /*0970*/  IADD3 R9, PT, PT, -R11, RZ, RZ ;  /* 0x000000ff0b097210 */ /* 0x000fca0007ffe1ff */
[----:B------:R-:W-:-:S04]  /*0980*/  IMAD R13, R9, UR8, R13 ;  /* 0x00000008090d7c24 */ /* 0x000fc8000f8e020d */
[C---:B--2---:R-:W-:Y:S02]  /*0990*/  IMAD R8, R13.reuse, UR12, R8 ;  /* 0x0000000c0d087c24 */ /* 0x044fe4000f8e0208 */
[C---:B------:R-:W-:Y:S02]  /*09a0*/  IMAD R5, R13.reuse, UR13, R5 ;  /* 0x0000000d0d057c24 */ /* 0x040fe4000f8e0205 */
[C---:B------:R-:W-:Y:S02]  /*09b0*/  IMAD R6, R13.reuse, UR14, R6 ;  /* 0x0000000e0d067c24 */ /* 0x040fe4000f8e0206 */
[C---:B0-----:R-:W-:Y:S02]  /*09c0*/  IMAD R7, R13.reuse, UR9, R7 ;  /* 0x000000090d077c24 */ /* 0x041fe4000f8e0207 */
[----:B------:R-:W-:Y:S01]  /*09d0*/  IMAD R4, R13, UR15, R4 ;  /* 0x0000000f0d047c24 */ /* 0x000fe2000f8e0204 */
[----:B------:R-:W-:Y:S06]  /*09e0*/  @!P0 BRA `(.L_x_1382) ;  /* 0x0000001400e48947 */ /* 0x000fec0003800000 */
[----:B------:R-:W0:Y:S01]  /*09f0*/  LDCU.64 UR8, c[0x0][0x3a8] ;  /* 0x00007500ff0877ac */ /* 0x000e220008000a00 */
[----:B------:R-:W-:Y:S01]  /*0a00*/  HFMA2 R10, -RZ, RZ, 0, 0 ;  /* 0x00000000ff0a7431 */ /* 0x000fe200000001ff */
[----:B------:R-:W-:Y:S01]  /*0a10*/  ISETP.NE.AND P0, PT, R0, 0x3, PT ;  /* 0x000000030000780c */ /* 0x000fe20003f05270 */
[----:B------:R-:W1:Y:S01]  /*0a20*/  LDCU UR5, c[0x0][0x3a4] ;  /* 0x00007480ff0577ac */ /* 0x000e620008000800 */
[----:B------:R-:W2:Y:S02]  /*0a30*/  LDCU.128 UR12, c[0x0][0x4e0] ;  /* 0x00009c00ff0c77ac */ /* 0x000ea40008000c00 */
        /* <DEDUP_REMOVED lines=10> */
[----:B------:R-:W-:Y:S06]  /*0ae0*/  @!P0 BRA `(.L_x_1382) ;  /* 0x0000001400a48947 */ /* 0x000fec0003800000 */
[----:B------:R-:W0:Y:S01]  /*0af0*/  LDCU.64 UR8, c[0x0][0x3b0] ;  /* 0x00007600ff0877ac */ /* 0x000e220008000a00 */
[----:B------:R-:W-:Y:S02]  /*0b00*/  MOV R12, RZ ;  /* 0x000000ff000c7202 */ /* 0x000fe40000000f00 */
[----:B------:R-:W-:Y:S01]  /*0b10*/  ISETP.NE.AND P0, PT, R0, 0x4, PT ;  /* 0x000000040000780c */ /* 0x000fe20003f05270 */
[----:B------:R-:W1:Y:S01]  /*0b20*/  LDCU UR5, c[0x0][0x3b8] ;  /* 0x00007700ff0577ac */ /* 0x000e620008000800 */
[----:B------:R-:W2:Y:S01]  /*0b30*/  LDCU UR10, c[0x0][0x4f4] ;  /* 0x00009e80ff0a77ac */ /* 0x000ea20008000800 */
[----:B------:R-:W3:Y:S01]  /*0b40*/  LDCU.64 UR12, c[0x0][0x4f8] ;  /* 0x00009f00ff0c77ac */ /* 0x000ee20008000a00 */
[----:B------:R-:W4:Y:S01]  /*0b50*/  LDCU.64 UR14, c[0x0][0x500] ;  /* 0x0000a000ff0e77ac */ /* 0x000f220008000a00 */
[----:B0-----:R-:W-:-:S05]  /*0b60*/  IMAD.HI.U32 R10, R13, UR9, R12 ;  /* 0x000000090d0a7c27 */ /* 0x001fca000f8e000c */
[----:B-1----:R-:W-:-:S04]  /*0b70*/  SHF.R.U32.HI R11, RZ, UR5, R10 ;  /* 0x00000005ff0b7c19 */ /* 0x002fc8000801160a */
[----:B------:R-:W-:-:S05]  /*0b80*/  IADD3 R9, PT, PT, -R11, RZ, RZ ;  /* 0x000000ff0b097210 */ /* 0x000fca0007ffe1ff */
[----:B------:R-:W-:-:S04]  /*0b90*/  IMAD R13, R9, UR8, R13 ;  /* 0x00000008090d7c24 */ /* 0x000fc8000f8e020d */
[C---:B---3--:R-:W-:Y:S02]  /*0ba0*/  IMAD R8, R13.reuse, UR12, R8 ;  /* 0x0000000c0d087c24 */ /* 0x048fe4000f8e0208 */
[C---:B------:R-:W-:Y:S02]  /*0bb0*/  IMAD R5, R13.reuse, UR13, R5 ;  /* 0x0000000d0d057c24 */ /* 0x040fe4000f8e0205 */
[C---:B--2---:R-:W-:Y:S02]  /*0bc0*/  IMAD R7, R13.reuse, UR10, R7 ;  /* 0x0000000a0d077c24 */ /* 0x044fe4000f8e0207 */
[C---:B----4-:R-:W-:Y:S02]  /*0bd0*/  IMAD R6, R13.reuse, UR14, R6 ;  /* 0x0000000e0d067c24 */ /* 0x050fe4000f8e0206 */
[----:B------:R-:W-:Y:S01]  /*0be0*/  IMAD R4, R13, UR15, R4 ;  /* 0x0000000f0d047c24 */ /* 0x000fe2000f8e0204 */
[----:B------:R-:W-:Y:S06]  /*0bf0*/  @!P0 BRA `(.L_x_1382) ;  /* 0x0000001400608947 */ /* 0x000fec0003800000 */
[----:B------:R-:W0:Y:S01]  /*0c00*/  LDCU.64 UR8, c[0x0][0x3c0] ;  /* 0x00007800ff0877ac */ /* 0x000e220008000a00 */
[----:B------:R-:W-:Y:S02]  /*0c10*/  MOV R10, RZ ;  /* 0x000000ff000a7202 */ /* 0x000fe40000000f00 */
[----:B------:R-:W-:Y:S01]  /*0c20*/  ISETP.NE.AND P0, PT, R0, 0x5, PT ;  /* 0x000000050000780c */ /* 0x000fe20003f05270 */
[----:B------:R-:W1:Y:S01]  /*0c30*/  LDCU UR5, c[0x0][0x3bc] ;  /* 0x00007780ff0577ac */ /* 0x000e620008000800 */
[----:B------:R-:W2:Y:S01]  /*0c40*/  LDCU.64 UR10, c[0x0][0x508] ;  /* 0x0000a100ff0a77ac */ /* 0x000ea20008000a00 */
[----:B------:R-:W3:Y:S01]  /*0c50*/  LDCU.64 UR12, c[0x0][0x510] ;  /* 0x0000a200ff0c77ac */ /* 0x000ee20008000a00 */
[----:B0-----:R-:W-:Y:S01]  /*0c60*/  IMAD.HI.U32 R12, R11, UR8, R10 ;  /* 0x000000080b0c7c27 */ /* 0x001fe2000f8e000a */
[----:B------:R-:W0:Y:S04]  /*0c70*/  LDCU UR8, c[0x0][0x518] ;  /* 0x0000a300ff0877ac */ /* 0x000e280008000800 */
[----:B------:R-:W-:-:S04]  /*0c80*/  SHF.R.U32.HI R13, RZ, UR9, R12 ;  /* 0x00000009ff0d7c19 */ /* 0x000fc8000801160c */
[----:B------:R-:W-:-:S05]  /*0c90*/  IADD3 R9, PT, PT, -R13, RZ, RZ ;  /* 0x000000ff0d097210 */ /* 0x000fca0007ffe1ff */
[----:B-1----:R-:W-:-:S04]  /*0ca0*/  IMAD R11, R9, UR5, R11 ;  /* 0x00000005090b7c24 */ /* 0x002fc8000f8e020b */
[C---:B--2---:R-:W-:Y:S02]  /*0cb0*/  IMAD R7, R11.reuse, UR10, R7 ;  /* 0x0000000a0b077c24 */ /* 0x044fe4000f8e0207 */
[C---:B------:R-:W-:Y:S02]  /*0cc0*/  IMAD R8, R11.reuse, UR11, R8 ;  /* 0x0000000b0b087c24 */ /* 0x040fe4000f8e0208 */
[C---:B---3--:R-:W-:Y:S02]  /*0cd0*/  IMAD R5, R11.reuse, UR12, R5 ;  /* 0x0000000c0b057c24 */ /* 0x048fe4000f8e0205 */
[C---:B------:R-:W-:Y:S02]  /*0ce0*/  IMAD R6, R11.reuse, UR13, R6 ;  /* 0x0000000d0b067c24 */ /* 0x040fe4000f8e0206 */
[----:B0-----:R-:W-:Y:S01]  /*0cf0*/  IMAD R4, R11, UR8, R4 ;  /* 0x000000080b047c24 */ /* 0x001fe2000f8e0204 */
        /* <DEDUP_REMOVED lines=51> */
[----:B------:R-:W-:Y:S01]  /*1030*/  HFMA2 R10, -RZ, RZ, 0, 0 ;  /* 0x00000000ff0a7431 */ /* 0x000fe200000001ff */
        /* <DEDUP_REMOVED lines=48> */
[----:B------:R-:W-:Y:S01]  /*1340*/  HFMA2 R12, -RZ, RZ, 0, 0 ;  /* 0x00000000ff0c7431 */ /* 0x000fe200000001ff */
        /* <DEDUP_REMOVED lines=196> */
[----:B------:R-:W-:Y:S01]  /*1f90*/  ISETP.NE.AND P0, PT, R0, 0x18, PT ;  /* 0x000000180000780c */ /* 0x000fe20003f05270 */
[----:B------:R-:W0:Y:S01]  /*1fa0*/  LDCU.64 UR8, c[0x0][0x4a0] ;  /* 0x00009400ff0877ac */ /* 0x000e220008000a00 */
[----:B------:R-:W-:Y:S01]  /*1fb0*/  HFMA2 R10, -RZ, RZ, 0, 0 ;  /* 0x00000000ff0a7431 */ /* 0x000fe200000001ff */
[----:B------:R-:W1:Y:S01]  /*1fc0*/  LDCU UR5, c[0x0][0x4a8] ;  /* 0x00009500ff0577ac */ /* 0x000e620008000800 */
[----:B------:R-:W2:Y:S09]  /*1fd0*/  LDCU.64 UR10, c[0x0][0x688] ;  /* 0x0000d100ff0a77ac */ /* 0x000eb20008000a00 */
[----:B------:R-:W3:Y:S01]  /*1fe0*/  @P0 LDC.64 R12, c[0x0][0x4b0] ;  /* 0x00012c00ff0c0b82 */ /* 0x000ee20000000a00 */
[----:B------:R-:W4:Y:S01]  /*1ff0*/  LDCU.64 UR12, c[0x0][0x690] ;  /* 0x0000d200ff0c77ac */ /* 0x000f220008000a00 */
[----:B0-----:R-:W-:Y:S01]  /*2000*/  IMAD.HI.U32 R16, R11, UR9, R10 ;  /* 0x000000090b107c27 */ /* 0x001fe2000f8e000a */
[----:B------:R-:W0:Y:S05]  /*2010*/  LDCU UR9, c[0x0][0x684] ;  /* 0x0000d080ff0977ac */ /* 0x000e2a0008000800 */
[----:B------:R-:W5:Y:S01]  /*2020*/  @P0 LDC R10, c[0x0][0x4ac] ;  /* 0x00012b00ff0a0b82 */ /* 0x000f620000000800 */
[----:B-1----:R-:W-:-:S02]  /*2030*/  SHF.R.U32.HI R17, RZ, UR5, R16 ;  /* 0x00000005ff117c19 */ /* 0x002fc40008011610 */
[----:B------:R-:W-:Y:S02]  /*2040*/  @P0 MOV R16, RZ ;  /* 0x000000ff00100202 */ /* 0x000fe40000000f00 */
[----:B------:R-:W-:-:S03]  /*2050*/  IADD3 R9, PT, PT, -R17, RZ, RZ ;  /* 0x000000ff11097210 */ /* 0x000fc60007ffe1ff */
[----:B------:R-:W1:Y:S02]  /*2060*/  @P0 LDC.64 R14, c[0x0][0x698] ;  /* 0x0001a600ff0e0b82 */ /* 0x000e640000000a00 */
[----:B------:R-:W-:Y:S02]  /*2070*/  IMAD R11, R9, UR8, R11 ;  /* 0x00000008090b7c24 */ /* 0x000fe4000f8e020b */
[----:B---3--:R-:W-:-:S04]  /*2080*/  @P0 IMAD.HI.U32 R12, R17, R12, R16 ;  /* 0x0000000c110c0227 */ /* 0x008fc800078e0010 */
[----:B------:R-:W3:Y:S01]  /*2090*/  @P0 LDC.64 R18, c[0x0][0x6a0] ;  /* 0x0001a800ff120b82 */ /* 0x000ee20000000a00 */
[C---:B0-----:R-:W-:Y:S01]  /*20a0*/  IMAD R7, R11.reuse, UR9, R7 ;  /* 0x000000090b077c24 */ /* 0x041fe2000f8e0207 */
[----:B------:R-:W-:Y:S01]  /*20b0*/  @P0 SHF.R.U32.HI R12, RZ, R13, R12 ;  /* 0x0000000dff0c0219 */ /* 0x000fe2000001160c */
[C---:B--2---:R-:W-:Y:S02]  /*20c0*/  IMAD R8, R11.reuse, UR10, R8 ;  /* 0x0000000a0b087c24 */ /* 0x044fe4000f8e0208 */
[----:B------:R-:W-:-:S03]  /*20d0*/  IMAD R5, R11, UR11, R5 ;  /* 0x0000000b0b057c24 */ /* 0x000fc6000f8e0205 */
[----:B------:R-:W0:Y:S01]  /*20e0*/  @P0 LDC R16, c[0x0][0x6a8] ;  /* 0x0001aa00ff100b82 */ /* 0x000e220000000800 */
[----:B------:R-:W-:Y:S01]  /*20f0*/  @P0 IADD3 R13, PT, PT, -R12, RZ, RZ ;  /* 0x000000ff0c0d0210 */ /* 0x000fe20007ffe1ff */
[C---:B----4-:R-:W-:Y:S02]  /*2100*/  IMAD R6, R11.reuse, UR12, R6 ;  /* 0x0000000c0b067c24 */ /* 0x050fe4000f8e0206 */
[----:B------:R-:W-:Y:S02]  /*2110*/  IMAD R4, R11, UR13, R4 ;  /* 0x0000000d0b047c24 */ /* 0x000fe4000f8e0204 */
[----:B-----5:R-:W-:-:S04]  /*2120*/  @P0 IMAD R17, R13, R10, R17 ;  /* 0x0000000a0d110224 */ /* 0x020fc800078e0211 */
[C---:B-1----:R-:W-:Y:S02]  /*2130*/  @P0 IMAD R7, R17.reuse, R14, R7 ;  /* 0x0000000e11070224 */ /* 0x042fe400078e0207 */
[C---:B------:R-:W-:Y:S02]  /*2140*/  @P0 IMAD R8, R17.reuse, R15, R8 ;  /* 0x0000000f11080224 */ /* 0x040fe400078e0208 */
[C---:B---3--:R-:W-:Y:S02]  /*2150*/  @P0 IMAD R5, R17.reuse, R18, R5 ;  /* 0x0000001211050224 */ /* 0x048fe400078e0205 */
[C---:B------:R-:W-:Y:S02]  /*2160*/  @P0 IMAD R6, R17.reuse, R19, R6 ;  /* 0x0000001311060224 */ /* 0x040fe400078e0206 */
[----:B0-----:R-:W-:-:S07]  /*2170*/  @P0 IMAD R4, R17, R16, R4 ;  /* 0x0000001011040224 */ /* 0x001fce00078e0204 */
.L_x_1382:
[----:B------:R-:W0:Y:S01]  /*2180*/  LDCU.128 UR12, c[0x0][0x6c0] ;  /* 0x0000d800ff0c77ac */ /* 0x000e220008000c00 */
[----:B------:R-:W1:Y:S01]  /*2190*/  LDCU.128 UR8, c[0x0][0x6b0] ;  /* 0x0000d600ff0877ac */ /* 0x000e620008000c00 */
[----:B0-----:R-:W-:-:S04]  /*21a0*/  IADD3 R10, P0, PT, R5, UR12, RZ ;  /* 0x0000000c050a7c10 */ /* 0x001fc8000ff1e0ff */
[----:B------:R-:W-:Y:S01]  /*21b0*/  IADD3.X R11, PT, PT, RZ, UR13, RZ, P0, !PT ;  /* 0x0000000dff0b7c10 */ /* 0x000fe200087fe4ff */
[----:B------:R-:W0:Y:S04]  /*21c0*/  LDCU.64 UR12, c[0x0][0x6d0] ;  /* 0x0000da00ff0c77ac */ /* 0x000e280008000a00 */
[----:B------:R-:W2:Y:S01]  /*21d0*/  LDG.E.U16 R10, desc[UR6][R10.64] ;  /* 0x000000060a0a7981 */ /* 0x000ea2000c1e1500 */
[----:B-1----:R-:W-:-:S04]  /*21e0*/  IADD3 R8, P0, PT, R8, UR10, RZ ;  /* 0x0000000a08087c10 */ /* 0x002fc8000ff1e0ff */
[----:B------:R-:W-:-:S05]  /*21f0*/  IADD3.X R9, PT, PT, RZ, UR11, RZ, P0, !PT ;  /* 0x0000000bff097c10 */ /* 0x000fca00087fe4ff */
[----:B------:R-:W3:Y:S01]  /*2200*/  LDG.E.U16 R8, desc[UR6][R8.64] ;  /* 0x0000000608087981 */ /* 0x000ee2000c1e1500 */
[----:B0-----:R-:W-:-:S04]  /*2210*/  IADD3 R12, P1, PT, R4, UR12, RZ ;  /* 0x0000000c040c7c10 */ /* 0x001fc8000ff3e0ff */
[----:B------:R-:W-:Y:S02]  /*2220*/  IADD3.X R13, PT, PT, RZ, UR13, RZ, P1, !PT ;  /* 0x0000000dff0d7c10 */ /* 0x000fe40008ffe4ff */
[----:B------:R-:W-:-:S03]  /*2230*/  IADD3 R4, P1, PT, R6, UR14, RZ ;  /* 0x0000000e06047c10 */ /* 0x000fc6000ff3e0ff */
[----:B------:R-:W4:Y:S01]  /*2240*/  LDG.E.U16 R12, desc[UR6][R12.64] ;  /* 0x000000060c0c7981 */ /* 0x000f22000c1e1500 */
[----:B------:R-:W-:-:S05]  /*2250*/  IADD3.X R5, PT, PT, RZ, UR15, RZ, P1, !PT ;  /* 0x0000000fff057c10 */ /* 0x000fca0008ffe4ff */
[----:B------:R-:W5:Y:S01]  /*2260*/  LDG.E.U16 R4, desc[UR6][R4.64] ;  /* 0x0000000604047981 */ /* 0x000f62000c1e1500 */
[----:B------:R-:W-:Y:S02]  /*2270*/  IADD3 R3, PT, PT, R3, 0x80, RZ ;  /* 0x0000008003037810 */ /* 0x000fe40007ffe0ff */
[----:B--2---:R-:W-:-:S05]  /*2280*/  SHF.L.U32 R10, R10, 0x10, RZ ;  /* 0x000000100a0a7819 */ /* 0x004fca00000006ff */
[----:B------:R-:W-:-:S06]  /*2290*/  FMUL.FTZ R11, R10, -1.4426950216293334961 ;  /* 0xbfb8aa3b0a0b7820 */ /* 0x000fcc0000410000 */
[----:B------:R-:W0:Y:S02]  /*22a0*/  MUFU.EX2 R11, R11 ;  /* 0x0000000b000b7308 */ /* 0x000e240000000800 */
[----:B0-----:R-:W-:-:S04]  /*22b0*/  FADD.FTZ R14, R11, 1 ;  /* 0x3f8000000b0e7421 */ /* 0x001fc80000010000 */
[----:B------:R-:W0:Y:S01]  /*22c0*/  MUFU.RCP R15, R14 ;  /* 0x0000000e000f7308 */ /* 0x000e220000001000 */
[----:B----4-:R-:W-:Y:S02]  /*22d0*/  SHF.L.U32 R10, R12, 0x10, RZ ;  /* 0x000000100c0a7819 */ /* 0x010fe400000006ff */
[----:B---3--:R-:W-:-:S03]  /*22e0*/  SHF.L.U32 R6, R8, 0x10, RZ ;  /* 0x0000001008067819 */ /* 0x008fc600000006ff */
[----:B0-----:R-:W-:Y:S01]  /*22f0*/  FFMA.FTZ R13, -R10, R15, R10 ;  /* 0x0000000f0a0d7223 */ /* 0x001fe2000001010a */
[----:B-----5:R-:W-:-:S03]  /*2300*/  SHF.L.U32 R10, R4, 0x10, RZ ;  /* 0x00000010040a7819 */ /* 0x020fc600000006ff */
[----:B------:R-:W-:Y:S01]  /*2310*/  FMUL.FTZ R13, R6, R13 ;  /* 0x0000000d060d7220 */ /* 0x000fe20000410000 */
[----:B------:R-:W-:-:S03]  /*2320*/  IADD3 R4, P0, PT, R7, UR8, RZ ;  /* 0x0000000807047c10 */ /* 0x000fc6000ff1e0ff */
[----:B------:R-:W-:Y:S01]  /*2330*/  FFMA.FTZ R10, R10, R15, R13 ;  /* 0x0000000f0a0a7223 */ /* 0x000fe2000001000d */
[----:B------:R-:W-:-:S04]  /*2340*/  IADD3.X R5, PT, PT, RZ, UR9, RZ, P0, !PT ;  /* 0x00000009ff057c10 */ /* 0x000fc800087fe4ff */
[----:B------:R-:W-:-:S05]  /*2350*/  F2FP.BF16.F32.PACK_AB R10, RZ, R10 ;  /* 0x0000000aff0a723e */ /* 0x000fca00000010ff */
[----:B------:R0:W-:Y:S01]  /*2360*/  STG.E.U16 desc[UR6][R4.64], R10 ;  /* 0x0000000a04007986 */ /* 0x0001e2000c101506 */
[----:B------:R-:W-:-:S13]  /*2370*/  ISETP.GE.AND P0, PT, R3, UR4, PT ;  /* 0x0000000403007c0c */ /* 0x000fda000bf06270 */
[----:B------:R-:W-:Y:S05]  /*2380*/  @P0 BREAK.RELIABLE B1 ;  /* 0x0000000000010942 */ /* 0x000fea0003800100 */
[----:B0-----:R-:W-:Y:S05]  /*2390*/  @P0 BRA `(.L_x_1383) ;  /* 0x0000003400e00947 */ /* 0x001fea0003800000 */
        /* <DEDUP_REMOVED lines=411> */
.L_x_1384:
        /* <DEDUP_REMOVED lines=30> */
[----:B------:R0:W-:Y:S02]  /*3f30*/  STG.E.U16 desc[UR6][R4.64], R10 ;  /* 0x0000000a04007986 */ /* 0x0001e4000c101506 */
.L_x_1381:
[----:B------:R-:W-:-:S13]  /*3f40*/  ISETP.GE.AND P0, PT, R3, UR4, PT ;  /* 0x0000000403007c0c */ /* 0x000fda000bf06270 */
[----:B------:R-:W-:Y:S05]  /*3f50*/  @P0 BREAK.RELIABLE B1 ;  /* 0x0000000000010942 */ /* 0x000fea0003800100 */
[----:B------:R-:W-:Y:S05]  /*3f60*/  @P0 BRA `(.L_x_1383) ;  /* 0x0000001800ec0947 */ /* 0x000fea0003800000 */
[----:B------:R-:W-:Y:S05]  /*3f70*/  BSYNC.RELIABLE B1 ;  /* 0x0000000000017941 */ /* 0x000fea0003800100 */
.L_x_1380:
[----:B------:R-:W1:Y:S01]  /*3f80*/  LDCU.64 UR8, c[0x0][0x390] ;  /* 0x00007200ff0877ac */ /* 0x000e620008000a00 */
[----:B0-----:R-:W-:Y:S01]  /*3f90*/  HFMA2 R4, -RZ, RZ, 0, 0 ;  /* 0x00000000ff047431 */ /* 0x001fe200000001ff */
[----:B------:R-:W-:Y:S01]  /*3fa0*/  MOV R5, R3 ;  /* 0x0000000300057202 */ /* 0x000fe20000000f00 */
[----:B------:R-:W0:Y:S01]  /*3fb0*/  LDCU UR5, c[0x0][0x38c] ;  /* 0x00007180ff0577ac */ /* 0x000e220008000800 */
[----:B------:R-:W-:Y:S01]  /*3fc0*/  ISETP.NE.AND P0, PT, R2, RZ, PT ;  /* 0x000000ff0200720c */ /* 0x000fe20003f05270 */
[----:B------:R-:W2:Y:S01]  /*3fd0*/  LDCU.64 UR10, c[0x0][0x4b8] ;  /* 0x00009700ff0a77ac */ /* 0x000ea20008000a00 */
[----:B------:R-:W3:Y:S01]  /*3fe0*/  LDCU.64 UR12, c[0x0][0x4c0] ;  /* 0x00009800ff0c77ac */ /* 0x000ee20008000a00 */
[----:B-1----:R-:W-:Y:S01]  /*3ff0*/  IMAD.HI.U32 R12, R3, UR8, R4 ;  /* 0x00000008030c7c27 */ /* 0x002fe2000f8e0004 */
[----:B------:R-:W1:Y:S04]  /*4000*/  LDCU UR8, c[0x0][0x4c8] ;  /* 0x00009900ff0877ac */ /* 0x000e680008000800 */
[----:B------:R-:W-:-:S04]  /*4010*/  SHF.R.U32.HI R13, RZ, UR9, R12 ;  /* 0x00000009ff0d7c19 */ /* 0x000fc8000801160c */
[----:B------:R-:W-:-:S05]  /*4020*/  IADD3 R4, PT, PT, -R13, RZ, RZ ;  /* 0x000000ff0d047210 */ /* 0x000fca0007ffe1ff */
[----:B0-----:R-:W-:-:S04]  /*4030*/  IMAD R4, R4, UR5, R3 ;  /* 0x0000000504047c24 */ /* 0x001fc8000f8e0203 */
[C---:B--2---:R-:W-:Y:S02]  /*4040*/  IMAD R7, R4.reuse, UR10, RZ ;  /* 0x0000000a04077c24 */ /* 0x044fe4000f8e02ff */
[C---:B------:R-:W-:Y:S02]  /*4050*/  IMAD R8, R4.reuse, UR11, RZ ;  /* 0x0000000b04087c24 */ /* 0x040fe4000f8e02ff */
[C---:B---3--:R-:W-:Y:S02]  /*4060*/  IMAD R5, R4.reuse, UR12, RZ ;  /* 0x0000000c04057c24 */ /* 0x048fe4000f8e02ff */
[C---:B------:R-:W-:Y:S02]  /*4070*/  IMAD R6, R4.reuse, UR13, RZ ;  /* 0x0000000d04067c24 */ /* 0x040fe4000f8e02ff */
[----:B-1----:R-:W-:Y:S01]  /*4080*/  IMAD R4, R4, UR8, RZ ;  /* 0x0000000804047c24 */ /* 0x002fe2000f8e02ff */
        /* <DEDUP_REMOVED lines=394> */
.L_x_1385:
        /* <DEDUP_REMOVED lines=31> */
.L_x_1383:
[----:B------:R-:W-:Y:S05]  /*5b20*/  BSYNC.RECONVERGENT B0 ;  /* 0x0000000000007941 */ /* 0x000fea0003800200 */
.L_x_1379:
[----:B------:R-:W-:Y:S05]  /*5b30*/  WARPSYNC.ALL ;  /* 0x0000000000007948 */ /* 0x000fea0003800000 */
[----:B------:R-:W-:-:S13]  /*5b40*/  ISETP.GE.AND P0, PT, R3, UR4, PT ;  /* 0x0000000403007c0c */ /* 0x000fda000bf06270 */
[----:B------:R-:W-:Y:S05]  /*5b50*/  @P0 EXIT ;  /* 0x000000000000094d */ /* 0x000fea0003800000 */
[----:B------:R-:W2:Y:S01]  /*5b60*/  LDCU.64 UR4, c[0x0][0x390] ;  /* 0x00007200ff0477ac */ /* 0x000ea20008000a00 */
[----:B01----:R-:W-:Y:S01]  /*5b70*/  HFMA2 R4, -RZ, RZ, 0, 0 ;  /* 0x00000000ff047431 */ /* 0x003fe200000001ff */
[----:B------:R-:W-:Y:S01]  /*5b80*/  MOV R5, R3 ;  /* 0x0000000300057202 */ /* 0x000fe20000000f00 */
[----:B------:R-:W0:Y:S01]  /*5b90*/  LDCU UR8, c[0x0][0x38c] ;  /* 0x00007180ff0877ac */ /* 0x000e220008000800 */
[----:B------:R-:W-:Y:S01]  /*5ba0*/  ISETP.NE.AND P0, PT, R2, RZ, PT ;  /* 0x000000ff0200720c */ /* 0x000fe20003f05270 */
[----:B------:R-:W1:Y:S01]  /*5bb0*/  LDCU.64 UR10, c[0x0][0x4b8] ;  /* 0x00009700ff0a77ac */ /* 0x000e620008000a00 */
[----:B------:R-:W3:Y:S01]  /*5bc0*/  LDCU.64 UR12, c[0x0][0x4c0] ;  /* 0x00009800ff0c77ac */ /* 0x000ee20008000a00 */
[----:B--2---:R-:W-:Y:S01]  /*5bd0*/  IMAD.HI.U32 R8, R3, UR4, R4 ;  /* 0x0000000403087c27 */ /* 0x004fe2000f8e0004 */
[----:B------:R-:W2:Y:S04]  /*5be0*/  LDCU UR4, c[0x0][0x4c8] ;  /* 0x00009900ff0477ac */ /* 0x000ea80008000800 */
[----:B------:R-:W-:-:S04]  /*5bf0*/  SHF.R.U32.HI R9, RZ, UR5, R8 ;  /* 0x00000005ff097c19 */ /* 0x000fc80008011608 */
[----:B------:R-:W-:-:S05]  /*5c00*/  IADD3 R4, PT, PT, -R9, RZ, RZ ;  /* 0x000000ff09047210 */ /* 0x000fca0007ffe1ff */
[----:B0-----:R-:W-:-:S04]  /*5c10*/  IMAD R5, R4, UR8, R3 ;  /* 0x0000000804057c24 */ /* 0x001fc8000f8e0203 */
[C---:B-1----:R-:W-:Y:S02]  /*5c20*/  IMAD R3, R5.reuse, UR10, RZ ;  /* 0x0000000a05037c24 */ /* 0x042fe4000f8e02ff */
[C---:B------:R-:W-:Y:S02]  /*5c30*/  IMAD R4, R5.reuse, UR11, RZ ;  /* 0x0000000b05047c24 */ /* 0x040fe4000f8e02ff */
[C---:B---3--:R-:W-:Y:S02]  /*5c40*/  IMAD R7, R5.reuse, UR12, RZ ;  /* 0x0000000c05077c24 */ /* 0x048fe4000f8e02ff */
[C---:B------:R-:W-:Y:S02]  /*5c50*/  IMAD R2, R5.reuse, UR13, RZ ;  /* 0x0000000d05027c24 */ /* 0x040fe4000f8e02ff */
[----:B--2---:R-:W-:Y:S01]  /*5c60*/  IMAD R5, R5, UR4, RZ ;  /* 0x0000000405057c24 */ /* 0x004fe2000f8e02ff */
[----:B------:R-:W-:Y:S06]  /*5c70*/  @!P0 BRA `(.L_x_1386) ;  /* 0x0000001800248947 */ /* 0x000fec0003800000 */
[----:B------:R-:W0:Y:S01]  /*5c80*/  LDCU.64 UR8, c[0x0][0x398] ;  /* 0x00007300ff0877ac */ /* 0x000e220008000a00 */
[----:B------:R-:W-:Y:S02]  /*5c90*/  MOV R8, RZ ;  /* 0x000000ff00087202 */ /* 0x000fe40000000f00 */
[----:B------:R-:W-:Y:S01]  /*5ca0*/  ISETP.NE.AND P0, PT, R0, 0x2, PT ;  /* 0x000000020000780c */ /* 0x000fe20003f05270 */
[----:B------:R-:W1:Y:S01]  /*5cb0*/  LDCU UR4, c[0x0][0x3a0] ;  /* 0x00007400ff0477ac */ /* 0x000e620008000800 */
[----:B------:R-:W2:Y:S01]  /*5cc0*/  LDCU.128 UR12, c[0x0][0x4d0] ;  /* 0x00009a00ff0c77ac */ /* 0x000ea20008000c00 */
[----:B------:R-:W3:Y:S01]  /*5cd0*/  LDCU UR5, c[0x0][0x4cc] ;  /* 0x00009980ff0577ac */ /* 0x000ee20008000800 */
[----:B0-----:R-:W-:-:S05]  /*5ce0*/  IMAD.HI.U32 R10, R9, UR9, R8 ;  /* 0x00000009090a7c27 */ /* 0x001fca000f8e0008 */
[----:B-1----:R-:W-:-:S04]  /*5cf0*/  SHF.R.U32.HI R11, RZ, UR4, R10 ;  /* 0x00000004ff0b7c19 */ /* 0x002fc8000801160a */
[----:B------:R-:W-:-:S05]  /*5d00*/  IADD3 R8, PT, PT, -R11, RZ, RZ ;  /* 0x000000ff0b087210 */ /* 0x000fca0007ffe1ff */
[----:B------:R-:W-:-:S04]  /*5d10*/  IMAD R8, R8, UR8, R9 ;  /* 0x0000000808087c24 */ /* 0x000fc8000f8e0209 */
[C---:B--2---:R-:W-:Y:S02]  /*5d20*/  IMAD R4, R8.reuse, UR12, R4 ;  /* 0x0000000c08047c24 */ /* 0x044fe4000f8e0204 */
[C---:B------:R-:W-:Y:S02]  /*5d30*/  IMAD R7, R8.reuse, UR13, R7 ;  /* 0x0000000d08077c24 */ /* 0x040fe4000f8e0207 */
[C---:B------:R-:W-:Y:S02]  /*5d40*/  IMAD R2, R8.reuse, UR14, R2 ;  /* 0x0000000e08027c24 */ /* 0x040fe4000f8e0202 */
[C---:B---3--:R-:W-:Y:S02]  /*5d50*/  IMAD R3, R8.reuse, UR5, R3 ;  /* 0x0000000508037c24 */ /* 0x048fe4000f8e0203 */
        /* <DEDUP_REMOVED lines=352> */
[----:B------:R-:W2:Y:S09]  /*7360*/  LDCU UR5, c[0x0][0x684] ;  /* 0x0000d080ff0577ac */ /* 0x000eb20008000800 */
[----:B------:R-:W3:Y:S01]  /*7370*/  @P0 LDC.64 R16, c[0x0][0x4b0] ;  /* 0x00012c00ff100b82 */ /* 0x000ee20000000a00 */
[----:B------:R-:W4:Y:S01]  /*7380*/  LDCU.64 UR10, c[0x0][0x688] ;  /* 0x0000d100ff0a77ac */ /* 0x000f220008000a00 */
[----:B------:R-:W5:Y:S01]  /*7390*/  LDCU.64 UR12, c[0x0][0x690] ;  /* 0x0000d200ff0c77ac */ /* 0x000f620008000a00 */
[----:B0-----:R-:W-:-:S05]  /*73a0*/  IMAD.HI.U32 R14, R9, UR9, R8 ;  /* 0x00000009090e7c27 */ /* 0x001fca000f8e0008 */
[----:B------:R-:W0:Y:S01]  /*73b0*/  @P0 LDC R19, c[0x0][0x4ac] ;  /* 0x00012b00ff130b82 */ /* 0x000e220000000800 */
[----:B-1----:R-:W-:Y:S02]  /*73c0*/  SHF.R.U32.HI R15, RZ, UR4, R14 ;  /* 0x00000004ff0f7c19 */ /* 0x002fe4000801160e */
[----:B------:R-:W-:Y:S02]  /*73d0*/  @P0 MOV R14, RZ ;  /* 0x000000ff000e0202 */ /* 0x000fe40000000f00 */
[----:B------:R-:W-:-:S03]  /*73e0*/  IADD3 R8, PT, PT, -R15, RZ, RZ ;  /* 0x000000ff0f087210 */ /* 0x000fc60007ffe1ff */
[----:B------:R-:W1:Y:S02]  /*73f0*/  @P0 LDC.64 R12, c[0x0][0x698] ;  /* 0x0001a600ff0c0b82 */ /* 0x000e640000000a00 */
[----:B------:R-:W-:-:S06]  /*7400*/  IMAD R8, R8, UR8, R9 ;  /* 0x0000000808087c24 */ /* 0x000fcc000f8e0209 */
[----:B------:R-:W1:Y:S01]  /*7410*/  @P0 LDC.64 R10, c[0x0][0x6a0] ;  /* 0x0001a800ff0a0b82 */ /* 0x000e620000000a00 */
[----:B---3--:R-:W-:-:S04]  /*7420*/  @P0 IMAD.HI.U32 R0, R15, R16, R14 ;  /* 0x000000100f000227 */ /* 0x008fc800078e000e */
[C---:B--2---:R-:W-:Y:S01]  /*7430*/  IMAD R3, R8.reuse, UR5, R3 ;  /* 0x0000000508037c24 */ /* 0x044fe2000f8e0203 */
[----:B------:R-:W-:Y:S01]  /*7440*/  @P0 SHF.R.U32.HI R0, RZ, R17, R0 ;  /* 0x00000011ff000219 */ /* 0x000fe20000011600 */
[C---:B----4-:R-:W-:Y:S01]  /*7450*/  IMAD R4, R8.reuse, UR10, R4 ;  /* 0x0000000a08047c24 */ /* 0x050fe2000f8e0204 */
[----:B------:R-:W2:Y:S01]  /*7460*/  @P0 LDC R6, c[0x0][0x6a8] ;  /* 0x0001aa00ff060b82 */ /* 0x000ea20000000800 */
[----:B------:R-:W-:Y:S01]  /*7470*/  IMAD R7, R8, UR11, R7 ;  /* 0x0000000b08077c24 */ /* 0x000fe2000f8e0207 */
[----:B------:R-:W-:Y:S01]  /*7480*/  @P0 IADD3 R14, PT, PT, -R0, RZ, RZ ;  /* 0x000000ff000e0210 */ /* 0x000fe20007ffe1ff */
[C---:B-----5:R-:W-:Y:S02]  /*7490*/  IMAD R2, R8.reuse, UR12, R2 ;  /* 0x0000000c08027c24 */ /* 0x060fe4000f8e0202 */
[----:B------:R-:W-:Y:S02]  /*74a0*/  IMAD R5, R8, UR13, R5 ;  /* 0x0000000d08057c24 */ /* 0x000fe4000f8e0205 */
[----:B0-----:R-:W-:-:S04]  /*74b0*/  @P0 IMAD R14, R19, R14, R15 ;  /* 0x0000000e130e0224 */ /* 0x001fc800078e020f */
[C---:B-1----:R-:W-:Y:S02]  /*74c0*/  @P0 IMAD R3, R14.reuse, R12, R3 ;  /* 0x0000000c0e030224 */ /* 0x042fe400078e0203 */
[C---:B------:R-:W-:Y:S02]  /*74d0*/  @P0 IMAD R4, R14.reuse, R13, R4 ;  /* 0x0000000d0e040224 */ /* 0x040fe400078e0204 */
[C---:B------:R-:W-:Y:S02]  /*74e0*/  @P0 IMAD R7, R14.reuse, R10, R7 ;  /* 0x0000000a0e070224 */ /* 0x040fe400078e0207 */
[C---:B------:R-:W-:Y:S02]  /*74f0*/  @P0 IMAD R2, R14.reuse, R11, R2 ;  /* 0x0000000b0e020224 */ /* 0x040fe400078e0202 */
[----:B--2---:R-:W-:-:S07]  /*7500*/  @P0 IMAD R5, R14, R6, R5 ;  /* 0x000000060e050224 */ /* 0x004fce00078e0205 */
.L_x_1386:
[----:B------:R-:W0:Y:S01]  /*7510*/  LDCU.128 UR12, c[0x0][0x6c0] ;  /* 0x0000d800ff0c77ac */ /* 0x000e220008000c00 */
[----:B------:R-:W1:Y:S01]  /*7520*/  LDCU.64 UR4, c[0x0][0x6d0] ;  /* 0x0000da00ff0477ac */ /* 0x000e620008000a00 */
[----:B------:R-:W2:Y:S01]  /*7530*/  LDCU.128 UR8, c[0x0][0x6b0] ;  /* 0x0000d600ff0877ac */ /* 0x000ea20008000c00 */
[----:B0-----:R-:W-:-:S04]  /*7540*/  IADD3 R6, P0, PT, R7, UR12, RZ ;  /* 0x0000000c07067c10 */ /* 0x001fc8000ff1e0ff */
[----:B------:R-:W-:-:S05]  /*7550*/  IADD3.X R7, PT, PT, RZ, UR13, RZ, P0, !PT ;  /* 0x0000000dff077c10 */ /* 0x000fca00087fe4ff */
[----:B------:R-:W3:Y:S01]  /*7560*/  LDG.E.U16 R6, desc[UR6][R6.64] ;  /* 0x0000000606067981 */ /* 0x000ee2000c1e1500 */
[----:B-1----:R-:W-:Y:S02]  /*7570*/  IADD3 R10, P1, PT, R5, UR4, RZ ;  /* 0x00000004050a7c10 */ /* 0x002fe4000ff3e0ff */
[----:B--2---:R-:W-:Y:S02]  /*7580*/  IADD3 R4, P0, PT, R4, UR10, RZ ;  /* 0x0000000a04047c10 */ /* 0x004fe4000ff1e0ff */
[----:B------:R-:W-:Y:S02]  /*7590*/  IADD3.X R11, PT, PT, RZ, UR5, RZ, P1, !PT ;  /* 0x00000005ff0b7c10 */ /* 0x000fe40008ffe4ff */
[----:B------:R-:W-:Y:S02]  /*75a0*/  IADD3 R8, P1, PT, R2, UR14, RZ ;  /* 0x0000000e02087c10 */ /* 0x000fe4000ff3e0ff */
[----:B------:R-:W-:Y:S01]  /*75b0*/  IADD3.X R5, PT, PT, RZ, UR11, RZ, P0, !PT ;  /* 0x0000000bff057c10 */ /* 0x000fe200087fe4ff */
[----:B------:R-:W2:Y:S01]  /*75c0*/  LDG.E.U16 R10, desc[UR6][R10.64] ;  /* 0x000000060a0a7981 */ /* 0x000ea2000c1e1500 */
[----:B------:R-:W-:-:S03]  /*75d0*/  IADD3.X R9, PT, PT, RZ, UR15, RZ, P1, !PT ;  /* 0x0000000fff097c10 */ /* 0x000fc60008ffe4ff */
[----:B------:R-:W4:Y:S04]  /*75e0*/  LDG.E.U16 R4, desc[UR6][R4.64] ;  /* 0x0000000604047981 */ /* 0x000f28000c1e1500 */
[----:B------:R-:W5:Y:S01]  /*75f0*/  LDG.E.U16 R8, desc[UR6][R8.64] ;  /* 0x0000000608087981 */ /* 0x000f62000c1e1500 */
[----:B---3--:R-:W-:-:S05]  /*7600*/  SHF.L.U32 R6, R6, 0x10, RZ ;  /* 0x0000001006067819 */ /* 0x008fca00000006ff */
[----:B------:R-:W-:Y:S01]  /*7610*/  FMUL.FTZ R6, R6, -1.4426950216293334961 ;  /* 0xbfb8aa3b06067820 */ /* 0x000fe20000410000 */
[----:B--2---:R-:W-:-:S05]  /*7620*/  SHF.L.U32 R2, R10, 0x10, RZ ;  /* 0x000000100a027819 */ /* 0x004fca00000006ff */
[----:B------:R-:W0:Y:S01]  /*7630*/  MUFU.EX2 R6, R6 ;  /* 0x0000000600067308 */ /* 0x000e220000000800 */
[----:B----4-:R-:W-:Y:S01]  /*7640*/  SHF.L.U32 R0, R4, 0x10, RZ ;  /* 0x0000001004007819 */ /* 0x010fe200000006ff */
[----:B0-----:R-:W-:-:S06]  /*7650*/  FADD.FTZ R7, R6, 1 ;  /* 0x3f80000006077421 */ /* 0x001fcc0000010000 */
[----:B------:R-:W0:Y:S02]  /*7660*/  MUFU.RCP R7, R7 ;  /* 0x0000000700077308 */ /* 0x000e240000001000 */
[----:B0-----:R-:W-:Y:S01]  /*7670*/  FFMA.FTZ R11, -R2, R7, R2 ;  /* 0x00000007020b7223 */ /* 0x001fe20000010102 */
[----:B-----5:R-:W-:-:S03]  /*7680*/  SHF.L.U32 R2, R8, 0x10, RZ ;  /* 0x0000001008027819 */ /* 0x020fc600000006ff */
[----:B------:R-:W-:-:S04]  /*7690*/  FMUL.FTZ R11, R0, R11 ;  /* 0x0000000b000b7220 */ /* 0x000fc80000410000 */
[----:B------:R-:W-:Y:S01]  /*76a0*/  FFMA.FTZ R11, R2, R7, R11 ;  /* 0x00000007020b7223 */ /* 0x000fe2000001000b */
[----:B------:R-:W-:-:S04]  /*76b0*/  IADD3 R2, P0, PT, R3, UR8, RZ ;  /* 0x0000000803027c10 */ /* 0x000fc8000ff1e0ff */
[----:B------:R-:W-:Y:S02]  /*76c0*/  F2FP.BF16.F32.PACK_AB R11, RZ, R11 ;  /* 0x0000000bff0b723e */ /* 0x000fe400000010ff */
[----:B------:R-:W-:-:S05]  /*76d0*/  IADD3.X R3, PT, PT, RZ, UR9, RZ, P0, !PT ;  /* 0x00000009ff037c10 */ /* 0x000fca00087fe4ff */
[----:B------:R-:W-:Y:S01]  /*76e0*/  STG.E.U16 desc[UR6][R2.64], R11 ;  /* 0x0000000b02007986 */ /* 0x000fe2000c101506 */
[----:B------:R-:W-:Y:S05]  /*76f0*/  EXIT ;  /* 0x000000000000794d */ /* 0x000fea0003800000 */
.L_x_1387:
        /* <DEDUP_REMOVED lines=16> */
.L_x_9241:


//--------------------- .text._ZN2at6native27unrolled_elementwise_kernelIZZZNS0_14glu_jvp_kernelERNS_18TensorIteratorBaseEENKUlvE_clEvENKUlvE2_clEvEUlN3c108BFloat16ES7_S7_S7_E_St5arrayIPcLm5EELi4E23TrivialOffsetCalculatorILi4EjESC_ILi1EjENS0_6memory15LoadWithoutCastENSF_16StoreWithoutCastEEEviT_T0_T2_T3_T4_T5_ --------------------------
	.section	.text._ZN2at6native27unrolled_elementwise_kernelIZZZNS0_14glu_jvp_kernelERNS_18TensorIteratorBaseEENKUlvE_clEvENKUlvE2_clEvEUlN3c108BFloat16ES7_S7_S7_E_St5arrayIPcLm5EELi4E23TrivialOffsetCalculatorILi4EjESC_ILi1EjENS0_6memory15LoadWithoutCastENSF_16StoreWithoutCastEEEviT_T0_T2_T3_T4_T5_,"ax",@progbits
	.align	128
        .global         _ZN2at6native27unrolled_elementwise_kernelIZZZNS0_14glu_jvp_kernelERNS_18TensorIteratorBaseEENKUlvE_clEvENKUlvE2_clEvEUlN3c108BFloat16ES7_S7_S7_E_St5arrayIPcLm5EELi4E23TrivialOffsetCalculatorILi4EjESC_ILi1EjENS0_6memory15LoadWithoutCastENSF_16StoreWithoutCastEEEviT_T0_T2_T3_T4_T5_
        .type           _ZN2at6native27unrolled_elementwise_kernelIZZZNS0_14glu_jvp_kernelERNS_18TensorIteratorBaseEENKUlvE_clEvENKUlvE2_clEvEUlN3c108BFloat16ES7_S7_S7_E_St5arrayIPcLm5EELi4E23TrivialOffsetCalculatorILi4EjESC_ILi1EjENS0_6memory15LoadWithoutCastENSF_16StoreWithoutCastEEEviT_T0_T2_T3_T4_T5_,@function
        .size           _ZN2at6native27unrolled_elementwise_kernelIZZZNS0_14glu_jvp_kernelERNS_18TensorIteratorBaseEENKUlvE_clEvENKUlvE2_clEvEUlN3c108BFloat16ES7_S7_S7_E_St5arrayIPcLm5EELi4E23TrivialOffsetCalculatorILi4EjESC_ILi1EjENS0_6memory15LoadWithoutCastENSF_16StoreWithoutCastEEEviT_T0_T2_T3_T4_T5_,(.L_x_9242 - _ZN2at6native27unrolled_elementwise_kernelIZZZNS0_14glu_jvp_kernelERNS_18TensorIteratorBaseEENKUlvE_clEvENKUlvE2_clEvEUlN3c108BFloat16ES7_S7_S7_E_St5arrayIPcLm5EELi4E23TrivialOffsetCalculatorILi4EjESC_ILi1EjENS0_6memory15LoadWithoutCastENSF_16StoreWithoutCastEEEviT_T0_T2_T3_T4_T5_)
        .other          _ZN2at6native27unrolled_elementwise_kernelIZZZNS0_14glu_jvp_kernelERNS_18TensorIteratorBaseEENKUlvE_clEvENKUlvE2_clEvEUlN3c108BFloat16ES7_S7_S7_E_St5arrayIPcLm5EELi4E23TrivialOffsetCalculatorILi4EjESC_ILi1EjENS0_6memory15LoadWithoutCastENSF_16StoreWithoutCastEEEviT_T0_T2_T3_T4_T5_,@"STO_CUDA_ENTRY STV_DEFAULT"
_ZN2at6native27unrolled_elementwise_kernelIZZZNS0_14glu_jvp_kernelERNS_18TensorIteratorBaseEENKUlvE_clEvENKUlvE2_clEvEUlN3c108BFloat16ES7_S7_S7_E_St5arrayIPcLm5EELi4E23TrivialOffsetCalculatorILi4EjESC_ILi1EjENS0_6memory15LoadWithoutCastENSF_16StoreWithoutCastEEEviT_T0_T2_T3_T4_T5_:
.text._ZN2at6native27unrolled_elementwise_kernelIZZZNS0_14glu_jvp_kernelERNS_18TensorIteratorBaseEENKUlvE_clEvENKUlvE2_clEvEUlN3c108BFloat16ES7_S7_S7_E_St5arrayIPcLm5EELi4E23TrivialOffsetCalculatorILi4EjESC_ILi1EjENS0_6memory15LoadWithoutCastENSF_16StoreWithoutCastEEEviT_T0_T2_T3_T4_T5_:
[----:B------:R-:W-:Y:S01]  /*0000*/  LDC R1, c[0x0][0x37c] ;  /* 0x0000df00ff017b82 */ /* 0x000fe20000000800 */
[----:B------:R-:W0:Y:S07]  /*0010*/  S2R R0, SR_CTAID.X ;  /* 0x0000000000007919 */ /* 0x000e2e0000002500 */
[----:B------:R-:W0:Y:S01]  /*0020*/  LDC R3, c[0x0][0x380] ;  /* 0x0000e000ff037b82 */ /* 0x000e220000000800 */
[----:B------:R-:W1:Y:S01]  /*0030*/  LDCU.64 UR4, c[0x0][0x358] ;  /* 0x00006b00ff0477ac */ /* 0x000e620008000a00 */
[----:B------:R-:W-:Y:S01]  /*0040*/  PRMT R4, RZ, 0x7610, R4 ;  /* 0x00007610ff047816 */ /* 0x000fe20000000004 */
[----:B------:R-:W2:Y:S01]  /*0050*/  S2R R25, SR_TID.X ;  /* 0x0000000000197919 */ /* 0x000ea20000002100 */
[----:B------:R-:W-:-:S04]  /*0060*/  PRMT R5, RZ, 0x7610, R5 ;  /* 0x00007610ff057816 */ /* 0x000fc80000000005 */
[----:B------:R-:W3:Y:S08]  /*0070*/  LDC.64 R16, c[0x0][0x390] ;  /* 0x0000e400ff107b82 */ /* 0x000ef00000000a00 */
[----:B------:R-:W4:Y:S08]  /*0080*/  LDC.64 R18, c[0x0][0x398] ;  /* 0x0000e600ff127b82 */ /* 0x000f300000000a00 */
[----:B------:R-:W1:Y:S01]  /*0090*/  LDC.64 R14, c[0x0][0x3a0] ;  /* 0x0000e800ff0e7b82 */ /* 0x000e620000000a00 */
[----:B0-----:R-:W-:-:S07]  /*00a0*/  IMAD R2, R0, -0x200, R3 ;  /* 0xfffffe0000027824 */ /* 0x001fce00078e0203 */
[----:B------:R-:W0:Y:S01]  /*00b0*/  LDC.64 R12, c[0x0][0x3a8] ;  /* 0x0000ea00ff0c7b82 */ /* 0x000e220000000a00 */
[----:B--2---:R-:W-:Y:S02]  /*00c0*/  MOV R3, R25 ;  /* 0x0000001900037202 */ /* 0x004fe40000000f00 */
[----:B------:R-:W-:-:S05]  /*00d0*/  ISETP.GE.AND P0, PT, R25, R2, PT ;  /* 0x000000021900720c */ /* 0x000fca0003f06270 */
[----:B------:R-:W2:Y:S01]  /*00e0*/  LDC.64 R22, c[0x0][0x3a0] ;  /* 0x0000e800ff167b82 */ /* 0x000ea20000000a00 */
[----:B------:R-:W-:-:S07]  /*00f0*/  PRMT R6, RZ, 0x7610, R6 ;  /* 0x00007610ff067816 */ /* 0x000fce0000000006 */
[----:B------:R-:W2:Y:S01]  /*0100*/  LDC.64 R28, c[0x0][0x390] ;  /* 0x0000e400ff1c7b82 */ /* 0x000ea20000000a00 */
[----:B------:R-:W-:-:S05]  /*0110*/  @!P0 VIADD R25, R3, 0x80 ;  /* 0x0000008003198836 */ /* 0x000fca0000000000 */
[C---:B------:R-:W-:Y:S02]  /*0120*/  ISETP.GE.AND P1, PT, R25.reuse, R2, PT ;  /* 0x000000021900720c */ /* 0x040fe40003f26270 */
[----:B------:R-:W2:Y:S08]  /*0130*/  LDC.64 R26, c[0x0][0x398] ;  /* 0x0000e600ff1a7b82 */ /* 0x000eb00000000a00 */
[----:B------:R-:W2:Y:S03]  /*0140*/  LDC.64 R20, c[0x0][0x3a8] ;  /* 0x0000ea00ff147b82 */ /* 0x000ea60000000a00 */
[----:B------:R-:W-:Y:S01]  /*0150*/  @!P1 LEA R7, R0, R25, 0x9 ;  /* 0x0000001900079211 */ /* 0x000fe200078e48ff */
[----:B------:R-:W-:-:S04]  /*0160*/  @!P1 VIADD R25, R25, 0x80 ;  /* 0x0000008019199836 */ /* 0x000fc80000000000 */
[----:B---3--:R-:W-:Y:S01]  /*0170*/  @!P1 IMAD.WIDE.U32 R16, R7, 0x2, R16 ;  /* 0x0000000207109825 */ /* 0x008fe200078e0010 */
[----:B------:R-:W-:-:S03]  /*0180*/  ISETP.GE.AND P2, PT, R25, R2, PT ;  /* 0x000000021900720c */ /* 0x000fc60003f46270 */
[C---:B----4-:R-:W-:Y:S01]  /*0190*/  @!P1 IMAD.WIDE.U32 R18, R7.reuse, 0x2, R18 ;  /* 0x0000000207129825 */ /* 0x050fe200078e0012 */
[----:B-1----:R1:W5:Y:S03]  /*01a0*/  @!P1 LDG.E.U16 R4, desc[UR4][R16.64] ;  /* 0x0000000410049981 */ /* 0x002366000c1e1500 */
[C---:B------:R-:W-:Y:S01]  /*01b0*/  @!P1 IMAD.WIDE.U32 R14, R7.reuse, 0x2, R14 ;  /* 0x00000002070e9825 */ /* 0x040fe200078e000e */
[----:B------:R-:W5:Y:S01]  /*01c0*/  @!P1 LDG.E.U16 R5, desc[UR4][R18.64] ;  /* 0x0000000412059981 */ /* 0x000f62000c1e1500 */
[----:B------:R-:W-:Y:S02]  /*01d0*/  PRMT R8, RZ, 0x7610, R8 ;  /* 0x00007610ff087816 */ /* 0x000fe40000000008 */
[----:B0-----:R-:W-:Y:S01]  /*01e0*/  @!P1 IMAD.WIDE.U32 R12, R7, 0x2, R12 ;  /* 0x00000002070c9825 */ /* 0x001fe200078e000c */
[----:B------:R-:W-:Y:S01]  /*01f0*/  PRMT R7, RZ, 0x7610, R7 ;  /* 0x00007610ff077816 */ /* 0x000fe20000000007 */
[----:B------:R0:W5:Y:S01]  /*0200*/  @!P1 LDG.E.U16 R6, desc[UR4][R14.64] ;  /* 0x000000040e069981 */ /* 0x000162000c1e1500 */
[----:B------:R-:W-:Y:S01]  /*0210*/  @!P2 LEA R11, R0, R25, 0x9 ;  /* 0x00000019000ba211 */ /* 0x000fe200078e48ff */
[----:B-1----:R-:W1:Y:S01]  /*0220*/  LDC.64 R16, c[0x0][0x3a0] ;  /* 0x0000e800ff107b82 */ /* 0x002e620000000a00 */
[----:B------:R-:W-:Y:S01]  /*0230*/  @!P2 VIADD R25, R25, 0x80 ;  /* 0x000000801919a836 */ /* 0x000fe20000000000 */
[----:B------:R-:W-:Y:S01]  /*0240*/  PRMT R9, RZ, 0x7610, R9 ;  /* 0x00007610ff097816 */ /* 0x000fe20000000009 */
[----:B------:R3:W5:Y:S01]  /*0250*/  @!P1 LDG.E.U16 R7, desc[UR4][R12.64] ;  /* 0x000000040c079981 */ /* 0x000762000c1e1500 */
[----:B------:R-:W-:Y:S01]  /*0260*/  PRMT R10, RZ, 0x7610, R10 ;  /* 0x00007610ff0a7816 */ /* 0x000fe2000000000a */
[----:B--2---:R-:W-:-:S03]  /*0270*/  @!P2 IMAD.WIDE.U32 R22, R11, 0x2, R22 ;  /* 0x000000020b16a825 */ /* 0x004fc600078e0016 */
[----:B0-----:R-:W0:Y:S01]  /*0280*/  LDC.64 R14, c[0x0][0x398] ;  /* 0x0000e600ff0e7b82 */ /* 0x001e220000000a00 */
[----:B------:R-:W-:Y:S01]  /*0290*/  ISETP.GE.AND P1, PT, R25, R2, PT ;  /* 0x000000021900720c */ /* 0x000fe20003f26270 */
[----:B------:R2:W5:Y:S01]  /*02a0*/  @!P2 LDG.E.U16 R10, desc[UR4][R22.64] ;  /* 0x00000004160aa981 */ /* 0x000562000c1e1500 */
[----:B------:R-:W-:Y:S01]  /*02b0*/  @!P2 IMAD.WIDE.U32 R28, R11, 0x2, R28 ;  /* 0x000000020b1ca825 */ /* 0x000fe200078e001c */
[----:B------:R-:W-:-:S03]  /*02c0*/  PRMT R24, RZ, 0x7610, R24 ;  /* 0x00007610ff187816 */ /* 0x000fc60000000018 */
[C---:B------:R-:W-:Y:S01]  /*02d0*/  @!P2 IMAD.WIDE.U32 R26, R11.reuse, 0x2, R26 ;  /* 0x000000020b1aa825 */ /* 0x040fe200078e001a */
[----:B---3--:R-:W3:Y:S01]  /*02e0*/  LDC.64 R12, c[0x0][0x390] ;  /* 0x0000e400ff0c7b82 */ /* 0x008ee20000000a00 */
[----:B------:R4:W5:Y:S07]  /*02f0*/  @!P2 LDG.E.U16 R8, desc[UR4][R28.64] ;  /* 0x000000041c08a981 */ /* 0x00096e000c1e1500 */
[----:B------:R-:W4:Y:S01]  /*0300*/  LDC.64 R18, c[0x0][0x3a8] ;  /* 0x0000ea00ff127b82 */ /* 0x000f220000000a00 */
[----:B------:R-:W-:Y:S01]  /*0310*/  @!P1 LEA R25, R0, R25, 0x9 ;  /* 0x0000001900199211 */ /* 0x000fe200078e48ff */
[----:B------:R-:W-:-:S06]  /*0320*/  @!P2 IMAD.WIDE.U32 R20, R11, 0x2, R20 ;  /* 0x000000020b14a825 */ /* 0x000fcc00078e0014 */
[----:B--2---:R-:W2:Y:S01]  /*0330*/  LDC.64 R22, c[0x0][0x390] ;  /* 0x0000e400ff167b82 */ /* 0x004ea20000000a00 */
[C---:B0-----:R-:W-:Y:S01]  /*0340*/  @!P1 IMAD.WIDE.U32 R14, R25.reuse, 0x2, R14 ;  /* 0x00000002190e9825 */ /* 0x041fe200078e000e */
[----:B------:R-:W-:Y:S01]  /*0350*/  PRMT R11, RZ, 0x7610, R11 ;  /* 0x00007610ff0b7816 */ /* 0x000fe2000000000b */
[----:B------:R-:W5:Y:S02]  /*0360*/  @!P2 LDG.E.U16 R9, desc[UR4][R26.64] ;  /* 0x000000041a09a981 */ /* 0x000f64000c1e1500 */
[----:B-1----:R-:W-:-:S03]  /*0370*/  @!P1 IMAD.WIDE.U32 R16, R25, 0x2, R16 ;  /* 0x0000000219109825 */ /* 0x002fc600078e0010 */
[----:B------:R0:W5:Y:S01]  /*0380*/  @!P2 LDG.E.U16 R11, desc[UR4][R20.64] ;  /* 0x00000004140ba981 */ /* 0x000162000c1e1500 */
[----:B---3--:R-:W-:-:S04]  /*0390*/  @!P1 IMAD.WIDE.U32 R12, R25, 0x2, R12 ;  /* 0x00000002190c9825 */ /* 0x008fc800078e000c */
[----:B----4-:R-:W-:Y:S01]  /*03a0*/  @!P0 IMAD R29, R0, 0x200, R3 ;  /* 0x00000200001d8824 */ /* 0x010fe200078e0203 */
[----:B------:R1:W5:Y:S01]  /*03b0*/  @!P1 LDG.E.U16 R24, desc[UR4][R12.64] ;  /* 0x000000040c189981 */ /* 0x000362000c1e1500 */
[----:B------:R-:W-:Y:S01]  /*03c0*/  @!P1 IMAD.WIDE.U32 R18, R25, 0x2, R18 ;  /* 0x0000000219129825 */ /* 0x000fe200078e0012 */
[----:B------:R-:W-:Y:S01]  /*03d0*/  PRMT R25, RZ, 0x7610, R25 ;  /* 0x00007610ff197816 */ /* 0x000fe20000000019 */
[----:B0-----:R-:W0:Y:S05]  /*03e0*/  LDC.64 R20, c[0x0][0x398] ;  /* 0x0000e600ff147b82 */ /* 0x001e2a0000000a00 */
[----:B------:R2:W5:Y:S03]  /*03f0*/  @!P1 LDG.E.U16 R25, desc[UR4][R14.64] ;  /* 0x000000040e199981 */ /* 0x000566000c1e1500 */
[----:B-1----:R-:W1:Y:S01]  /*0400*/  LDC.64 R12, c[0x0][0x3a8] ;  /* 0x0000ea00ff0c7b82 */ /* 0x002e620000000a00 */
[----:B--2---:R-:W-:-:S07]  /*0410*/  @!P0 IMAD.WIDE.U32 R14, R29, 0x2, R22 ;  /* 0x000000021d0e8825 */ /* 0x004fce00078e0016 */
[----:B------:R-:W2:Y:S01]  /*0420*/  LDC.64 R22, c[0x0][0x3a0] ;  /* 0x0000e800ff167b82 */ /* 0x000ea20000000a00 */
[----:B------:R-:W-:Y:S02]  /*0430*/  PRMT R26, RZ, 0x7610, R26 ;  /* 0x00007610ff1a7816 */ /* 0x000fe4000000001a */
[----:B------:R-:W-:Y:S02]  /*0440*/  PRMT R27, RZ, 0x7610, R27 ;  /* 0x00007610ff1b7816 */ /* 0x000fe4000000001b */
[----:B------:R-:W-:Y:S02]  /*0450*/  PRMT R28, RZ, 0x7610, R28 ;  /* 0x00007610ff1c7816 */ /* 0x000fe4000000001c */
[----:B------:R3:W5:Y:S01]  /*0460*/  @!P1 LDG.E.U16 R26, desc[UR4][R16.64] ;  /* 0x00000004101a9981 */ /* 0x000762000c1e1500 */
[----:B0-----:R-:W-:-:S03]  /*0470*/  @!P0 IMAD.WIDE.U32 R20, R29, 0x2, R20 ;  /* 0x000000021d148825 */ /* 0x001fc600078e0014 */
[----:B------:R0:W5:Y:S01]  /*0480*/  @!P1 LDG.E.U16 R27, desc[UR4][R18.64] ;  /* 0x00000004121b9981 */ /* 0x000162000c1e1500 */
[----:B-1----:R-:W-:-:S03]  /*0490*/  @!P0 IMAD.WIDE.U32 R12, R29, 0x2, R12 ;  /* 0x000000021d0c8825 */ /* 0x002fc600078e000c */
[----:B------:R1:W5:Y:S01]  /*04a0*/  @!P0 LDG.E.U16 R28, desc[UR4][R14.64] ;  /* 0x000000040e1c8981 */ /* 0x000362000c1e1500 */
[----:B---3--:R-:W-:Y:S02]  /*04b0*/  PRMT R16, RZ, 0x7610, R16 ;  /* 0x00007610ff107816 */ /* 0x008fe40000000010 */
[----:B------:R-:W-:Y:S02]  /*04c0*/  PRMT R17, RZ, 0x7610, R17 ;  /* 0x00007610ff117816 */ /* 0x000fe40000000011 */
[----:B0-----:R-:W-:Y:S02]  /*04d0*/  PRMT R18, RZ, 0x7610, R18 ;  /* 0x00007610ff127816 */ /* 0x001fe40000000012 */
[----:B------:R0:W5:Y:S01]  /*04e0*/  @!P0 LDG.E.U16 R16, desc[UR4][R20.64] ;  /* 0x0000000414108981 */ /* 0x000162000c1e1500 */
[----:B--2---:R-:W-:-:S03]  /*04f0*/  @!P0 IMAD.WIDE.U32 R22, R29, 0x2, R22 ;  /* 0x000000021d168825 */ /* 0x004fc600078e0016 */
[----:B------:R2:W5:Y:S04]  /*0500*/  @!P0 LDG.E.U16 R18, desc[UR4][R12.64] ;  /* 0x000000040c128981 */ /* 0x000568000c1e1500 */
[----:B------:R2:W5:Y:S01]  /*0510*/  @!P0 LDG.E.U16 R17, desc[UR4][R22.64] ;  /* 0x0000000416118981 */ /* 0x000562000c1e1500 */
[----:B------:R-:W-:-:S13]  /*0520*/  ISETP.GE.AND P0, PT, R3, R2, PT ;  /* 0x000000020300720c */ /* 0x000fda0003f06270 */
[----:B-1----:R-:W1:Y:S01]  /*0530*/  @!P0 LDC.64 R14, c[0x0][0x388] ;  /* 0x0000e200ff0e8b82 */ /* 0x002e620000000a00 */
[C---:B------:R-:W-:Y:S01]  /*0540*/  IADD3 R29, PT, PT, R3.reuse, 0x80, RZ ;  /* 0x00000080031d7810 */ /* 0x040fe20007ffe0ff */
[C---:B0-----:R-:W-:Y:S01]  /*0550*/  VIADD R21, R3.reuse, 0x180 ;  /* 0x0000018003157836 */ /* 0x041fe20000000000 */
[----:B------:R-:W-:Y:S02]  /*0560*/  IADD3 R19, PT, PT, R3, 0x100, RZ ;  /* 0x0000010003137810 */ /* 0x000fe40007ffe0ff */
[----:B------:R-:W-:Y:S01]  /*0570*/  @!P0 LEA R20, R0, R3, 0x9 ;  /* 0x0000000300148211 */ /* 0x000fe200078e48ff */
[----:B------:R-:W-:Y:S01]  /*0580*/  BSSY.RECONVERGENT B0, `(.L_x_1388) ;  /* 0x0000014000007945 */ /* 0x000fe20003800200 */
[----:B------:R-:W-:Y:S02]  /*0590*/  @!P0 MOV R3, R29 ;  /* 0x0000001d00038202 */ /* 0x000fe40000000f00 */
[-C--:B------:R-:W-:Y:S02]  /*05a0*/  ISETP.GE.AND P1, PT, R29, R2.reuse, PT ;  /* 0x000000021d00720c */ /* 0x080fe40003f26270 */
[----:B------:R-:W-:-:S02]  /*05b0*/  ISETP.GE.AND P2, PT, R19, R2, PT ;  /* 0x000000021300720c */ /* 0x000fc40003f46270 */
[-C--:B------:R-:W-:Y:S02]  /*05c0*/  ISETP.GE.AND P3, PT, R21, R2.reuse, PT ;  /* 0x000000021500720c */ /* 0x080fe40003f66270 */
[----:B------:R-:W-:Y:S01]  /*05d0*/  ISETP.GE.AND P4, PT, R3, R2, PT ;  /* 0x000000020300720c */ /* 0x000fe20003f86270 */
[----:B-1----:R-:W-:Y:S01]  /*05e0*/  @!P0 IMAD.WIDE.U32 R14, R20, 0x2, R14 ;  /* 0x00000002140e8825 */ /* 0x002fe200078e000e */
[----:B--2---:R-:W-:Y:S11]  /*05f0*/  @P0 BRA `(.L_x_1389) ;  /* 0x0000000000300947 */ /* 0x004ff60003800000 */
[----:B-----5:R-:W-:Y:S01]  /*0600*/  IMAD.U32 R16, R16, 0x10000, RZ ;  /* 0x0001000010107824 */ /* 0x020fe200078e00ff */
[----:B------:R-:W-:Y:S01]  /*0610*/  SHF.L.U32 R18, R18, 0x10, RZ ;  /* 0x0000001012127819 */ /* 0x000fe200000006ff */
[----:B------:R-:W-:Y:S01]  /*0620*/  IMAD.U32 R17, R17, 0x10000, RZ ;  /* 0x0001000011117824 */ /* 0x000fe200078e00ff */
[----:B------:R-:W-:Y:S01]  /*0630*/  SHF.L.U32 R28, R28, 0x10, RZ ;  /* 0x000000101c1c7819 */ /* 0x000fe200000006ff */
[----:B------:R-:W-:-:S06]  /*0640*/  FMUL.FTZ R16, R16, -1.4426950216293334961 ;  /* 0xbfb8aa3b10107820 */ /* 0x000fcc0000410000 */
[----:B------:R-:W0:Y:S02]  /*0650*/  MUFU.EX2 R16, R16 ;  /* 0x0000001000107308 */ /* 0x000e240000000800 */
[----:B0-----:R-:W-:-:S06]  /*0660*/  FADD.FTZ R13, R16, 1 ;  /* 0x3f800000100d7421 */ /* 0x001fcc0000010000 */
[----:B------:R-:W0:Y:S02]  /*0670*/  MUFU.RCP R13, R13 ;  /* 0x0000000d000d7308 */ /* 0x000e240000001000 */
[----:B0-----:R-:W-:-:S04]  /*0680*/  FFMA.FTZ R19, -R18, R13, R18 ;  /* 0x0000000d12137223 */ /* 0x001fc80000010112 */
[----:B------:R-:W-:-:S04]  /*0690*/  FMUL.FTZ R28, R28, R19 ;  /* 0x000000131c1c7220 */ /* 0x000fc80000410000 */
[----:B------:R-:W-:-:S05]  /*06a0*/  FFMA.FTZ R12, R17, R13, R28 ;  /* 0x0000000d110c7223 */ /* 0x000fca000001001c */
[----:B------:R-:W-:-:S07]  /*06b0*/  F2FP.BF16.F32.PACK_AB R12, RZ, R12 ;  /* 0x0000000cff0c723e */ /* 0x000fce00000010ff */
.L_x_1389:
[----:B------:R-:W-:Y:S05]  /*06c0*/  BSYNC.RECONVERGENT B0 ;  /* 0x0000000000007941 */ /* 0x000fea0003800200 */
.L_x_1388:
[----:B------:R-:W-:Y:S04]  /*06d0*/  BSSY.RECONVERGENT B0, `(.L_x_1390) ;  /* 0x000000e000007945 */ /* 0x000fe80003800200 */
[----:B------:R-:W-:Y:S05]  /*06e0*/  @P1 BRA `(.L_x_1391) ;  /* 0x0000000000301947 */ /* 0x000fea0003800000 */
[----:B-----5:R-:W-:Y:S01]  /*06f0*/  SHF.L.U32 R5, R5, 0x10, RZ ;  /* 0x0000001005057819 */ /* 0x020fe200000006ff */
[----:B------:R-:W-:Y:S01]  /*0700*/  IMAD.U32 R4, R4, 0x10000, RZ ;  /* 0x0001000004047824 */ /* 0x000fe200078e00ff */
[----:B------:R-:W-:Y:S02]  /*0710*/  SHF.L.U32 R7, R7, 0x10, RZ ;  /* 0x0000001007077819 */ /* 0x000fe400000006ff */
        /* <DEDUP_REMOVED lines=9> */
.L_x_1391:
[----:B------:R-:W-:Y:S05]  /*07b0*/  BSYNC.RECONVERGENT B0 ;  /* 0x0000000000007941 */ /* 0x000fea0003800200 */
.L_x_1390:
        /* <DEDUP_REMOVED lines=14> */
.L_x_1393:
[----:B------:R-:W-:Y:S05]  /*08a0*/  BSYNC.RECONVERGENT B0 ;  /* 0x0000000000007941 */ /* 0x000fea0003800200 */
.L_x_1392:
[----:B------:R-:W-:Y:S04]  /*08b0*/  BSSY.RECONVERGENT B0, `(.L_x_1394) ;  /* 0x000000e000007945 */ /* 0x000fe80003800200 */
[----:B------:R-:W-:Y:S05]  /*08c0*/  @P3 BRA `(.L_x_1395) ;  /* 0x0000000000303947 */ /* 0x000fea0003800000 */
        /* <DEDUP_REMOVED lines=12> */
.L_x_1395:
[----:B------:R-:W-:Y:S05]  /*0990*/  BSYNC.RECONVERGENT B0 ;  /* 0x0000000000007941 */ /* 0x000fea0003800200 */
.L_x_1394:
[----:B------:R0:W-:Y:S01]  /*09a0*/  @!P0 STG.E.U16 desc[UR4][R14.64], R12 ;  /* 0x0000000c0e008986 */ /* 0x0001e2000c101504 */
[----:B------:R-:W-:Y:S04]  /*09b0*/  BSSY.RECONVERGENT B0, `(.L_x_1396) ;  /* 0x000000c000007945 */ /* 0x000fe80003800200 */
[----:B------:R-:W-:Y:S05]  /*09c0*/  @P4 BRA `(.L_x_1397) ;  /* 0x0000000000284947 */ /* 0x000fea0003800000 */
[----:B-----5:R-:W1:Y:S01]  /*09d0*/  LDC.64 R6, c[0x0][0x388] ;  /* 0x0000e200ff067b82 */ /* 0x020e620000000a00 */
[----:B------:R-:W-:Y:S02]  /*09e0*/  LEA R9, R0, R3, 0x9 ;  /* 0x0000000300097211 */ /* 0x000fe400078e48ff */
[----:B------:R-:W-:-:S04]  /*09f0*/  IADD3 R3, PT, PT, R3, 0x80, RZ ;  /* 0x0000008003037810 */ /* 0x000fc80007ffe0ff */
[----:B------:R-:W-:-:S13]  /*0a00*/  ISETP.GE.AND P0, PT, R3, R2, PT ;  /* 0x000000020300720c */ /* 0x000fda0003f06270 */
[----:B------:R-:W-:Y:S01]  /*0a10*/  @!P0 IMAD R11, R0, 0x200, R3 ;  /* 0x00000200000b8824 */ /* 0x000fe200078e0203 */
[----:B------:R-:W-:Y:S01]  /*0a20*/  @!P0 IADD3 R3, PT, PT, R3, 0x80, RZ ;  /* 0x0000008003038810 */ /* 0x000fe20007ffe0ff */
[----:B-1----:R-:W-:-:S04]  /*0a30*/  IMAD.WIDE.U32 R8, R9, 0x2, R6 ;  /* 0x0000000209087825 */ /* 0x002fc800078e0006 */
[----:B------:R-:W-:Y:S01]  /*0a40*/  @!P0 IMAD.WIDE.U32 R6, R11, 0x2, R6 ;  /* 0x000000020b068825 */ /* 0x000fe200078e0006 */
[----:B------:R1:W-:Y:S04]  /*0a50*/  STG.E.U16 desc[UR4][R8.64], R4 ;  /* 0x0000000408007986 */ /* 0x0003e8000c101504 */
[----:B------:R1:W-:Y:S02]  /*0a60*/  @!P0 STG.E.U16 desc[UR4][R6.64], R5 ;  /* 0x0000000506008986 */ /* 0x0003e4000c101504 */
.L_x_1397:
[----:B------:R-:W-:Y:S05]  /*0a70*/  BSYNC.RECONVERGENT B0 ;  /* 0x0000000000007941 */ /* 0x000fea0003800200 */
.L_x_1396:
[----:B------:R-:W-:-:S13]  /*0a80*/  ISETP.GE.AND P0, PT, R3, R2, PT ;  /* 0x000000020300720c */ /* 0x000fda0003f06270 */
[----:B------:R-:W-:Y:S05]  /*0a90*/  @P0 EXIT ;  /* 0x000000000000094d */ /* 0x000fea0003800000 */
[----:B-1---5:R-:W1:Y:S01]  /*0aa0*/  LDC.64 R4, c[0x0][0x388] ;  /* 0x0000e200ff047b82 */ /* 0x022e620000000a00 */
[----:B------:R-:W-:-:S05]  /*0ab0*/  LEA R3, R0, R3, 0x9 ;  /* 0x0000000300037211 */ /* 0x000fca00078e48ff */
[----:B-1----:R-:W-:-:S05]  /*0ac0*/  IMAD.WIDE.U32 R2, R3, 0x2, R4 ;  /* 0x0000000203027825 */ /* 0x002fca00078e0004 */
[----:B------:R-:W-:Y:S01]  /*0ad0*/  STG.E.U16 desc[UR4][R2.64], R26 ;  /* 0x0000001a02007986 */ /* 0x000fe2000c101504 */
[----:B------:R-:W-:Y:S05]  /*0ae0*/  EXIT ;  /* 0x000000000000794d */ /* 0x000fea0003800000 */
.L_x_1398:
        /* <DEDUP_REMOVED lines=9> */
.L_x_9242:


//--------------------- .text._ZN2at6native29vectorized_elementwise_kernelILi2EZZZNS0_14glu_jvp_kernelERNS_18TensorIteratorBaseEENKUlvE_clEvENKUlvE2_clEvEUlN3c108BFloat16ES7_S7_S7_E_St5arrayIPcLm5EEEEviT0_T1_ --------------------------
	.section	.text._ZN2at6native29vectorized_elementwise_kernelILi2EZZZNS0_14glu_jvp_kernelERNS_18TensorIteratorBaseEENKUlvE_clEvENKUlvE2_clEvEUlN3c108BFloat16ES7_S7_S7_E_St5arrayIPcLm5EEEEviT0_T1_,"ax",@progbits
	.align	128
        .global         _ZN2at6native29vectorized_elementwise_kernelILi2EZZZNS0_14glu_jvp_kernelERNS_18TensorIteratorBaseEENKUlvE_clEvENKUlvE2_clEvEUlN3c108BFloat16ES7_S7_S7_E_St5arrayIPcLm5EEEEviT0_T1_
        .type           _ZN2at6native29vectorized_elementwise_kernelILi2EZZZNS0_14glu_jvp_kernelERNS_18TensorIteratorBaseEENKUlvE_clEvENKUlvE2_clEvEUlN3c108BFloat16ES7_S7_S7_E_St5arrayIPcLm5EEEEviT0_T1_,@function
        .size           _ZN2at6native29vectorized_elementwise_kernelILi2EZZZNS0_14glu_jvp_kernelERNS_18TensorIteratorBaseEENKUlvE_clEvENKUlvE2_clEvEUlN3c108BFloat16ES7_S7_S7_E_St5arrayIPcLm5EEEEviT0_T1_,(.L_x_9243 - _ZN2at6native29vectorized_elementwise_kernelILi2EZZZNS0_14glu_jvp_kernelERNS_18TensorIteratorBaseEENKUlvE_clEvENKUlvE2_clEvEUlN3c108BFloat16ES7_S7_S7_E_St5arrayIPcLm5EEEEviT0_T1_)
        .other          _ZN2at6native29vectorized_elementwise_kernelILi2EZZZNS0_14glu_jvp_kernelERNS_18TensorIteratorBaseEENKUlvE_clEvENKUlvE2_clEvEUlN3c108BFloat16ES7_S7_S7_E_St5arrayIPcLm5EEEEviT0_T1_,@"STO_CUDA_ENTRY STV_DEFAULT"
_ZN2at6native29vectorized_elementwise_kernelILi2EZZZNS0_14glu_jvp_kernelERNS_18TensorIteratorBaseEENKUlvE_clEvENKUlvE2_clEvEUlN3c108BFloat16ES7_S7_S7_E_St5arrayIPcLm5EEEEviT0_T1_:
.text._ZN2at6native29vectorized_elementwise_kernelILi2EZZZNS0_14glu_jvp_kernelERNS_18TensorIteratorBaseEENKUlvE_clEvENKUlvE2_clEvEUlN3c108BFloat16ES7_S7_S7_E_St5arrayIPcLm5EEEEviT0_T1_:
[----:B------:R-:W-:Y:S01]  /*0000*/  LDC R1, c[0x0][0x37c] ;  /* 0x0000df00ff017b82 */ /* 0x000fe20000000800 */
[----:B------:R-:W0:Y:S01]  /*0010*/  S2R R2, SR_CTAID.X ;  /* 0x0000000000027919 */ /* 0x000e220000002500 */
[----:B------:R-:W1:Y:S01]  /*0020*/  LDCU UR6, c[0x0][0x380] ;  /* 0x00007000ff0677ac */ /* 0x000e620008000800 */
[----:B------:R-:W2:Y:S01]  /*0030*/  LDCU.64 UR4, c[0x0][0x358] ;  /* 0x00006b00ff0477ac */ /* 0x000ea20008000a00 */
[----:B0-----:R-:W-:-:S04]  /*0040*/  SHF.L.U32 R2, R2, 0xa, RZ ;  /* 0x0000000a02027819 */ /* 0x001fc800000006ff */
[----:B-1----:R-:W-:-:S04]  /*0050*/  IADD3 R3, PT, PT, -R2, UR6, RZ ;  /* 0x0000000602037c10 */ /* 0x002fc8000fffe1ff */
[----:B------:R-:W-:-:S13]  /*0060*/  ISETP.GT.U32.AND P0, PT, R3, 0x3ff, PT ;  /* 0x000003ff0300780c */ /* 0x000fda0003f04070 */
[----:B--2---:R-:W-:Y:S05]  /*0070*/  @P0 BRA `(.L_x_1399) ;  /* 0x00000014006c0947 */ /* 0x004fea0003800000 */
[----:B------:R-:W0:Y:S01]  /*0080*/  S2R R0, SR_TID.X ;  /* 0x0000000000007919 */ /* 0x000e220000002100 */
[----:B------:R-:W1:Y:S01]  /*0090*/  LDC.64 R10, c[0x0][0x390] ;  /* 0x0000e400ff0a7b82 */ /* 0x000e620000000a00 */
[----:B------:R-:W-:Y:S02]  /*00a0*/  PRMT R4, RZ, 0x7610, R4 ;  /* 0x00007610ff047816 */ /* 0x000fe40000000004 */
[----:B------:R-:W-:-:S05]  /*00b0*/  PRMT R6, RZ, 0x7610, R6 ;  /* 0x00007610ff067816 */ /* 0x000fca0000000006 */
[----:B------:R-:W2:Y:S08]  /*00c0*/  LDC.64 R18, c[0x0][0x398] ;  /* 0x0000e600ff127b82 */ /* 0x000eb00000000a00 */
[----:B------:R-:W3:Y:S08]  /*00d0*/  LDC.64 R26, c[0x0][0x3a0] ;  /* 0x0000e800ff1a7b82 */ /* 0x000ef00000000a00 */
[----:B------:R-:W4:Y:S01]  /*00e0*/  LDC.64 R8, c[0x0][0x3a8] ;  /* 0x0000ea00ff087b82 */ /* 0x000f220000000a00 */
[----:B0-----:R-:W-:-:S07]  /*00f0*/  ISETP.GE.U32.AND P0, PT, R0, R3, PT ;  /* 0x000000030000720c */ /* 0x001fce0003f06070 */
[----:B------:R-:W0:Y:S01]  /*0100*/  LDC.64 R22, c[0x0][0x390] ;  /* 0x0000e400ff167b82 */ /* 0x000e220000000a00 */
[----:B------:R-:W-:Y:S02]  /*0110*/  MOV R5, R0 ;  /* 0x0000000000057202 */ /* 0x000fe40000000f00 */
[----:B------:R-:W-:-:S05]  /*0120*/  PRMT R7, RZ, 0x7610, R7 ;  /* 0x00007610ff077816 */ /* 0x000fca0000000007 */
[----:B------:R-:W0:Y:S01]  /*0130*/  LDC.64 R24, c[0x0][0x398] ;  /* 0x0000e600ff187b82 */ /* 0x000e220000000a00 */
[----:B------:R-:W-:Y:S01]  /*0140*/  @!P0 IADD3 R0, PT, PT, R5, 0x80, RZ ;  /* 0x0000008005008810 */ /* 0x000fe20007ffe0ff */
[----:B------:R-:W-:-:S03]  /*0150*/  @!P0 IMAD.IADD R33, R2, 0x1, R5 ;  /* 0x0000000102218824 */ /* 0x000fc600078e0205 */
[----:B------:R-:W-:Y:S01]  /*0160*/  ISETP.GE.U32.AND P1, PT, R0, R3, PT ;  /* 0x000000030000720c */ /* 0x000fe20003f26070 */
[C---:B-1----:R-:W-:Y:S02]  /*0170*/  @!P0 IMAD.WIDE.U32 R10, R33.reuse, 0x2, R10 ;  /* 0x00000002210a8825 */ /* 0x042fe400078e000a */
[----:B------:R-:W1:Y:S02]  /*0180*/  LDC.64 R16, c[0x0][0x3a8] ;  /* 0x0000ea00ff107b82 */ /* 0x000e640000000a00 */
[C---:B--2---:R-:W-:Y:S01]  /*0190*/  @!P0 IMAD.WIDE.U32 R18, R33.reuse, 0x2, R18 ;  /* 0x0000000221128825 */ /* 0x044fe200078e0012 */
[----:B------:R-:W5:Y:S03]  /*01a0*/  @!P0 LDG.E.U16 R4, desc[UR4][R10.64] ;  /* 0x000000040a048981 */ /* 0x000f66000c1e1500 */
[C---:B---3--:R-:W-:Y:S01]  /*01b0*/  @!P0 IMAD.WIDE.U32 R26, R33.reuse, 0x2, R26 ;  /* 0x00000002211a8825 */ /* 0x048fe200078e001a */
[----:B------:R2:W5:Y:S01]  /*01c0*/  @!P0 LDG.E.U16 R6, desc[UR4][R18.64] ;  /* 0x0000000412068981 */ /* 0x000562000c1e1500 */
[----:B------:R-:W3:Y:S02]  /*01d0*/  LDC.64 R14, c[0x0][0x3a0] ;  /* 0x0000e800ff0e7b82 */ /* 0x000ee40000000a00 */
[----:B----4-:R-:W-:Y:S01]  /*01e0*/  @!P0 IMAD.WIDE.U32 R32, R33, 0x2, R8 ;  /* 0x0000000221208825 */ /* 0x010fe200078e0008 */
[----:B------:R-:W-:Y:S01]  /*01f0*/  PRMT R8, RZ, 0x7610, R8 ;  /* 0x00007610ff087816 */ /* 0x000fe20000000008 */
[----:B------:R4:W5:Y:S01]  /*0200*/  @!P0 LDG.E.U16 R7, desc[UR4][R26.64] ;  /* 0x000000041a078981 */ /* 0x000962000c1e1500 */
[----:B------:R-:W-:Y:S01]  /*0210*/  @!P1 IADD3 R13, PT, PT, R2, R0, RZ ;  /* 0x00000000020d9210 */ /* 0x000fe20007ffe0ff */
[----:B------:R-:W-:-:S02]  /*0220*/  @!P1 VIADD R0, R0, 0x80 ;  /* 0x0000008000009836 */ /* 0x000fc40000000000 */
[----:B------:R-:W3:Y:S01]  /*0230*/  LDC.64 R20, c[0x0][0x390] ;  /* 0x0000e400ff147b82 */ /* 0x000ee20000000a00 */
[----:B------:R0:W5:Y:S02]  /*0240*/  @!P0 LDG.E.U16 R8, desc[UR4][R32.64] ;  /* 0x0000000420088981 */ /* 0x000164000c1e1500 */
[----:B------:R-:W-:-:S05]  /*0250*/  ISETP.GE.U32.AND P0, PT, R0, R3, PT ;  /* 0x000000030000720c */ /* 0x000fca0003f06070 */
[----:B--2---:R-:W2:Y:S08]  /*0260*/  LDC.64 R18, c[0x0][0x390] ;  /* 0x0000e400ff127b82 */ /* 0x004eb00000000a00 */
[----:B------:R-:W-:Y:S01]  /*0270*/  @!P0 IADD3 R35, PT, PT, R2, R0, RZ ;  /* 0x0000000002238210 */ /* 0x000fe20007ffe0ff */
[----:B------:R-:W2:Y:S01]  /*0280*/  LDC.64 R30, c[0x0][0x398] ;  /* 0x0000e600ff1e7b82 */ /* 0x000ea20000000a00 */
[----:B------:R-:W-:-:S04]  /*0290*/  @!P0 IADD3 R0, PT, PT, R0, 0x80, RZ ;  /* 0x0000008000008810 */ /* 0x000fc80007ffe0ff */
[----:B------:R-:W-:-:S03]  /*02a0*/  ISETP.GE.U32.AND P2, PT, R0, R3, PT ;  /* 0x000000030000720c */ /* 0x000fc60003f46070 */
[----:B------:R-:W2:Y:S01]  /*02b0*/  LDC.64 R28, c[0x0][0x3a0] ;  /* 0x0000e800ff1c7b82 */ /* 0x000ea20000000a00 */
[----:B------:R-:W-:-:S07]  /*02c0*/  PRMT R9, RZ, 0x7610, R9 ;  /* 0x00007610ff097816 */ /* 0x000fce0000000009 */
[----:B----4-:R-:W4:Y:S01]  /*02d0*/  LDC.64 R26, c[0x0][0x3a8] ;  /* 0x0000ea00ff1a7b82 */ /* 0x010f220000000a00 */
[C---:B0-----:R-:W-:Y:S01]  /*02e0*/  @!P1 IMAD.WIDE.U32 R22, R13.reuse, 0x2, R22 ;  /* 0x000000020d169825 */ /* 0x041fe200078e0016 */
[----:B------:R-:W-:Y:S02]  /*02f0*/  PRMT R10, RZ, 0x7610, R10 ;  /* 0x00007610ff0a7816 */ /* 0x000fe4000000000a */
[----:B------:R-:W-:Y:S01]  /*0300*/  PRMT R12, RZ, 0x7610, R12 ;  /* 0x00007610ff0c7816 */ /* 0x000fe2000000000c */
[C---:B------:R-:W-:Y:S01]  /*0310*/  @!P1 IMAD.WIDE.U32 R24, R13.reuse, 0x2, R24 ;  /* 0x000000020d189825 */ /* 0x040fe200078e0018 */
[----:B------:R0:W5:Y:S01]  /*0320*/  @!P1 LDG.E.U16 R9, desc[UR4][R22.64] ;  /* 0x0000000416099981 */ /* 0x000162000c1e1500 */
[----:B------:R-:W-:Y:S01]  /*0330*/  PRMT R11, RZ, 0x7610, R11 ;  /* 0x00007610ff0b7816 */ /* 0x000fe2000000000b */
[----:B------:R-:W4:Y:S01]  /*0340*/  LDC.64 R32, c[0x0][0x3a0] ;  /* 0x0000e800ff207b82 */ /* 0x000f220000000a00 */
[C---:B-1----:R-:W-:Y:S01]  /*0350*/  @!P1 IMAD.WIDE.U32 R16, R13.reuse, 0x2, R16 ;  /* 0x000000020d109825 */ /* 0x042fe200078e0010 */
[----:B------:R1:W5:Y:S03]  /*0360*/  @!P1 LDG.E.U16 R10, desc[UR4][R24.64] ;  /* 0x00000004180a9981 */ /* 0x000366000c1e1500 */
[----:B---3--:R-:W-:Y:S01]  /*0370*/  @!P1 IMAD.WIDE.U32 R14, R13, 0x2, R14 ;  /* 0x000000020d0e9825 */ /* 0x008fe200078e000e */
[----:B------:R3:W5:Y:S02]  /*0380*/  @!P1 LDG.E.U16 R12, desc[UR4][R16.64] ;  /* 0x00000004100c9981 */ /* 0x000764000c1e1500 */
[----:B------:R-:W4:Y:S01]  /*0390*/  LDC.64 R36, c[0x0][0x390] ;  /* 0x0000e400ff247b82 */ /* 0x000f220000000a00 */
[----:B0-----:R-:W-:Y:S01]  /*03a0*/  @!P2 IMAD.IADD R23, R2, 0x1, R0 ;  /* 0x000000010217a824 */ /* 0x001fe200078e0200 */
[----:B------:R0:W5:Y:S03]  /*03b0*/  @!P1 LDG.E.U16 R11, desc[UR4][R14.64] ;  /* 0x000000040e0b9981 */ /* 0x000166000c1e1500 */
[----:B--2---:R-:W-:-:S03]  /*03c0*/  @!P2 IMAD.WIDE.U32 R18, R23, 0x2, R18 ;  /* 0x000000021712a825 */ /* 0x004fc600078e0012 */
[----:B-1----:R-:W1:Y:S01]  /*03d0*/  LDC.64 R24, c[0x0][0x398] ;  /* 0x0000e600ff187b82 */ /* 0x002e620000000a00 */
[----:B---3--:R-:W-:Y:S01]  /*03e0*/  PRMT R17, RZ, 0x7610, R17 ;  /* 0x00007610ff117816 */ /* 0x008fe20000000011 */
[C---:B------:R-:W-:Y:S01]  /*03f0*/  @!P0 IMAD.WIDE.U32 R20, R35.reuse, 0x2, R20 ;  /* 0x0000000223148825 */ /* 0x040fe200078e0014 */
[----:B------:R-:W-:Y:S02]  /*0400*/  PRMT R13, RZ, 0x7610, R13 ;  /* 0x00007610ff0d7816 */ /* 0x000fe4000000000d */
[----:B0-----:R-:W-:Y:S01]  /*0410*/  PRMT R14, RZ, 0x7610, R14 ;  /* 0x00007610ff0e7816 */ /* 0x001fe2000000000e */
[C---:B------:R-:W-:Y:S01]  /*0420*/  @!P0 IMAD.WIDE.U32 R30, R35.reuse, 0x2, R30 ;  /* 0x00000002231e8825 */ /* 0x040fe200078e001e */
[----:B------:R-:W-:Y:S01]  /*0430*/  PRMT R15, RZ, 0x7610, R15 ;  /* 0x00007610ff0f7816 */ /* 0x000fe2000000000f */
[----:B------:R0:W5:Y:S01]  /*0440*/  @!P2 LDG.E.U16 R17, desc[UR4][R18.64] ;  /* 0x000000041211a981 */ /* 0x000162000c1e1500 */
[----:B------:R-:W-:Y:S01]  /*0450*/  PRMT R16, RZ, 0x7610, R16 ;  /* 0x00007610ff107816 */ /* 0x000fe20000000010 */
[C---:B------:R-:W-:Y:S01]  /*0460*/  @!P0 IMAD.WIDE.U32 R28, R35.reuse, 0x2, R28 ;  /* 0x00000002231c8825 */ /* 0x040fe200078e001c */
[----:B------:R-:W-:Y:S01]  /*0470*/  @!P2 IADD3 R0, PT, PT, R0, 0x80, RZ ;  /* 0x000000800000a810 */ /* 0x000fe20007ffe0ff */
[----:B------:R2:W5:Y:S02]  /*0480*/  @!P0 LDG.E.U16 R13, desc[UR4][R20.64] ;  /* 0x00000004140d8981 */ /* 0x000564000c1e1500 */
[----:B----4-:R-:W-:-:S02]  /*0490*/  @!P0 IMAD.WIDE.U32 R26, R35, 0x2, R26 ;  /* 0x00000002231a8825 */ /* 0x010fc400078e001a */
[----:B------:R3:W5:Y:S01]  /*04a0*/  @!P0 LDG.E.U16 R14, desc[UR4][R30.64] ;  /* 0x000000041e0e8981 */ /* 0x000762000c1e1500 */
[----:B------:R-:W4:Y:S03]  /*04b0*/  LDC.64 R34, c[0x0][0x3a8] ;  /* 0x0000ea00ff227b82 */ /* 0x000f260000000a00 */
[----:B------:R-:W5:Y:S04]  /*04c0*/  @!P0 LDG.E.U16 R15, desc[UR4][R28.64] ;  /* 0x000000041c0f8981 */ /* 0x000f68000c1e1500 */
[----:B------:R3:W5:Y:S01]  /*04d0*/  @!P0 LDG.E.U16 R16, desc[UR4][R26.64] ;  /* 0x000000041a108981 */ /* 0x000762000c1e1500 */
[----:B0-----:R-:W0:Y:S01]  /*04e0*/  LDC.64 R18, c[0x0][0x3a0] ;  /* 0x0000e800ff127b82 */ /* 0x001e220000000a00 */
[----:B------:R-:W-:Y:S01]  /*04f0*/  ISETP.GE.U32.AND P0, PT, R0, R3, PT ;  /* 0x000000030000720c */ /* 0x000fe20003f06070 */
[----:B-1----:R-:W-:Y:S01]  /*0500*/  @!P2 IMAD.WIDE.U32 R24, R23, 0x2, R24 ;  /* 0x000000021718a825 */ /* 0x002fe200078e0018 */
[----:B--2---:R-:W-:-:S02]  /*0510*/  PRMT R20, RZ, 0x7610, R20 ;  /* 0x00007610ff147816 */ /* 0x004fc40000000014 */
[----:B------:R-:W-:Y:S01]  /*0520*/  PRMT R21, RZ, 0x7610, R21 ;  /* 0x00007610ff157816 */ /* 0x000fe20000000015 */
[----:B------:R-:W-:Y:S02]  /*0530*/  @!P2 IMAD.WIDE.U32 R32, R23, 0x2, R32 ;  /* 0x000000021720a825 */ /* 0x000fe400078e0020 */
[----:B---3--:R-:W1:Y:S01]  /*0540*/  LDC.64 R30, c[0x0][0x390] ;  /* 0x0000e400ff1e7b82 */ /* 0x008e620000000a00 */
[----:B------:R2:W5:Y:S04]  /*0550*/  @!P2 LDG.E.U16 R20, desc[UR4][R24.64] ;  /* 0x000000041814a981 */ /* 0x000568000c1e1500 */
[----:B------:R3:W5:Y:S01]  /*0560*/  @!P2 LDG.E.U16 R21, desc[UR4][R32.64] ;  /* 0x000000042015a981 */ /* 0x000762000c1e1500 */
[----:B------:R-:W-:Y:S02]  /*0570*/  @!P0 IADD3 R27, PT, PT, R2, R0, RZ ;  /* 0x00000000021b8210 */ /* 0x000fe40007ffe0ff */
[----:B------:R-:W1:Y:S01]  /*0580*/  LDC.64 R28, c[0x0][0x398] ;  /* 0x0000e600ff1c7b82 */ /* 0x000e620000000a00 */
[----:B--2---:R-:W-:-:S07]  /*0590*/  PRMT R25, RZ, 0x7610, R25 ;  /* 0x00007610ff197816 */ /* 0x004fce0000000019 */
[----:B---3--:R-:W2:Y:S01]  /*05a0*/  LDC.64 R32, c[0x0][0x3a8] ;  /* 0x0000ea00ff207b82 */ /* 0x008ea20000000a00 */
[----:B0-----:R-:W-:-:S05]  /*05b0*/  @!P0 IMAD.WIDE.U32 R18, R27, 0x2, R18 ;  /* 0x000000021b128825 */ /* 0x001fca00078e0012 */
[----:B------:R0:W5:Y:S01]  /*05c0*/  @!P0 LDG.E.U16 R25, desc[UR4][R18.64] ;  /* 0x0000000412198981 */ /* 0x000162000c1e1500 */
[----:B------:R-:W-:Y:S01]  /*05d0*/  @!P0 VIADD R0, R0, 0x80 ;  /* 0x0000008000008836 */ /* 0x000fe20000000000 */
[----:B0-----:R-:W0:Y:S04]  /*05e0*/  LDC.64 R18, c[0x0][0x3a0] ;  /* 0x0000e800ff127b82 */ /* 0x001e280000000a00 */
[----:B------:R-:W-:Y:S01]  /*05f0*/  ISETP.GE.U32.AND P1, PT, R0, R3, PT ;  /* 0x000000030000720c */ /* 0x000fe20003f26070 */
[----:B----4-:R-:W-:Y:S01]  /*0600*/  @!P2 IMAD.WIDE.U32 R34, R23, 0x2, R34 ;  /* 0x000000021722a825 */ /* 0x010fe200078e0022 */
[----:B------:R-:W-:Y:S02]  /*0610*/  PRMT R23, RZ, 0x7610, R23 ;  /* 0x00007610ff177816 */ /* 0x000fe40000000017 */
[----:B------:R-:W-:Y:S01]  /*0620*/  PRMT R22, RZ, 0x7610, R22 ;  /* 0x00007610ff167816 */ /* 0x000fe20000000016 */
[----:B-1----:R-:W-:Y:S01]  /*0630*/  @!P0 IMAD.WIDE.U32 R30, R27, 0x2, R30 ;  /* 0x000000021b1e8825 */ /* 0x002fe200078e001e */
[----:B------:R-:W-:-:S02]  /*0640*/  PRMT R24, RZ, 0x7610, R24 ;  /* 0x00007610ff187816 */ /* 0x000fc40000000018 */
[----:B------:R-:W-:Y:S01]  /*0650*/  PRMT R26, RZ, 0x7610, R26 ;  /* 0x00007610ff1a7816 */ /* 0x000fe2000000001a */
[C---:B------:R-:W-:Y:S01]  /*0660*/  @!P0 IMAD.WIDE.U32 R28, R27.reuse, 0x2, R28 ;  /* 0x000000021b1c8825 */ /* 0x040fe200078e001c */
[----:B------:R1:W5:Y:S03]  /*0670*/  @!P0 LDG.E.U16 R23, desc[UR4][R30.64] ;  /* 0x000000041e178981 */ /* 0x000366000c1e1500 */
[----:B--2---:R-:W-:Y:S01]  /*0680*/  @!P0 IMAD.WIDE.U32 R32, R27, 0x2, R32 ;  /* 0x000000021b208825 */ /* 0x004fe200078e0020 */
[----:B------:R2:W5:Y:S04]  /*0690*/  @!P2 LDG.E.U16 R22, desc[UR4][R34.64] ;  /* 0x000000042216a981 */ /* 0x000568000c1e1500 */
[----:B------:R3:W5:Y:S01]  /*06a0*/  @!P0 LDG.E.U16 R24, desc[UR4][R28.64] ;  /* 0x000000041c188981 */ /* 0x000762000c1e1500 */
[----:B-1----:R-:W-:-:S03]  /*06b0*/  @!P1 IADD3 R31, PT, PT, R2, R0, RZ ;  /* 0x00000000021f9210 */ /* 0x002fc60007ffe0ff */
[----:B------:R1:W5:Y:S01]  /*06c0*/  @!P0 LDG.E.U16 R26, desc[UR4][R32.64] ;  /* 0x00000004201a8981 */ /* 0x000362000c1e1500 */
[----:B--2---:R-:W2:Y:S01]  /*06d0*/  LDC.64 R34, c[0x0][0x398] ;  /* 0x0000e600ff227b82 */ /* 0x004ea20000000a00 */
[----:B0-----:R-:W-:Y:S01]  /*06e0*/  @!P1 IMAD.WIDE.U32 R18, R31, 0x2, R18 ;  /* 0x000000021f129825 */ /* 0x001fe200078e0012 */
[----:B---3--:R-:W-:-:S06]  /*06f0*/  PRMT R29, RZ, 0x7610, R29 ;  /* 0x00007610ff1d7816 */ /* 0x008fcc000000001d */
[----:B-1----:R-:W0:Y:S01]  /*0700*/  LDC.64 R32, c[0x0][0x3a8] ;  /* 0x0000ea00ff207b82 */ /* 0x002e220000000a00 */
[----:B------:R-:W-:Y:S01]  /*0710*/  PRMT R27, RZ, 0x7610, R27 ;  /* 0x00007610ff1b7816 */ /* 0x000fe2000000001b */
[----:B------:R1:W5:Y:S01]  /*0720*/  @!P1 LDG.E.U16 R29, desc[UR4][R18.64] ;  /* 0x00000004121d9981 */ /* 0x000362000c1e1500 */
[----:B------:R-:W-:Y:S01]  /*0730*/  @!P1 IMAD.WIDE.U32 R36, R31, 0x2, R36 ;  /* 0x000000021f249825 */ /* 0x000fe200078e0024 */
[----:B------:R-:W-:-:S04]  /*0740*/  @!P1 IADD3 R0, PT, PT, R0, 0x80, RZ ;  /* 0x0000008000009810 */ /* 0x000fc80007ffe0ff */
[----:B------:R3:W5:Y:S01]  /*0750*/  @!P1 LDG.E.U16 R27, desc[UR4][R36.64] ;  /* 0x00000004241b9981 */ /* 0x000762000c1e1500 */
[----:B-1----:R-:W1:Y:S01]  /*0760*/  LDC.64 R18, c[0x0][0x398] ;  /* 0x0000e600ff127b82 */ /* 0x002e620000000a00 */
[----:B------:R-:W-:-:S07]  /*0770*/  ISETP.GE.U32.AND P0, PT, R0, R3, PT ;  /* 0x000000030000720c */ /* 0x000fce0003f06070 */
[----:B---3--:R-:W3:Y:S01]  /*0780*/  LDC.64 R36, c[0x0][0x390] ;  /* 0x0000e400ff247b82 */ /* 0x008ee20000000a00 */
[----:B------:R-:W-:Y:S01]  /*0790*/  PRMT R28, RZ, 0x7610, R28 ;  /* 0x00007610ff1c7816 */ /* 0x000fe2000000001c */
[----:B--2---:R-:W-:Y:S01]  /*07a0*/  @!P1 IMAD.WIDE.U32 R34, R31, 0x2, R34 ;  /* 0x000000021f229825 */ /* 0x004fe200078e0022 */
[----:B------:R-:W-:-:S03]  /*07b0*/  PRMT R30, RZ, 0x7610, R30 ;  /* 0x00007610ff1e7816 */ /* 0x000fc6000000001e */
[----:B0-----:R-:W-:Y:S01]  /*07c0*/  @!P1 IMAD.WIDE.U32 R32, R31, 0x2, R32 ;  /* 0x000000021f209825 */ /* 0x001fe200078e0020 */
[----:B------:R0:W5:Y:S04]  /*07d0*/  @!P1 LDG.E.U16 R28, desc[UR4][R34.64] ;  /* 0x00000004221c9981 */ /* 0x000168000c1e1500 */
[----:B------:R2:W5:Y:S01]  /*07e0*/  @!P1 LDG.E.U16 R30, desc[UR4][R32.64] ;  /* 0x00000004201e9981 */ /* 0x000562000c1e1500 */
[----:B0-----:R-:W-:Y:S01]  /*07f0*/  @!P0 IMAD.IADD R35, R2, 0x1, R0 ;  /* 0x0000000102238824 */ /* 0x001fe200078e0200 */
[----:B--2---:R-:W-:-:S03]  /*0800*/  PRMT R32, RZ, 0x7610, R32 ;  /* 0x00007610ff207816 */ /* 0x004fc60000000020 */
[----:B-1----:R-:W-:Y:S01]  /*0810*/  @!P0 IMAD.WIDE.U32 R18, R35, 0x2, R18 ;  /* 0x0000000223128825 */ /* 0x002fe200078e0012 */
[----:B------:R-:W-:-:S03]  /*0820*/  PRMT R31, RZ, 0x7610, R31 ;  /* 0x00007610ff1f7816 */ /* 0x000fc6000000001f */
[----:B---3--:R-:W-:Y:S01]  /*0830*/  @!P0 IMAD.WIDE.U32 R36, R35, 0x2, R36 ;  /* 0x0000000223248825 */ /* 0x008fe200078e0024 */
[----:B------:R0:W5:Y:S04]  /*0840*/  @!P0 LDG.E.U16 R32, desc[UR4][R18.64] ;  /* 0x0000000412208981 */ /* 0x000168000c1e1500 */
[----:B------:R1:W5:Y:S01]  /*0850*/  @!P0 LDG.E.U16 R31, desc[UR4][R36.64] ;  /* 0x00000004241f8981 */ /* 0x000362000c1e1500 */
[----:B0-----:R-:W0:Y:S08]  /*0860*/  LDC.64 R18, c[0x0][0x3a0] ;  /* 0x0000e800ff127b82 */ /* 0x001e300000000a00 */
[----:B-1----:R-:W1:Y:S01]  /*0870*/  LDC.64 R36, c[0x0][0x3a8] ;  /* 0x0000ea00ff247b82 */ /* 0x002e620000000a00 */
[----:B------:R-:W-:-:S02]  /*0880*/  PRMT R33, RZ, 0x7610, R33 ;  /* 0x00007610ff217816 */ /* 0x000fc40000000021 */
[----:B------:R-:W-:Y:S02]  /*0890*/  PRMT R34, RZ, 0x7610, R34 ;  /* 0x00007610ff227816 */ /* 0x000fe40000000022 */
[----:B------:R-:W-:Y:S01]  /*08a0*/  @!P0 IADD3 R0, PT, PT, R0, 0x80, RZ ;  /* 0x0000008000008810 */ /* 0x000fe20007ffe0ff */
[----:B0-----:R-:W-:-:S05]  /*08b0*/  @!P0 IMAD.WIDE.U32 R18, R35, 0x2, R18 ;  /* 0x0000000223128825 */ /* 0x001fca00078e0012 */
[----:B------:R0:W5:Y:S01]  /*08c0*/  @!P0 LDG.E.U16 R33, desc[UR4][R18.64] ;  /* 0x0000000412218981 */ /* 0x000162000c1e1500 */
[----:B-1----:R-:W-:-:S05]  /*08d0*/  @!P0 IMAD.WIDE.U32 R36, R35, 0x2, R36 ;  /* 0x0000000223248825 */ /* 0x002fca00078e0024 */
[----:B------:R1:W5:Y:S01]  /*08e0*/  @!P0 LDG.E.U16 R34, desc[UR4][R36.64] ;  /* 0x0000000424228981 */ /* 0x000362000c1e1500 */
[----:B0-----:R-:W0:Y:S01]  /*08f0*/  LDC.64 R18, c[0x0][0x390] ;  /* 0x0000e400ff127b82 */ /* 0x001e220000000a00 */
[----:B------:R-:W-:Y:S02]  /*0900*/  ISETP.GE.U32.AND P0, PT, R0, R3, PT ;  /* 0x000000030000720c */ /* 0x000fe40003f06070 */
[----:B------:R-:W-:-:S11]  /*0910*/  PRMT R35, RZ, 0x7610, R35 ;  /* 0x00007610ff237816 */ /* 0x000fd60000000023 */
[----:B-1----:R-:W-:-:S05]  /*0920*/  @!P0 IADD3 R37, PT, PT, R2, R0, RZ ;  /* 0x0000000002258210 */ /* 0x002fca0007ffe0ff */
[----:B0-----:R-:W-:-:S05]  /*0930*/  @!P0 IMAD.WIDE.U32 R18, R37, 0x2, R18 ;  /* 0x0000000225128825 */ /* 0x001fca00078e0012 */
[----:B------:R0:W5:Y:S02]  /*0940*/  @!P0 LDG.E.U16 R35, desc[UR4][R18.64] ;  /* 0x0000000412238981 */ /* 0x000164000c1e1500 */
[----:B0-----:R-:W0:Y:S01]  /*0950*/  LDC.64 R18, c[0x0][0x398] ;  /* 0x0000e600ff127b82 */ /* 0x001e220000000a00 */
[----:B------:R-:W-:Y:S01]  /*0960*/  PRMT R36, RZ, 0x7610, R36 ;  /* 0x00007610ff247816 */ /* 0x000fe20000000024 */
[----:B0-----:R-:W-:-:S05]  /*0970*/  @!P0 IMAD.WIDE.U32 R18, R37, 0x2, R18 ;  /* 0x0000000225128825 */ /* 0x001fca00078e0012 */
[----:B------:R0:W5:Y:S02]  /*0980*/  @!P0 LDG.E.U16 R36, desc[UR4][R18.64] ;  /* 0x0000000412248981 */ /* 0x000164000c1e1500 */
[----:B0-----:R-:W0:Y:S01]  /*0990*/  LDC.64 R18, c[0x0][0x3a0] ;  /* 0x0000e800ff127b82 */ /* 0x001e220000000a00 */
[----:B------:R-:W-:Y:S01]  /*09a0*/  PRMT R0, RZ, 0x7610, R0 ;  /* 0x00007610ff007816 */ /* 0x000fe20000000000 */
[----:B0-----:R-:W-:-:S05]  /*09b0*/  @!P0 IMAD.WIDE.U32 R18, R37, 0x2, R18 ;  /* 0x0000000225128825 */ /* 0x001fca00078e0012 */
[----:B------:R0:W5:Y:S02]  /*09c0*/  @!P0 LDG.E.U16 R0, desc[UR4][R18.64] ;  /* 0x0000000412008981 */ /* 0x000164000c1e1500 */
[----:B0-----:R-:W0:Y:S01]  /*09d0*/  LDC.64 R18, c[0x0][0x3a8] ;  /* 0x0000ea00ff127b82 */ /* 0x001e220000000a00 */
[----:B------:R-:W-:Y:S01]  /*09e0*/  BSSY.RECONVERGENT B0, `(.L_x_1400) ;  /* 0x0000012000007945 */ /* 0x000fe20003800200 */
[----:B0-----:R-:W-:Y:S01]  /*09f0*/  @!P0 IMAD.WIDE.U32 R18, R37, 0x2, R18 ;  /* 0x0000000225128825 */ /* 0x001fe200078e0012 */
[----:B------:R-:W-:-:S06]  /*0a00*/  PRMT R37, RZ, 0x7610, R37 ;  /* 0x00007610ff257816 */ /* 0x000fcc0000000025 */
[----:B------:R0:W5:Y:S01]  /*0a10*/  @!P0 LDG.E.U16 R37, desc[UR4][R18.64] ;  /* 0x0000000412258981 */ /* 0x000162000c1e1500 */
[----:B------:R-:W-:-:S13]  /*0a20*/  ISETP.GE.U32.AND P0, PT, R5, R3, PT ;  /* 0x000000030500720c */ /* 0x000fda0003f06070 */
[----:B0-----:R-:W-:Y:S05]  /*0a30*/  @P0 BRA `(.L_x_1401) ;  /* 0x0000000000300947 */ /* 0x001fea0003800000 */
        /* <DEDUP_REMOVED lines=12> */
.L_x_1401:
[----:B------:R-:W-:Y:S05]  /*0b00*/  BSYNC.RECONVERGENT B0 ;  /* 0x0000000000007941 */ /* 0x000fea0003800200 */
.L_x_1400:
[----:B-----5:R-:W-:Y:S01]  /*0b10*/  IADD3 R4, PT, PT, R5, 0x80, RZ ;  /* 0x0000008005047810 */ /* 0x020fe20007ffe0ff */
[----:B------:R-:W-:Y:S03]  /*0b20*/  BSSY.RECONVERGENT B0, `(.L_x_1402) ;  /* 0x000000f000007945 */ /* 0x000fe60003800200 */
[----:B------:R-:W-:-:S13]  /*0b30*/  ISETP.GE.U32.AND P1, PT, R4, R3, PT ;  /* 0x000000030400720c */ /* 0x000fda0003f26070 */
[----:B------:R-:W-:Y:S05]  /*0b40*/  @P1 BRA `(.L_x_1403) ;  /* 0x0000000000301947 */ /* 0x000fea0003800000 */
[----:B------:R-:W-:Y:S01]  /*0b50*/  SHF.L.U32 R10, R10, 0x10, RZ ;  /* 0x000000100a0a7819 */ /* 0x000fe200000006ff */
        /* <DEDUP_REMOVED lines=11> */
.L_x_1403:
[----:B------:R-:W-:Y:S05]  /*0c10*/  BSYNC.RECONVERGENT B0 ;  /* 0x0000000000007941 */ /* 0x000fea0003800200 */
.L_x_1402:
[----:B------:R-:W-:Y:S01]  /*0c20*/  VIADD R6, R5, 0x100 ;  /* 0x0000010005067836 */ /* 0x000fe20000000000 */
[----:B------:R-:W-:Y:S04]  /*0c30*/  BSSY.RECONVERGENT B0, `(.L_x_1404) ;  /* 0x000000f000007945 */ /* 0x000fe80003800200 */
        /* <DEDUP_REMOVED lines=14> */
.L_x_1405:
[----:B------:R-:W-:Y:S05]  /*0d20*/  BSYNC.RECONVERGENT B0 ;  /* 0x0000000000007941 */ /* 0x000fea0003800200 */
.L_x_1404:
[----:B------:R-:W0:Y:S01]  /*0d30*/  @!P0 LDC.64 R6, c[0x0][0x388] ;  /* 0x0000e200ff068b82 */ /* 0x000e220000000a00 */
[C---:B------:R-:W-:Y:S01]  /*0d40*/  IADD3 R12, PT, PT, R5.reuse, 0x180, RZ ;  /* 0x00000180050c7810 */ /* 0x040fe20007ffe0ff */
[----:B------:R-:W-:Y:S01]  /*0d50*/  BSSY.RECONVERGENT B0, `(.L_x_1406) ;  /* 0x0000019000007945 */ /* 0x000fe20003800200 */
[C---:B------:R-:W-:Y:S02]  /*0d60*/  IADD3 R14, PT, PT, R5.reuse, 0x280, RZ ;  /* 0x00000280050e7810 */ /* 0x040fe40007ffe0ff */
[-C--:B------:R-:W-:Y:S01]  /*0d70*/  ISETP.GE.U32.AND P1, PT, R12, R3.reuse, PT ;  /* 0x000000030c00720c */ /* 0x080fe20003f26070 */
[C---:B------:R-:W-:Y:S01]  /*0d80*/  VIADD R12, R5.reuse, 0x200 ;  /* 0x00000200050c7836 */ /* 0x040fe20000000000 */
[----:B------:R-:W-:Y:S01]  /*0d90*/  ISETP.GE.U32.AND P3, PT, R14, R3, PT ;  /* 0x000000030e00720c */ /* 0x000fe20003f66070 */
[----:B------:R-:W-:Y:S01]  /*0da0*/  VIADD R14, R5, 0x380 ;  /* 0x00000380050e7836 */ /* 0x000fe20000000000 */
[----:B------:R-:W-:Y:S02]  /*0db0*/  @!P0 IADD3 R11, PT, PT, R2, R5, RZ ;  /* 0x00000005020b8210 */ /* 0x000fe40007ffe0ff */
[----:B------:R-:W-:-:S02]  /*0dc0*/  ISETP.GE.U32.AND P2, PT, R12, R3, PT ;  /* 0x000000030c00720c */ /* 0x000fc40003f46070 */
[----:B------:R-:W-:Y:S02]  /*0dd0*/  IADD3 R12, PT, PT, R5, 0x300, RZ ;  /* 0x00000300050c7810 */ /* 0x000fe40007ffe0ff */
[-C--:B------:R-:W-:Y:S02]  /*0de0*/  ISETP.GE.U32.AND P5, PT, R14, R3.reuse, PT ;  /* 0x000000030e00720c */ /* 0x080fe40003fa6070 */
[----:B------:R-:W-:Y:S01]  /*0df0*/  ISETP.GE.U32.AND P4, PT, R12, R3, PT ;  /* 0x000000030c00720c */ /* 0x000fe20003f86070 */
[----:B0-----:R-:W-:Y:S01]  /*0e00*/  @!P0 IMAD.WIDE.U32 R6, R11, 0x2, R6 ;  /* 0x000000020b068825 */ /* 0x001fe200078e0006 */
[----:B------:R-:W-:Y:S11]  /*0e10*/  @P1 BRA `(.L_x_1407) ;  /* 0x0000000000301947 */ /* 0x000ff60003800000 */
        /* <DEDUP_REMOVED lines=12> */
.L_x_1407:
[----:B------:R-:W-:Y:S05]  /*0ee0*/  BSYNC.RECONVERGENT B0 ;  /* 0x0000000000007941 */ /* 0x000fea0003800200 */
.L_x_1406:
[----:B------:R-:W-:Y:S04]  /*0ef0*/  BSSY.RECONVERGENT B0, `(.L_x_1408) ;  /* 0x000000e000007945 */ /* 0x000fe80003800200 */
[----:B------:R-:W-:Y:S05]  /*0f00*/  @P2 BRA `(.L_x_1409) ;  /* 0x0000000000302947 */ /* 0x000fea0003800000 */
[----:B------:R-:W-:Y:S01]  /*0f10*/  IMAD.U32 R24, R24, 0x10000, RZ ;  /* 0x0001000018187824 */ /* 0x000fe200078e00ff */
        /* <DEDUP_REMOVED lines=11> */
.L_x_1409:
[----:B------:R-:W-:Y:S05]  /*0fd0*/  BSYNC.RECONVERGENT B0 ;  /* 0x0000000000007941 */ /* 0x000fea0003800200 */
.L_x_1408:
[----:B------:R-:W-:Y:S04]  /*0fe0*/  BSSY.RECONVERGENT B0, `(.L_x_1410) ;  /* 0x000000e000007945 */ /* 0x000fe80003800200 */
        /* <DEDUP_REMOVED lines=13> */
.L_x_1411:
[----:B------:R-:W-:Y:S05]  /*10c0*/  BSYNC.RECONVERGENT B0 ;  /* 0x0000000000007941 */ /* 0x000fea0003800200 */
.L_x_1410:
        /* <DEDUP_REMOVED lines=14> */
.L_x_1413:
[----:B------:R-:W-:Y:S05]  /*11b0*/  BSYNC.RECONVERGENT B0 ;  /* 0x0000000000007941 */ /* 0x000fea0003800200 */
.L_x_1412:
        /* <DEDUP_REMOVED lines=14> */
.L_x_1415:
[----:B------:R-:W-:Y:S05]  /*12a0*/  BSYNC.RECONVERGENT B0 ;  /* 0x0000000000007941 */ /* 0x000fea0003800200 */
.L_x_1414:
[----:B------:R-:W-:Y:S01]  /*12b0*/  @!P0 MOV R5, R4 ;  /* 0x0000000400058202 */ /* 0x000fe20000000f00 */
[----:B------:R0:W-:Y:S01]  /*12c0*/  @!P0 STG.E.U16 desc[UR4][R6.64], R8 ;  /* 0x0000000806008986 */ /* 0x0001e2000c101504 */
[----:B------:R-:W-:Y:S04]  /*12d0*/  BSSY.RECONVERGENT B0, `(.L_x_1416) ;  /* 0x000002d000007945 */ /* 0x000fe80003800200 */
[----:B------:R-:W-:Y:S01]  /*12e0*/  BSSY.RELIABLE B1, `(.L_x_1417) ;  /* 0x0000025000017945 */ /* 0x000fe20003800100 */
[----:B------:R-:W-:-:S13]  /*12f0*/  ISETP.GE.U32.AND P0, PT, R5, R3, PT ;  /* 0x000000030500720c */ /* 0x000fda0003f06070 */
[----:B0-----:R-:W-:Y:S05]  /*1300*/  @P0 BRA `(.L_x_1418) ;  /* 0x0000000000300947 */ /* 0x001fea0003800000 */
[----:B------:R-:W0:Y:S01]  /*1310*/  LDC.64 R6, c[0x0][0x388] ;  /* 0x0000e200ff067b82 */ /* 0x000e220000000a00 */
[----:B------:R-:W-:Y:S01]  /*1320*/  IADD3 R15, PT, PT, R2, R5, RZ ;  /* 0x00000005020f7210 */ /* 0x000fe20007ffe0ff */
[----:B------:R-:W-:-:S05]  /*1330*/  VIADD R5, R5, 0x80 ;  /* 0x0000008005057836 */ /* 0x000fca0000000000 */
[----:B------:R-:W-:Y:S01]  /*1340*/  ISETP.GE.U32.AND P0, PT, R5, R3, PT ;  /* 0x000000030500720c */ /* 0x000fe20003f06070 */
[----:B0-----:R-:W-:-:S05]  /*1350*/  IMAD.WIDE.U32 R6, R15, 0x2, R6 ;  /* 0x000000020f067825 */ /* 0x001fca00078e0006 */
[----:B------:R0:W-:Y:S07]  /*1360*/  STG.E.U16 desc[UR4][R6.64], R9 ;  /* 0x0000000906007986 */ /* 0x0001ee000c101504 */
[----:B------:R-:W-:Y:S05]  /*1370*/  @P0 BRA `(.L_x_1419) ;  /* 0x0000000000300947 */ /* 0x000fea0003800000 */
[----:B0-----:R-:W0:Y:S01]  /*1380*/  LDC.64 R6, c[0x0][0x388] ;  /* 0x0000e200ff067b82 */ /* 0x001e220000000a00 */
[----:B------:R-:W-:Y:S02]  /*1390*/  IADD3 R9, PT, PT, R2, R5, RZ ;  /* 0x0000000502097210 */ /* 0x000fe40007ffe0ff */
[----:B------:R-:W-:-:S03]  /*13a0*/  IADD3 R5, PT, PT, R5, 0x80, RZ ;  /* 0x0000008005057810 */ /* 0x000fc60007ffe0ff */
[----:B0-----:R-:W-:-:S05]  /*13b0*/  IMAD.WIDE.U32 R6, R9, 0x2, R6 ;  /* 0x0000000209067825 */ /* 0x001fca00078e0006 */
[----:B------:R0:W-:Y:S02]  /*13c0*/  STG.E.U16 desc[UR4][R6.64], R10 ;  /* 0x0000000a06007986 */ /* 0x0001e4000c101504 */
.L_x_1418:
[----:B------:R-:W-:-:S13]  /*13d0*/  ISETP.GE.U32.AND P0, PT, R5, R3, PT ;  /* 0x000000030500720c */ /* 0x000fda0003f06070 */
[----:B------:R-:W-:Y:S05]  /*13e0*/  @P0 BRA `(.L_x_1420) ;  /* 0x0000000000300947 */ /* 0x000fea0003800000 */
[----:B0-----:R-:W0:Y:S01]  /*13f0*/  LDC.64 R6, c[0x0][0x388] ;  /* 0x0000e200ff067b82 */ /* 0x001e220000000a00 */
[----:B------:R-:W-:Y:S01]  /*1400*/  IADD3 R9, PT, PT, R2, R5, RZ ;  /* 0x0000000502097210 */ /* 0x000fe20007ffe0ff */
[----:B------:R-:W-:-:S04]  /*1410*/  VIADD R5, R5, 0x80 ;  /* 0x0000008005057836 */ /* 0x000fc80000000000 */
[----:B0-----:R-:W-:-:S05]  /*1420*/  IMAD.WIDE.U32 R6, R9, 0x2, R6 ;  /* 0x0000000209067825 */ /* 0x001fca00078e0006 */
[----:B------:R1:W-:Y:S02]  /*1430*/  STG.E.U16 desc[UR4][R6.64], R11 ;  /* 0x0000000b06007986 */ /* 0x0003e4000c101504 */
.L_x_1419:
[----:B------:R-:W-:-:S13]  /*1440*/  ISETP.GE.U32.AND P0, PT, R5, R3, PT ;  /* 0x000000030500720c */ /* 0x000fda0003f06070 */
[----:B------:R-:W-:Y:S05]  /*1450*/  @P0 BRA `(.L_x_1421) ;  /* 0x0000000000340947 */ /* 0x000fea0003800000 */
[----:B01----:R-:W0:Y:S01]  /*1460*/  LDC.64 R6, c[0x0][0x388] ;  /* 0x0000e200ff067b82 */ /* 0x003e220000000a00 */
[----:B------:R-:W-:Y:S02]  /*1470*/  IADD3 R9, PT, PT, R2, R5, RZ ;  /* 0x0000000502097210 */ /* 0x000fe40007ffe0ff */
[----:B------:R-:W-:-:S03]  /*1480*/  IADD3 R5, PT, PT, R5, 0x80, RZ ;  /* 0x0000008005057810 */ /* 0x000fc60007ffe0ff */
[----:B0-----:R-:W-:-:S05]  /*1490*/  IMAD.WIDE.U32 R6, R9, 0x2, R6 ;  /* 0x0000000209067825 */ /* 0x001fca00078e0006 */
[----:B------:R1:W-:Y:S02]  /*14a0*/  STG.E.U16 desc[UR4][R6.64], R12 ;  /* 0x0000000c06007986 */ /* 0x0003e4000c101504 */
.L_x_1420:
[----:B------:R-:W-:-:S13]  /*14b0*/  ISETP.GE.U32.AND P0, PT, R5, R3, PT ;  /* 0x000000030500720c */ /* 0x000fda0003f06070 */
[----:B------:R-:W-:Y:S05]  /*14c0*/  @P0 BREAK.RELIABLE B1 ;  /* 0x0000000000010942 */ /* 0x000fea0003800100 */
[----:B------:R-:W-:Y:S05]  /*14d0*/  @P0 BRA `(.L_x_1422) ;  /* 0x0000000000300947 */ /* 0x000fea0003800000 */
[----:B01----:R-:W0:Y:S01]  /*14e0*/  LDC.64 R6, c[0x0][0x388] ;  /* 0x0000e200ff067b82 */ /* 0x003e220000000a00 */
[----:B------:R-:W-:Y:S01]  /*14f0*/  IADD3 R9, PT, PT, R2, R5, RZ ;  /* 0x0000000502097210 */ /* 0x000fe20007ffe0ff */
[----:B------:R-:W-:-:S04]  /*1500*/  VIADD R5, R5, 0x80 ;  /* 0x0000008005057836 */ /* 0x000fc80000000000 */
[----:B0-----:R-:W-:-:S05]  /*1510*/  IMAD.WIDE.U32 R6, R9, 0x2, R6 ;  /* 0x0000000209067825 */ /* 0x001fca00078e0006 */
[----:B------:R2:W-:Y:S02]  /*1520*/  STG.E.U16 desc[UR4][R6.64], R13 ;  /* 0x0000000d06007986 */ /* 0x0005e4000c101504 */
.L_x_1421:
[----:B------:R-:W-:Y:S05]  /*1530*/  BSYNC.RELIABLE B1 ;  /* 0x0000000000017941 */ /* 0x000fea0003800100 */
.L_x_1417:
[----:B------:R-:W-:-:S13]  /*1540*/  ISETP.GE.U32.AND P0, PT, R5, R3, PT ;  /* 0x000000030500720c */ /* 0x000fda0003f06070 */
[----:B012---:R-:W0:Y:S01]  /*1550*/  @!P0 LDC.64 R6, c[0x0][0x388] ;  /* 0x0000e200ff068b82 */ /* 0x007e220000000a00 */
[----:B------:R-:W-:Y:S02]  /*1560*/  @!P0 IADD3 R9, PT, PT, R2, R5, RZ ;  /* 0x0000000502098210 */ /* 0x000fe40007ffe0ff */
[----:B------:R-:W-:-:S03]  /*1570*/  @!P0 IADD3 R5, PT, PT, R5, 0x80, RZ ;  /* 0x0000008005058810 */ /* 0x000fc60007ffe0ff */
[----:B0-----:R-:W-:-:S05]  /*1580*/  @!P0 IMAD.WIDE.U32 R6, R9, 0x2, R6 ;  /* 0x0000000209068825 */ /* 0x001fca00078e0006 */
[----:B------:R2:W-:Y:S02]  /*1590*/  @!P0 STG.E.U16 desc[UR4][R6.64], R14 ;  /* 0x0000000e06008986 */ /* 0x0005e4000c101504 */
.L_x_1422:
[----:B------:R-:W-:Y:S05]  /*15a0*/  BSYNC.RECONVERGENT B0 ;  /* 0x0000000000007941 */ /* 0x000fea0003800200 */
.L_x_1416:
[----:B------:R-:W-:Y:S05]  /*15b0*/  WARPSYNC.ALL ;  /* 0x0000000000007948 */ /* 0x000fea0003800000 */
[----:B------:R-:W-:-:S13]  /*15c0*/  ISETP.GE.U32.AND P0, PT, R5, R3, PT ;  /* 0x000000030500720c */ /* 0x000fda0003f06070 */
[----:B------:R-:W-:Y:S05]  /*15d0*/  @P0 EXIT ;  /* 0x000000000000094d */ /* 0x000fea0003800000 */
[----:B012---:R-:W0:Y:S01]  /*15e0*/  LDC.64 R6, c[0x0][0x388] ;  /* 0x0000e200ff067b82 */ /* 0x007e220000000a00 */
[----:B------:R-:W-:-:S05]  /*15f0*/  IADD3 R3, PT, PT, R2, R5, RZ ;  /* 0x0000000502037210 */ /* 0x000fca0007ffe0ff */
[----:B0-----:R-:W-:-:S05]  /*1600*/  IMAD.WIDE.U32 R2, R3, 0x2, R6 ;  /* 0x0000000203027825 */ /* 0x001fca00078e0006 */
[----:B------:R-:W-:Y:S01]  /*1610*/  STG.E.U16 desc[UR4][R2.64], R0 ;  /* 0x0000000002007986 */ /* 0x000fe2000c101504 */
[----:B------:R-:W-:Y:S05]  /*1620*/  EXIT ;  /* 0x000000000000794d */ /* 0x000fea0003800000 */
.L_x_1399:
[----:B------:R-:W0:Y:S01]  /*1630*/  S2R R6, SR_TID.X ;  /* 0x0000000000067919 */ /* 0x000e220000002100 */
[----:B------:R-:W1:Y:S08]  /*1640*/  LDC.64 R4, c[0x0][0x398] ;  /* 0x0000e600ff047b82 */ /* 0x000e700000000a00 */
[----:B------:R-:W2:Y:S08]  /*1650*/  LDC.64 R12, c[0x0][0x3a8] ;  /* 0x0000ea00ff0c7b82 */ /* 0x000eb00000000a00 */
[----:B------:R-:W3:Y:S01]  /*1660*/  LDC.64 R14, c[0x0][0x390] ;  /* 0x0000e400ff0e7b82 */ /* 0x000ee20000000a00 */
[----:B-1----:R-:W-:-:S04]  /*1670*/  IMAD.WIDE.U32 R4, R2, 0x2, R4 ;  /* 0x0000000202047825 */ /* 0x002fc800078e0004 */
[----:B0-----:R-:W-:-:S03]  /*1680*/  IMAD.WIDE.U32 R8, R6, 0x4, R4 ;  /* 0x0000000406087825 */ /* 0x001fc600078e0004 */
[----:B------:R-:W0:Y:S02]  /*1690*/  LDC.64 R4, c[0x0][0x3a0] ;  /* 0x0000e800ff047b82 */ /* 0x000e240000000a00 */
[----:B------:R-:W4:Y:S04]  /*16a0*/  LDG.E R19, desc[UR4][R8.64] ;  /* 0x0000000408137981 */ /* 0x000f28000c1e1900 */
[----:B------:R-:W5:Y:S04]  /*16b0*/  LDG.E R17, desc[UR4][R8.64+0x200] ;  /* 0x0002000408117981 */ /* 0x000f68000c1e1900 */
[----:B------:R-:W5:Y:S04]  /*16c0*/  LDG.E R18, desc[UR4][R8.64+0x600] ;  /* 0x0006000408127981 */ /* 0x000f68000c1e1900 */
[----:B------:R-:W5:Y:S01]  /*16d0*/  LDG.E R16, desc[UR4][R8.64+0x400] ;  /* 0x0004000408107981 */ /* 0x000f62000c1e1900 */
[----:B--2---:R-:W-:-:S04]  /*16e0*/  IMAD.WIDE.U32 R12, R2, 0x2, R12 ;  /* 0x00000002020c7825 */ /* 0x004fc800078e000c */
[----:B---3--:R-:W-:-:S04]  /*16f0*/  IMAD.WIDE.U32 R14, R2, 0x2, R14 ;  /* 0x00000002020e7825 */ /* 0x008fc800078e000e */
[----:B------:R-:W-:-:S04]  /*1700*/  IMAD.WIDE.U32 R12, R6, 0x4, R12 ;  /* 0x00000004060c7825 */ /* 0x000fc800078e000c */
[----:B0-----:R-:W-:Y:S01]  /*1710*/  IMAD.WIDE.U32 R4, R2, 0x2, R4 ;  /* 0x0000000202047825 */ /* 0x001fe200078e0004 */
[----:B------:R-:W2:Y:S03]  /*1720*/  LDG.E R24, desc[UR4][R12.64] ;  /* 0x000000040c187981 */ /* 0x000ea6000c1e1900 */
[C---:B------:R-:W-:Y:S01]  /*1730*/  IMAD.WIDE.U32 R14, R6.reuse, 0x4, R14 ;  /* 0x00000004060e7825 */ /* 0x040fe200078e000e */
[----:B------:R-:W3:Y:S03]  /*1740*/  LDG.E R22, desc[UR4][R12.64+0x200] ;  /* 0x000200040c167981 */ /* 0x000ee6000c1e1900 */
[----:B------:R-:W-:Y:S01]  /*1750*/  IMAD.WIDE.U32 R4, R6, 0x4, R4 ;  /* 0x0000000406047825 */ /* 0x000fe200078e0004 */
[----:B------:R-:W3:Y:S04]  /*1760*/  LDG.E R23, desc[UR4][R14.64] ;  /* 0x000000040e177981 */ /* 0x000ee8000c1e1900 */
[----:B------:R-:W3:Y:S04]  /*1770*/  LDG.E R21, desc[UR4][R4.64] ;  /* 0x0000000404157981 */ /* 0x000ee8000c1e1900 */
[----:B------:R-:W3:Y:S04]  /*1780*/  LDG.E R20, desc[UR4][R14.64+0x200] ;  /* 0x000200040e147981 */ /* 0x000ee8000c1e1900 */
[----:B------:R-:W3:Y:S04]  /*1790*/  LDG.E R8, desc[UR4][R4.64+0x200] ;  /* 0x0002000404087981 */ /* 0x000ee8000c1e1900 */
[----:B------:R-:W3:Y:S04]  /*17a0*/  LDG.E R0, desc[UR4][R12.64+0x400] ;  /* 0x000400040c007981 */ /* 0x000ee8000c1e1900 */
[----:B------:R-:W3:Y:S04]  /*17b0*/  LDG.E R3, desc[UR4][R14.64+0x400] ;  /* 0x000400040e037981 */ /* 0x000ee8000c1e1900 */
[----:B------:R-:W3:Y:S04]  /*17c0*/  LDG.E R9, desc[UR4][R12.64+0x600] ;  /* 0x000600040c097981 */ /* 0x000ee8000c1e1900 */
[----:B------:R0:W3:Y:S04]  /*17d0*/  LDG.E R7, desc[UR4][R14.64+0x600] ;  /* 0x000600040e077981 */ /* 0x0000e8000c1e1900 */
[----:B------:R-:W3:Y:S04]  /*17e0*/  LDG.E R10, desc[UR4][R4.64+0x400] ;  /* 0x00040004040a7981 */ /* 0x000ee8000c1e1900 */
[----:B------:R1:W3:Y:S01]  /*17f0*/  LDG.E R11, desc[UR4][R4.64+0x600] ;  /* 0x00060004040b7981 */ /* 0x0002e2000c1e1900 */
[----:B----4-:R-:W-:Y:S01]  /*1800*/  IMAD.U32 R25, R19, 0x10000, RZ ;  /* 0x0001000013197824 */ /* 0x010fe200078e00ff */
[----:B-----5:R-:W-:-:S03]  /*1810*/  SHF.L.U32 R26, R17, 0x10, RZ ;  /* 0x00000010111a7819 */ /* 0x020fc600000006ff */
[----:B------:R-:W-:Y:S01]  /*1820*/  FMUL.FTZ R25, R25, -1.4426950216293334961 ;  /* 0xbfb8aa3b19197820 */ /* 0x000fe20000410000 */
[----:B------:R-:W-:-:S03]  /*1830*/  PRMT R17, R19, 0x7632, R17 ;  /* 0x0000763213117816 */ /* 0x000fc60000000011 */
[----:B------:R4:W5:Y:S01]  /*1840*/  MUFU.EX2 R19, R25 ;  /* 0x0000001900137308 */ /* 0x0009620000000800 */
[C---:B0-----:R-:W-:Y:S01]  /*1850*/  PRMT R14, R17.reuse, 0x7632, R14 ;  /* 0x00007632110e7816 */ /* 0x041fe2000000000e */
[----:B------:R-:W-:Y:S01]  /*1860*/  IMAD.U32 R17, R17, 0x10000, RZ ;  /* 0x0001000011117824 */ /* 0x000fe200078e00ff */
[----:B------:R-:W-:Y:S02]  /*1870*/  SHF.L.U32 R13, R18, 0x10, RZ ;  /* 0x00000010120d7819 */ /* 0x000fe400000006ff */
[C---:B------:R-:W-:Y:S02]  /*1880*/  SHF.L.U32 R27, R16.reuse, 0x10, RZ ;  /* 0x00000010101b7819 */ /* 0x040fe400000006ff */
[----:B------:R-:W-:Y:S01]  /*1890*/  PRMT R16, R16, 0x7632, R16 ;  /* 0x0000763210107816 */ /* 0x000fe20000000010 */
[----:B----4-:R-:W-:Y:S01]  /*18a0*/  FMUL.FTZ R25, R17, -1.4426950216293334961 ;  /* 0xbfb8aa3b11197820 */ /* 0x010fe20000410000 */
[----:B------:R-:W-:Y:S02]  /*18b0*/  FMUL.FTZ R28, R13, -1.4426950216293334961 ;  /* 0xbfb8aa3b0d1c7820 */ /* 0x000fe40000410000 */
[----:B------:R-:W-:-:S03]  /*18c0*/  SHF.L.U32 R13, R16, 0x10, RZ ;  /* 0x00000010100d7819 */ /* 0x000fc600000006ff */
[----:B------:R-:W0:Y:S02]  /*18d0*/  MUFU.EX2 R25, R25 ;  /* 0x0000001900197308 */ /* 0x000e240000000800 */
[----:B------:R-:W-:Y:S01]  /*18e0*/  FMUL.FTZ R15, R13, -1.4426950216293334961 ;  /* 0xbfb8aa3b0d0f7820 */ /* 0x000fe20000410000 */
[----:B-----5:R-:W-:Y:S01]  /*18f0*/  FADD.FTZ R13, R19, 1 ;  /* 0x3f800000130d7421 */ /* 0x020fe20000010000 */
[----:B-1----:R-:W-:Y:S01]  /*1900*/  SHF.L.U32 R4, R14, 0x10, RZ ;  /* 0x000000100e047819 */ /* 0x002fe200000006ff */
[----:B------:R-:W-:Y:S01]  /*1910*/  FMUL.FTZ R26, R26, -1.4426950216293334961 ;  /* 0xbfb8aa3b1a1a7820 */ /* 0x000fe20000410000 */
[----:B------:R-:W-:-:S03]  /*1920*/  FMUL.FTZ R12, R27, -1.4426950216293334961 ;  /* 0xbfb8aa3b1b0c7820 */ /* 0x000fc60000410000 */
[----:B------:R-:W-:Y:S01]  /*1930*/  FMUL.FTZ R16, R4, -1.4426950216293334961 ;  /* 0xbfb8aa3b04107820 */ /* 0x000fe20000410000 */
[----:B------:R-:W1:Y:S01]  /*1940*/  MUFU.RCP R13, R13 ;  /* 0x0000000d000d7308 */ /* 0x000e620000001000 */
[----:B------:R-:W-:-:S07]  /*1950*/  PRMT R18, R18, 0x7632, R18 ;  /* 0x0000763212127816 */ /* 0x000fce0000000012 */
[----:B------:R2:W4:Y:S01]  /*1960*/  MUFU.EX2 R5, R26 ;  /* 0x0000001a00057308 */ /* 0x0005220000000800 */
[----:B0-----:R-:W-:-:S03]  /*1970*/  FADD.FTZ R17, R25, 1 ;  /* 0x3f80000019117421 */ /* 0x001fc60000010000 */
[----:B------:R0:W5:Y:S01]  /*1980*/  MUFU.EX2 R27, R16 ;  /* 0x00000010001b7308 */ /* 0x0001620000000800 */
[----:B------:R-:W-:-:S03]  /*1990*/  SHF.L.U32 R18, R18, 0x10, RZ ;  /* 0x0000001012127819 */ /* 0x000fc600000006ff */
[----:B------:R-:W1:Y:S01]  /*19a0*/  MUFU.EX2 R12, R12 ;  /* 0x0000000c000c7308 */ /* 0x000e620000000800 */
[----:B--2---:R-:W-:-:S03]  /*19b0*/  IMAD.U32 R26, R24, 0x10000, RZ ;  /* 0x00010000181a7824 */ /* 0x004fc600078e00ff */
[----:B------:R-:W2:Y:S01]  /*19c0*/  MUFU.RCP R17, R17 ;  /* 0x0000001100117308 */ /* 0x000ea20000001000 */
[----:B------:R-:W-:Y:S01]  /*19d0*/  FMUL.FTZ R4, R18, -1.4426950216293334961 ;  /* 0xbfb8aa3b12047820 */ /* 0x000fe20000410000 */
[----:B----4-:R-:W-:Y:S01]  /*19e0*/  FADD.FTZ R5, R5, 1 ;  /* 0x3f80000005057421 */ /* 0x010fe20000010000 */
[----:B---3--:R-:W-:Y:S02]  /*19f0*/  PRMT R18, R23, 0x7632, R18 ;  /* 0x0000763217127816 */ /* 0x008fe40000000012 */
[----:B0-----:R-:W-:Y:S01]  /*1a00*/  PRMT R16, R24, 0x7632, R16 ;  /* 0x0000763218107816 */ /* 0x001fe20000000010 */
[----:B-----5:R-:W-:Y:S01]  /*1a10*/  FADD.FTZ R27, R27, 1 ;  /* 0x3f8000001b1b7421 */ /* 0x020fe20000010000 */
[----:B------:R-:W-:Y:S01]  /*1a20*/  SHF.L.U32 R23, R23, 0x10, RZ ;  /* 0x0000001017177819 */ /* 0x000fe200000006ff */
[----:B-1----:R-:W-:Y:S01]  /*1a30*/  FFMA.FTZ R26, -R26, R13, R26 ;  /* 0x0000000d1a1a7223 */ /* 0x002fe2000001011a */
[----:B------:R0:W-:Y:S01]  /*1a40*/  MUFU.EX2 R14, R28 ;  /* 0x0000001c000e7308 */ /* 0x0001e20000000800 */
[----:B------:R-:W-:-:S02]  /*1a50*/  SHF.L.U32 R24, R21, 0x10, RZ ;  /* 0x0000001015187819 */ /* 0x000fc400000006ff */
[----:B------:R-:W-:Y:S01]  /*1a60*/  FMUL.FTZ R23, R23, R26 ;  /* 0x0000001a17177220 */ /* 0x000fe20000410000 */
[----:B------:R-:W1:Y:S01]  /*1a70*/  MUFU.EX2 R15, R15 ;  /* 0x0000000f000f7308 */ /* 0x000e620000000800 */
[----:B------:R-:W-:-:S03]  /*1a80*/  FADD.FTZ R26, R12, 1 ;  /* 0x3f8000000c1a7421 */ /* 0x000fc60000010000 */
[----:B------:R-:W3:Y:S01]  /*1a90*/  MUFU.RCP R5, R5 ;  /* 0x0000000500057308 */ /* 0x000ee20000001000 */
[----:B0-----:R-:W-:Y:S01]  /*1aa0*/  SHF.L.U32 R28, R16, 0x10, RZ ;  /* 0x00000010101c7819 */ /* 0x001fe200000006ff */
[----:B------:R-:W-:-:S06]  /*1ab0*/  FFMA.FTZ R12, R24, R13, R23 ;  /* 0x0000000d180c7223 */ /* 0x000fcc0000010017 */
[----:B------:R-:W0:Y:S01]  /*1ac0*/  MUFU.RCP R16, R27 ;  /* 0x0000001b00107308 */ /* 0x000e220000001000 */
[----:B------:R-:W-:Y:S02]  /*1ad0*/  IMAD.U32 R18, R18, 0x10000, RZ ;  /* 0x0001000012127824 */ /* 0x000fe400078e00ff */
[----:B--2---:R-:W-:Y:S01]  /*1ae0*/  FFMA.FTZ R19, -R28, R17, R28 ;  /* 0x000000111c137223 */ /* 0x004fe2000001011c */
[----:B------:R-:W-:-:S04]  /*1af0*/  PRMT R21, R21, 0x7632, R21 ;  /* 0x0000763215157816 */ /* 0x000fc80000000015 */
[----:B------:R-:W2:Y:S04]  /*1b00*/  MUFU.EX2 R4, R4 ;  /* 0x0000000400047308 */ /* 0x000ea80000000800 */
[----:B------:R-:W4:Y:S01]  /*1b10*/  MUFU.RCP R13, R26 ;  /* 0x0000001a000d7308 */ /* 0x000f220000001000 */
[----:B------:R-:W-:Y:S01]  /*1b20*/  PRMT R23, R22, 0x7632, R23 ;  /* 0x0000763216177816 */ /* 0x000fe20000000017 */
[----:B------:R-:W-:Y:S01]  /*1b30*/  FMUL.FTZ R18, R18, R19 ;  /* 0x0000001312127220 */ /* 0x000fe20000410000 */
[----:B------:R-:W-:Y:S01]  /*1b40*/  PRMT R19, R20, 0x7632, R19 ;  /* 0x0000763214137816 */ /* 0x000fe20000000013 */
[----:B------:R-:W-:Y:S01]  /*1b50*/  IMAD.U32 R21, R21, 0x10000, RZ ;  /* 0x0001000015157824 */ /* 0x000fe200078e00ff */
[----:B------:R-:W-:Y:S01]  /*1b60*/  SHF.L.U32 R22, R22, 0x10, RZ ;  /* 0x0000001016167819 */ /* 0x000fe200000006ff */
[----:B-1----:R-:W-:Y:S01]  /*1b70*/  FADD.FTZ R15, R15, 1 ;  /* 0x3f8000000f0f7421 */ /* 0x002fe20000010000 */
[----:B------:R-:W-:Y:S01]  /*1b80*/  SHF.L.U32 R25, R23, 0x10, RZ ;  /* 0x0000001017197819 */ /* 0x000fe200000006ff */
[----:B------:R-:W-:Y:S01]  /*1b90*/  FADD.FTZ R14, R14, 1 ;  /* 0x3f8000000e0e7421 */ /* 0x000fe20000010000 */
[----:B------:R-:W-:Y:S01]  /*1ba0*/  SHF.L.U32 R20, R20, 0x10, RZ ;  /* 0x0000001014147819 */ /* 0x000fe200000006ff */
[----:B------:R-:W-:Y:S01]  /*1bb0*/  FFMA.FTZ R17, R21, R17, R18 ;  /* 0x0000001115117223 */ /* 0x000fe20000010012 */
[----:B------:R-:W-:Y:S01]  /*1bc0*/  SHF.L.U32 R23, R19, 0x10, RZ ;  /* 0x0000001013177819 */ /* 0x000fe200000006ff */
[----:B---3--:R-:W-:Y:S01]  /*1bd0*/  FFMA.FTZ R19, -R22, R5, R22 ;  /* 0x0000000516137223 */ /* 0x008fe20000010116 */
[----:B------:R-:W-:Y:S01]  /*1be0*/  PRMT R18, R8, 0x7632, R18 ;  /* 0x0000763208127816 */ /* 0x000fe20000000012 */
[----:B0-----:R-:W-:Y:S01]  /*1bf0*/  FFMA.FTZ R22, -R25, R16, R25 ;  /* 0x0000001019167223 */ /* 0x001fe20000010119 */
[----:B------:R-:W-:Y:S01]  /*1c00*/  SHF.L.U32 R24, R0, 0x10, RZ ;  /* 0x0000001000187819 */ /* 0x000fe200000006ff */
[----:B------:R-:W0:Y:S01]  /*1c10*/  MUFU.RCP R15, R15 ;  /* 0x0000000f000f7308 */ /* 0x000e220000001000 */
[----:B--2---:R-:W-:Y:S01]  /*1c20*/  FADD.FTZ R25, R4, 1 ;  /* 0x3f80000004197421 */ /* 0x004fe20000010000 */
[----:B------:R-:W-:Y:S01]  /*1c30*/  SHF.L.U32 R4, R8, 0x10, RZ ;  /* 0x0000001008047819 */ /* 0x000fe200000006ff */
[----:B------:R-:W-:Y:S01]  /*1c40*/  FMUL.FTZ R19, R20, R19 ;  /* 0x0000001314137220 */ /* 0x000fe20000410000 */
[----:B------:R-:W-:Y:S01]  /*1c50*/  FMUL.FTZ R22, R23, R22 ;  /* 0x0000001617167220 */ /* 0x000fe20000410000 */
[----:B------:R-:W-:Y:S01]  /*1c60*/  IMAD.U32 R21, R18, 0x10000, RZ ;  /* 0x0001000012157824 */ /* 0x000fe200078e00ff */
[----:B------:R-:W-:Y:S01]  /*1c70*/  SHF.L.U32 R20, R3, 0x10, RZ ;  /* 0x0000001003147819 */ /* 0x000fe200000006ff */
[----:B----4-:R-:W-:Y:S01]  /*1c80*/  FFMA.FTZ R23, -R24, R13, R24 ;  /* 0x0000000d18177223 */ /* 0x010fe20000010118 */
[----:B------:R-:W1:Y:S01]  /*1c90*/  MUFU.RCP R14, R14 ;  /* 0x0000000e000e7308 */ /* 0x000e620000001000 */
[----:B------:R-:W-:Y:S01]  /*1ca0*/  FFMA.FTZ R18, R4, R5, R19 ;  /* 0x0000000504127223 */ /* 0x000fe20000010013 */
[----:B------:R-:W-:Y:S01]  /*1cb0*/  FFMA.FTZ R19, R21, R16, R22 ;  /* 0x0000001015137223 */ /* 0x000fe20000010016 */
[----:B------:R-:W2:Y:S01]  /*1cc0*/  LDC.64 R4, c[0x0][0x388] ;  /* 0x0000e200ff047b82 */ /* 0x000ea20000000a00 */
[----:B------:R-:W-:Y:S01]  /*1cd0*/  FMUL.FTZ R16, R20, R23 ;  /* 0x0000001714107220 */ /* 0x000fe20000410000 */
[----:B------:R-:W-:-:S03]  /*1ce0*/  PRMT R20, R0, 0x7632, R20 ;  /* 0x0000763200147816 */ /* 0x000fc60000000014 */
[----:B------:R-:W3:Y:S01]  /*1cf0*/  MUFU.RCP R8, R25 ;  /* 0x0000001900087308 */ /* 0x000ee20000001000 */
[----:B------:R-:W-:Y:S02]  /*1d00*/  PRMT R3, R3, 0x7632, R3 ;  /* 0x0000763203037816 */ /* 0x000fe40000000003 */
[----:B------:R-:W-:Y:S02]  /*1d10*/  SHF.L.U32 R20, R20, 0x10, RZ ;  /* 0x0000001014147819 */ /* 0x000fe400000006ff */
[C---:B------:R-:W-:Y:S02]  /*1d20*/  PRMT R21, R9.reuse, 0x7632, R21 ;  /* 0x0000763209157816 */ /* 0x040fe40000000015 */
[----:B------:R-:W-:Y:S01]  /*1d30*/  SHF.L.U32 R9, R9, 0x10, RZ ;  /* 0x0000001009097819 */ /* 0x000fe200000006ff */
[----:B0-----:R-:W-:Y:S01]  /*1d40*/  FFMA.FTZ R20, -R20, R15, R20 ;  /* 0x0000000f14147223 */ /* 0x001fe20000010114 */
[----:B------:R-:W-:Y:S02]  /*1d50*/  SHF.L.U32 R3, R3, 0x10, RZ ;  /* 0x0000001003037819 */ /* 0x000fe400000006ff */
[----:B------:R-:W-:-:S02]  /*1d60*/  PRMT R0, R7, 0x7632, R0 ;  /* 0x0000763207007816 */ /* 0x000fc40000000000 */
[----:B------:R-:W-:Y:S01]  /*1d70*/  SHF.L.U32 R23, R21, 0x10, RZ ;  /* 0x0000001015177819 */ /* 0x000fe200000006ff */
[----:B-1----:R-:W-:Y:S01]  /*1d80*/  FFMA.FTZ R22, -R9, R14, R9 ;  /* 0x0000000e09167223 */ /* 0x002fe20000010109 */
[----:B------:R-:W-:Y:S01]  /*1d90*/  SHF.L.U32 R21, R0, 0x10, RZ ;  /* 0x0000001000157819 */ /* 0x000fe200000006ff */
[----:B------:R-:W-:Y:S01]  /*1da0*/  FMUL.FTZ R9, R3, R20 ;  /* 0x0000001403097220 */ /* 0x000fe20000410000 */
[----:B------:R-:W-:Y:S01]  /*1db0*/  IMAD.U32 R7, R7, 0x10000, RZ ;  /* 0x0001000007077824 */ /* 0x000fe200078e00ff */
[----:B------:R-:W-:Y:S01]  /*1dc0*/  PRMT R0, R10, 0x7632, R0 ;  /* 0x000076320a007816 */ /* 0x000fe20000000000 */
[----:B---3--:R-:W-:Y:S01]  /*1dd0*/  FFMA.FTZ R24, -R23, R8, R23 ;  /* 0x0000000817187223 */ /* 0x008fe20000010117 */
[----:B------:R-:W-:Y:S01]  /*1de0*/  PRMT R3, R11, 0x7632, R3 ;  /* 0x000076320b037816 */ /* 0x000fe20000000003 */
[----:B------:R-:W-:Y:S01]  /*1df0*/  FMUL.FTZ R22, R7, R22 ;  /* 0x0000001607167220 */ /* 0x000fe20000410000 */
[----:B------:R-:W-:Y:S01]  /*1e00*/  SHF.L.U32 R0, R0, 0x10, RZ ;  /* 0x0000001000007819 */ /* 0x000fe200000006ff */
[----:B------:R-:W-:Y:S01]  /*1e10*/  FMUL.FTZ R24, R21, R24 ;  /* 0x0000001815187220 */ /* 0x000fe20000410000 */
[----:B------:R-:W-:Y:S01]  /*1e20*/  SHF.L.U32 R11, R11, 0x10, RZ ;  /* 0x000000100b0b7819 */ /* 0x000fe200000006ff */
[----:B------:R-:W-:Y:S01]  /*1e30*/  IMAD.U32 R7, R10, 0x10000, RZ ;  /* 0x000100000a077824 */ /* 0x000fe200078e00ff */
[----:B------:R-:W-:Y:S01]  /*1e40*/  SHF.L.U32 R3, R3, 0x10, RZ ;  /* 0x0000001003037819 */ /* 0x000fe200000006ff */
[----:B--2---:R-:W-:-:S04]  /*1e50*/  IMAD.WIDE.U32 R4, R2, 0x2, R4 ;  /* 0x0000000202047825 */ /* 0x004fc800078e0004 */
[----:B------:R-:W-:Y:S01]  /*1e60*/  FFMA.FTZ R0, R0, R15, R9 ;  /* 0x0000000f00007223 */ /* 0x000fe20000010009 */
[----:B------:R-:W-:Y:S01]  /*1e70*/  FFMA.FTZ R7, R7, R13, R16 ;  /* 0x0000000d07077223 */ /* 0x000fe20000010010 */
[----:B------:R-:W-:Y:S01]  /*1e80*/  FFMA.FTZ R11, R11, R14, R22 ;  /* 0x0000000e0b0b7223 */ /* 0x000fe20000010016 */
[----:B------:R-:W-:Y:S01]  /*1e90*/  FFMA.FTZ R24, R3, R8, R24 ;  /* 0x0000000803187223 */ /* 0x000fe20000010018 */
[----:B------:R-:W-:Y:S01]  /*1ea0*/  F2FP.BF16.F32.PACK_AB R17, R17, R12 ;  /* 0x0000000c1111723e */ /* 0x000fe200000010ff */
[----:B------:R-:W-:Y:S01]  /*1eb0*/  IMAD.WIDE.U32 R4, R6, 0x4, R4 ;  /* 0x0000000406047825 */ /* 0x000fe200078e0004 */
[----:B------:R-:W-:Y:S02]  /*1ec0*/  F2FP.BF16.F32.PACK_AB R19, R19, R18 ;  /* 0x000000121313723e */ /* 0x000fe400000010ff */
[----:B------:R-:W-:Y:S02]  /*1ed0*/  F2FP.BF16.F32.PACK_AB R7, R0, R7 ;  /* 0x000000070007723e */ /* 0x000fe400000010ff */
[----:B------:R-:W-:Y:S01]  /*1ee0*/  F2FP.BF16.F32.PACK_AB R11, R24, R11 ;  /* 0x0000000b180b723e */ /* 0x000fe200000010ff */
[----:B------:R-:W-:Y:S04]  /*1ef0*/  STG.E desc[UR4][R4.64], R17 ;  /* 0x0000001104007986 */ /* 0x000fe8000c101904 */
[----:B------:R-:W-:Y:S04]  /*1f00*/  STG.E desc[UR4][R4.64+0x200], R19 ;  /* 0x0002001304007986 */ /* 0x000fe8000c101904 */
[----:B------:R-:W-:Y:S04]  /*1f10*/  STG.E desc[UR4][R4.64+0x400], R7 ;  /* 0x0004000704007986 */ /* 0x000fe8000c101904 */
[----:B------:R-:W-:Y:S01]  /*1f20*/  STG.E desc[UR4][R4.64+0x600], R11 ;  /* 0x0006000b04007986 */ /* 0x000fe2000c101904 */
[----:B------:R-:W-:Y:S05]  /*1f30*/  EXIT ;  /* 0x000000000000794d */ /* 0x000fea0003800000 */
.L_x_1423:
        /* <DEDUP_REMOVED lines=12> */
.L_x_9243:


//--------------------- .text._ZN2at6native29vectorized_elementwise_kernelILi4EZZZNS0_14glu_jvp_kernelERNS_18TensorIteratorBaseEENKUlvE_clEvENKUlvE2_clEvEUlN3c108BFloat16ES7_S7_S7_E_St5arrayIPcLm5EEEEviT0_T1_ --------------------------
	.section	.text._ZN2at6native29vectorized_elementwise_kernelILi4EZZZNS0_14glu_jvp_kernelERNS_18TensorIteratorBaseEENKUlvE_clEvENKUlvE2_clEvEUlN3c108BFloat16ES7_S7_S7_E_St5arrayIPcLm5EEEEviT0_T1_,"ax",@progbits
	.align	128
        .global         _ZN2at6native29vectorized_elementwise_kernelILi4EZZZNS0_14glu_jvp_kernelERNS_18TensorIteratorBaseEENKUlvE_clEvENKUlvE2_clEvEUlN3c108BFloat16ES7_S7_S7_E_St5arrayIPcLm5EEEEviT0_T1_
        .type           _ZN2at6native29vectorized_elementwise_kernelILi4EZZZNS0_14glu_jvp_kernelERNS_18TensorIteratorBaseEENKUlvE_clEvENKUlvE2_clEvEUlN3c108BFloat16ES7_S7_S7_E_St5arrayIPcLm5EEEEviT0_T1_,@function
        .size           _ZN2at6native29vectorized_elementwise_kernelILi4EZZZNS0_14glu_jvp_kernelERNS_18TensorIteratorBaseEENKUlvE_clEvENKUlvE2_clEvEUlN3c108BFloat16ES7_S7_S7_E_St5arrayIPcLm5EEEEviT0_T1_,(.L_x_9244 - _ZN2at6native29vectorized_elementwise_kernelILi4EZZZNS0_14glu_jvp_kernelERNS_18TensorIteratorBaseEENKUlvE_clEvENKUlvE2_clEvEUlN3c108BFloat16ES7_S7_S7_E_St5arrayIPcLm5EEEEviT0_T1_)
        .other          _ZN2at6native29vectorized_elementwise_kernelILi4EZZZNS0_14glu_jvp_kernelERNS_18TensorIteratorBaseEENKUlvE_clEvENKUlvE2_clEvEUlN3c108BFloat16ES7_S7_S7_E_St5arrayIPcLm5EEEEviT0_T1_,@"STO_CUDA_ENTRY STV_DEFAULT"
_ZN2at6native29vectorized_elementwise_kernelILi4EZZZNS0_14glu_jvp_kernelERNS_18TensorIteratorBaseEENKUlvE_clEvENKUlvE2_clEvEUlN3c108BFloat16ES7_S7_S7_E_St5arrayIPcLm5EEEEviT0_T1_:
.text._ZN2at6native29vectorized_elementwise_kernelILi4EZZZNS0_14glu_jvp_kernelERNS_18TensorIteratorBaseEENKUlvE_clEvENKUlvE2_clEvEUlN3c108BFloat16ES7_S7_S7_E_St5arrayIPcLm5EEEEviT0_T1_:
        /* <DEDUP_REMOVED lines=176> */
.L_x_1426:
[----:B------:R-:W-:Y:S05]  /*0b00*/  BSYNC.RECONVERGENT B0 ;  /* 0x0000000000007941 */ /* 0x000fea0003800200 */
.L_x_1425:
        /* <DEDUP_REMOVED lines=16> */
.L_x_1428:
[----:B------:R-:W-:Y:S05]  /*0c10*/  BSYNC.RECONVERGENT B0 ;  /* 0x0000000000007941 */ /* 0x000fea0003800200 */
.L_x_1427:
        /* <DEDUP_REMOVED lines=16> */
.L_x_1430:
[----:B------:R-:W-:Y:S05]  /*0d20*/  BSYNC.RECONVERGENT B0 ;  /* 0x0000000000007941 */ /* 0x000fea0003800200 */
.L_x_1429:
        /* <DEDUP_REMOVED lines=27> */
.L_x_1432:
[----:B------:R-:W-:Y:S05]  /*0ee0*/  BSYNC.RECONVERGENT B0 ;  /* 0x0000000000007941 */ /* 0x000fea0003800200 */
.L_x_1431:
        /* <DEDUP_REMOVED lines=14> */
.L_x_1434:
[----:B------:R-:W-:Y:S05]  /*0fd0*/  BSYNC.RECONVERGENT B0 ;  /* 0x0000000000007941 */ /* 0x000fea0003800200 */
.L_x_1433:
        /* <DEDUP_REMOVED lines=14> */
.L_x_1436:
[----:B------:R-:W-:Y:S05]  /*10c0*/  BSYNC.RECONVERGENT B0 ;  /* 0x0000000000007941 */ /* 0x000fea0003800200 */
.L_x_1435:
        /* <DEDUP_REMOVED lines=14> */
.L_x_1438:
[----:B------:R-:W-:Y:S05]  /*11b0*/  BSYNC.RECONVERGENT B0 ;  /* 0x0000000000007941 */ /* 0x000fea0003800200 */
.L_x_1437:
        /* <DEDUP_REMOVED lines=14> */
.L_x_1440:
[----:B------:R-:W-:Y:S05]  /*12a0*/  BSYNC.RECONVERGENT B0 ;  /* 0x0000000000007941 */ /* 0x000fea0003800200 */
.L_x_1439:
        /* <DEDUP_REMOVED lines=18> */
.L_x_1443:
[----:B------:R-:W-:-:S13]  /*13d0*/  ISETP.GE.U32.AND P0, PT, R5, R3, PT ;  /* 0x000000030500720c */ /* 0x000fda0003f06070 */
[----:B------:R-:W-:Y:S05]  /*13e0*/  @P0 BRA `(.L_x_1445) ;  /* 0x0000000000300947 */ /* 0x000fea0003800000 */
[----:B0-----:R-:W0:Y:S01]  /*13f0*/  LDC.64 R6, c[0x0][0x388] ;  /* 0x0000e200ff067b82 */ /* 0x001e220000000a00 */
[----:B------:R-:W-:Y:S01]  /*1400*/  IADD3 R9, PT, PT, R2, R5, RZ ;  /* 0x0000000502097210 */ /* 0x000fe20007ffe0ff */
[----:B------:R-:W-:-:S04]  /*1410*/  VIADD R5, R5, 0x80 ;  /* 0x0000008005057836 */ /* 0x000fc80000000000 */
[----:B0-----:R-:W-:-:S05]  /*1420*/  IMAD.WIDE.U32 R6, R9, 0x2, R6 ;  /* 0x0000000209067825 */ /* 0x001fca00078e0006 */
[----:B------:R1:W-:Y:S02]  /*1430*/  STG.E.U16 desc[UR4][R6.64], R11 ;  /* 0x0000000b06007986 */ /* 0x0003e4000c101504 */
.L_x_1444:
[----:B------:R-:W-:-:S13]  /*1440*/  ISETP.GE.U32.AND P0, PT, R5, R3, PT ;  /* 0x000000030500720c */ /* 0x000fda0003f06070 */
[----:B------:R-:W-:Y:S05]  /*1450*/  @P0 BRA `(.L_x_1446) ;  /* 0x0000000000340947 */ /* 0x000fea0003800000 */
[----:B01----:R-:W0:Y:S01]  /*1460*/  LDC.64 R6, c[0x0][0x388] ;  /* 0x0000e200ff067b82 */ /* 0x003e220000000a00 */
[----:B------:R-:W-:Y:S02]  /*1470*/  IADD3 R9, PT, PT, R2, R5, RZ ;  /* 0x0000000502097210 */ /* 0x000fe40007ffe0ff */
[----:B------:R-:W-:-:S03]  /*1480*/  IADD3 R5, PT, PT, R5, 0x80, RZ ;  /* 0x0000008005057810 */ /* 0x000fc60007ffe0ff */
[----:B0-----:R-:W-:-:S05]  /*1490*/  IMAD.WIDE.U32 R6, R9, 0x2, R6 ;  /* 0x0000000209067825 */ /* 0x001fca00078e0006 */
[----:B------:R1:W-:Y:S02]  /*14a0*/  STG.E.U16 desc[UR4][R6.64], R12 ;  /* 0x0000000c06007986 */ /* 0x0003e4000c101504 */
.L_x_1445:
        /* <DEDUP_REMOVED lines=8> */
.L_x_1446:
[----:B------:R-:W-:Y:S05]  /*1530*/  BSYNC.RELIABLE B1 ;  /* 0x0000000000017941 */ /* 0x000fea0003800100 */
.L_x_1442:
[----:B------:R-:W-:-:S13]  /*1540*/  ISETP.GE.U32.AND P0, PT, R5, R3, PT ;  /* 0x000000030500720c */ /* 0x000fda0003f06070 */
[----:B012---:R-:W0:Y:S01]  /*1550*/  @!P0 LDC.64 R6, c[0x0][0x388] ;  /* 0x0000e200ff068b82 */ /* 0x007e220000000a00 */
[----:B------:R-:W-:Y:S02]  /*1560*/  @!P0 IADD3 R9, PT, PT, R2, R5, RZ ;  /* 0x0000000502098210 */ /* 0x000fe40007ffe0ff */
[----:B------:R-:W-:-:S03]  /*1570*/  @!P0 IADD3 R5, PT, PT, R5, 0x80, RZ ;  /* 0x0000008005058810 */ /* 0x000fc60007ffe0ff */
[----:B0-----:R-:W-:-:S05]  /*1580*/  @!P0 IMAD.WIDE.U32 R6, R9, 0x2, R6 ;  /* 0x0000000209068825 */ /* 0x001fca00078e0006 */
[----:B------:R2:W-:Y:S02]  /*1590*/  @!P0 STG.E.U16 desc[UR4][R6.64], R14 ;  /* 0x0000000e06008986 */ /* 0x0005e4000c101504 */
.L_x_1447:
[----:B------:R-:W-:Y:S05]  /*15a0*/  BSYNC.RECONVERGENT B0 ;  /* 0x0000000000007941 */ /* 0x000fea0003800200 */
.L_x_1441:
        /* <DEDUP_REMOVED lines=8> */
.L_x_1424:
[----:B------:R-:W0:Y:S01]  /*1630*/  S2R R0, SR_TID.X ;  /* 0x0000000000007919 */ /* 0x000e220000002100 */
[----:B------:R-:W1:Y:S08]  /*1640*/  LDC.64 R4, c[0x0][0x398] ;  /* 0x0000e600ff047b82 */ /* 0x000e700000000a00 */
[----:B------:R-:W2:Y:S01]  /*1650*/  LDC.64 R8, c[0x0][0x3a8] ;  /* 0x0000ea00ff087b82 */ /* 0x000ea20000000a00 */
[----:B-1----:R-:W-:-:S04]  /*1660*/  IMAD.WIDE.U32 R4, R2, 0x2, R4 ;  /* 0x0000000202047825 */ /* 0x002fc800078e0004 */
[----:B0-----:R-:W-:-:S03]  /*1670*/  IMAD.WIDE.U32 R6, R0, 0x8, R4 ;  /* 0x0000000800067825 */ /* 0x001fc600078e0004 */
[----:B------:R-:W0:Y:S02]  /*1680*/  LDC.64 R4, c[0x0][0x390] ;  /* 0x0000e400ff047b82 */ /* 0x000e240000000a00 */
[----:B------:R-:W3:Y:S04]  /*1690*/  LDG.E.64 R18, desc[UR4][R6.64] ;  /* 0x0000000406127981 */ /* 0x000ee8000c1e1b00 */
[----:B------:R1:W4:Y:S01]  /*16a0*/  LDG.E.64 R16, desc[UR4][R6.64+0x400] ;  /* 0x0004000406107981 */ /* 0x000322000c1e1b00 */
[----:B--2---:R-:W-:-:S04]  /*16b0*/  IMAD.WIDE.U32 R8, R2, 0x2, R8 ;  /* 0x0000000202087825 */ /* 0x004fc800078e0008 */
[----:B------:R-:W-:Y:S02]  /*16c0*/  IMAD.WIDE.U32 R24, R0, 0x8, R8 ;  /* 0x0000000800187825 */ /* 0x000fe400078e0008 */
[----:B------:R-:W1:Y:S03]  /*16d0*/  LDC.64 R8, c[0x0][0x3a0] ;  /* 0x0000e800ff087b82 */ /* 0x000e660000000a00 */
[----:B------:R-:W2:Y:S04]  /*16e0*/  LDG.E.64 R14, desc[UR4][R24.64] ;  /* 0x00000004180e7981 */ /* 0x000ea8000c1e1b00 */
[----:B------:R-:W5:Y:S01]  /*16f0*/  LDG.E.64 R10, desc[UR4][R24.64+0x400] ;  /* 0x00040004180a7981 */ /* 0x000f62000c1e1b00 */
[----:B0-----:R-:W-:-:S04]  /*1700*/  IMAD.WIDE.U32 R4, R2, 0x2, R4 ;  /* 0x0000000202047825 */ /* 0x001fc800078e0004 */
[----:B------:R-:W-:-:S05]  /*1710*/  IMAD.WIDE.U32 R20, R0, 0x8, R4 ;  /* 0x0000000800147825 */ /* 0x000fca00078e0004 */
[----:B------:R-:W2:Y:S04]  /*1720*/  LDG.E.64 R12, desc[UR4][R20.64] ;  /* 0x00000004140c7981 */ /* 0x000ea8000c1e1b00 */
[----:B------:R4:W5:Y:S01]  /*1730*/  LDG.E.64 R4, desc[UR4][R20.64+0x400] ;  /* 0x0004000414047981 */ /* 0x000962000c1e1b00 */
[----:B-1----:R-:W-:-:S04]  /*1740*/  IMAD.WIDE.U32 R6, R2, 0x2, R8 ;  /* 0x0000000202067825 */ /* 0x002fc800078e0008 */
[----:B------:R-:W-:-:S05]  /*1750*/  IMAD.WIDE.U32 R22, R0, 0x8, R6 ;  /* 0x0000000800167825 */ /* 0x000fca00078e0006 */
[----:B------:R-:W5:Y:S04]  /*1760*/  LDG.E.64 R8, desc[UR4][R22.64] ;  /* 0x0000000416087981 */ /* 0x000f68000c1e1b00 */
[----:B------:R0:W5:Y:S01]  /*1770*/  LDG.E.64 R6, desc[UR4][R22.64+0x400] ;  /* 0x0004000416067981 */ /* 0x000162000c1e1b00 */
[C---:B---3--:R-:W-:Y:S01]  /*1780*/  IMAD.U32 R3, R18.reuse, 0x10000, RZ ;  /* 0x0001000012037824 */ /* 0x048fe200078e00ff */
[----:B------:R-:W-:Y:S02]  /*1790*/  PRMT R18, R18, 0x7632, R18 ;  /* 0x0000763212127816 */ /* 0x000fe40000000012 */
[----:B----4-:R-:W-:Y:S02]  /*17a0*/  SHF.L.U32 R21, R16, 0x10, RZ ;  /* 0x0000001010157819 */ /* 0x010fe400000006ff */
[----:B------:R-:W-:Y:S01]  /*17b0*/  SHF.L.U32 R24, R17, 0x10, RZ ;  /* 0x0000001011187819 */ /* 0x000fe200000006ff */
[----:B------:R-:W-:-:S02]  /*17c0*/  IMAD.U32 R18, R18, 0x10000, RZ ;  /* 0x0001000012127824 */ /* 0x000fc400078e00ff */
[----:B0-----:R-:W-:Y:S02]  /*17d0*/  FMUL.FTZ R23, R21, -1.4426950216293334961 ;  /* 0xbfb8aa3b15177820 */ /* 0x001fe40000410000 */
[----:B------:R-:W-:Y:S01]  /*17e0*/  FMUL.FTZ R21, R24, -1.4426950216293334961 ;  /* 0xbfb8aa3b18157820 */ /* 0x000fe20000410000 */
[----:B------:R-:W-:Y:S01]  /*17f0*/  FMUL.FTZ R24, R18, -1.4426950216293334961 ;  /* 0xbfb8aa3b12187820 */ /* 0x000fe20000410000 */
[C---:B------:R-:W-:Y:S02]  /*1800*/  SHF.L.U32 R26, R19.reuse, 0x10, RZ ;  /* 0x00000010131a7819 */ /* 0x040fe400000006ff */
[----:B------:R-:W-:Y:S01]  /*1810*/  PRMT R19, R19, 0x7632, R19 ;  /* 0x0000763213137816 */ /* 0x000fe20000000013 */
[----:B------:R-:W-:Y:S02]  /*1820*/  FMUL.FTZ R3, R3, -1.4426950216293334961 ;  /* 0xbfb8aa3b03037820 */ /* 0x000fe40000410000 */
[----:B------:R-:W0:Y:S01]  /*1830*/  MUFU.EX2 R24, R24 ;  /* 0x0000001800187308 */ /* 0x000e220000000800 */
[----:B------:R-:W-:Y:S01]  /*1840*/  PRMT R17, R17, 0x7632, R17 ;  /* 0x0000763211117816 */ /* 0x000fe20000000011 */
[----:B------:R-:W-:Y:S01]  /*1850*/  FMUL.FTZ R26, R26, -1.4426950216293334961 ;  /* 0xbfb8aa3b1a1a7820 */ /* 0x000fe20000410000 */
[----:B------:R-:W-:Y:S01]  /*1860*/  SHF.L.U32 R19, R19, 0x10, RZ ;  /* 0x0000001013137819 */ /* 0x000fe200000006ff */
[----:B------:R-:W1:Y:S01]  /*1870*/  MUFU.EX2 R3, R3 ;  /* 0x0000000300037308 */ /* 0x000e620000000800 */
[----:B------:R-:W-:-:S02]  /*1880*/  PRMT R20, R16, 0x7632, R20 ;  /* 0x0000763210147816 */ /* 0x000fc40000000014 */
[----:B------:R-:W-:Y:S01]  /*1890*/  SHF.L.U32 R17, R17, 0x10, RZ ;  /* 0x0000001011117819 */ /* 0x000fe200000006ff */
[----:B------:R-:W3:Y:S01]  /*18a0*/  MUFU.EX2 R16, R26 ;  /* 0x0000001a00107308 */ /* 0x000ee20000000800 */
[----:B------:R-:W-:-:S03]  /*18b0*/  FMUL.FTZ R25, R19, -1.4426950216293334961 ;  /* 0xbfb8aa3b13197820 */ /* 0x000fc60000410000 */
[----:B------:R-:W4:Y:S01]  /*18c0*/  MUFU.EX2 R23, R23 ;  /* 0x0000001700177308 */ /* 0x000f220000000800 */
[----:B------:R-:W-:Y:S01]  /*18d0*/  FMUL.FTZ R22, R17, -1.4426950216293334961 ;  /* 0xbfb8aa3b11167820 */ /* 0x000fe20000410000 */
[----:B0-----:R-:W-:Y:S01]  /*18e0*/  FADD.FTZ R17, R24, 1 ;  /* 0x3f80000018117421 */ /* 0x001fe20000010000 */
[----:B------:R-:W-:Y:S01]  /*18f0*/  SHF.L.U32 R20, R20, 0x10, RZ ;  /* 0x0000001014147819 */ /* 0x000fe200000006ff */
[----:B------:R-:W0:Y:S01]  /*1900*/  MUFU.EX2 R25, R25 ;  /* 0x0000001900197308 */ /* 0x000e220000000800 */
[----:B-1----:R-:W-:-:S03]  /*1910*/  FADD.FTZ R19, R3, 1 ;  /* 0x3f80000003137421 */ /* 0x002fc60000010000 */
[----:B------:R-:W1:Y:S01]  /*1920*/  MUFU.RCP R17, R17 ;  /* 0x0000001100117308 */ /* 0x000e620000001000 */
[----:B------:R-:W-:Y:S01]  /*1930*/  FMUL.FTZ R20, R20, -1.4426950216293334961 ;  /* 0xbfb8aa3b14147820 */ /* 0x000fe20000410000 */
[----:B---3--:R-:W-:Y:S01]  /*1940*/  FADD.FTZ R18, R16, 1 ;  /* 0x3f80000010127421 */ /* 0x008fe20000010000 */
[C---:B--2---:R-:W-:Y:S02]  /*1950*/  IMAD.U32 R26, R12.reuse, 0x10000, RZ ;  /* 0x000100000c1a7824 */ /* 0x044fe400078e00ff */
[----:B----4-:R-:W-:Y:S01]  /*1960*/  FADD.FTZ R3, R23, 1 ;  /* 0x3f80000017037421 */ /* 0x010fe20000010000 */
[----:B------:R-:W-:Y:S02]  /*1970*/  PRMT R23, R12, 0x7632, R23 ;  /* 0x000076320c177816 */ /* 0x000fe40000000017 */
[----:B------:R-:W2:Y:S01]  /*1980*/  MUFU.EX2 R20, R20 ;  /* 0x0000001400147308 */ /* 0x000ea20000000800 */
[----:B------:R-:W-:Y:S01]  /*1990*/  PRMT R12, R14, 0x7632, R12 ;  /* 0x000076320e0c7816 */ /* 0x000fe2000000000c */
[----:B0-----:R-:W-:-:S02]  /*19a0*/  FADD.FTZ R16, R25, 1 ;  /* 0x3f80000019107421 */ /* 0x001fc40000010000 */
[----:B------:R-:W0:Y:S02]  /*19b0*/  MUFU.RCP R19, R19 ;  /* 0x0000001300137308 */ /* 0x000e240000001000 */
[----:B------:R-:W-:-:S06]  /*19c0*/  IMAD.U32 R12, R12, 0x10000, RZ ;  /* 0x000100000c0c7824 */ /* 0x000fcc00078e00ff */
[----:B------:R-:W3:Y:S04]  /*19d0*/  MUFU.EX2 R21, R21 ;  /* 0x0000001500157308 */ /* 0x000ee80000000800 */
[----:B------:R-:W4:Y:S01]  /*19e0*/  MUFU.RCP R18, R18 ;  /* 0x0000001200127308 */ /* 0x000f220000001000 */
[----:B------:R-:W-:Y:S01]  /*19f0*/  SHF.L.U32 R23, R23, 0x10, RZ ;  /* 0x0000001017177819 */ /* 0x000fe200000006ff */
[----:B-1----:R-:W-:-:S06]  /*1a00*/  FFMA.FTZ R12, -R12, R17, R12 ;  /* 0x000000110c0c7223 */ /* 0x002fcc000001010c */
[----:B------:R-:W1:Y:S01]  /*1a10*/  MUFU.RCP R16, R16 ;  /* 0x0000001000107308 */ /* 0x000e620000001000 */
[----:B------:R-:W-:Y:S01]  /*1a20*/  SHF.L.U32 R14, R14, 0x10, RZ ;  /* 0x000000100e0e7819 */ /* 0x000fe200000006ff */
[----:B--2---:R-:W-:-:S06]  /*1a30*/  FADD.FTZ R29, R20, 1 ;  /* 0x3f800000141d7421 */ /* 0x004fcc0000010000 */
[----:B------:R-:W2:Y:S01]  /*1a40*/  MUFU.RCP R3, R3 ;  /* 0x0000000300037308 */ /* 0x000ea20000001000 */
[----:B------:R-:W-:Y:S01]  /*1a50*/  SHF.L.U32 R25, R15, 0x10, RZ ;  /* 0x000000100f197819 */ /* 0x000fe200000006ff */
[----:B------:R-:W-:Y:S01]  /*1a60*/  FMUL.FTZ R20, R23, R12 ;  /* 0x0000000c17147220 */ /* 0x000fe20000410000 */
[----:B---3--:R-:W-:-:S05]  /*1a70*/  FADD.FTZ R27, R21, 1 ;  /* 0x3f800000151b7421 */ /* 0x008fca0000010000 */
[----:B------:R-:W3:Y:S01]  /*1a80*/  MUFU.EX2 R22, R22 ;  /* 0x0000001600167308 */ /* 0x000ee20000000800 */
[----:B------:R-:W-:Y:S01]  /*1a90*/  PRMT R12, R15, 0x7632, R12 ;  /* 0x000076320f0c7816 */ /* 0x000fe2000000000c */
[----:B0-----:R-:W-:Y:S01]  /*1aa0*/  FFMA.FTZ R21, -R14, R19, R14 ;  /* 0x000000130e157223 */ /* 0x001fe2000001010e */
[----:B------:R-:W-:Y:S01]  /*1ab0*/  SHF.L.U32 R24, R13, 0x10, RZ ;  /* 0x000000100d187819 */ /* 0x000fe200000006ff */
[----:B----4-:R-:W-:Y:S01]  /*1ac0*/  FFMA.FTZ R25, -R25, R18, R25 ;  /* 0x0000001219197223 */ /* 0x010fe20000010119 */
[----:B------:R0:W-:Y:S01]  /*1ad0*/  MUFU.RCP R14, R27 ;  /* 0x0000001b000e7308 */ /* 0x0001e20000001000 */
[----:B------:R-:W-:Y:S01]  /*1ae0*/  PRMT R13, R13, 0x7632, R13 ;  /* 0x000076320d0d7816 */ /* 0x000fe2000000000d */
[----:B------:R-:W-:Y:S01]  /*1af0*/  FMUL.FTZ R26, R26, R21 ;  /* 0x000000151a1a7220 */ /* 0x000fe20000410000 */
[----:B------:R-:W-:Y:S01]  /*1b00*/  FMUL.FTZ R21, R24, R25 ;  /* 0x0000001918157220 */ /* 0x000fe20000410000 */
[----:B0-----:R-:W-:Y:S01]  /*1b10*/  IMAD.U32 R27, R12, 0x10000, RZ ;  /* 0x000100000c1b7824 */ /* 0x001fe200078e00ff */
[----:B-----5:R-:W-:Y:S01]  /*1b20*/  SHF.L.U32 R12, R10, 0x10, RZ ;  /* 0x000000100a0c7819 */ /* 0x020fe200000006ff */
[----:B---3--:R-:W-:Y:S01]  /*1b30*/  FADD.FTZ R24, R22, 1 ;  /* 0x3f80000016187421 */ /* 0x008fe20000010000 */
[----:B------:R-:W-:Y:S01]  /*1b40*/  SHF.L.U32 R23, R13, 0x10, RZ ;  /* 0x000000100d177819 */ /* 0x000fe200000006ff */
[----:B-1----:R-:W-:-:S02]  /*1b50*/  FFMA.FTZ R22, -R27, R16, R27 ;  /* 0x000000101b167223 */ /* 0x002fc4000001011b */
[----:B--2---:R-:W-:Y:S02]  /*1b60*/  FFMA.FTZ R27, -R12, R3, R12 ;  /* 0x000000030c1b7223 */ /* 0x004fe4000001010c */
[----:B------:R-:W0:Y:S01]  /*1b70*/  LDC.64 R12, c[0x0][0x388] ;  /* 0x0000e200ff0c7b82 */ /* 0x000e220000000a00 */
[----:B------:R1:W2:Y:S01]  /*1b80*/  MUFU.RCP R15, R29 ;  /* 0x0000001d000f7308 */ /* 0x0002a20000001000 */
[----:B------:R-:W-:Y:S02]  /*1b90*/  SHF.L.U32 R28, R4, 0x10, RZ ;  /* 0x00000010041c7819 */ /* 0x000fe400000006ff */
[----:B------:R-:W-:-:S05]  /*1ba0*/  SHF.L.U32 R31, R11, 0x10, RZ ;  /* 0x000000100b1f7819 */ /* 0x000fca00000006ff */
[----:B------:R-:W3:Y:S01]  /*1bb0*/  MUFU.RCP R24, R24 ;  /* 0x0000001800187308 */ /* 0x000ee20000001000 */
[----:B------:R-:W-:Y:S01]  /*1bc0*/  PRMT R11, R10, 0x7632, R11 ;  /* 0x000076320a0b7816 */ /* 0x000fe2000000000b */
[----:B------:R-:W-:Y:S01]  /*1bd0*/  FMUL.FTZ R23, R23, R22 ;  /* 0x0000001617177220 */ /* 0x000fe20000410000 */
[----:B------:R-:W-:Y:S01]  /*1be0*/  FMUL.FTZ R22, R28, R27 ;  /* 0x0000001b1c167220 */ /* 0x000fe20000410000 */
[----:B------:R-:W-:Y:S02]  /*1bf0*/  SHF.L.U32 R25, R5, 0x10, RZ ;  /* 0x0000001005197819 */ /* 0x000fe400000006ff */
[C---:B------:R-:W-:Y:S01]  /*1c00*/  PRMT R27, R11.reuse, 0x7632, R27 ;  /* 0x000076320b1b7816 */ /* 0x040fe2000000001b */
[----:B------:R-:W-:Y:S01]  /*1c10*/  IMAD.U32 R28, R11, 0x10000, RZ ;  /* 0x000100000b1c7824 */ /* 0x000fe200078e00ff */
[----:B------:R-:W-:Y:S02]  /*1c20*/  PRMT R5, R5, 0x7632, R5 ;  /* 0x0000763205057816 */ /* 0x000fe40000000005 */
[----:B------:R-:W-:-:S02]  /*1c30*/  PRMT R10, R8, 0x7632, R10 ;  /* 0x00007632080a7816 */ /* 0x000fc4000000000a */
[----:B------:R-:W-:Y:S02]  /*1c40*/  SHF.L.U32 R11, R8, 0x10, RZ ;  /* 0x00000010080b7819 */ /* 0x000fe400000006ff */
[----:B------:R-:W-:Y:S02]  /*1c50*/  SHF.L.U32 R27, R27, 0x10, RZ ;  /* 0x000000101b1b7819 */ /* 0x000fe400000006ff */
[----:B------:R-:W-:Y:S02]  /*1c60*/  SHF.L.U32 R8, R9, 0x10, RZ ;  /* 0x0000001009087819 */ /* 0x000fe400000006ff */
[----:B------:R-:W-:Y:S01]  /*1c70*/  PRMT R4, R4, 0x7632, R4 ;  /* 0x0000763204047816 */ /* 0x000fe20000000004 */
[----:B-1----:R-:W-:Y:S01]  /*1c80*/  IMAD.U32 R29, R5, 0x10000, RZ ;  /* 0x00010000051d7824 */ /* 0x002fe200078e00ff */
[----:B------:R-:W-:Y:S01]  /*1c90*/  PRMT R9, R9, 0x7632, R9 ;  /* 0x0000763209097816 */ /* 0x000fe20000000009 */
[----:B--2---:R-:W-:Y:S01]  /*1ca0*/  FFMA.FTZ R5, -R28, R15, R28 ;  /* 0x0000000f1c057223 */ /* 0x004fe2000001011c */
[----:B------:R-:W-:Y:S01]  /*1cb0*/  SHF.L.U32 R4, R4, 0x10, RZ ;  /* 0x0000001004047819 */ /* 0x000fe200000006ff */
[----:B---3--:R-:W-:Y:S01]  /*1cc0*/  FFMA.FTZ R28, -R27, R24, R27 ;  /* 0x000000181b1c7223 */ /* 0x008fe2000001011b */
[----:B------:R-:W-:Y:S01]  /*1cd0*/  FFMA.FTZ R21, R8, R18, R21 ;  /* 0x0000001208157223 */ /* 0x000fe20000010015 */
[----:B0-----:R-:W-:Y:S01]  /*1ce0*/  IMAD.WIDE.U32 R12, R2, 0x2, R12 ;  /* 0x00000002020c7825 */ /* 0x001fe200078e000c */
[----:B------:R-:W-:-:S03]  /*1cf0*/  SHF.L.U32 R27, R10, 0x10, RZ ;  /* 0x000000100a1b7819 */ /* 0x000fc600000006ff */
[----:B------:R-:W-:Y:S01]  /*1d00*/  FFMA.FTZ R30, -R31, R14, R31 ;  /* 0x0000000e1f1e7223 */ /* 0x000fe2000001011f */
[C---:B------:R-:W-:Y:S02]  /*1d10*/  PRMT R2, R6.reuse, 0x7632, R2 ;  /* 0x0000763206027816 */ /* 0x040fe40000000002 */
[----:B------:R-:W-:Y:S02]  /*1d20*/  PRMT R8, R7, 0x7632, R8 ;  /* 0x0000763207087816 */ /* 0x000fe40000000008 */
[----:B------:R-:W-:Y:S01]  /*1d30*/  SHF.L.U32 R10, R9, 0x10, RZ ;  /* 0x00000010090a7819 */ /* 0x000fe200000006ff */
[----:B------:R-:W-:Y:S01]  /*1d40*/  IMAD.U32 R9, R6, 0x10000, RZ ;  /* 0x0001000006097824 */ /* 0x000fe200078e00ff */
[----:B------:R-:W-:Y:S01]  /*1d50*/  SHF.L.U32 R6, R7, 0x10, RZ ;  /* 0x0000001007067819 */ /* 0x000fe200000006ff */
[----:B------:R-:W-:Y:S01]  /*1d60*/  FMUL.FTZ R4, R4, R5 ;  /* 0x0000000504047220 */ /* 0x000fe20000410000 */
[----:B------:R-:W-:Y:S01]  /*1d70*/  SHF.L.U32 R7, R2, 0x10, RZ ;  /* 0x0000001002077819 */ /* 0x000fe200000006ff */
[----:B------:R-:W-:Y:S01]  /*1d80*/  FMUL.FTZ R25, R25, R30 ;  /* 0x0000001e19197220 */ /* 0x000fe20000410000 */
[----:B------:R-:W-:Y:S01]  /*1d90*/  SHF.L.U32 R8, R8, 0x10, RZ ;  /* 0x0000001008087819 */ /* 0x000fe200000006ff */
[----:B------:R-:W-:Y:S01]  /*1da0*/  FMUL.FTZ R5, R29, R28 ;  /* 0x0000001c1d057220 */ /* 0x000fe20000410000 */
[----:B------:R-:W-:Y:S01]  /*1db0*/  FFMA.FTZ R26, R11, R19, R26 ;  /* 0x000000130b1a7223 */ /* 0x000fe2000001001a */
[----:B------:R-:W-:Y:S01]  /*1dc0*/  FFMA.FTZ R27, R27, R17, R20 ;  /* 0x000000111b1b7223 */ /* 0x000fe20000010014 */
[----:B------:R-:W-:Y:S01]  /*1dd0*/  FFMA.FTZ R10, R10, R16, R23 ;  /* 0x000000100a0a7223 */ /* 0x000fe20000010017 */
[----:B------:R-:W-:Y:S01]  /*1de0*/  FFMA.FTZ R9, R9, R3, R22 ;  /* 0x0000000309097223 */ /* 0x000fe20000010016 */
[----:B------:R-:W-:Y:S01]  /*1df0*/  FFMA.FTZ R6, R6, R14, R25 ;  /* 0x0000000e06067223 */ /* 0x000fe20000010019 */
[----:B------:R-:W-:Y:S01]  /*1e00*/  FFMA.FTZ R4, R7, R15, R4 ;  /* 0x0000000f07047223 */ /* 0x000fe20000010004 */
[----:B------:R-:W-:Y:S01]  /*1e10*/  FFMA.FTZ R5, R8, R24, R5 ;  /* 0x0000001808057223 */ /* 0x000fe20000010005 */
[----:B------:R-:W-:Y:S01]  /*1e20*/  IMAD.WIDE.U32 R12, R0, 0x8, R12 ;  /* 0x00000008000c7825 */ /* 0x000fe200078e000c */
[----:B------:R-:W-:-:S02]  /*1e30*/  F2FP.BF16.F32.PACK_AB R20, R27, R26 ;  /* 0x0000001a1b14723e */ /* 0x000fc400000010ff */
[----:B------:R-:W-:Y:S02]  /*1e40*/  F2FP.BF16.F32.PACK_AB R21, R10, R21 ;  /* 0x000000150a15723e */ /* 0x000fe400000010ff */
[----:B------:R-:W-:Y:S02]  /*1e50*/  F2FP.BF16.F32.PACK_AB R4, R4, R9 ;  /* 0x000000090404723e */ /* 0x000fe400000010ff */
[----:B------:R-:W-:Y:S01]  /*1e60*/  F2FP.BF16.F32.PACK_AB R5, R5, R6 ;  /* 0x000000060505723e */ /* 0x000fe200000010ff */
[----:B------:R-:W-:Y:S04]  /*1e70*/  STG.E.64 desc[UR4][R12.64], R20 ;  /* 0x000000140c007986 */ /* 0x000fe8000c101b04 */
[----:B------:R-:W-:Y:S01]  /*1e80*/  STG.E.64 desc[UR4][R12.64+0x400], R4 ;  /* 0x000400040c007986 */ /* 0x000fe2000c101b04 */
[----:B------:R-:W-:Y:S05]  /*1e90*/  EXIT ;  /* 0x000000000000794d */ /* 0x000fea0003800000 */
.L_x_1448:
        /* <DEDUP_REMOVED lines=14> */
.L_x_9244:


//--------------------- .text._ZN2at6native29vectorized_elementwise_kernelILi8EZZZNS0_14glu_jvp_kernelERNS_18TensorIteratorBaseEENKUlvE_clEvENKUlvE2_clEvEUlN3c108BFloat16ES7_S7_S7_E_St5arrayIPcLm5EEEEviT0_T1_ --------------------------
	.section	.text._ZN2at6native29vectorized_elementwise_kernelILi8EZZZNS0_14glu_jvp_kernelERNS_18TensorIteratorBaseEENKUlvE_clEvENKUlvE2_clEvEUlN3c108BFloat16ES7_S7_S7_E_St5arrayIPcLm5EEEEviT0_T1_,"ax",@progbits
	.align	128
        .global         _ZN2at6native29vectorized_elementwise_kernelILi8EZZZNS0_14glu_jvp_kernelERNS_18TensorIteratorBaseEENKUlvE_clEvENKUlvE2_clEvEUlN3c108BFloat16ES7_S7_S7_E_St5arrayIPcLm5EEEEviT0_T1_
        .type           _ZN2at6native29vectorized_elementwise_kernelILi8EZZZNS0_14glu_jvp_kernelERNS_18TensorIteratorBaseEENKUlvE_clEvENKUlvE2_clEvEUlN3c108BFloat16ES7_S7_S7_E_St5arrayIPcLm5EEEEviT0_T1_,@function
        .size           _ZN2at6native29vectorized_elementwise_kernelILi8EZZZNS0_14glu_jvp_kernelERNS_18TensorIteratorBaseEENKUlvE_clEvENKUlvE2_clEvEUlN3c108BFloat16ES7_S7_S7_E_St5arrayIPcLm5EEEEviT0_T1_,(.L_x_9245 - _ZN2at6native29vectorized_elementwise_kernelILi8EZZZNS0_14glu_jvp_kernelERNS_18TensorIteratorBaseEENKUlvE_clEvENKUlvE2_clEvEUlN3c108BFloat16ES7_S7_S7_E_St5arrayIPcLm5EEEEviT0_T1_)
        .other          _ZN2at6native29vectorized_elementwise_kernelILi8EZZZNS0_14glu_jvp_kernelERNS_18TensorIteratorBaseEENKUlvE_clEvENKUlvE2_clEvEUlN3c108BFloat16ES7_S7_S7_E_St5arrayIPcLm5EEEEviT0_T1_,@"STO_CUDA_ENTRY STV_DEFAULT"
_ZN2at6native29vectorized_elementwise_kernelILi8EZZZNS0_14glu_jvp_kernelERNS_18TensorIteratorBaseEENKUlvE_clEvENKUlvE2_clEvEUlN3c108BFloat16ES7_S7_S7_E_St5arrayIPcLm5EEEEviT0_T1_:
.text._ZN2at6native29vectorized_elementwise_kernelILi8EZZZNS0_14glu_jvp_kernelERNS_18TensorIteratorBaseEENKUlvE_clEvENKUlvE2_clEvEUlN3c108BFloat16ES7_S7_S7_E_St5arrayIPcLm5EEEEviT0_T1_:
[----:B------:R-:W-:Y:S01]  /*0000*/  LDC R1, c[0x0][0x37c] ;  /* 0x0000df00ff017b82 */ /* 0x000fe20000000800 */
[----:B------:R-:W-:Y:S05]  /*0010*/  EXIT ;  /* 0x000000000000794d */ /* 0x000fea0003800000 */
.L_x_1449:
        /* <DEDUP_REMOVED lines=14> */
.L_x_9245:


//--------------------- .text._ZN2at6native18elementwise_kernelILi128ELi4EZNS0_15gpu_kernel_implIZZZNS0_14glu_jvp_kernelERNS_18TensorIteratorBaseEENKUlvE_clEvENKUlvE1_clEvEUlN3c104HalfES8_S8_S8_E_EEvS4_RKT_EUliE_EEviT1_ --------------------------
	.section	.text._ZN2at6native18elementwise_kernelILi128ELi4EZNS0_15gpu_kernel_implIZZZNS0_14glu_jvp_kernelERNS_18TensorIteratorBaseEENKUlvE_clEvENKUlvE1_clEvEUlN3c104HalfES8_S8_S8_E_EEvS4_RKT_EUliE_EEviT1_,"ax",@progbits
	.align	128
        .global         _ZN2at6native18elementwise_kernelILi128ELi4EZNS0_15gpu_kernel_implIZZZNS0_14glu_jvp_kernelERNS_18TensorIteratorBaseEENKUlvE_clEvENKUlvE1_clEvEUlN3c104HalfES8_S8_S8_E_EEvS4_RKT_EUliE_EEviT1_
        .type           _ZN2at6native18elementwise_kernelILi128ELi4EZNS0_15gpu_kernel_implIZZZNS0_14glu_jvp_kernelERNS_18TensorIteratorBaseEENKUlvE_clEvENKUlvE1_clEvEUlN3c104HalfES8_S8_S8_E_EEvS4_RKT_EUliE_EEviT1_,@function
        .size           _ZN2at6native18elementwise_kernelILi128ELi4EZNS0_15gpu_kernel_implIZZZNS0_14glu_jvp_kernelERNS_18TensorIteratorBaseEENKUlvE_clEvENKUlvE1_clEvEUlN3c104HalfES8_S8_S8_E_EEvS4_RKT_EUliE_EEviT1_,(.L_x_9246 - _ZN2at6native18elementwise_kernelILi128ELi4EZNS0_15gpu_kernel_implIZZZNS0_14glu_jvp_kernelERNS_18TensorIteratorBaseEENKUlvE_clEvENKUlvE1_clEvEUlN3c104HalfES8_S8_S8_E_EEvS4_RKT_EUliE_EEviT1_)
        .other          _ZN2at6native18elementwise_kernelILi128ELi4EZNS0_15gpu_kernel_implIZZZNS0_14glu_jvp_kernelERNS_18TensorIteratorBaseEENKUlvE_clEvENKUlvE1_clEvEUlN3c104HalfES8_S8_S8_E_EEvS4_RKT_EUliE_EEviT1_,@"STO_CUDA_ENTRY STV_DEFAULT"
_ZN2at6native18elementwise_kernelILi128ELi4EZNS0_15gpu_kernel_implIZZZNS0_14glu_jvp_kernelERNS_18TensorIteratorBaseEENKUlvE_clEvENKUlvE1_clEvEUlN3c104HalfES8_S8_S8_E_EEvS4_RKT_EUliE_EEviT1_:
.text._ZN2at6native18elementwise_kernelILi128ELi4EZNS0_15gpu_kernel_implIZZZNS0_14glu_jvp_kernelERNS_18TensorIteratorBaseEENKUlvE_clEvENKUlvE1_clEvEUlN3c104HalfES8_S8_S8_E_EEvS4_RKT_EUliE_EEviT1_:
        /* <DEDUP_REMOVED lines=374> */
[----:B------:R-:W-:Y:S01]  /*1760*/  HFMA2 R2, -RZ, RZ, 0, 0 ;  /* 0x00000000ff027431 */ /* 0x000fe200000001ff */
        /* <DEDUP_REMOVED lines=62> */
.L_x_1452:
        /* <DEDUP_REMOVED lines=16> */
[----:B0-----:R-:W-:-:S04]  /*1c50*/  F2FP.F16.F32.PACK_AB R0, RZ, R0 ;  /* 0x00000000ff00723e */ /* 0x001fc800000000ff */
[----:B------:R-:W-:Y:S01]  /*1c60*/  PRMT R19, R0, 0x7610, R19 ;  /* 0x0000761000137816 */ /* 0x000fe20000000013 */
[----:B------:R-:W-:Y:S06]  /*1c70*/  BRA `(.L_x_1458) ;  /* 0x0000000c00e87947 */ /* 0x000fec0003800000 */
.L_x_1456:
[----:B------:R-:W2:Y:S02]  /*1c80*/  LDG.E.U8 R2, desc[UR36][R2.64] ;  /* 0x0000002402027981 */ /* 0x000ea4000c1e1100 */
[----:B--2---:R-:W-:-:S04]  /*1c90*/  I2FP.F32.U32 R0, R2 ;  /* 0x0000000200007245 */ /* 0x004fc80000201000 */
[----:B------:R-:W-:-:S04]  /*1ca0*/  F2FP.F16.F32.PACK_AB R0, RZ, R0 ;  /* 0x00000000ff00723e */ /* 0x000fc800000000ff */
[----:B------:R-:W-:Y:S01]  /*1cb0*/  PRMT R19, R0, 0x7610, R19 ;  /* 0x0000761000137816 */ /* 0x000fe20000000013 */
[----:B------:R-:W-:Y:S06]  /*1cc0*/  BRA `(.L_x_1458) ;  /* 0x0000000c00d47947 */ /* 0x000fec0003800000 */
.L_x_1455:
        /* <DEDUP_REMOVED lines=8> */
[----:B0-----:R-:W-:-:S04]  /*1d50*/  F2FP.F16.F32.PACK_AB R0, RZ, R0 ;  /* 0x00000000ff00723e */ /* 0x001fc800000000ff */
[----:B------:R-:W-:Y:S01]  /*1d60*/  PRMT R19, R0, 0x7610, R19 ;  /* 0x0000761000137816 */ /* 0x000fe20000000013 */
[----:B------:R-:W-:Y:S06]  /*1d70*/  BRA `(.L_x_1458) ;  /* 0x0000000c00a87947 */ /* 0x000fec0003800000 */
.L_x_1460:
[----:B------:R-:W2:Y:S02]  /*1d80*/  LDG.E R2, desc[UR36][R2.64] ;  /* 0x0000002402027981 */ /* 0x000ea4000c1e1900 */
[----:B--2---:R-:W-:-:S04]  /*1d90*/  I2FP.F32.S32 R0, R2 ;  /* 0x0000000200007245 */ /* 0x004fc80000201400 */
[----:B------:R-:W-:-:S04]  /*1da0*/  F2FP.F16.F32.PACK_AB R0, RZ, R0 ;  /* 0x00000000ff00723e */ /* 0x000fc800000000ff */
[----:B------:R-:W-:Y:S01]  /*1db0*/  PRMT R19, R0, 0x7610, R19 ;  /* 0x0000761000137816 */ /* 0x000fe20000000013 */
[----:B------:R-:W-:Y:S06]  /*1dc0*/  BRA `(.L_x_1458) ;  /* 0x0000000c00947947 */ /* 0x000fec0003800000 */
.L_x_1459:
[----:B------:R-:W2:Y:S02]  /*1dd0*/  LDG.E.U16 R2, desc[UR36][R2.64] ;  /* 0x0000002402027981 */ /* 0x000ea4000c1e1500 */
[----:B--2---:R-:W0:Y:S02]  /*1de0*/  I2F.S16 R0, R2 ;  /* 0x0000000200007306 */ /* 0x004e240000101400 */
[----:B0-----:R-:W-:-:S04]  /*1df0*/  F2FP.F16.F32.PACK_AB R0, RZ, R0 ;  /* 0x00000000ff00723e */ /* 0x001fc800000000ff */
[----:B------:R-:W-:Y:S01]  /*1e00*/  PRMT R19, R0, 0x7610, R19 ;  /* 0x0000761000137816 */ /* 0x000fe20000000013 */
[----:B------:R-:W-:Y:S06]  /*1e10*/  BRA `(.L_x_1458) ;  /* 0x0000000c00807947 */ /* 0x000fec0003800000 */
.L_x_1454:
[----:B------:R-:W-:-:S09]  /*1e20*/  UISETP.GT.AND UP0, UPT, UR4, 0x6, UPT ;  /* 0x000000060400788c */ /* 0x000fd2000bf04270 */
[----:B------:R-:W-:Y:S05]  /*1e30*/  BRA.U UP0, `(.L_x_1461) ;  /* 0x0000000100247547 */ /* 0x000fea000b800000 */
[----:B------:R-:W-:-:S09]  /*1e40*/  UISETP.NE.AND UP0, UPT, UR4, 0x5, UPT ;  /* 0x000000050400788c */ /* 0x000fd2000bf05270 */
[----:B------:R-:W-:Y:S05]  /*1e50*/  BRA.U !UP0, `(.L_x_1462) ;  /* 0x0000000108147547 */ /* 0x000fea000b800000 */
[----:B------:R-:W-:-:S09]  /*1e60*/  UISETP.NE.AND UP0, UPT, UR4, 0x6, UPT ;  /* 0x000000060400788c */ /* 0x000fd2000bf05270 */
[----:B------:R-:W-:Y:S05]  /*1e70*/  BRA.U UP0, `(.L_x_1457) ;  /* 0x0000000900cc7547 */ /* 0x000fea000b800000 */
[----:B------:R-:W2:Y:S02]  /*1e80*/  LDG.E R2, desc[UR36][R2.64] ;  /* 0x0000002402027981 */ /* 0x000ea4000c1e1900 */
[----:B--2---:R-:W-:Y:S01]  /*1e90*/  F2FP.F16.F32.PACK_AB R19, RZ, R2 ;  /* 0x00000002ff13723e */ /* 0x004fe200000000ff */
[----:B------:R-:W-:Y:S06]  /*1ea0*/  BRA `(.L_x_1458) ;  /* 0x0000000c005c7947 */ /* 0x000fec0003800000 */
.L_x_1462:
[----:B------:R0:W5:Y:S01]  /*1eb0*/  LDG.E.U16 R19, desc[UR36][R2.64] ;  /* 0x0000002402137981 */ /* 0x000162000c1e1500 */
[----:B------:R-:W-:Y:S05]  /*1ec0*/  BRA `(.L_x_1458) ;  /* 0x0000000c00547947 */ /* 0x000fea0003800000 */
.L_x_1461:
[----:B------:R-:W-:-:S09]  /*1ed0*/  UISETP.NE.AND UP0, UPT, UR4, 0x7, UPT ;  /* 0x000000070400788c */ /* 0x000fd2000bf05270 */
[----:B------:R-:W-:Y:S05]  /*1ee0*/  BRA.U !UP0, `(.L_x_1463) ;  /* 0x0000000108247547 */ /* 0x000fea000b800000 */
[----:B------:R-:W-:-:S09]  /*1ef0*/  UISETP.NE.AND UP0, UPT, UR4, 0x8, UPT ;  /* 0x000000080400788c */ /* 0x000fd2000bf05270 */
[----:B------:R-:W-:Y:S05]  /*1f00*/  BRA.U !UP0, `(.L_x_1464) ;  /* 0x0000000108147547 */ /* 0x000fea000b800000 */
[----:B------:R-:W-:-:S09]  /*1f10*/  UISETP.NE.AND UP0, UPT, UR4, 0x9, UPT ;  /* 0x000000090400788c */ /* 0x000fd2000bf05270 */
[----:B------:R-:W-:Y:S05]  /*1f20*/  BRA.U UP0, `(.L_x_1457) ;  /* 0x0000000900a07547 */ /* 0x000fea000b800000 */
[----:B------:R-:W2:Y:S02]  /*1f30*/  LDG.E R2, desc[UR36][R2.64] ;  /* 0x0000002402027981 */ /* 0x000ea4000c1e1900 */
[----:B--2---:R-:W-:Y:S01]  /*1f40*/  F2FP.F16.F32.PACK_AB R19, RZ, R2 ;  /* 0x00000002ff13723e */ /* 0x004fe200000000ff */
[----:B------:R-:W-:Y:S06]  /*1f50*/  BRA `(.L_x_1458) ;  /* 0x0000000c00307947 */ /* 0x000fec0003800000 */
.L_x_1464:
[----:B------:R2:W5:Y:S01]  /*1f60*/  LDG.E.U16 R19, desc[UR36][R2.64] ;  /* 0x0000002402137981 */ /* 0x000562000c1e1500 */
[----:B------:R-:W-:Y:S05]  /*1f70*/  BRA `(.L_x_1458) ;  /* 0x0000000c00287947 */ /* 0x000fea0003800000 */
.L_x_1463:
        /* <DEDUP_REMOVED lines=10> */
[----:B------:R-:W-:-:S04]  /*2020*/  F2FP.F16.F32.PACK_AB R0, RZ, R0 ;  /* 0x00000000ff00723e */ /* 0x000fc800000000ff */
[----:B------:R-:W-:Y:S01]  /*2030*/  PRMT R19, R0, 0x7610, R19 ;  /* 0x0000761000137816 */ /* 0x000fe20000000013 */
[----:B------:R-:W-:Y:S06]  /*2040*/  BRA `(.L_x_1458) ;  /* 0x0000000800f47947 */ /* 0x000fec0003800000 */
.L_x_1453:
        /* <DEDUP_REMOVED lines=11> */
[----:B------:R-:W-:-:S04]  /*2100*/  F2FP.F16.F32.PACK_AB R0, RZ, R0 ;  /* 0x00000000ff00723e */ /* 0x000fc800000000ff */
[----:B------:R-:W-:Y:S01]  /*2110*/  PRMT R19, R0, 0x7610, R19 ;  /* 0x0000761000137816 */ /* 0x000fe20000000013 */
[----:B------:R-:W-:Y:S06]  /*2120*/  BRA `(.L_x_1458) ;  /* 0x0000000800bc7947 */ /* 0x000fec0003800000 */
.L_x_1467:
        /* <DEDUP_REMOVED lines=13> */
.L_x_1466:
        /* <DEDUP_REMOVED lines=24> */
[----:B------:R-:W-:-:S04]  /*2380*/  F2FP.F16.F32.PACK_AB R5, RZ, R5 ;  /* 0x00000005ff05723e */ /* 0x000fc800000000ff */
[----:B------:R-:W-:Y:S01]  /*2390*/  PRMT R19, R5, 0x7610, R19 ;  /* 0x0000761005137816 */ /* 0x000fe20000000013 */
[----:B------:R-:W-:Y:S06]  /*23a0*/  BRA `(.L_x_1458) ;  /* 0x00000008001c7947 */ /* 0x000fec0003800000 */
.L_x_1469:
        /* <DEDUP_REMOVED lines=11> */
[----:B------:R-:W-:-:S04]  /*2460*/  F2FP.F16.F32.PACK_AB R0, RZ, R0 ;  /* 0x00000000ff00723e */ /* 0x000fc800000000ff */
[----:B------:R-:W-:Y:S01]  /*2470*/  PRMT R19, R0, 0x7610, R19 ;  /* 0x0000761000137816 */ /* 0x000fe20000000013 */
[----:B------:R-:W-:Y:S06]  /*2480*/  BRA `(.L_x_1458) ;  /* 0x0000000400e47947 */ /* 0x000fec0003800000 */
.L_x_1468:
[----:B------:R-:W2:Y:S02]  /*2490*/  LDG.E.U16 R0, desc[UR36][R2.64] ;  /* 0x0000002402007981 */ /* 0x000ea4000c1e1500 */
[----:B--2---:R-:W-:-:S05]  /*24a0*/  IMAD.U32 R0, R0, 0x10000, RZ ;  /* 0x0001000000007824 */ /* 0x004fca00078e00ff */
[----:B------:R-:W-:-:S04]  /*24b0*/  F2FP.F16.F32.PACK_AB R0, RZ, R0 ;  /* 0x00000000ff00723e */ /* 0x000fc800000000ff */
[----:B------:R-:W-:Y:S01]  /*24c0*/  PRMT R19, R0, 0x7610, R19 ;  /* 0x0000761000137816 */ /* 0x000fe20000000013 */
[----:B------:R-:W-:Y:S06]  /*24d0*/  BRA `(.L_x_1458) ;  /* 0x0000000400d07947 */ /* 0x000fec0003800000 */
.L_x_1465:
        /* <DEDUP_REMOVED lines=10> */
[----:B------:R-:W-:-:S04]  /*2580*/  F2FP.F16.F32.PACK_AB R0, RZ, R0 ;  /* 0x00000000ff00723e */ /* 0x000fc800000000ff */
[----:B------:R-:W-:Y:S01]  /*2590*/  PRMT R19, R0, 0x7610, R19 ;  /* 0x0000761000137816 */ /* 0x000fe20000000013 */
[----:B------:R-:W-:Y:S06]  /*25a0*/  BRA `(.L_x_1458) ;  /* 0x00000004009c7947 */ /* 0x000fec0003800000 */
.L_x_1472:
        /* <DEDUP_REMOVED lines=21> */
.L_x_1476:
[----:B-1----:R-:W-:Y:S05]  /*2700*/  BSYNC.RECONVERGENT B1 ;  /* 0x0000000000017941 */ /* 0x002fea0003800200 */
.L_x_1475:
[----:B------:R-:W-:Y:S01]  /*2710*/  IMAD.SHL.U32 R0, R0, 0x100000, RZ ;  /* 0x0010000000007824 */ /* 0x000fe200078e00ff */
[----:B------:R-:W-:-:S04]  /*2720*/  LEA R2, R2, 0x3b800000, 0x17 ;  /* 0x3b80000002027811 */ /* 0x000fc800078eb8ff */
[----:B------:R-:W-:-:S07]  /*2730*/  LOP3.LUT R0, R2, R0, R7, 0xfe, !PT ;  /* 0x0000000002007212 */ /* 0x000fce00078efe07 */
.L_x_1474:
[----:B-1----:R-:W-:Y:S05]  /*2740*/  BSYNC.RECONVERGENT B0 ;  /* 0x0000000000007941 */ /* 0x002fea0003800200 */
.L_x_1473:
[----:B------:R-:W-:-:S04]  /*2750*/  F2FP.F16.F32.PACK_AB R0, RZ, R0 ;  /* 0x00000000ff00723e */ /* 0x000fc800000000ff */
[----:B------:R-:W-:Y:S01]  /*2760*/  PRMT R19, R0, 0x7610, R19 ;  /* 0x0000761000137816 */ /* 0x000fe20000000013 */
[----:B------:R-:W-:Y:S06]  /*2770*/  BRA `(.L_x_1458) ;  /* 0x0000000400287947 */ /* 0x000fec0003800000 */
.L_x_1471:
        /* <DEDUP_REMOVED lines=21> */
.L_x_1480:
[----:B-1----:R-:W-:Y:S05]  /*28d0*/  BSYNC.RECONVERGENT B1 ;  /* 0x0000000000017941 */ /* 0x002fea0003800200 */
.L_x_1479:
[----:B------:R-:W-:Y:S01]  /*28e0*/  IMAD.SHL.U32 R0, R0, 0x200000, RZ ;  /* 0x0020000000007824 */ /* 0x000fe200078e00ff */
[----:B------:R-:W-:-:S04]  /*28f0*/  LEA R2, R2, 0x37800000, 0x17 ;  /* 0x3780000002027811 */ /* 0x000fc800078eb8ff */
[----:B------:R-:W-:-:S07]  /*2900*/  LOP3.LUT R0, R2, R0, R7, 0xfe, !PT ;  /* 0x0000000002007212 */ /* 0x000fce00078efe07 */
.L_x_1478:
[----:B-1----:R-:W-:Y:S05]  /*2910*/  BSYNC.RECONVERGENT B0 ;  /* 0x0000000000007941 */ /* 0x002fea0003800200 */
.L_x_1477:
[----:B------:R-:W-:-:S04]  /*2920*/  F2FP.F16.F32.PACK_AB R0, RZ, R0 ;  /* 0x00000000ff00723e */ /* 0x000fc800000000ff */
[----:B------:R-:W-:Y:S01]  /*2930*/  PRMT R19, R0, 0x7610, R19 ;  /* 0x0000761000137816 */ /* 0x000fe20000000013 */
[----:B------:R-:W-:Y:S06]  /*2940*/  BRA `(.L_x_1458) ;  /* 0x0000000000b47947 */ /* 0x000fec0003800000 */
.L_x_1470:
[----:B------:R-:W-:-:S09]  /*2950*/  UISETP.NE.AND UP0, UPT, UR4, 0x1c, UPT ;  /* 0x0000001c0400788c */ /* 0x000fd2000bf05270 */
[----:B------:R-:W-:Y:S05]  /*2960*/  BRA.U !UP0, `(.L_x_1481) ;  /* 0x00000001089c7547 */ /* 0x000fea000b800000 */
[----:B------:R-:W-:-:S09]  /*2970*/  UISETP.NE.AND UP0, UPT, UR4, 0x1d, UPT ;  /* 0x0000001d0400788c */ /* 0x000fd2000bf05270 */
[----:B------:R-:W-:Y:S05]  /*2980*/  BRA.U !UP0, `(.L_x_1482) ;  /* 0x0000000108807547 */ /* 0x000fea000b800000 */
[----:B------:R-:W-:-:S09]  /*2990*/  UISETP.NE.AND UP0, UPT, UR4, 0x2c, UPT ;  /* 0x0000002c0400788c */ /* 0x000fd2000bf05270 */
[----:B------:R-:W-:Y:S05]  /*29a0*/  BRA.U !UP0, `(.L_x_1483) ;  /* 0x0000000108487547 */ /* 0x000fea000b800000 */
.L_x_1457:
        /* <DEDUP_REMOVED lines=16> */
.L_x_1484:
[----:B------:R-:W-:Y:S01]  /*2ab0*/  PRMT R19, RZ, 0x7610, R19 ;  /* 0x00007610ff137816 */ /* 0x000fe20000000013 */
[----:B------:R-:W-:Y:S06]  /*2ac0*/  BRA `(.L_x_1458) ;  /* 0x0000000000547947 */ /* 0x000fec0003800000 */
.L_x_1483:
        /* <DEDUP_REMOVED lines=8> */
.L_x_1486:
[----:B-1----:R-:W-:Y:S05]  /*2b50*/  BSYNC.RECONVERGENT B0 ;  /* 0x0000000000007941 */ /* 0x002fea0003800200 */
.L_x_1485:
[----:B------:R-:W-:-:S04]  /*2b60*/  F2FP.F16.F32.PACK_AB R0, RZ, R0 ;  /* 0x00000000ff00723e */ /* 0x000fc800000000ff */
[----:B------:R-:W-:Y:S01]  /*2b70*/  PRMT R19, R0, 0x7610, R19 ;  /* 0x0000761000137816 */ /* 0x000fe20000000013 */
[----:B------:R-:W-:Y:S06]  /*2b80*/  BRA `(.L_x_1458) ;  /* 0x0000000000247947 */ /* 0x000fec0003800000 */
.L_x_1482:
[----:B------:R-:W2:Y:S02]  /*2b90*/  LDG.E.64 R2, desc[UR36][R2.64] ;  /* 0x0000002402027981 */ /* 0x000ea4000c1e1b00 */
[----:B--2---:R-:W0:Y:S02]  /*2ba0*/  I2F.U64 R0, R2 ;  /* 0x0000000200007312 */ /* 0x004e240000301000 */
[----:B0-----:R-:W-:-:S04]  /*2bb0*/  F2FP.F16.F32.PACK_AB R0, RZ, R0 ;  /* 0x00000000ff00723e */ /* 0x001fc800000000ff */
[----:B------:R-:W-:Y:S01]  /*2bc0*/  PRMT R19, R0, 0x7610, R19 ;  /* 0x0000761000137816 */ /* 0x000fe20000000013 */
[----:B------:R-:W-:Y:S06]  /*2bd0*/  BRA `(.L_x_1458) ;  /* 0x0000000000107947 */ /* 0x000fec0003800000 */
.L_x_1481:
[----:B------:R-:W2:Y:S02]  /*2be0*/  LDG.E R2, desc[UR36][R2.64] ;  /* 0x0000002402027981 */ /* 0x000ea4000c1e1900 */
[----:B--2---:R-:W-:-:S04]  /*2bf0*/  I2FP.F32.U32 R0, R2 ;  /* 0x0000000200007245 */ /* 0x004fc80000201000 */
[----:B------:R-:W-:-:S04]  /*2c00*/  F2FP.F16.F32.PACK_AB R0, RZ, R0 ;  /* 0x00000000ff00723e */ /* 0x000fc800000000ff */
[----:B------:R-:W-:-:S07]  /*2c10*/  PRMT R19, R0, 0x7610, R19 ;  /* 0x0000761000137816 */ /* 0x000fce0000000013 */
.L_x_1458:
[----:B------:R-:W0:Y:S01]  /*2c20*/  LDCU.64 UR6, c[0x0][0x6c0] ;  /* 0x0000d800ff0677ac */ /* 0x000e220008000a00 */
[----:B------:R-:W-:-:S04]  /*2c30*/  UPRMT UR4, UR40, 0x9910, URZ ;  /* 0x0000991028047896 */ /* 0x000fc800080000ff */
[----:B------:R-:W-:Y:S01]  /*2c40*/  UISETP.GT.AND UP0, UPT, UR4, 0x9, UPT ;  /* 0x000000090400788c */ /* 0x000fe2000bf04270 */
[----:B0-2---:R-:W-:-:S05]  /*2c50*/  IADD3 R2, P0, PT, R23, UR6, RZ ;  /* 0x0000000617027c10 */ /* 0x005fca000ff1e0ff */
        /* <DEDUP_REMOVED lines=15> */
.L_x_1490:
[----:B------:R-:W2:Y:S02]  /*2d50*/  LDG.E.U8 R2, desc[UR36][R2.64] ;  /* 0x0000002402027981 */ /* 0x000ea4000c1e1100 */
[----:B--2---:R-:W-:-:S04]  /*2d60*/  I2FP.F32.U32 R0, R2 ;  /* 0x0000000200007245 */ /* 0x004fc80000201000 */
[----:B------:R-:W-:-:S04]  /*2d70*/  F2FP.F16.F32.PACK_AB R0, RZ, R0 ;  /* 0x00000000ff00723e */ /* 0x000fc800000000ff */
[----:B------:R-:W-:Y:S01]  /*2d80*/  PRMT R23, R0, 0x7610, R23 ;  /* 0x0000761000177816 */ /* 0x000fe20000000017 */
[----:B------:R-:W-:Y:S06]  /*2d90*/  BRA `(.L_x_1492) ;  /* 0x0000000c00d47947 */ /* 0x000fec0003800000 */
.L_x_1489:
        /* <DEDUP_REMOVED lines=11> */
.L_x_1494:
[----:B------:R-:W2:Y:S02]  /*2e50*/  LDG.E R2, desc[UR36][R2.64] ;  /* 0x0000002402027981 */ /* 0x000ea4000c1e1900 */
[----:B--2---:R-:W-:-:S04]  /*2e60*/  I2FP.F32.S32 R0, R2 ;  /* 0x0000000200007245 */ /* 0x004fc80000201400 */
[----:B------:R-:W-:-:S04]  /*2e70*/  F2FP.F16.F32.PACK_AB R0, RZ, R0 ;  /* 0x00000000ff00723e */ /* 0x000fc800000000ff */
[----:B------:R-:W-:Y:S01]  /*2e80*/  PRMT R23, R0, 0x7610, R23 ;  /* 0x0000761000177816 */ /* 0x000fe20000000017 */
[----:B------:R-:W-:Y:S06]  /*2e90*/  BRA `(.L_x_1492) ;  /* 0x0000000c00947947 */ /* 0x000fec0003800000 */
.L_x_1493:
[----:B------:R-:W2:Y:S02]  /*2ea0*/  LDG.E.U16 R2, desc[UR36][R2.64] ;  /* 0x0000002402027981 */ /* 0x000ea4000c1e1500 */
[----:B--2---:R-:W0:Y:S02]  /*2eb0*/  I2F.S16 R0, R2 ;  /* 0x0000000200007306 */ /* 0x004e240000101400 */
[----:B0-----:R-:W-:-:S04]  /*2ec0*/  F2FP.F16.F32.PACK_AB R0, RZ, R0 ;  /* 0x00000000ff00723e */ /* 0x001fc800000000ff */
[----:B------:R-:W-:Y:S01]  /*2ed0*/  PRMT R23, R0, 0x7610, R23 ;  /* 0x0000761000177816 */ /* 0x000fe20000000017 */
[----:B------:R-:W-:Y:S06]  /*2ee0*/  BRA `(.L_x_1492) ;  /* 0x0000000c00807947 */ /* 0x000fec0003800000 */
.L_x_1488:
        /* <DEDUP_REMOVED lines=9> */
.L_x_1496:
[----:B------:R2:W5:Y:S01]  /*2f80*/  LDG.E.U16 R23, desc[UR36][R2.64] ;  /* 0x0000002402177981 */ /* 0x000562000c1e1500 */
[----:B------:R-:W-:Y:S05]  /*2f90*/  BRA `(.L_x_1492) ;  /* 0x0000000c00547947 */ /* 0x000fea0003800000 */
.L_x_1495:
        /* <DEDUP_REMOVED lines=9> */
.L_x_1498:
[----:B------:R0:W5:Y:S01]  /*3030*/  LDG.E.U16 R23, desc[UR36][R2.64] ;  /* 0x0000002402177981 */ /* 0x000162000c1e1500 */
[----:B------:R-:W-:Y:S05]  /*3040*/  BRA `(.L_x_1492) ;  /* 0x0000000c00287947 */ /* 0x000fea0003800000 */
.L_x_1497:
        /* <DEDUP_REMOVED lines=13> */
.L_x_1487:
        /* <DEDUP_REMOVED lines=14> */
.L_x_1501:
        /* <DEDUP_REMOVED lines=13> */
.L_x_1500:
        /* <DEDUP_REMOVED lines=27> */
.L_x_1503:
        /* <DEDUP_REMOVED lines=14> */
.L_x_1502:
[----:B------:R-:W2:Y:S02]  /*3560*/  LDG.E.U16 R0, desc[UR36][R2.64] ;  /* 0x0000002402007981 */ /* 0x000ea4000c1e1500 */
[----:B--2---:R-:W-:-:S05]  /*3570*/  IMAD.U32 R0, R0, 0x10000, RZ ;  /* 0x0001000000007824 */ /* 0x004fca00078e00ff */
[----:B------:R-:W-:-:S04]  /*3580*/  F2FP.F16.F32.PACK_AB R0, RZ, R0 ;  /* 0x00000000ff00723e */ /* 0x000fc800000000ff */
[----:B------:R-:W-:Y:S01]  /*3590*/  PRMT R23, R0, 0x7610, R23 ;  /* 0x0000761000177816 */ /* 0x000fe20000000017 */
[----:B------:R-:W-:Y:S06]  /*35a0*/  BRA `(.L_x_1492) ;  /* 0x0000000400d07947 */ /* 0x000fec0003800000 */
.L_x_1499:
        /* <DEDUP_REMOVED lines=13> */
.L_x_1506:
        /* <DEDUP_REMOVED lines=21> */
.L_x_1510:
[----:B-1----:R-:W-:Y:S05]  /*37d0*/  BSYNC.RECONVERGENT B1 ;  /* 0x0000000000017941 */ /* 0x002fea0003800200 */
.L_x_1509:
[----:B------:R-:W-:Y:S01]  /*37e0*/  IMAD.SHL.U32 R0, R0, 0x100000, RZ ;  /* 0x0010000000007824 */ /* 0x000fe200078e00ff */
[----:B------:R-:W-:-:S04]  /*37f0*/  LEA R2, R2, 0x3b800000, 0x17 ;  /* 0x3b80000002027811 */ /* 0x000fc800078eb8ff */
[----:B------:R-:W-:-:S07]  /*3800*/  LOP3.LUT R0, R2, R0, R7, 0xfe, !PT ;  /* 0x0000000002007212 */ /* 0x000fce00078efe07 */
.L_x_1508:
[----:B-1----:R-:W-:Y:S05]  /*3810*/  BSYNC.RECONVERGENT B0 ;  /* 0x0000000000007941 */ /* 0x002fea0003800200 */
.L_x_1507:
[----:B------:R-:W-:-:S04]  /*3820*/  F2FP.F16.F32.PACK_AB R0, RZ, R0 ;  /* 0x00000000ff00723e */ /* 0x000fc800000000ff */
[----:B------:R-:W-:Y:S01]  /*3830*/  PRMT R23, R0, 0x7610, R23 ;  /* 0x0000761000177816 */ /* 0x000fe20000000017 */
[----:B------:R-:W-:Y:S06]  /*3840*/  BRA `(.L_x_1492) ;  /* 0x0000000400287947 */ /* 0x000fec0003800000 */
.L_x_1505:
        /* <DEDUP_REMOVED lines=21> */
.L_x_1514:
[----:B-1----:R-:W-:Y:S05]  /*39a0*/  BSYNC.RECONVERGENT B1 ;  /* 0x0000000000017941 */ /* 0x002fea0003800200 */
.L_x_1513:
[----:B------:R-:W-:Y:S01]  /*39b0*/  IMAD.SHL.U32 R0, R0, 0x200000, RZ ;  /* 0x0020000000007824 */ /* 0x000fe200078e00ff */
[----:B------:R-:W-:-:S04]  /*39c0*/  LEA R2, R2, 0x37800000, 0x17 ;  /* 0x3780000002027811 */ /* 0x000fc800078eb8ff */
[----:B------:R-:W-:-:S07]  /*39d0*/  LOP3.LUT R0, R2, R0, R7, 0xfe, !PT ;  /* 0x0000000002007212 */ /* 0x000fce00078efe07 */
.L_x_1512:
[----:B-1----:R-:W-:Y:S05]  /*39e0*/  BSYNC.RECONVERGENT B0 ;  /* 0x0000000000007941 */ /* 0x002fea0003800200 */
.L_x_1511:
[----:B------:R-:W-:-:S04]  /*39f0*/  F2FP.F16.F32.PACK_AB R0, RZ, R0 ;  /* 0x00000000ff00723e */ /* 0x000fc800000000ff */
[----:B------:R-:W-:Y:S01]  /*3a00*/  PRMT R23, R0, 0x7610, R23 ;  /* 0x0000761000177816 */ /* 0x000fe20000000017 */
[----:B------:R-:W-:Y:S06]  /*3a10*/  BRA `(.L_x_1492) ;  /* 0x0000000000b47947 */ /* 0x000fec0003800000 */
.L_x_1504:
[----:B------:R-:W-:-:S09]  /*3a20*/  UISETP.NE.AND UP0, UPT, UR4, 0x1c, UPT ;  /* 0x0000001c0400788c */ /* 0x000fd2000bf05270 */
[----:B------:R-:W-:Y:S05]  /*3a30*/  BRA.U !UP0, `(.L_x_1515) ;  /* 0x00000001089c7547 */ /* 0x000fea000b800000 */
[----:B------:R-:W-:-:S09]  /*3a40*/  UISETP.NE.AND UP0, UPT, UR4, 0x1d, UPT ;  /* 0x0000001d0400788c */ /* 0x000fd2000bf05270 */
[----:B------:R-:W-:Y:S05]  /*3a50*/  BRA.U !UP0, `(.L_x_1516) ;  /* 0x0000000108807547 */ /* 0x000fea000b800000 */
[----:B------:R-:W-:-:S09]  /*3a60*/  UISETP.NE.AND UP0, UPT, UR4, 0x2c, UPT ;  /* 0x0000002c0400788c */ /* 0x000fd2000bf05270 */
[----:B------:R-:W-:Y:S05]  /*3a70*/  BRA.U !UP0, `(.L_x_1517) ;  /* 0x0000000108487547 */ /* 0x000fea000b800000 */
.L_x_1491:
        /* <DEDUP_REMOVED lines=16> */
.L_x_1518:
[----:B------:R-:W-:Y:S01]  /*3b80*/  PRMT R23, RZ, 0x7610, R23 ;  /* 0x00007610ff177816 */ /* 0x000fe20000000017 */
[----:B------:R-:W-:Y:S06]  /*3b90*/  BRA `(.L_x_1492) ;  /* 0x0000000000547947 */ /* 0x000fec0003800000 */
.L_x_1517:
        /* <DEDUP_REMOVED lines=8> */
.L_x_1520:
[----:B-1----:R-:W-:Y:S05]  /*3c20*/  BSYNC.RECONVERGENT B0 ;  /* 0x0000000000007941 */ /* 0x002fea0003800200 */
.L_x_1519:
[----:B------:R-:W-:-:S04]  /*3c30*/  F2FP.F16.F32.PACK_AB R0, RZ, R0 ;  /* 0x00000000ff00723e */ /* 0x000fc800000000ff */
[----:B------:R-:W-:Y:S01]  /*3c40*/  PRMT R23, R0, 0x7610, R23 ;  /* 0x0000761000177816 */ /* 0x000fe20000000017 */
[----:B------:R-:W-:Y:S06]  /*3c50*/  BRA `(.L_x_1492) ;  /* 0x0000000000247947 */ /* 0x000fec0003800000 */
.L_x_1516:
[----:B------:R-:W2:Y:S02]  /*3c60*/  LDG.E.64 R2, desc[UR36][R2.64] ;  /* 0x0000002402027981 */ /* 0x000ea4000c1e1b00 */
[----:B--2---:R-:W0:Y:S02]  /*3c70*/  I2F.U64 R0, R2 ;  /* 0x0000000200007312 */ /* 0x004e240000301000 */
[----:B0-----:R-:W-:-:S04]  /*3c80*/  F2FP.F16.F32.PACK_AB R0, RZ, R0 ;  /* 0x00000000ff00723e */ /* 0x001fc800000000ff */
[----:B------:R-:W-:Y:S01]  /*3c90*/  PRMT R23, R0, 0x7610, R23 ;  /* 0x0000761000177816 */ /* 0x000fe20000000017 */
[----:B------:R-:W-:Y:S06]  /*3ca0*/  BRA `(.L_x_1492) ;  /* 0x0000000000107947 */ /* 0x000fec0003800000 */
.L_x_1515:
[----:B------:R-:W2:Y:S02]  /*3cb0*/  LDG.E R2, desc[UR36][R2.64] ;  /* 0x0000002402027981 */ /* 0x000ea4000c1e1900 */
[----:B--2---:R-:W-:-:S04]  /*3cc0*/  I2FP.F32.U32 R0, R2 ;  /* 0x0000000200007245 */ /* 0x004fc80000201000 */
[----:B------:R-:W-:-:S04]  /*3cd0*/  F2FP.F16.F32.PACK_AB R0, RZ, R0 ;  /* 0x00000000ff00723e */ /* 0x000fc800000000ff */
[----:B------:R-:W-:-:S07]  /*3ce0*/  PRMT R23, R0, 0x7610, R23 ;  /* 0x0000761000177816 */ /* 0x000fce0000000017 */
.L_x_1492:
        /* <DEDUP_REMOVED lines=19> */
.L_x_1524:
[----:B------:R-:W2:Y:S02]  /*3e20*/  LDG.E.U8 R2, desc[UR36][R2.64] ;  /* 0x0000002402027981 */ /* 0x000ea4000c1e1100 */
[----:B--2---:R-:W-:-:S04]  /*3e30*/  I2FP.F32.U32 R0, R2 ;  /* 0x0000000200007245 */ /* 0x004fc80000201000 */
[----:B------:R-:W-:-:S04]  /*3e40*/  F2FP.F16.F32.PACK_AB R0, RZ, R0 ;  /* 0x00000000ff00723e */ /* 0x000fc800000000ff */
[----:B------:R-:W-:Y:S01]  /*3e50*/  PRMT R22, R0, 0x7610, R22 ;  /* 0x0000761000167816 */ /* 0x000fe20000000016 */
[----:B------:R-:W-:Y:S06]  /*3e60*/  BRA `(.L_x_1526) ;  /* 0x0000000c00d47947 */ /* 0x000fec0003800000 */
.L_x_1523:
        /* <DEDUP_REMOVED lines=11> */
.L_x_1528:
[----:B------:R-:W2:Y:S02]  /*3f20*/  LDG.E R2, desc[UR36][R2.64] ;  /* 0x0000002402027981 */ /* 0x000ea4000c1e1900 */
[----:B--2---:R-:W-:-:S04]  /*3f30*/  I2FP.F32.S32 R0, R2 ;  /* 0x0000000200007245 */ /* 0x004fc80000201400 */
[----:B------:R-:W-:-:S04]  /*3f40*/  F2FP.F16.F32.PACK_AB R0, RZ, R0 ;  /* 0x00000000ff00723e */ /* 0x000fc800000000ff */
[----:B------:R-:W-:Y:S01]  /*3f50*/  PRMT R22, R0, 0x7610, R22 ;  /* 0x0000761000167816 */ /* 0x000fe20000000016 */
[----:B------:R-:W-:Y:S06]  /*3f60*/  BRA `(.L_x_1526) ;  /* 0x0000000c00947947 */ /* 0x000fec0003800000 */
.L_x_1527:
[----:B------:R-:W2:Y:S02]  /*3f70*/  LDG.E.U16 R2, desc[UR36][R2.64] ;  /* 0x0000002402027981 */ /* 0x000ea4000c1e1500 */
[----:B--2---:R-:W0:Y:S02]  /*3f80*/  I2F.S16 R0, R2 ;  /* 0x0000000200007306 */ /* 0x004e240000101400 */
[----:B0-----:R-:W-:-:S04]  /*3f90*/  F2FP.F16.F32.PACK_AB R0, RZ, R0 ;  /* 0x00000000ff00723e */ /* 0x001fc800000000ff */
[----:B------:R-:W-:Y:S01]  /*3fa0*/  PRMT R22, R0, 0x7610, R22 ;  /* 0x0000761000167816 */ /* 0x000fe20000000016 */
[----:B------:R-:W-:Y:S06]  /*3fb0*/  BRA `(.L_x_1526) ;  /* 0x0000000c00807947 */ /* 0x000fec0003800000 */
.L_x_1522:
        /* <DEDUP_REMOVED lines=9> */
.L_x_1530:
[----:B------:R2:W5:Y:S01]  /*4050*/  LDG.E.U16 R22, desc[UR36][R2.64] ;  /* 0x0000002402167981 */ /* 0x000562000c1e1500 */
[----:B------:R-:W-:Y:S05]  /*4060*/  BRA `(.L_x_1526) ;  /* 0x0000000c00547947 */ /* 0x000fea0003800000 */
.L_x_1529:
        /* <DEDUP_REMOVED lines=9> */
.L_x_1532:
[----:B------:R0:W5:Y:S01]  /*4100*/  LDG.E.U16 R22, desc[UR36][R2.64] ;  /* 0x0000002402167981 */ /* 0x000162000c1e1500 */
[----:B------:R-:W-:Y:S05]  /*4110*/  BRA `(.L_x_1526) ;  /* 0x0000000c00287947 */ /* 0x000fea0003800000 */
.L_x_1531:
        /* <DEDUP_REMOVED lines=13> */
.L_x_1521:
        /* <DEDUP_REMOVED lines=14> */
.L_x_1535:
        /* <DEDUP_REMOVED lines=13> */
.L_x_1534:
        /* <DEDUP_REMOVED lines=27> */
.L_x_1537:
        /* <DEDUP_REMOVED lines=14> */
.L_x_1536:
[----:B------:R-:W2:Y:S02]  /*4630*/  LDG.E.U16 R0, desc[UR36][R2.64] ;  /* 0x0000002402007981 */ /* 0x000ea4000c1e1500 */
[----:B--2---:R-:W-:-:S05]  /*4640*/  IMAD.U32 R0, R0, 0x10000, RZ ;  /* 0x0001000000007824 */ /* 0x004fca00078e00ff */
[----:B------:R-:W-:-:S04]  /*4650*/  F2FP.F16.F32.PACK_AB R0, RZ, R0 ;  /* 0x00000000ff00723e */ /* 0x000fc800000000ff */
[----:B------:R-:W-:Y:S01]  /*4660*/  PRMT R22, R0, 0x7610, R22 ;  /* 0x0000761000167816 */ /* 0x000fe20000000016 */
[----:B------:R-:W-:Y:S06]  /*4670*/  BRA `(.L_x_1526) ;  /* 0x0000000400d07947 */ /* 0x000fec0003800000 */
.L_x_1533:
        /* <DEDUP_REMOVED lines=13> */
.L_x_1540:
        /* <DEDUP_REMOVED lines=17> */
[----:B------:R-:W-:Y:S02]  /*4860*/  IADD3 R5, PT, PT, R3, -0x1c, RZ ;  /* 0xffffffe403057810 */ /* 0x000fe40007ffe0ff */
[----:B------:R-:W-:Y:S02]  /*4870*/  IADD3 R2, PT, PT, R2, 0x1d, -R3 ;  /* 0x0000001d02027810 */ /* 0x000fe40007ffe803 */
[----:B------:R-:W-:-:S04]  /*4880*/  SHF.L.U32 R5, R0, R5, RZ ;  /* 0x0000000500057219 */ /* 0x000fc800000006ff */
[----:B------:R-:W-:-:S07]  /*4890*/  LOP3.LUT R0, R5, 0x7, RZ, 0xc0, !PT ;  /* 0x0000000705007812 */ /* 0x000fce00078ec0ff */
.L_x_1544:
[----:B-1----:R-:W-:Y:S05]  /*48a0*/  BSYNC.RECONVERGENT B1 ;  /* 0x0000000000017941 */ /* 0x002fea0003800200 */
.L_x_1543:
[----:B------:R-:W-:Y:S01]  /*48b0*/  IMAD.SHL.U32 R0, R0, 0x100000, RZ ;  /* 0x0010000000007824 */ /* 0x000fe200078e00ff */
[----:B------:R-:W-:-:S04]  /*48c0*/  LEA R2, R2, 0x3b800000, 0x17 ;  /* 0x3b80000002027811 */ /* 0x000fc800078eb8ff */
[----:B------:R-:W-:-:S07]  /*48d0*/  LOP3.LUT R0, R2, R0, R7, 0xfe, !PT ;  /* 0x0000000002007212 */ /* 0x000fce00078efe07 */
.L_x_1542:
[----:B-1----:R-:W-:Y:S05]  /*48e0*/  BSYNC.RECONVERGENT B0 ;  /* 0x0000000000007941 */ /* 0x002fea0003800200 */
.L_x_1541:
[----:B------:R-:W-:-:S04]  /*48f0*/  F2FP.F16.F32.PACK_AB R0, RZ, R0 ;  /* 0x00000000ff00723e */ /* 0x000fc800000000ff */
[----:B------:R-:W-:Y:S01]  /*4900*/  PRMT R22, R0, 0x7610, R22 ;  /* 0x0000761000167816 */ /* 0x000fe20000000016 */
[----:B------:R-:W-:Y:S06]  /*4910*/  BRA `(.L_x_1526) ;  /* 0x0000000400287947 */ /* 0x000fec0003800000 */
.L_x_1539:
        /* <DEDUP_REMOVED lines=21> */
.L_x_1548:
[----:B-1----:R-:W-:Y:S05]  /*4a70*/  BSYNC.RECONVERGENT B1 ;  /* 0x0000000000017941 */ /* 0x002fea0003800200 */
.L_x_1547:
[----:B------:R-:W-:Y:S01]  /*4a80*/  IMAD.SHL.U32 R0, R0, 0x200000, RZ ;  /* 0x0020000000007824 */ /* 0x000fe200078e00ff */
[----:B------:R-:W-:-:S04]  /*4a90*/  LEA R2, R2, 0x37800000, 0x17 ;  /* 0x3780000002027811 */ /* 0x000fc800078eb8ff */
[----:B------:R-:W-:-:S07]  /*4aa0*/  LOP3.LUT R0, R2, R0, R7, 0xfe, !PT ;  /* 0x0000000002007212 */ /* 0x000fce00078efe07 */
.L_x_1546:
[----:B-1----:R-:W-:Y:S05]  /*4ab0*/  BSYNC.RECONVERGENT B0 ;  /* 0x0000000000007941 */ /* 0x002fea0003800200 */
.L_x_1545:
[----:B------:R-:W-:-:S04]  /*4ac0*/  F2FP.F16.F32.PACK_AB R0, RZ, R0 ;  /* 0x00000000ff00723e */ /* 0x000fc800000000ff */
[----:B------:R-:W-:Y:S01]  /*4ad0*/  PRMT R22, R0, 0x7610, R22 ;  /* 0x0000761000167816 */ /* 0x000fe20000000016 */
[----:B------:R-:W-:Y:S06]  /*4ae0*/  BRA `(.L_x_1526) ;  /* 0x0000000000b47947 */ /* 0x000fec0003800000 */
.L_x_1538:
[----:B------:R-:W-:-:S09]  /*4af0*/  UISETP.NE.AND UP0, UPT, UR4, 0x1c, UPT ;  /* 0x0000001c0400788c */ /* 0x000fd2000bf05270 */
[----:B------:R-:W-:Y:S05]  /*4b00*/  BRA.U !UP0, `(.L_x_1549) ;  /* 0x00000001089c7547 */ /* 0x000fea000b800000 */
[----:B------:R-:W-:-:S09]  /*4b10*/  UISETP.NE.AND UP0, UPT, UR4, 0x1d, UPT ;  /* 0x0000001d0400788c */ /* 0x000fd2000bf05270 */
[----:B------:R-:W-:Y:S05]  /*4b20*/  BRA.U !UP0, `(.L_x_1550) ;  /* 0x0000000108807547 */ /* 0x000fea000b800000 */
[----:B------:R-:W-:-:S09]  /*4b30*/  UISETP.NE.AND UP0, UPT, UR4, 0x2c, UPT ;  /* 0x0000002c0400788c */ /* 0x000fd2000bf05270 */
[----:B------:R-:W-:Y:S05]  /*4b40*/  BRA.U !UP0, `(.L_x_1551) ;  /* 0x0000000108487547 */ /* 0x000fea000b800000 */
.L_x_1525:
        /* <DEDUP_REMOVED lines=16> */
.L_x_1552:
[----:B------:R-:W-:Y:S01]  /*4c50*/  PRMT R22, RZ, 0x7610, R22 ;  /* 0x00007610ff167816 */ /* 0x000fe20000000016 */
[----:B------:R-:W-:Y:S06]  /*4c60*/  BRA `(.L_x_1526) ;  /* 0x0000000000547947 */ /* 0x000fec0003800000 */
.L_x_1551:
        /* <DEDUP_REMOVED lines=8> */
.L_x_1554:
[----:B-1----:R-:W-:Y:S05]  /*4cf0*/  BSYNC.RECONVERGENT B0 ;  /* 0x0000000000007941 */ /* 0x002fea0003800200 */
.L_x_1553:
[----:B------:R-:W-:-:S04]  /*4d00*/  F2FP.F16.F32.PACK_AB R0, RZ, R0 ;  /* 0x00000000ff00723e */ /* 0x000fc800000000ff */
[----:B------:R-:W-:Y:S01]  /*4d10*/  PRMT R22, R0, 0x7610, R22 ;  /* 0x0000761000167816 */ /* 0x000fe20000000016 */
[----:B------:R-:W-:Y:S06]  /*4d20*/  BRA `(.L_x_1526) ;  /* 0x0000000000247947 */ /* 0x000fec0003800000 */
.L_x_1550:
[----:B------:R-:W2:Y:S02]  /*4d30*/  LDG.E.64 R2, desc[UR36][R2.64] ;  /* 0x0000002402027981 */ /* 0x000ea4000c1e1b00 */
[----:B--2---:R-:W0:Y:S02]  /*4d40*/  I2F.U64 R0, R2 ;  /* 0x0000000200007312 */ /* 0x004e240000301000 */
[----:B0-----:R-:W-:-:S04]  /*4d50*/  F2FP.F16.F32.PACK_AB R0, RZ, R0 ;  /* 0x00000000ff00723e */ /* 0x001fc800000000ff */
[----:B------:R-:W-:Y:S01]  /*4d60*/  PRMT R22, R0, 0x7610, R22 ;  /* 0x0000761000167816 */ /* 0x000fe20000000016 */
[----:B------:R-:W-:Y:S06]  /*4d70*/  BRA `(.L_x_1526) ;  /* 0x0000000000107947 */ /* 0x000fec0003800000 */
.L_x_1549:
[----:B------:R-:W2:Y:S02]  /*4d80*/  LDG.E R2, desc[UR36][R2.64] ;  /* 0x0000002402027981 */ /* 0x000ea4000c1e1900 */
[----:B--2---:R-:W-:-:S04]  /*4d90*/  I2FP.F32.U32 R0, R2 ;  /* 0x0000000200007245 */ /* 0x004fc80000201000 */
[----:B------:R-:W-:-:S04]  /*4da0*/  F2FP.F16.F32.PACK_AB R0, RZ, R0 ;  /* 0x00000000ff00723e */ /* 0x000fc800000000ff */
[----:B------:R-:W-:-:S07]  /*4db0*/  PRMT R22, R0, 0x7610, R22 ;  /* 0x0000761000167816 */ /* 0x000fce0000000016 */
.L_x_1526:
        /* <DEDUP_REMOVED lines=16> */
[----:B0-----:R-:W-:Y:S01]  /*4ec0*/  F2FP.F16.F32.PACK_AB R0, RZ, R0 ;  /* 0x00000000ff00723e */ /* 0x001fe200000000ff */
[----:B------:R-:W-:Y:S06]  /*4ed0*/  BRA `(.L_x_1560) ;  /* 0x0000000c00ac7947 */ /* 0x000fec0003800000 */
.L_x_1558:
[----:B------:R-:W2:Y:S02]  /*4ee0*/  LDG.E.U8 R2, desc[UR36][R2.64] ;  /* 0x0000002402027981 */ /* 0x000ea4000c1e1100 */
[----:B--2---:R-:W-:-:S04]  /*4ef0*/  I2FP.F32.U32 R0, R2 ;  /* 0x0000000200007245 */ /* 0x004fc80000201000 */
[----:B------:R-:W-:Y:S01]  /*4f00*/  F2FP.F16.F32.PACK_AB R0, RZ, R0 ;  /* 0x00000000ff00723e */ /* 0x000fe200000000ff */
[----:B------:R-:W-:Y:S06]  /*4f10*/  BRA `(.L_x_1560) ;  /* 0x0000000c009c7947 */ /* 0x000fec0003800000 */
.L_x_1557:
        /* <DEDUP_REMOVED lines=8> */
[----:B0-----:R-:W-:Y:S01]  /*4fa0*/  F2FP.F16.F32.PACK_AB R0, RZ, R0 ;  /* 0x00000000ff00723e */ /* 0x001fe200000000ff */
[----:B------:R-:W-:Y:S06]  /*4fb0*/  BRA `(.L_x_1560) ;  /* 0x0000000c00747947 */ /* 0x000fec0003800000 */
.L_x_1562:
[----:B------:R-:W2:Y:S02]  /*4fc0*/  LDG.E R2, desc[UR36][R2.64] ;  /* 0x0000002402027981 */ /* 0x000ea4000c1e1900 */
[----:B--2---:R-:W-:-:S04]  /*4fd0*/  I2FP.F32.S32 R0, R2 ;  /* 0x0000000200007245 */ /* 0x004fc80000201400 */
[----:B------:R-:W-:Y:S01]  /*4fe0*/  F2FP.F16.F32.PACK_AB R0, RZ, R0 ;  /* 0x00000000ff00723e */ /* 0x000fe200000000ff */
[----:B------:R-:W-:Y:S06]  /*4ff0*/  BRA `(.L_x_1560) ;  /* 0x0000000c00647947 */ /* 0x000fec0003800000 */
.L_x_1561:
[----:B------:R-:W2:Y:S02]  /*5000*/  LDG.E.U16 R2, desc[UR36][R2.64] ;  /* 0x0000002402027981 */ /* 0x000ea4000c1e1500 */
[----:B--2---:R-:W0:Y:S02]  /*5010*/  I2F.S16 R0, R2 ;  /* 0x0000000200007306 */ /* 0x004e240000101400 */
[----:B0-----:R-:W-:Y:S01]  /*5020*/  F2FP.F16.F32.PACK_AB R0, RZ, R0 ;  /* 0x00000000ff00723e */ /* 0x001fe200000000ff */
[----:B------:R-:W-:Y:S06]  /*5030*/  BRA `(.L_x_1560) ;  /* 0x0000000c00547947 */ /* 0x000fec0003800000 */
.L_x_1556:
        /* <DEDUP_REMOVED lines=9> */
.L_x_1564:
[----:B------:R0:W5:Y:S01]  /*50d0*/  LDG.E.U16 R0, desc[UR36][R2.64] ;  /* 0x0000002402007981 */ /* 0x000162000c1e1500 */
[----:B------:R-:W-:Y:S05]  /*50e0*/  BRA `(.L_x_1560) ;  /* 0x0000000c00287947 */ /* 0x000fea0003800000 */
.L_x_1563:
        /* <DEDUP_REMOVED lines=9> */
.L_x_1566:
[----:B------:R2:W5:Y:S01]  /*5180*/  LDG.E.U16 R0, desc[UR36][R2.64] ;  /* 0x0000002402007981 */ /* 0x000562000c1e1500 */
[----:B------:R-:W-:Y:S05]  /*5190*/  BRA `(.L_x_1560) ;  /* 0x0000000800fc7947 */ /* 0x000fea0003800000 */
.L_x_1565:
        /* <DEDUP_REMOVED lines=10> */
[----:B------:R-:W-:Y:S01]  /*5240*/  F2FP.F16.F32.PACK_AB R0, RZ, R0 ;  /* 0x00000000ff00723e */ /* 0x000fe200000000ff */
[----:B------:R-:W-:Y:S06]  /*5250*/  BRA `(.L_x_1560) ;  /* 0x0000000800cc7947 */ /* 0x000fec0003800000 */
.L_x_1555:
        /* <DEDUP_REMOVED lines=11> */
[----:B------:R-:W-:Y:S01]  /*5310*/  F2FP.F16.F32.PACK_AB R0, RZ, R0 ;  /* 0x00000000ff00723e */ /* 0x000fe200000000ff */
[----:B------:R-:W-:Y:S06]  /*5320*/  BRA `(.L_x_1560) ;  /* 0x0000000800987947 */ /* 0x000fec0003800000 */
.L_x_1569:
        /* <DEDUP_REMOVED lines=12> */
.L_x_1568:
        /* <DEDUP_REMOVED lines=27> */
.L_x_1571:
        /* <DEDUP_REMOVED lines=11> */
[----:B------:R-:W-:Y:S01]  /*5650*/  F2FP.F16.F32.PACK_AB R0, RZ, R0 ;  /* 0x00000000ff00723e */ /* 0x000fe200000000ff */
[----:B------:R-:W-:Y:S06]  /*5660*/  BRA `(.L_x_1560) ;  /* 0x0000000400c87947 */ /* 0x000fec0003800000 */
.L_x_1570:
[----:B------:R-:W2:Y:S02]  /*5670*/  LDG.E.U16 R0, desc[UR36][R2.64] ;  /* 0x0000002402007981 */ /* 0x000ea4000c1e1500 */
[----:B--2---:R-:W-:-:S05]  /*5680*/  IMAD.U32 R0, R0, 0x10000, RZ ;  /* 0x0001000000007824 */ /* 0x004fca00078e00ff */
[----:B------:R-:W-:Y:S01]  /*5690*/  F2FP.F16.F32.PACK_AB R0, RZ, R0 ;  /* 0x00000000ff00723e */ /* 0x000fe200000000ff */
[----:B------:R-:W-:Y:S06]  /*56a0*/  BRA `(.L_x_1560) ;  /* 0x0000000400b87947 */ /* 0x000fec0003800000 */
.L_x_1567:
        /* <DEDUP_REMOVED lines=10> */
[----:B------:R-:W-:Y:S01]  /*5750*/  F2FP.F16.F32.PACK_AB R0, RZ, R0 ;  /* 0x00000000ff00723e */ /* 0x000fe200000000ff */
[----:B------:R-:W-:Y:S06]  /*5760*/  BRA `(.L_x_1560) ;  /* 0x0000000400887947 */ /* 0x000fec0003800000 */
.L_x_1574:
        /* <DEDUP_REMOVED lines=21> */
.L_x_1578:
[----:B-1----:R-:W-:Y:S05]  /*58c0*/  BSYNC.RECONVERGENT B1 ;  /* 0x0000000000017941 */ /* 0x002fea0003800200 */
.L_x_1577:
[----:B------:R-:W-:Y:S01]  /*58d0*/  IMAD.SHL.U32 R0, R0, 0x100000, RZ ;  /* 0x0010000000007824 */ /* 0x000fe200078e00ff */
[----:B------:R-:W-:-:S04]  /*58e0*/  LEA R2, R2, 0x3b800000, 0x17 ;  /* 0x3b80000002027811 */ /* 0x000fc800078eb8ff */
[----:B------:R-:W-:-:S07]  /*58f0*/  LOP3.LUT R0, R2, R0, R7, 0xfe, !PT ;  /* 0x0000000002007212 */ /* 0x000fce00078efe07 */
.L_x_1576:
[----:B-1----:R-:W-:Y:S05]  /*5900*/  BSYNC.RECONVERGENT B0 ;  /* 0x0000000000007941 */ /* 0x002fea0003800200 */
.L_x_1575:
[----:B------:R-:W-:Y:S01]  /*5910*/  F2FP.F16.F32.PACK_AB R0, RZ, R0 ;  /* 0x00000000ff00723e */ /* 0x000fe200000000ff */
[----:B------:R-:W-:Y:S06]  /*5920*/  BRA `(.L_x_1560) ;  /* 0x0000000400187947 */ /* 0x000fec0003800000 */
.L_x_1573:
        /* <DEDUP_REMOVED lines=21> */
.L_x_1582:
[----:B-1----:R-:W-:Y:S05]  /*5a80*/  BSYNC.RECONVERGENT B1 ;  /* 0x0000000000017941 */ /* 0x002fea0003800200 */
.L_x_1581:
[----:B------:R-:W-:Y:S01]  /*5a90*/  IMAD.SHL.U32 R0, R0, 0x200000, RZ ;  /* 0x0020000000007824 */ /* 0x000fe200078e00ff */
[----:B------:R-:W-:-:S04]  /*5aa0*/  LEA R2, R2, 0x37800000, 0x17 ;  /* 0x3780000002027811 */ /* 0x000fc800078eb8ff */
[----:B------:R-:W-:-:S07]  /*5ab0*/  LOP3.LUT R0, R2, R0, R7, 0xfe, !PT ;  /* 0x0000000002007212 */ /* 0x000fce00078efe07 */
.L_x_1580:
[----:B-1----:R-:W-:Y:S05]  /*5ac0*/  BSYNC.RECONVERGENT B0 ;  /* 0x0000000000007941 */ /* 0x002fea0003800200 */
.L_x_1579:
[----:B------:R-:W-:Y:S01]  /*5ad0*/  F2FP.F16.F32.PACK_AB R0, RZ, R0 ;  /* 0x00000000ff00723e */ /* 0x000fe200000000ff */
[----:B------:R-:W-:Y:S06]  /*5ae0*/  BRA `(.L_x_1560) ;  /* 0x0000000000a87947 */ /* 0x000fec0003800000 */
.L_x_1572:
[----:B------:R-:W-:-:S09]  /*5af0*/  UISETP.NE.AND UP0, UPT, UR4, 0x1c, UPT ;  /* 0x0000001c0400788c */ /* 0x000fd2000bf05270 */
[----:B------:R-:W-:Y:S05]  /*5b00*/  BRA.U !UP0, `(.L_x_1583) ;  /* 0x0000000108947547 */ /* 0x000fea000b800000 */
[----:B------:R-:W-:-:S09]  /*5b10*/  UISETP.NE.AND UP0, UPT, UR4, 0x1d, UPT ;  /* 0x0000001d0400788c */ /* 0x000fd2000bf05270 */
[----:B------:R-:W-:Y:S05]  /*5b20*/  BRA.U !UP0, `(.L_x_1584) ;  /* 0x00000001087c7547 */ /* 0x000fea000b800000 */
[----:B------:R-:W-:-:S09]  /*5b30*/  UISETP.NE.AND UP0, UPT, UR4, 0x2c, UPT ;  /* 0x0000002c0400788c */ /* 0x000fd2000bf05270 */
[----:B------:R-:W-:Y:S05]  /*5b40*/  BRA.U !UP0, `(.L_x_1585) ;  /* 0x0000000108487547 */ /* 0x000fea000b800000 */
.L_x_1559:
        /* <DEDUP_REMOVED lines=11> */
[----:B------:R-:W-:Y:S01]  /*5c00*/  IMAD.U32 R7, RZ, RZ, UR7 ;  /* 0x00000007ff077e24 */ /* 0x000fe2000f8e00ff */
[----:B----4-:R-:W-:Y:S01]  /*5c10*/  MOV R10, UR8 ;  /* 0x00000008000a7c02 */ /* 0x010fe20008000f00 */
[----:B------:R-:W-:-:S07]  /*5c20*/  IMAD.U32 R11, RZ, RZ, UR9 ;  /* 0x00000009ff0b7e24 */ /* 0x000fce000f8e00ff */
[----:B------:R-:W-:-:S07]  /*5c30*/  LEPC R20, `(.L_x_1586) ;  /* 0x000000001014794e */ /* 0x000fce0000000000 */
[----:B-1-3-5:R-:W-:Y:S05]  /*5c40*/  CALL.ABS.NOINC R2 ;  /* 0x0000000002007343 */ /* 0x02afea0003c00000 */
.L_x_1586:
[----:B------:R-:W-:Y:S01]  /*5c50*/  PRMT R0, RZ, 0x7610, R0 ;  /* 0x00007610ff007816 */ /* 0x000fe20000000000 */
[----:B------:R-:W-:Y:S06]  /*5c60*/  BRA `(.L_x_1560) ;  /* 0x0000000000487947 */ /* 0x000fec0003800000 */
.L_x_1585:
        /* <DEDUP_REMOVED lines=8> */
.L_x_1588:
[----:B-1----:R-:W-:Y:S05]  /*5cf0*/  BSYNC.RECONVERGENT B0 ;  /* 0x0000000000007941 */ /* 0x002fea0003800200 */
.L_x_1587:
[----:B------:R-:W-:Y:S01]  /*5d00*/  F2FP.F16.F32.PACK_AB R0, RZ, R0 ;  /* 0x00000000ff00723e */ /* 0x000fe200000000ff */
[----:B------:R-:W-:Y:S06]  /*5d10*/  BRA `(.L_x_1560) ;  /* 0x00000000001c7947 */ /* 0x000fec0003800000 */
.L_x_1584:
[----:B------:R-:W2:Y:S02]  /*5d20*/  LDG.E.64 R2, desc[UR36][R2.64] ;  /* 0x0000002402027981 */ /* 0x000ea4000c1e1b00 */
[----:B--2---:R-:W0:Y:S02]  /*5d30*/  I2F.U64 R0, R2 ;  /* 0x0000000200007312 */ /* 0x004e240000301000 */
[----:B0-----:R-:W-:Y:S01]  /*5d40*/  F2FP.F16.F32.PACK_AB R0, RZ, R0 ;  /* 0x00000000ff00723e */ /* 0x001fe200000000ff */
[----:B------:R-:W-:Y:S06]  /*5d50*/  BRA `(.L_x_1560) ;  /* 0x00000000000c7947 */ /* 0x000fec0003800000 */
.L_x_1583:
[----:B------:R-:W2:Y:S02]  /*5d60*/  LDG.E R2, desc[UR36][R2.64] ;  /* 0x0000002402027981 */ /* 0x000ea4000c1e1900 */
[----:B--2---:R-:W-:-:S04]  /*5d70*/  I2FP.F32.U32 R0, R2 ;  /* 0x0000000200007245 */ /* 0x004fc80000201000 */
[----:B------:R-:W-:-:S07]  /*5d80*/  F2FP.F16.F32.PACK_AB R0, RZ, R0 ;  /* 0x00000000ff00723e */ /* 0x000fce00000000ff */
.L_x_1560:
[----:B-----5:R-:W-:Y:S01]  /*5d90*/  HADD2.F32 R23, -RZ, R23.H0_H0 ;  /* 0x20000017ff177230 */ /* 0x020fe20000004100 */
[----:B------:R-:W0:Y:S01]  /*5da0*/  LDCU.64 UR6, c[0x0][0x6b0] ;  /* 0x0000d600ff0677ac */ /* 0x000e220008000a00 */
[----:B------:R-:W-:Y:S02]  /*5db0*/  HADD2.F32 R0, -RZ, R0.H0_H0 ;  /* 0x20000000ff007230 */ /* 0x000fe40000004100 */
[----:B------:R-:W-:Y:S02]  /*5dc0*/  HADD2.F32 R19, -RZ, R19.H0_H0 ;  /* 0x20000013ff137230 */ /* 0x000fe40000004100 */
[----:B------:R-:W-:Y:S01]  /*5dd0*/  FMUL.FTZ R23, R23, -1.4426950216293334961 ;  /* 0xbfb8aa3b17177820 */ /* 0x000fe20000410000 */
[----:B-1----:R-:W-:Y:S01]  /*5de0*/  UPRMT UR4, UR43, 0x9910, URZ ;  /* 0x000099102b047896 */ /* 0x002fe200080000ff */
[----:B------:R-:W-:-:S03]  /*5df0*/  HADD2.F32 R22, -RZ, R22.H0_H0 ;  /* 0x20000016ff167230 */ /* 0x000fc60000004100 */
[----:B------:R-:W-:Y:S01]  /*5e00*/  UISETP.GT.AND UP0, UPT, UR4, 0x9, UPT ;  /* 0x000000090400788c */ /* 0x000fe2000bf04270 */
[----:B------:R-:W1:Y:S01]  /*5e10*/  MUFU.EX2 R23, R23 ;  /* 0x0000001700177308 */ /* 0x000e620000000800 */
[----:B0-2---:R-:W-:Y:S01]  /*5e20*/  IADD3 R2, P0, PT, R16, UR6, RZ ;  /* 0x0000000610027c10 */ /* 0x005fe2000ff1e0ff */
[----:B-1----:R-:W-:-:S04]  /*5e30*/  FADD.FTZ R4, R23, 1 ;  /* 0x3f80000017047421 */ /* 0x002fc80000010000 */
[----:B------:R-:W0:Y:S02]  /*5e40*/  MUFU.RCP R3, R4 ;  /* 0x0000000400037308 */ /* 0x000e240000001000 */
[----:B0-----:R-:W-:-:S04]  /*5e50*/  FFMA.FTZ R0, -R0, R3, R0 ;  /* 0x0000000300007223 */ /* 0x001fc80000010100 */
[----:B------:R-:W-:-:S04]  /*5e60*/  FMUL.FTZ R19, R19, R0 ;  /* 0x0000000013137220 */ /* 0x000fc80000410000 */
[----:B------:R-:W-:Y:S01]  /*5e70*/  FFMA.FTZ R19, R22, R3, R19 ;  /* 0x0000000316137223 */ /* 0x000fe20000010013 */
[----:B------:R-:W-:-:S04]  /*5e80*/  IMAD.X R3, RZ, RZ, UR7, P0 ;  /* 0x00000007ff037e24 */ /* 0x000fc800080e06ff */
[----:B------:R-:W-:Y:S01]  /*5e90*/  F2FP.F16.F32.PACK_AB R19, RZ, R19 ;  /* 0x00000013ff13723e */ /* 0x000fe200000000ff */
[----:B------:R-:W-:Y:S06]  /*5ea0*/  BRA.U UP0, `(.L_x_1589) ;  /* 0x0000000500047547 */ /* 0x000fec000b800000 */
        /* <DEDUP_REMOVED lines=8> */
[----:B------:R-:W-:-:S04]  /*5f30*/  HADD2.F32 R0, -RZ, R19.H0_H0 ;  /* 0x20000013ff007230 */ /* 0x000fc80000004100 */
[----:B------:R-:W0:Y:S02]  /*5f40*/  F2I.FTZ.TRUNC.NTZ R5, R0 ;  /* 0x0000000000057305 */ /* 0x000e24000021f100 */
[----:B0-----:R4:W-:Y:S01]  /*5f50*/  STG.E.U8 desc[UR36][R2.64], R5 ;  /* 0x0000000502007986 */ /* 0x0019e2000c101124 */
[----:B------:R-:W-:Y:S05]  /*5f60*/  BRA `(.L_x_1594) ;  /* 0x0000000c00807947 */ /* 0x000fea0003800000 */
.L_x_1592:
[----:B------:R-:W-:-:S06]  /*5f70*/  HADD2.F32 R5, -RZ, R19.H0_H0 ;  /* 0x20000013ff057230 */ /* 0x000fcc0000004100 */
[----:B------:R-:W0:Y:S02]  /*5f80*/  F2I.S64.TRUNC R4, R5 ;  /* 0x0000000500047311 */ /* 0x000e24000020d900 */
[----:B0-----:R3:W-:Y:S01]  /*5f90*/  STG.E.U8 desc[UR36][R2.64], R4 ;  /* 0x0000000402007986 */ /* 0x0017e2000c101124 */
[----:B------:R-:W-:Y:S05]  /*5fa0*/  BRA `(.L_x_1594) ;  /* 0x0000000c00707947 */ /* 0x000fea0003800000 */
.L_x_1591:
[----:B------:R-:W-:-:S09]  /*5fb0*/  UISETP.NE.AND UP0, UPT, UR4, 0x2, UPT ;  /* 0x000000020400788c */ /* 0x000fd2000bf05270 */
[----:B------:R-:W-:Y:S05]  /*5fc0*/  BRA.U !UP0, `(.L_x_1595) ;  /* 0x0000000108307547 */ /* 0x000fea000b800000 */
[----:B------:R-:W-:-:S09]  /*5fd0*/  UISETP.NE.AND UP0, UPT, UR4, 0x3, UPT ;  /* 0x000000030400788c */ /* 0x000fd2000bf05270 */
[----:B------:R-:W-:Y:S05]  /*5fe0*/  BRA.U !UP0, `(.L_x_1596) ;  /* 0x0000000108187547 */ /* 0x000fea000b800000 */
[----:B------:R-:W-:-:S09]  /*5ff0*/  UISETP.NE.AND UP0, UPT, UR4, 0x4, UPT ;  /* 0x000000040400788c */ /* 0x000fd2000bf05270 */
[----:B------:R-:W-:Y:S05]  /*6000*/  BRA.U UP0, `(.L_x_1593) ;  /* 0x0000000900b87547 */ /* 0x000fea000b800000 */
[----:B------:R-:W-:-:S06]  /*6010*/  HADD2.F32 R4, -RZ, R19.H0_H0 ;  /* 0x20000013ff047230 */ /* 0x000fcc0000004100 */
[----:B------:R-:W0:Y:S02]  /*6020*/  F2I.S64.TRUNC R4, R4 ;  /* 0x0000000400047311 */ /* 0x000e24000020d900 */
[----:B0-----:R1:W-:Y:S01]  /*6030*/  STG.E.64 desc[UR36][R2.64], R4 ;  /* 0x0000000402007986 */ /* 0x0013e2000c101b24 */
[----:B------:R-:W-:Y:S05]  /*6040*/  BRA `(.L_x_1594) ;  /* 0x0000000c00487947 */ /* 0x000fea0003800000 */
.L_x_1596:
[----:B------:R-:W-:-:S06]  /*6050*/  HADD2.F32 R19, -RZ, R19.H0_H0 ;  /* 0x20000013ff137230 */ /* 0x000fcc0000004100 */
[----:B------:R-:W0:Y:S02]  /*6060*/  F2I.FTZ.TRUNC.NTZ R19, R19 ;  /* 0x0000001300137305 */ /* 0x000e24000021f100 */
[----:B0-----:R2:W-:Y:S01]  /*6070*/  STG.E desc[UR36][R2.64], R19 ;  /* 0x0000001302007986 */ /* 0x0015e2000c101924 */
[----:B------:R-:W-:Y:S05]  /*6080*/  BRA `(.L_x_1594) ;  /* 0x0000000c00387947 */ /* 0x000fea0003800000 */
.L_x_1595:
[----:B------:R-:W-:-:S06]  /*6090*/  HADD2.F32 R19, -RZ, R19.H0_H0 ;  /* 0x20000013ff137230 */ /* 0x000fcc0000004100 */
[----:B------:R-:W0:Y:S02]  /*60a0*/  F2I.FTZ.TRUNC.NTZ R19, R19 ;  /* 0x0000001300137305 */ /* 0x000e24000021f100 */
[----:B0-----:R0:W-:Y:S01]  /*60b0*/  STG.E.U16 desc[UR36][R2.64], R19 ;  /* 0x0000001302007986 */ /* 0x0011e2000c101524 */
[----:B------:R-:W-:Y:S05]  /*60c0*/  BRA `(.L_x_1594) ;  /* 0x0000000c00287947 */ /* 0x000fea0003800000 */
.L_x_1590:
[----:B------:R-:W-:-:S09]  /*60d0*/  UISETP.GT.AND UP0, UPT, UR4, 0x6, UPT ;  /* 0x000000060400788c */ /* 0x000fd2000bf04270 */
[----:B------:R-:W-:Y:S05]  /*60e0*/  BRA.U UP0, `(.L_x_1597) ;  /* 0x0000000100247547 */ /* 0x000fea000b800000 */
[----:B------:R-:W-:-:S09]  /*60f0*/  UISETP.NE.AND UP0, UPT, UR4, 0x5, UPT ;  /* 0x000000050400788c */ /* 0x000fd2000bf05270 */
[----:B------:R-:W-:Y:S05]  /*6100*/  BRA.U !UP0, `(.L_x_1598) ;  /* 0x0000000108147547 */ /* 0x000fea000b800000 */
[----:B------:R-:W-:-:S09]  /*6110*/  UISETP.NE.AND UP0, UPT, UR4, 0x6, UPT ;  /* 0x000000060400788c */ /* 0x000fd2000bf05270 */
[----:B------:R-:W-:Y:S05]  /*6120*/  BRA.U UP0, `(.L_x_1593) ;  /* 0x0000000900707547 */ /* 0x000fea000b800000 */
[----:B------:R-:W-:-:S05]  /*6130*/  HADD2.F32 R19, -RZ, R19.H0_H0 ;  /* 0x20000013ff137230 */ /* 0x000fca0000004100 */
[----:B------:R0:W-:Y:S01]  /*6140*/  STG.E desc[UR36][R2.64], R19 ;  /* 0x0000001302007986 */ /* 0x0001e2000c101924 */
[----:B------:R-:W-:Y:S05]  /*6150*/  BRA `(.L_x_1594) ;  /* 0x0000000c00047947 */ /* 0x000fea0003800000 */
.L_x_1598:
[----:B------:R0:W-:Y:S01]  /*6160*/  STG.E.U16 desc[UR36][R2.64], R19 ;  /* 0x0000001302007986 */ /* 0x0001e2000c101524 */
[----:B------:R-:W-:Y:S05]  /*6170*/  BRA `(.L_x_1594) ;  /* 0x0000000800fc7947 */ /* 0x000fea0003800000 */
.L_x_1597:
[----:B------:R-:W-:-:S09]  /*6180*/  UISETP.NE.AND UP0, UPT, UR4, 0x7, UPT ;  /* 0x000000070400788c */ /* 0x000fd2000bf05270 */
[----:B------:R-:W-:Y:S05]  /*6190*/  BRA.U !UP0, `(.L_x_1599) ;  /* 0x0000000108347547 */ /* 0x000fea000b800000 */
[----:B------:R-:W-:-:S09]  /*61a0*/  UISETP.NE.AND UP0, UPT, UR4, 0x8, UPT ;  /* 0x000000080400788c */ /* 0x000fd2000bf05270 */
[----:B------:R-:W-:Y:S05]  /*61b0*/  BRA.U !UP0, `(.L_x_1600) ;  /* 0x0000000108187547 */ /* 0x000fea000b800000 */
[----:B------:R-:W-:-:S09]  /*61c0*/  UISETP.NE.AND UP0, UPT, UR4, 0x9, UPT ;  /* 0x000000090400788c */ /* 0x000fd2000bf05270 */
[----:B------:R-:W-:Y:S05]  /*61d0*/  BRA.U UP0, `(.L_x_1593) ;  /* 0x0000000900447547 */ /* 0x000fea000b800000 */
[----:B------:R-:W-:Y:S02]  /*61e0*/  HADD2.F32 R4, -RZ, R19.H0_H0 ;  /* 0x20000013ff047230 */ /* 0x000fe40000004100 */
[----:B------:R-:W-:-:S05]  /*61f0*/  IMAD.MOV.U32 R5, RZ, RZ, RZ ;  /* 0x000000ffff057224 */ /* 0x000fca00078e00ff */
[----:B------:R0:W-:Y:S01]  /*6200*/  STG.E.64 desc[UR36][R2.64], R4 ;  /* 0x0000000402007986 */ /* 0x0001e2000c101b24 */
[----:B------:R-:W-:Y:S05]  /*6210*/  BRA `(.L_x_1594) ;  /* 0x0000000800d47947 */ /* 0x000fea0003800000 */
.L_x_1600:
[----:B------:R-:W-:-:S05]  /*6220*/  HADD2.F32 R0, -RZ, R19.H0_H0 ;  /* 0x20000013ff007230 */ /* 0x000fca0000004100 */
[----:B------:R-:W-:-:S04]  /*6230*/  F2FP.F16.F32.PACK_AB R0, RZ, R0 ;  /* 0x00000000ff00723e */ /* 0x000fc800000000ff */
[----:B------:R-:W-:-:S05]  /*6240*/  PRMT R0, R0, 0x5410, RZ ;  /* 0x0000541000007816 */ /* 0x000fca00000000ff */
[----:B------:R0:W-:Y:S01]  /*6250*/  STG.E desc[UR36][R2.64], R0 ;  /* 0x0000000002007986 */ /* 0x0001e2000c101924 */
[----:B------:R-:W-:Y:S05]  /*6260*/  BRA `(.L_x_1594) ;  /* 0x0000000800c07947 */ /* 0x000fea0003800000 */
.L_x_1599:
[----:B------:R-:W-:-:S05]  /*6270*/  HADD2.F32 R4, -RZ, R19.H0_H0 ;  /* 0x20000013ff047230 */ /* 0x000fca0000004100 */
[----:B------:R-:W-:-:S06]  /*6280*/  FMUL.FTZ R4, R4, 1 ;  /* 0x3f80000004047820 */ /* 0x000fcc0000410000 */
[----:B------:R-:W0:Y:S02]  /*6290*/  F2F.F64.F32 R4, R4 ;  /* 0x0000000400047310 */ /* 0x000e240000201800 */
[----:B0-----:R0:W-:Y:S01]  /*62a0*/  STG.E.64 desc[UR36][R2.64], R4 ;  /* 0x0000000402007986 */ /* 0x0011e2000c101b24 */
[----:B------:R-:W-:Y:S05]  /*62b0*/  BRA `(.L_x_1594) ;  /* 0x0000000800ac7947 */ /* 0x000fea0003800000 */
.L_x_1589:
        /* <DEDUP_REMOVED lines=8> */
[----:B------:R-:W-:-:S05]  /*6340*/  HADD2.F32 R19, -RZ, R19.H0_H0 ;  /* 0x20000013ff137230 */ /* 0x000fca0000004100 */
[----:B------:R-:W-:-:S04]  /*6350*/  FSETP.NEU.FTZ.AND P0, PT, R19, RZ, PT ;  /* 0x000000ff1300720b */ /* 0x000fc80003f1d000 */
[----:B------:R-:W-:-:S05]  /*6360*/  SEL R5, RZ, 0x1, !P0 ;  /* 0x00000001ff057807 */ /* 0x000fca0004000000 */
[----:B------:R0:W-:Y:S01]  /*6370*/  STG.E.U8 desc[UR36][R2.64], R5 ;  /* 0x0000000502007986 */ /* 0x0001e2000c101124 */
[----:B------:R-:W-:Y:S05]  /*6380*/  BRA `(.L_x_1594) ;  /* 0x0000000800787947 */ /* 0x000fea0003800000 */
.L_x_1603:
[----:B------:R-:W-:Y:S01]  /*6390*/  HADD2.F32 R19, -RZ, R19.H0_H0 ;  /* 0x20000013ff137230 */ /* 0x000fe20000004100 */
[----:B------:R-:W-:-:S04]  /*63a0*/  CS2R R6, SRZ ;  /* 0x0000000000067805 */ /* 0x000fc8000001ff00 */
[----:B------:R-:W-:-:S06]  /*63b0*/  FMUL.FTZ R4, R19, 1 ;  /* 0x3f80000013047820 */ /* 0x000fcc0000410000 */
[----:B------:R-:W0:Y:S02]  /*63c0*/  F2F.F64.F32 R4, R4 ;  /* 0x0000000400047310 */ /* 0x000e240000201800 */
[----:B0-----:R0:W-:Y:S01]  /*63d0*/  STG.E.128 desc[UR36][R2.64], R4 ;  /* 0x0000000402007986 */ /* 0x0011e2000c101d24 */
[----:B------:R-:W-:Y:S05]  /*63e0*/  BRA `(.L_x_1594) ;  /* 0x0000000800607947 */ /* 0x000fea0003800000 */
.L_x_1602:
[----:B------:R-:W-:-:S09]  /*63f0*/  UISETP.NE.AND UP0, UPT, UR4, 0xf, UPT ;  /* 0x0000000f0400788c */ /* 0x000fd2000bf05270 */
[----:B------:R-:W-:Y:S05]  /*6400*/  BRA.U !UP0, `(.L_x_1604) ;  /* 0x0000000108a07547 */ /* 0x000fea000b800000 */
[----:B------:R-:W-:-:S09]  /*6410*/  UISETP.NE.AND UP0, UPT, UR4, 0x17, UPT ;  /* 0x000000170400788c */ /* 0x000fd2000bf05270 */
[----:B------:R-:W-:Y:S05]  /*6420*/  BRA.U !UP0, `(.L_x_1605) ;  /* 0x00000001084c7547 */ /* 0x000fea000b800000 */
[----:B------:R-:W-:-:S09]  /*6430*/  UISETP.NE.AND UP0, UPT, UR4, 0x18, UPT ;  /* 0x000000180400788c */ /* 0x000fd2000bf05270 */
[----:B------:R-:W-:Y:S05]  /*6440*/  BRA.U UP0, `(.L_x_1593) ;  /* 0x0000000500a87547 */ /* 0x000fea000b800000 */
[----:B------:R-:W-:Y:S01]  /*6450*/  HADD2.F32 R19, -RZ, R19.H0_H0 ;  /* 0x20000013ff137230 */ /* 0x000fe20000004100 */
        /* <DEDUP_REMOVED lines=12> */
.L_x_1607:
[----:B------:R-:W-:Y:S05]  /*6520*/  BSYNC.RECONVERGENT B0 ;  /* 0x0000000000007941 */ /* 0x000fea0003800200 */
.L_x_1606:
[----:B------:R-:W-:-:S05]  /*6530*/  LOP3.LUT R5, R0, 0x80, R5, 0xf8, !PT ;  /* 0x0000008000057812 */ /* 0x000fca00078ef805 */
[----:B------:R0:W-:Y:S01]  /*6540*/  STG.E.U8 desc[UR36][R2.64], R5 ;  /* 0x0000000502007986 */ /* 0x0001e2000c101124 */
[----:B------:R-:W-:Y:S05]  /*6550*/  BRA `(.L_x_1594) ;  /* 0x0000000800047947 */ /* 0x000fea0003800000 */
.L_x_1605:
[----:B------:R-:W-:Y:S01]  /*6560*/  HADD2.F32 R19, -RZ, R19.H0_H0 ;  /* 0x20000013ff137230 */ /* 0x000fe20000004100 */
        /* <DEDUP_REMOVED lines=14> */
.L_x_1609:
[----:B------:R-:W-:Y:S05]  /*6650*/  BSYNC.RECONVERGENT B0 ;  /* 0x0000000000007941 */ /* 0x000fea0003800200 */
.L_x_1608:
[----:B------:R-:W-:-:S05]  /*6660*/  LOP3.LUT R5, R0, 0x80, R5, 0xf8, !PT ;  /* 0x0000008000057812 */ /* 0x000fca00078ef805 */
[----:B------:R0:W-:Y:S01]  /*6670*/  STG.E.U8 desc[UR36][R2.64], R5 ;  /* 0x0000000502007986 */ /* 0x0001e2000c101124 */
[----:B------:R-:W-:Y:S05]  /*6680*/  BRA `(.L_x_1594) ;  /* 0x0000000400b87947 */ /* 0x000fea0003800000 */
.L_x_1604:
[----:B------:R-:W-:-:S05]  /*6690*/  HADD2.F32 R0, -RZ, R19.H0_H0 ;  /* 0x20000013ff007230 */ /* 0x000fca0000004100 */
[----:B------:R-:W-:-:S05]  /*66a0*/  F2FP.BF16.F32.PACK_AB R0, RZ, R0 ;  /* 0x00000000ff00723e */ /* 0x000fca00000010ff */
[----:B------:R0:W-:Y:S01]  /*66b0*/  STG.E.U16 desc[UR36][R2.64], R0 ;  /* 0x0000000002007986 */ /* 0x0001e2000c101524 */
[----:B------:R-:W-:Y:S05]  /*66c0*/  BRA `(.L_x_1594) ;  /* 0x0000000400a87947 */ /* 0x000fea0003800000 */
.L_x_1601:
        /* <DEDUP_REMOVED lines=8> */
[----:B------:R-:W-:-:S06]  /*6750*/  HADD2.F32 R5, -RZ, R19.H0_H0 ;  /* 0x20000013ff057230 */ /* 0x000fcc0000004100 */
[----:B------:R-:W0:Y:S02]  /*6760*/  F2I.FTZ.U32.TRUNC.NTZ R5, R5 ;  /* 0x0000000500057305 */ /* 0x000e24000021f000 */
[----:B0-----:R0:W-:Y:S01]  /*6770*/  STG.E.U16 desc[UR36][R2.64], R5 ;  /* 0x0000000502007986 */ /* 0x0011e2000c101524 */
[----:B------:R-:W-:Y:S05]  /*6780*/  BRA `(.L_x_1594) ;  /* 0x0000000400787947 */ /* 0x000fea0003800000 */
.L_x_1612:
[----:B------:R-:W-:Y:S01]  /*6790*/  HADD2.F32 R5, -RZ, R19.H0_H0 ;  /* 0x20000013ff057230 */ /* 0x000fe20000004100 */
        /* <DEDUP_REMOVED lines=12> */
.L_x_1615:
[----:B------:R-:W-:-:S04]  /*6860*/  SHF.R.U32.HI R0, RZ, 0x14, R5 ;  /* 0x00000014ff007819 */ /* 0x000fc80000011605 */
[----:B------:R-:W-:-:S04]  /*6870*/  LOP3.LUT R0, R0, 0x1, RZ, 0xc0, !PT ;  /* 0x0000000100007812 */ /* 0x000fc800078ec0ff */
[----:B------:R-:W-:-:S04]  /*6880*/  IADD3 R0, PT, PT, R5, 0x487ffff, R0 ;  /* 0x0487ffff05007810 */ /* 0x000fc80007ffe000 */
[----:B------:R-:W-:-:S04]  /*6890*/  SHF.R.U32.HI R0, RZ, 0x14, R0 ;  /* 0x00000014ff007819 */ /* 0x000fc80000011600 */
[----:B------:R-:W-:-:S07]  /*68a0*/  LOP3.LUT R4, R0, 0xff, RZ, 0xc0, !PT ;  /* 0x000000ff00047812 */ /* 0x000fce00078ec0ff */
.L_x_1616:
[----:B------:R-:W-:-:S04]  /*68b0*/  SHF.R.U32.HI R5, RZ, 0x18, R5 ;  /* 0x00000018ff057819 */ /* 0x000fc80000011605 */
[----:B------:R-:W-:-:S04]  /*68c0*/  LOP3.LUT R4, R4, 0x80, R5, 0xf8, !PT ;  /* 0x0000008004047812 */ /* 0x000fc800078ef805 */
[----:B------:R-:W-:-:S07]  /*68d0*/  PRMT R0, R4, 0x7610, R0 ;  /* 0x0000761004007816 */ /* 0x000fce0000000000 */
.L_x_1614:
[----:B------:R-:W-:Y:S05]  /*68e0*/  BSYNC.RECONVERGENT B0 ;  /* 0x0000000000007941 */ /* 0x000fea0003800200 */
.L_x_1613:
[----:B------:R0:W-:Y:S01]  /*68f0*/  STG.E.U8 desc[UR36][R2.64], R0 ;  /* 0x0000000002007986 */ /* 0x0001e2000c101124 */
[----:B------:R-:W-:Y:S05]  /*6900*/  BRA `(.L_x_1594) ;  /* 0x0000000400187947 */ /* 0x000fea0003800000 */
.L_x_1611:
        /* <DEDUP_REMOVED lines=13> */
.L_x_1619:
[----:B------:R-:W-:-:S04]  /*69e0*/  SHF.R.U32.HI R0, RZ, 0x15, R5 ;  /* 0x00000015ff007819 */ /* 0x000fc80000011605 */
[----:B------:R-:W-:-:S04]  /*69f0*/  LOP3.LUT R0, R0, 0x1, RZ, 0xc0, !PT ;  /* 0x0000000100007812 */ /* 0x000fc800078ec0ff */
[----:B------:R-:W-:-:S04]  /*6a00*/  IADD3 R0, PT, PT, R5, 0x88fffff, R0 ;  /* 0x088fffff05007810 */ /* 0x000fc80007ffe000 */
[----:B------:R-:W-:-:S04]  /*6a10*/  SHF.R.U32.HI R0, RZ, 0x15, R0 ;  /* 0x00000015ff007819 */ /* 0x000fc80000011600 */
[----:B------:R-:W-:-:S07]  /*6a20*/  LOP3.LUT R4, R0, 0xff, RZ, 0xc0, !PT ;  /* 0x000000ff00047812 */ /* 0x000fce00078ec0ff */
.L_x_1620:
[----:B------:R-:W-:-:S04]  /*6a30*/  SHF.R.U32.HI R5, RZ, 0x18, R5 ;  /* 0x00000018ff057819 */ /* 0x000fc80000011605 */
[----:B------:R-:W-:-:S04]  /*6a40*/  LOP3.LUT R4, R4, 0x80, R5, 0xf8, !PT ;  /* 0x0000008004047812 */ /* 0x000fc800078ef805 */
[----:B------:R-:W-:-:S07]  /*6a50*/  PRMT R0, R4, 0x7610, R0 ;  /* 0x0000761004007816 */ /* 0x000fce0000000000 */
.L_x_1618:
[----:B------:R-:W-:Y:S05]  /*6a60*/  BSYNC.RECONVERGENT B0 ;  /* 0x0000000000007941 */ /* 0x000fea0003800200 */
.L_x_1617:
[----:B------:R0:W-:Y:S01]  /*6a70*/  STG.E.U8 desc[UR36][R2.64], R0 ;  /* 0x0000000002007986 */ /* 0x0001e2000c101124 */
[----:B------:R-:W-:Y:S05]  /*6a80*/  BRA `(.L_x_1594) ;  /* 0x0000000000b87947 */ /* 0x000fea0003800000 */
.L_x_1610:
[----:B------:R-:W-:-:S09]  /*6a90*/  UISETP.NE.AND UP0, UPT, UR4, 0x1c, UPT ;  /* 0x0000001c0400788c */ /* 0x000fd2000bf05270 */
[----:B------:R-:W-:Y:S05]  /*6aa0*/  BRA.U !UP0, `(.L_x_1621) ;  /* 0x0000000108a47547 */ /* 0x000fea000b800000 */
[----:B------:R-:W-:-:S09]  /*6ab0*/  UISETP.NE.AND UP0, UPT, UR4, 0x1d, UPT ;  /* 0x0000001d0400788c */ /* 0x000fd2000bf05270 */
[----:B------:R-:W-:Y:S05]  /*6ac0*/  BRA.U !UP0, `(.L_x_1622) ;  /* 0x00000001088c7547 */ /* 0x000fea000b800000 */
[----:B------:R-:W-:-:S09]  /*6ad0*/  UISETP.NE.AND UP0, UPT, UR4, 0x2c, UPT ;  /* 0x0000002c0400788c */ /* 0x000fd2000bf05270 */
[----:B------:R-:W-:Y:S05]  /*6ae0*/  BRA.U !UP0, `(.L_x_1623) ;  /* 0x0000000108447547 */ /* 0x000fea000b800000 */
.L_x_1593:
        /* <DEDUP_REMOVED lines=16> */
.L_x_1624:
[----:B------:R-:W-:Y:S05]  /*6bf0*/  BRA `(.L_x_1594) ;  /* 0x00000000005c7947 */ /* 0x000fea0003800000 */
.L_x_1623:
[----:B------:R-:W-:Y:S02]  /*6c00*/  HADD2.F32 R19, -RZ, R19.H0_H0 ;  /* 0x20000013ff137230 */ /* 0x000fe40000004100 */
        /* <DEDUP_REMOVED lines=15> */
.L_x_1622:
[----:B------:R-:W-:-:S06]  /*6d00*/  HADD2.F32 R4, -RZ, R19.H0_H0 ;  /* 0x20000013ff047230 */ /* 0x000fcc0000004100 */
[----:B------:R-:W0:Y:S02]  /*6d10*/  F2I.U64.TRUNC R4, R4 ;  /* 0x0000000400047311 */ /* 0x000e24000020d800 */
[----:B0-----:R0:W-:Y:S01]  /*6d20*/  STG.E.64 desc[UR36][R2.64], R4 ;  /* 0x0000000402007986 */ /* 0x0011e2000c101b24 */
[----:B------:R-:W-:Y:S05]  /*6d30*/  BRA `(.L_x_1594) ;  /* 0x00000000000c7947 */ /* 0x000fea0003800000 */
.L_x_1621:
[----:B------:R-:W-:-:S06]  /*6d40*/  HADD2.F32 R19, -RZ, R19.H0_H0 ;  /* 0x20000013ff137230 */ /* 0x000fcc0000004100 */
[----:B------:R-:W0:Y:S02]  /*6d50*/  F2I.FTZ.U32.TRUNC.NTZ R19, R19 ;  /* 0x0000001300137305 */ /* 0x000e24000021f000 */
[----:B0-----:R0:W-:Y:S02]  /*6d60*/  STG.E desc[UR36][R2.64], R19 ;  /* 0x0000001302007986 */ /* 0x0011e4000c101924 */
.L_x_1594:
[----:B------:R-:W-:-:S07]  /*6d70*/  VIADD R17, R17, 0x80 ;  /* 0x0000008011117836 */ /* 0x000fce0000000000 */
.L_x_1451:
[----:B-1----:R-:W-:Y:S05]  /*6d80*/  BSYNC.RECONVERGENT B6 ;  /* 0x0000000000067941 */ /* 0x002fea0003800200 */
.L_x_1450:
        /* <DEDUP_REMOVED lines=422> */
.L_x_1627:
        /* <DEDUP_REMOVED lines=19> */
.L_x_1631:
[----:B------:R-:W2:Y:S02]  /*8920*/  LDG.E.U8 R2, desc[UR36][R2.64] ;  /* 0x0000002402027981 */ /* 0x000ea4000c1e1100 */
[----:B--2---:R-:W-:-:S04]  /*8930*/  I2FP.F32.U32 R0, R2 ;  /* 0x0000000200007245 */ /* 0x004fc80000201000 */
[----:B------:R-:W-:-:S04]  /*8940*/  F2FP.F16.F32.PACK_AB R0, RZ, R0 ;  /* 0x00000000ff00723e */ /* 0x000fc800000000ff */
[----:B------:R-:W-:Y:S01]  /*8950*/  PRMT R19, R0, 0x7610, R19 ;  /* 0x0000761000137816 */ /* 0x000fe20000000013 */
[----:B------:R-:W-:Y:S06]  /*8960*/  BRA `(.L_x_1633) ;  /* 0x0000000c00d47947 */ /* 0x000fec0003800000 */
.L_x_1630:
        /* <DEDUP_REMOVED lines=11> */
.L_x_1635:
[----:B------:R-:W2:Y:S02]  /*8a20*/  LDG.E R2, desc[UR36][R2.64] ;  /* 0x0000002402027981 */ /* 0x000ea4000c1e1900 */
[----:B--2---:R-:W-:-:S04]  /*8a30*/  I2FP.F32.S32 R0, R2 ;  /* 0x0000000200007245 */ /* 0x004fc80000201400 */
[----:B------:R-:W-:-:S04]  /*8a40*/  F2FP.F16.F32.PACK_AB R0, RZ, R0 ;  /* 0x00000000ff00723e */ /* 0x000fc800000000ff */
[----:B------:R-:W-:Y:S01]  /*8a50*/  PRMT R19, R0, 0x7610, R19 ;  /* 0x0000761000137816 */ /* 0x000fe20000000013 */
[----:B------:R-:W-:Y:S06]  /*8a60*/  BRA `(.L_x_1633) ;  /* 0x0000000c00947947 */ /* 0x000fec0003800000 */
.L_x_1634:
[----:B------:R-:W2:Y:S02]  /*8a70*/  LDG.E.U16 R2, desc[UR36][R2.64] ;  /* 0x0000002402027981 */ /* 0x000ea4000c1e1500 */
[----:B--2---:R-:W0:Y:S02]  /*8a80*/  I2F.S16 R0, R2 ;  /* 0x0000000200007306 */ /* 0x004e240000101400 */
[----:B0-----:R-:W-:-:S04]  /*8a90*/  F2FP.F16.F32.PACK_AB R0, RZ, R0 ;  /* 0x00000000ff00723e */ /* 0x001fc800000000ff */
[----:B------:R-:W-:Y:S01]  /*8aa0*/  PRMT R19, R0, 0x7610, R19 ;  /* 0x0000761000137816 */ /* 0x000fe20000000013 */
[----:B------:R-:W-:Y:S06]  /*8ab0*/  BRA `(.L_x_1633) ;  /* 0x0000000c00807947 */ /* 0x000fec0003800000 */
.L_x_1629:
        /* <DEDUP_REMOVED lines=9> */
.L_x_1637:
[----:B------:R0:W5:Y:S01]  /*8b50*/  LDG.E.U16 R19, desc[UR36][R2.64] ;  /* 0x0000002402137981 */ /* 0x000162000c1e1500 */
[----:B------:R-:W-:Y:S05]  /*8b60*/  BRA `(.L_x_1633) ;  /* 0x0000000c00547947 */ /* 0x000fea0003800000 */
.L_x_1636:
        /* <DEDUP_REMOVED lines=9> */
.L_x_1639:
[----:B------:R1:W5:Y:S01]  /*8c00*/  LDG.E.U16 R19, desc[UR36][R2.64] ;  /* 0x0000002402137981 */ /* 0x000362000c1e1500 */
[----:B------:R-:W-:Y:S05]  /*8c10*/  BRA `(.L_x_1633) ;  /* 0x0000000c00287947 */ /* 0x000fea0003800000 */
.L_x_1638:
        /* <DEDUP_REMOVED lines=13> */
.L_x_1628:
        /* <DEDUP_REMOVED lines=14> */
.L_x_1642:
        /* <DEDUP_REMOVED lines=13> */
.L_x_1641:
        /* <DEDUP_REMOVED lines=24> */
[----:B------:R-:W-:-:S04]  /*9020*/  F2FP.F16.F32.PACK_AB R5, RZ, R5 ;  /* 0x00000005ff05723e */ /* 0x000fc800000000ff */
[----:B------:R-:W-:Y:S01]  /*9030*/  PRMT R19, R5, 0x7610, R19 ;  /* 0x0000761005137816 */ /* 0x000fe20000000013 */
[----:B------:R-:W-:Y:S06]  /*9040*/  BRA `(.L_x_1633) ;  /* 0x00000008001c7947 */ /* 0x000fec0003800000 */
.L_x_1644:
        /* <DEDUP_REMOVED lines=11> */
[----:B------:R-:W-:-:S04]  /*9100*/  F2FP.F16.F32.PACK_AB R0, RZ, R0 ;  /* 0x00000000ff00723e */ /* 0x000fc800000000ff */
[----:B------:R-:W-:Y:S01]  /*9110*/  PRMT R19, R0, 0x7610, R19 ;  /* 0x0000761000137816 */ /* 0x000fe20000000013 */
[----:B------:R-:W-:Y:S06]  /*9120*/  BRA `(.L_x_1633) ;  /* 0x0000000400e47947 */ /* 0x000fec0003800000 */
.L_x_1643:
[----:B------:R-:W2:Y:S02]  /*9130*/  LDG.E.U16 R0, desc[UR36][R2.64] ;  /* 0x0000002402007981 */ /* 0x000ea4000c1e1500 */
[----:B--2---:R-:W-:-:S05]  /*9140*/  IMAD.U32 R0, R0, 0x10000, RZ ;  /* 0x0001000000007824 */ /* 0x004fca00078e00ff */
[----:B------:R-:W-:-:S04]  /*9150*/  F2FP.F16.F32.PACK_AB R0, RZ, R0 ;  /* 0x00000000ff00723e */ /* 0x000fc800000000ff */
[----:B------:R-:W-:Y:S01]  /*9160*/  PRMT R19, R0, 0x7610, R19 ;  /* 0x0000761000137816 */ /* 0x000fe20000000013 */
[----:B------:R-:W-:Y:S06]  /*9170*/  BRA `(.L_x_1633) ;  /* 0x0000000400d07947 */ /* 0x000fec0003800000 */
.L_x_1640:
        /* <DEDUP_REMOVED lines=13> */
.L_x_1647:
        /* <DEDUP_REMOVED lines=21> */
.L_x_1651:
[----:B------:R-:W-:Y:S05]  /*93a0*/  BSYNC.RECONVERGENT B1 ;  /* 0x0000000000017941 */ /* 0x000fea0003800200 */
.L_x_1650:
[----:B------:R-:W-:Y:S01]  /*93b0*/  IMAD.SHL.U32 R0, R0, 0x100000, RZ ;  /* 0x0010000000007824 */ /* 0x000fe200078e00ff */
[----:B------:R-:W-:-:S04]  /*93c0*/  LEA R2, R2, 0x3b800000, 0x17 ;  /* 0x3b80000002027811 */ /* 0x000fc800078eb8ff */
[----:B------:R-:W-:-:S07]  /*93d0*/  LOP3.LUT R0, R2, R0, R7, 0xfe, !PT ;  /* 0x0000000002007212 */ /* 0x000fce00078efe07 */
.L_x_1649:
[----:B------:R-:W-:Y:S05]  /*93e0*/  BSYNC.RECONVERGENT B0 ;  /* 0x0000000000007941 */ /* 0x000fea0003800200 */
.L_x_1648:
[----:B------:R-:W-:-:S04]  /*93f0*/  F2FP.F16.F32.PACK_AB R0, RZ, R0 ;  /* 0x00000000ff00723e */ /* 0x000fc800000000ff */
[----:B------:R-:W-:Y:S01]  /*9400*/  PRMT R19, R0, 0x7610, R19 ;  /* 0x0000761000137816 */ /* 0x000fe20000000013 */
[----:B------:R-:W-:Y:S06]  /*9410*/  BRA `(.L_x_1633) ;  /* 0x0000000400287947 */ /* 0x000fec0003800000 */
.L_x_1646:
        /* <DEDUP_REMOVED lines=21> */
.L_x_1655:
[----:B------:R-:W-:Y:S05]  /*9570*/  BSYNC.RECONVERGENT B1 ;  /* 0x0000000000017941 */ /* 0x000fea0003800200 */
.L_x_1654:
[----:B------:R-:W-:Y:S01]  /*9580*/  IMAD.SHL.U32 R0, R0, 0x200000, RZ ;  /* 0x0020000000007824 */ /* 0x000fe200078e00ff */
[----:B------:R-:W-:-:S04]  /*9590*/  LEA R2, R2, 0x37800000, 0x17 ;  /* 0x3780000002027811 */ /* 0x000fc800078eb8ff */
[----:B------:R-:W-:-:S07]  /*95a0*/  LOP3.LUT R0, R2, R0, R7, 0xfe, !PT ;  /* 0x0000000002007212 */ /* 0x000fce00078efe07 */
.L_x_1653:
[----:B------:R-:W-:Y:S05]  /*95b0*/  BSYNC.RECONVERGENT B0 ;  /* 0x0000000000007941 */ /* 0x000fea0003800200 */
.L_x_1652:
[----:B------:R-:W-:-:S04]  /*95c0*/  F2FP.F16.F32.PACK_AB R0, RZ, R0 ;  /* 0x00000000ff00723e */ /* 0x000fc800000000ff */
[----:B------:R-:W-:Y:S01]  /*95d0*/  PRMT R19, R0, 0x7610, R19 ;  /* 0x0000761000137816 */ /* 0x000fe20000000013 */
[----:B------:R-:W-:Y:S06]  /*95e0*/  BRA `(.L_x_1633) ;  /* 0x0000000000b47947 */ /* 0x000fec0003800000 */
.L_x_1645:
        /* <DEDUP_REMOVED lines=14> */
.L_x_1659:
[----:B------:R-:W-:Y:S05]  /*96d0*/  BSYNC.RECONVERGENT B0 ;  /* 0x0000000000007941 */ /* 0x000fea0003800200 */
.L_x_1658:
[----:B------:R-:W-:-:S04]  /*96e0*/  F2FP.F16.F32.PACK_AB R0, RZ, R0 ;  /* 0x00000000ff00723e */ /* 0x000fc800000000ff */
[----:B------:R-:W-:Y:S01]  /*96f0*/  PRMT R19, R0, 0x7610, R19 ;  /* 0x0000761000137816 */ /* 0x000fe20000000013 */
[----:B------:R-:W-:Y:S06]  /*9700*/  BRA `(.L_x_1633) ;  /* 0x00000000006c7947 */ /* 0x000fec0003800000 */
.L_x_1632:
        /* <DEDUP_REMOVED lines=16> */
.L_x_1660:
[----:B------:R-:W-:Y:S01]  /*9810*/  PRMT R19, RZ, 0x7610, R19 ;  /* 0x00007610ff137816 */ /* 0x000fe20000000013 */
[----:B------:R-:W-:Y:S06]  /*9820*/  BRA `(.L_x_1633) ;  /* 0x0000000000247947 */ /* 0x000fec0003800000 */
.L_x_1657:
[----:B------:R-:W2:Y:S02]  /*9830*/  LDG.E.64 R2, desc[UR36][R2.64] ;  /* 0x0000002402027981 */ /* 0x000ea4000c1e1b00 */
[----:B--2---:R-:W0:Y:S02]  /*9840*/  I2F.U64 R0, R2 ;  /* 0x0000000200007312 */ /* 0x004e240000301000 */
[----:B0-----:R-:W-:-:S04]  /*9850*/  F2FP.F16.F32.PACK_AB R0, RZ, R0 ;  /* 0x00000000ff00723e */ /* 0x001fc800000000ff */
[----:B------:R-:W-:Y:S01]  /*9860*/  PRMT R19, R0, 0x7610, R19 ;  /* 0x0000761000137816 */ /* 0x000fe20000000013 */
[----:B------:R-:W-:Y:S06]  /*9870*/  BRA `(.L_x_1633) ;  /* 0x0000000000107947 */ /* 0x000fec0003800000 */
.L_x_1656:
[----:B------:R-:W2:Y:S02]  /*9880*/  LDG.E R2, desc[UR36][R2.64] ;  /* 0x0000002402027981 */ /* 0x000ea4000c1e1900 */
[----:B--2---:R-:W-:-:S04]  /*9890*/  I2FP.F32.U32 R0, R2 ;  /* 0x0000000200007245 */ /* 0x004fc80000201000 */
[----:B------:R-:W-:-:S04]  /*98a0*/  F2FP.F16.F32.PACK_AB R0, RZ, R0 ;  /* 0x00000000ff00723e */ /* 0x000fc800000000ff */
[----:B------:R-:W-:-:S07]  /*98b0*/  PRMT R19, R0, 0x7610, R19 ;  /* 0x0000761000137816 */ /* 0x000fce0000000013 */
.L_x_1633:
[----:B------:R-:W0:Y:S01]  /*98c0*/  LDCU.64 UR6, c[0x0][0x6c0] ;  /* 0x0000d800ff0677ac */ /* 0x000e220008000a00 */
[----:B------:R-:W-:-:S04]  /*98d0*/  UPRMT UR4, UR40, 0x9910, URZ ;  /* 0x0000991028047896 */ /* 0x000fc800080000ff */
[----:B------:R-:W-:Y:S01]  /*98e0*/  UISETP.GT.AND UP0, UPT, UR4, 0x9, UPT ;  /* 0x000000090400788c */ /* 0x000fe2000bf04270 */
[----:B01----:R-:W-:-:S05]  /*98f0*/  IADD3 R2, P0, PT, R23, UR6, RZ ;  /* 0x0000000617027c10 */ /* 0x003fca000ff1e0ff */
        /* <DEDUP_REMOVED lines=15> */
.L_x_1664:
[----:B------:R-:W2:Y:S02]  /*99f0*/  LDG.E.U8 R2, desc[UR36][R2.64] ;  /* 0x0000002402027981 */ /* 0x000ea4000c1e1100 */
[----:B--2---:R-:W-:-:S04]  /*9a00*/  I2FP.F32.U32 R0, R2 ;  /* 0x0000000200007245 */ /* 0x004fc80000201000 */
[----:B------:R-:W-:-:S04]  /*9a10*/  F2FP.F16.F32.PACK_AB R0, RZ, R0 ;  /* 0x00000000ff00723e */ /* 0x000fc800000000ff */
[----:B------:R-:W-:Y:S01]  /*9a20*/  PRMT R23, R0, 0x7610, R23 ;  /* 0x0000761000177816 */ /* 0x000fe20000000017 */
[----:B------:R-:W-:Y:S06]  /*9a30*/  BRA `(.L_x_1666) ;  /* 0x0000000c00d47947 */ /* 0x000fec0003800000 */
.L_x_1663:
        /* <DEDUP_REMOVED lines=11> */
.L_x_1668:
[----:B------:R-:W2:Y:S02]  /*9af0*/  LDG.E R2, desc[UR36][R2.64] ;  /* 0x0000002402027981 */ /* 0x000ea4000c1e1900 */
[----:B--2---:R-:W-:-:S04]  /*9b00*/  I2FP.F32.S32 R0, R2 ;  /* 0x0000000200007245 */ /* 0x004fc80000201400 */
[----:B------:R-:W-:-:S04]  /*9b10*/  F2FP.F16.F32.PACK_AB R0, RZ, R0 ;  /* 0x00000000ff00723e */ /* 0x000fc800000000ff */
[----:B------:R-:W-:Y:S01]  /*9b20*/  PRMT R23, R0, 0x7610, R23 ;  /* 0x0000761000177816 */ /* 0x000fe20000000017 */
[----:B------:R-:W-:Y:S06]  /*9b30*/  BRA `(.L_x_1666) ;  /* 0x0000000c00947947 */ /* 0x000fec0003800000 */
.L_x_1667:
[----:B------:R-:W2:Y:S02]  /*9b40*/  LDG.E.U16 R2, desc[UR36][R2.64] ;  /* 0x0000002402027981 */ /* 0x000ea4000c1e1500 */
[----:B--2---:R-:W0:Y:S02]  /*9b50*/  I2F.S16 R0, R2 ;  /* 0x0000000200007306 */ /* 0x004e240000101400 */
[----:B0-----:R-:W-:-:S04]  /*9b60*/  F2FP.F16.F32.PACK_AB R0, RZ, R0 ;  /* 0x00000000ff00723e */ /* 0x001fc800000000ff */
[----:B------:R-:W-:Y:S01]  /*9b70*/  PRMT R23, R0, 0x7610, R23 ;  /* 0x0000761000177816 */ /* 0x000fe20000000017 */
[----:B------:R-:W-:Y:S06]  /*9b80*/  BRA `(.L_x_1666) ;  /* 0x0000000c00807947 */ /* 0x000fec0003800000 */
.L_x_1662:
        /* <DEDUP_REMOVED lines=9> */
.L_x_1670:
[----:B------:R1:W5:Y:S01]  /*9c20*/  LDG.E.U16 R23, desc[UR36][R2.64] ;  /* 0x0000002402177981 */ /* 0x000362000c1e1500 */
[----:B------:R-:W-:Y:S05]  /*9c30*/  BRA `(.L_x_1666) ;  /* 0x0000000c00547947 */ /* 0x000fea0003800000 */
.L_x_1669:
        /* <DEDUP_REMOVED lines=9> */
.L_x_1672:
[----:B------:R0:W5:Y:S01]  /*9cd0*/  LDG.E.U16 R23, desc[UR36][R2.64] ;  /* 0x0000002402177981 */ /* 0x000162000c1e1500 */
[----:B------:R-:W-:Y:S05]  /*9ce0*/  BRA `(.L_x_1666) ;  /* 0x0000000c00287947 */ /* 0x000fea0003800000 */
.L_x_1671:
        /* <DEDUP_REMOVED lines=13> */
.L_x_1661:
        /* <DEDUP_REMOVED lines=14> */
.L_x_1675:
        /* <DEDUP_REMOVED lines=13> */
.L_x_1674:
        /* <DEDUP_REMOVED lines=27> */
.L_x_1677:
        /* <DEDUP_REMOVED lines=14> */
.L_x_1676:
[----:B------:R-:W2:Y:S02]  /*a200*/  LDG.E.U16 R0, desc[UR36][R2.64] ;  /* 0x0000002402007981 */ /* 0x000ea4000c1e1500 */
[----:B--2---:R-:W-:-:S05]  /*a210*/  IMAD.U32 R0, R0, 0x10000, RZ ;  /* 0x0001000000007824 */ /* 0x004fca00078e00ff */
[----:B------:R-:W-:-:S04]  /*a220*/  F2FP.F16.F32.PACK_AB R0, RZ, R0 ;  /* 0x00000000ff00723e */ /* 0x000fc800000000ff */
[----:B------:R-:W-:Y:S01]  /*a230*/  PRMT R23, R0, 0x7610, R23 ;  /* 0x0000761000177816 */ /* 0x000fe20000000017 */
[----:B------:R-:W-:Y:S06]  /*a240*/  BRA `(.L_x_1666) ;  /* 0x0000000400d07947 */ /* 0x000fec0003800000 */
.L_x_1673:
        /* <DEDUP_REMOVED lines=13> */
.L_x_1680:
        /* <DEDUP_REMOVED lines=21> */
.L_x_1684:
[----:B------:R-:W-:Y:S05]  /*a470*/  BSYNC.RECONVERGENT B1 ;  /* 0x0000000000017941 */ /* 0x000fea0003800200 */
.L_x_1683:
[----:B------:R-:W-:Y:S01]  /*a480*/  IMAD.SHL.U32 R0, R0, 0x100000, RZ ;  /* 0x0010000000007824 */ /* 0x000fe200078e00ff */
[----:B------:R-:W-:-:S04]  /*a490*/  LEA R2, R2, 0x3b800000, 0x17 ;  /* 0x3b80000002027811 */ /* 0x000fc800078eb8ff */
[----:B------:R-:W-:-:S07]  /*a4a0*/  LOP3.LUT R0, R2, R0, R7, 0xfe, !PT ;  /* 0x0000000002007212 */ /* 0x000fce00078efe07 */
.L_x_1682:
[----:B------:R-:W-:Y:S05]  /*a4b0*/  BSYNC.RECONVERGENT B0 ;  /* 0x0000000000007941 */ /* 0x000fea0003800200 */
.L_x_1681:
[----:B------:R-:W-:-:S04]  /*a4c0*/  F2FP.F16.F32.PACK_AB R0, RZ, R0 ;  /* 0x00000000ff00723e */ /* 0x000fc800000000ff */
[----:B------:R-:W-:Y:S01]  /*a4d0*/  PRMT R23, R0, 0x7610, R23 ;  /* 0x0000761000177816 */ /* 0x000fe20000000017 */
[----:B------:R-:W-:Y:S06]  /*a4e0*/  BRA `(.L_x_1666) ;  /* 0x0000000400287947 */ /* 0x000fec0003800000 */
.L_x_1679:
        /* <DEDUP_REMOVED lines=21> */
.L_x_1688:
[----:B------:R-:W-:Y:S05]  /*a640*/  BSYNC.RECONVERGENT B1 ;  /* 0x0000000000017941 */ /* 0x000fea0003800200 */
.L_x_1687:
[----:B------:R-:W-:Y:S01]  /*a650*/  IMAD.SHL.U32 R0, R0, 0x200000, RZ ;  /* 0x0020000000007824 */ /* 0x000fe200078e00ff */
[----:B------:R-:W-:-:S04]  /*a660*/  LEA R2, R2, 0x37800000, 0x17 ;  /* 0x3780000002027811 */ /* 0x000fc800078eb8ff */
[----:B------:R-:W-:-:S07]  /*a670*/  LOP3.LUT R0, R2, R0, R7, 0xfe, !PT ;  /* 0x0000000002007212 */ /* 0x000fce00078efe07 */
.L_x_1686:
[----:B------:R-:W-:Y:S05]  /*a680*/  BSYNC.RECONVERGENT B0 ;  /* 0x0000000000007941 */ /* 0x000fea0003800200 */
.L_x_1685:
[----:B------:R-:W-:-:S04]  /*a690*/  F2FP.F16.F32.PACK_AB R0, RZ, R0 ;  /* 0x00000000ff00723e */ /* 0x000fc800000000ff */
[----:B------:R-:W-:Y:S01]  /*a6a0*/  PRMT R23, R0, 0x7610, R23 ;  /* 0x0000761000177816 */ /* 0x000fe20000000017 */
[----:B------:R-:W-:Y:S06]  /*a6b0*/  BRA `(.L_x_1666) ;  /* 0x0000000000b47947 */ /* 0x000fec0003800000 */
.L_x_1678:
        /* <DEDUP_REMOVED lines=14> */
.L_x_1692:
[----:B------:R-:W-:Y:S05]  /*a7a0*/  BSYNC.RECONVERGENT B0 ;  /* 0x0000000000007941 */ /* 0x000fea0003800200 */
.L_x_1691:
[----:B------:R-:W-:-:S04]  /*a7b0*/  F2FP.F16.F32.PACK_AB R0, RZ, R0 ;  /* 0x00000000ff00723e */ /* 0x000fc800000000ff */
[----:B------:R-:W-:Y:S01]  /*a7c0*/  PRMT R23, R0, 0x7610, R23 ;  /* 0x0000761000177816 */ /* 0x000fe20000000017 */
[----:B------:R-:W-:Y:S06]  /*a7d0*/  BRA `(.L_x_1666) ;  /* 0x00000000006c7947 */ /* 0x000fec0003800000 */
.L_x_1665:
        /* <DEDUP_REMOVED lines=16> */
.L_x_1693:
[----:B------:R-:W-:Y:S01]  /*a8e0*/  PRMT R23, RZ, 0x7610, R23 ;  /* 0x00007610ff177816 */ /* 0x000fe20000000017 */
[----:B------:R-:W-:Y:S06]  /*a8f0*/  BRA `(.L_x_1666) ;  /* 0x0000000000247947 */ /* 0x000fec0003800000 */
.L_x_1690:
[----:B------:R-:W2:Y:S02]  /*a900*/  LDG.E.64 R2, desc[UR36][R2.64] ;  /* 0x0000002402027981 */ /* 0x000ea4000c1e1b00 */
[----:B--2---:R-:W0:Y:S02]  /*a910*/  I2F.U64 R0, R2 ;  /* 0x0000000200007312 */ /* 0x004e240000301000 */
[----:B0-----:R-:W-:-:S04]  /*a920*/  F2FP.F16.F32.PACK_AB R0, RZ, R0 ;  /* 0x00000000ff00723e */ /* 0x001fc800000000ff */
[----:B------:R-:W-:Y:S01]  /*a930*/  PRMT R23, R0, 0x7610, R23 ;  /* 0x0000761000177816 */ /* 0x000fe20000000017 */
[----:B------:R-:W-:Y:S06]  /*a940*/  BRA `(.L_x_1666) ;  /* 0x0000000000107947 */ /* 0x000fec0003800000 */
.L_x_1689:
[----:B------:R-:W2:Y:S02]  /*a950*/  LDG.E R2, desc[UR36][R2.64] ;  /* 0x0000002402027981 */ /* 0x000ea4000c1e1900 */
[----:B--2---:R-:W-:-:S04]  /*a960*/  I2FP.F32.U32 R0, R2 ;  /* 0x0000000200007245 */ /* 0x004fc80000201000 */
[----:B------:R-:W-:-:S04]  /*a970*/  F2FP.F16.F32.PACK_AB R0, RZ, R0 ;  /* 0x00000000ff00723e */ /* 0x000fc800000000ff */
[----:B------:R-:W-:-:S07]  /*a980*/  PRMT R23, R0, 0x7610, R23 ;  /* 0x0000761000177816 */ /* 0x000fce0000000017 */
.L_x_1666:
        /* <DEDUP_REMOVED lines=19> */
.L_x_1697:
[----:B------:R-:W2:Y:S02]  /*aac0*/  LDG.E.U8 R2, desc[UR36][R2.64] ;  /* 0x0000002402027981 */ /* 0x000ea4000c1e1100 */
[----:B--2---:R-:W-:-:S04]  /*aad0*/  I2FP.F32.U32 R0, R2 ;  /* 0x0000000200007245 */ /* 0x004fc80000201000 */
[----:B------:R-:W-:-:S04]  /*aae0*/  F2FP.F16.F32.PACK_AB R0, RZ, R0 ;  /* 0x00000000ff00723e */ /* 0x000fc800000000ff */
[----:B------:R-:W-:Y:S01]  /*aaf0*/  PRMT R22, R0, 0x7610, R22 ;  /* 0x0000761000167816 */ /* 0x000fe20000000016 */
[----:B------:R-:W-:Y:S06]  /*ab00*/  BRA `(.L_x_1699) ;  /* 0x0000000c00d47947 */ /* 0x000fec0003800000 */
.L_x_1696:
        /* <DEDUP_REMOVED lines=11> */
.L_x_1701:
[----:B------:R-:W2:Y:S02]  /*abc0*/  LDG.E R2, desc[UR36][R2.64] ;  /* 0x0000002402027981 */ /* 0x000ea4000c1e1900 */
[----:B--2---:R-:W-:-:S04]  /*abd0*/  I2FP.F32.S32 R0, R2 ;  /* 0x0000000200007245 */ /* 0x004fc80000201400 */
[----:B------:R-:W-:-:S04]  /*abe0*/  F2FP.F16.F32.PACK_AB R0, RZ, R0 ;  /* 0x00000000ff00723e */ /* 0x000fc800000000ff */
[----:B------:R-:W-:Y:S01]  /*abf0*/  PRMT R22, R0, 0x7610, R22 ;  /* 0x0000761000167816 */ /* 0x000fe20000000016 */
[----:B------:R-:W-:Y:S06]  /*ac00*/  BRA `(.L_x_1699) ;  /* 0x0000000c00947947 */ /* 0x000fec0003800000 */
.L_x_1700:
[----:B------:R-:W2:Y:S02]  /*ac10*/  LDG.E.U16 R2, desc[UR36][R2.64] ;  /* 0x0000002402027981 */ /* 0x000ea4000c1e1500 */
[----:B--2---:R-:W0:Y:S02]  /*ac20*/  I2F.S16 R0, R2 ;  /* 0x0000000200007306 */ /* 0x004e240000101400 */
[----:B0-----:R-:W-:-:S04]  /*ac30*/  F2FP.F16.F32.PACK_AB R0, RZ, R0 ;  /* 0x00000000ff00723e */ /* 0x001fc800000000ff */
[----:B------:R-:W-:Y:S01]  /*ac40*/  PRMT R22, R0, 0x7610, R22 ;  /* 0x0000761000167816 */ /* 0x000fe20000000016 */
[----:B------:R-:W-:Y:S06]  /*ac50*/  BRA `(.L_x_1699) ;  /* 0x0000000c00807947 */ /* 0x000fec0003800000 */
.L_x_1695:
        /* <DEDUP_REMOVED lines=9> */
.L_x_1703:
[----:B------:R1:W5:Y:S01]  /*acf0*/  LDG.E.U16 R22, desc[UR36][R2.64] ;  /* 0x0000002402167981 */ /* 0x000362000c1e1500 */
[----:B------:R-:W-:Y:S05]  /*ad00*/  BRA `(.L_x_1699) ;  /* 0x0000000c00547947 */ /* 0x000fea0003800000 */
.L_x_1702:
        /* <DEDUP_REMOVED lines=9> */
.L_x_1705:
[----:B------:R0:W5:Y:S01]  /*ada0*/  LDG.E.U16 R22, desc[UR36][R2.64] ;  /* 0x0000002402167981 */ /* 0x000162000c1e1500 */
[----:B------:R-:W-:Y:S05]  /*adb0*/  BRA `(.L_x_1699) ;  /* 0x0000000c00287947 */ /* 0x000fea0003800000 */
.L_x_1704:
        /* <DEDUP_REMOVED lines=13> */
.L_x_1694:
        /* <DEDUP_REMOVED lines=14> */
.L_x_1708:
        /* <DEDUP_REMOVED lines=13> */
.L_x_1707:
        /* <DEDUP_REMOVED lines=27> */
.L_x_1710:
        /* <DEDUP_REMOVED lines=14> */
.L_x_1709:
[----:B------:R-:W2:Y:S02]  /*b2d0*/  LDG.E.U16 R0, desc[UR36][R2.64] ;  /* 0x0000002402007981 */ /* 0x000ea4000c1e1500 */
[----:B--2---:R-:W-:-:S05]  /*b2e0*/  IMAD.U32 R0, R0, 0x10000, RZ ;  /* 0x0001000000007824 */ /* 0x004fca00078e00ff */
[----:B------:R-:W-:-:S04]  /*b2f0*/  F2FP.F16.F32.PACK_AB R0, RZ, R0 ;  /* 0x00000000ff00723e */ /* 0x000fc800000000ff */
[----:B------:R-:W-:Y:S01]  /*b300*/  PRMT R22, R0, 0x7610, R22 ;  /* 0x0000761000167816 */ /* 0x000fe20000000016 */
[----:B------:R-:W-:Y:S06]  /*b310*/  BRA `(.L_x_1699) ;  /* 0x0000000400d07947 */ /* 0x000fec0003800000 */
.L_x_1706:
        /* <DEDUP_REMOVED lines=13> */
.L_x_1713:
        /* <DEDUP_REMOVED lines=21> */
.L_x_1717:
[----:B------:R-:W-:Y:S05]  /*b540*/  BSYNC.RECONVERGENT B1 ;  /* 0x0000000000017941 */ /* 0x000fea0003800200 */
.L_x_1716:
[----:B------:R-:W-:Y:S01]  /*b550*/  IMAD.SHL.U32 R0, R0, 0x100000, RZ ;  /* 0x0010000000007824 */ /* 0x000fe200078e00ff */
[----:B------:R-:W-:-:S04]  /*b560*/  LEA R2, R2, 0x3b800000, 0x17 ;  /* 0x3b80000002027811 */ /* 0x000fc800078eb8ff */
[----:B------:R-:W-:-:S07]  /*b570*/  LOP3.LUT R0, R2, R0, R7, 0xfe, !PT ;  /* 0x0000000002007212 */ /* 0x000fce00078efe07 */
.L_x_1715:
[----:B------:R-:W-:Y:S05]  /*b580*/  BSYNC.RECONVERGENT B0 ;  /* 0x0000000000007941 */ /* 0x000fea0003800200 */
.L_x_1714:
[----:B------:R-:W-:-:S04]  /*b590*/  F2FP.F16.F32.PACK_AB R0, RZ, R0 ;  /* 0x00000000ff00723e */ /* 0x000fc800000000ff */
[----:B------:R-:W-:Y:S01]  /*b5a0*/  PRMT R22, R0, 0x7610, R22 ;  /* 0x0000761000167816 */ /* 0x000fe20000000016 */
[----:B------:R-:W-:Y:S06]  /*b5b0*/  BRA `(.L_x_1699) ;  /* 0x0000000400287947 */ /* 0x000fec0003800000 */
.L_x_1712:
        /* <DEDUP_REMOVED lines=21> */
.L_x_1721:
[----:B------:R-:W-:Y:S05]  /*b710*/  BSYNC.RECONVERGENT B1 ;  /* 0x0000000000017941 */ /* 0x000fea0003800200 */
.L_x_1720:
[----:B------:R-:W-:Y:S01]  /*b720*/  IMAD.SHL.U32 R0, R0, 0x200000, RZ ;  /* 0x0020000000007824 */ /* 0x000fe200078e00ff */
[----:B------:R-:W-:-:S04]  /*b730*/  LEA R2, R2, 0x37800000, 0x17 ;  /* 0x3780000002027811 */ /* 0x000fc800078eb8ff */
[----:B------:R-:W-:-:S07]  /*b740*/  LOP3.LUT R0, R2, R0, R7, 0xfe, !PT ;  /* 0x0000000002007212 */ /* 0x000fce00078efe07 */
.L_x_1719:
[----:B------:R-:W-:Y:S05]  /*b750*/  BSYNC.RECONVERGENT B0 ;  /* 0x0000000000007941 */ /* 0x000fea0003800200 */
.L_x_1718:
[----:B------:R-:W-:-:S04]  /*b760*/  F2FP.F16.F32.PACK_AB R0, RZ, R0 ;  /* 0x00000000ff00723e */ /* 0x000fc800000000ff */
[----:B------:R-:W-:Y:S01]  /*b770*/  PRMT R22, R0, 0x7610, R22 ;  /* 0x0000761000167816 */ /* 0x000fe20000000016 */
[----:B------:R-:W-:Y:S06]  /*b780*/  BRA `(.L_x_1699) ;  /* 0x0000000000b47947 */ /* 0x000fec0003800000 */
.L_x_1711:
        /* <DEDUP_REMOVED lines=14> */
.L_x_1725:
[----:B------:R-:W-:Y:S05]  /*b870*/  BSYNC.RECONVERGENT B0 ;  /* 0x0000000000007941 */ /* 0x000fea0003800200 */
.L_x_1724:
[----:B------:R-:W-:-:S04]  /*b880*/  F2FP.F16.F32.PACK_AB R0, RZ, R0 ;  /* 0x00000000ff00723e */ /* 0x000fc800000000ff */
[----:B------:R-:W-:Y:S01]  /*b890*/  PRMT R22, R0, 0x7610, R22 ;  /* 0x0000761000167816 */ /* 0x000fe20000000016 */
[----:B------:R-:W-:Y:S06]  /*b8a0*/  BRA `(.L_x_1699) ;  /* 0x00000000006c7947 */ /* 0x000fec0003800000 */
.L_x_1698:
        /* <DEDUP_REMOVED lines=15> */
[----:B--2--5:R-:W-:Y:S05]  /*b9a0*/  CALL.ABS.NOINC R2 ;  /* 0x0000000002007343 */ /* 0x024fea0003c00000 */
.L_x_1726:
[----:B------:R-:W-:Y:S01]  /*b9b0*/  PRMT R22, RZ, 0x7610, R22 ;  /* 0x00007610ff167816 */ /* 0x000fe20000000016 */
[----:B------:R-:W-:Y:S06]  /*b9c0*/  BRA `(.L_x_1699) ;  /* 0x0000000000247947 */ /* 0x000fec0003800000 */
.L_x_1723:
[----:B------:R-:W2:Y:S02]  /*b9d0*/  LDG.E.64 R2, desc[UR36][R2.64] ;  /* 0x0000002402027981 */ /* 0x000ea4000c1e1b00 */
[----:B--2---:R-:W0:Y:S02]  /*b9e0*/  I2F.U64 R0, R2 ;  /* 0x0000000200007312 */ /* 0x004e240000301000 */
[----:B0-----:R-:W-:-:S04]  /*b9f0*/  F2FP.F16.F32.PACK_AB R0, RZ, R0 ;  /* 0x00000000ff00723e */ /* 0x001fc800000000ff */
[----:B------:R-:W-:Y:S01]  /*ba00*/  PRMT R22, R0, 0x7610, R22 ;  /* 0x0000761000167816 */ /* 0x000fe20000000016 */
[----:B------:R-:W-:Y:S06]  /*ba10*/  BRA `(.L_x_1699) ;  /* 0x0000000000107947 */ /* 0x000fec0003800000 */
.L_x_1722:
[----:B------:R-:W2:Y:S02]  /*ba20*/  LDG.E R2, desc[UR36][R2.64] ;  /* 0x0000002402027981 */ /* 0x000ea4000c1e1900 */
[----:B--2---:R-:W-:-:S04]  /*ba30*/  I2FP.F32.U32 R0, R2 ;  /* 0x0000000200007245 */ /* 0x004fc80000201000 */
[----:B------:R-:W-:-:S04]  /*ba40*/  F2FP.F16.F32.PACK_AB R0, RZ, R0 ;  /* 0x00000000ff00723e */ /* 0x000fc800000000ff */
[----:B------:R-:W-:-:S07]  /*ba50*/  PRMT R22, R0, 0x7610, R22 ;  /* 0x0000761000167816 */ /* 0x000fce0000000016 */
.L_x_1699:
        /* <DEDUP_REMOVED lines=18> */
.L_x_1730:
[----:B------:R-:W2:Y:S02]  /*bb80*/  LDG.E.U8 R2, desc[UR36][R2.64] ;  /* 0x0000002402027981 */ /* 0x000ea4000c1e1100 */
[----:B--2---:R-:W-:-:S04]  /*bb90*/  I2FP.F32.U32 R0, R2 ;  /* 0x0000000200007245 */ /* 0x004fc80000201000 */
[----:B------:R-:W-:Y:S01]  /*bba0*/  F2FP.F16.F32.PACK_AB R0, RZ, R0 ;  /* 0x00000000ff00723e */ /* 0x000fe200000000ff */
[----:B------:R-:W-:Y:S06]  /*bbb0*/  BRA `(.L_x_1732) ;  /* 0x0000000c009c7947 */ /* 0x000fec0003800000 */
.L_x_1729:
        /* <DEDUP_REMOVED lines=10> */
.L_x_1734:
[----:B------:R-:W2:Y:S02]  /*bc60*/  LDG.E R2, desc[UR36][R2.64] ;  /* 0x0000002402027981 */ /* 0x000ea4000c1e1900 */
[----:B--2---:R-:W-:-:S04]  /*bc70*/  I2FP.F32.S32 R0, R2 ;  /* 0x0000000200007245 */ /* 0x004fc80000201400 */
[----:B------:R-:W-:Y:S01]  /*bc80*/  F2FP.F16.F32.PACK_AB R0, RZ, R0 ;  /* 0x00000000ff00723e */ /* 0x000fe200000000ff */
[----:B------:R-:W-:Y:S06]  /*bc90*/  BRA `(.L_x_1732) ;  /* 0x0000000c00647947 */ /* 0x000fec0003800000 */
.L_x_1733:
[----:B------:R-:W2:Y:S02]  /*bca0*/  LDG.E.U16 R2, desc[UR36][R2.64] ;  /* 0x0000002402027981 */ /* 0x000ea4000c1e1500 */
[----:B--2---:R-:W0:Y:S02]  /*bcb0*/  I2F.S16 R0, R2 ;  /* 0x0000000200007306 */ /* 0x004e240000101400 */
[----:B0-----:R-:W-:Y:S01]  /*bcc0*/  F2FP.F16.F32.PACK_AB R0, RZ, R0 ;  /* 0x00000000ff00723e */ /* 0x001fe200000000ff */
[----:B------:R-:W-:Y:S06]  /*bcd0*/  BRA `(.L_x_1732) ;  /* 0x0000000c00547947 */ /* 0x000fec0003800000 */
.L_x_1728:
        /* <DEDUP_REMOVED lines=9> */
.L_x_1736:
[----:B------:R1:W5:Y:S01]  /*bd70*/  LDG.E.U16 R0, desc[UR36][R2.64] ;  /* 0x0000002402007981 */ /* 0x000362000c1e1500 */
[----:B------:R-:W-:Y:S05]  /*bd80*/  BRA `(.L_x_1732) ;  /* 0x0000000c00287947 */ /* 0x000fea0003800000 */
.L_x_1735:
        /* <DEDUP_REMOVED lines=9> */
.L_x_1738:
[----:B------:R0:W5:Y:S01]  /*be20*/  LDG.E.U16 R0, desc[UR36][R2.64] ;  /* 0x0000002402007981 */ /* 0x000162000c1e1500 */
[----:B------:R-:W-:Y:S05]  /*be30*/  BRA `(.L_x_1732) ;  /* 0x0000000800fc7947 */ /* 0x000fea0003800000 */
.L_x_1737:
        /* <DEDUP_REMOVED lines=12> */
.L_x_1727:
        /* <DEDUP_REMOVED lines=13> */
.L_x_1741:
        /* <DEDUP_REMOVED lines=12> */
.L_x_1740:
        /* <DEDUP_REMOVED lines=27> */
.L_x_1743:
        /* <DEDUP_REMOVED lines=11> */
[----:B------:R-:W-:Y:S01]  /*c2f0*/  F2FP.F16.F32.PACK_AB R0, RZ, R0 ;  /* 0x00000000ff00723e */ /* 0x000fe200000000ff */
[----:B------:R-:W-:Y:S06]  /*c300*/  BRA `(.L_x_1732) ;  /* 0x0000000400c87947 */ /* 0x000fec0003800000 */
.L_x_1742:
[----:B------:R-:W2:Y:S02]  /*c310*/  LDG.E.U16 R0, desc[UR36][R2.64] ;  /* 0x0000002402007981 */ /* 0x000ea4000c1e1500 */
[----:B--2---:R-:W-:-:S05]  /*c320*/  IMAD.U32 R0, R0, 0x10000, RZ ;  /* 0x0001000000007824 */ /* 0x004fca00078e00ff */
[----:B------:R-:W-:Y:S01]  /*c330*/  F2FP.F16.F32.PACK_AB R0, RZ, R0 ;  /* 0x00000000ff00723e */ /* 0x000fe200000000ff */
[----:B------:R-:W-:Y:S06]  /*c340*/  BRA `(.L_x_1732) ;  /* 0x0000000400b87947 */ /* 0x000fec0003800000 */
.L_x_1739:
        /* <DEDUP_REMOVED lines=12> */
.L_x_1746:
        /* <DEDUP_REMOVED lines=21> */
.L_x_1750:
[----:B------:R-:W-:Y:S05]  /*c560*/  BSYNC.RECONVERGENT B1 ;  /* 0x0000000000017941 */ /* 0x000fea0003800200 */
.L_x_1749:
[----:B------:R-:W-:Y:S01]  /*c570*/  IMAD.SHL.U32 R0, R0, 0x100000, RZ ;  /* 0x0010000000007824 */ /* 0x000fe200078e00ff */
[----:B------:R-:W-:-:S04]  /*c580*/  LEA R2, R2, 0x3b800000, 0x17 ;  /* 0x3b80000002027811 */ /* 0x000fc800078eb8ff */
[----:B------:R-:W-:-:S07]  /*c590*/  LOP3.LUT R0, R2, R0, R7, 0xfe, !PT ;  /* 0x0000000002007212 */ /* 0x000fce00078efe07 */
.L_x_1748:
[----:B------:R-:W-:Y:S05]  /*c5a0*/  BSYNC.RECONVERGENT B0 ;  /* 0x0000000000007941 */ /* 0x000fea0003800200 */
.L_x_1747:
[----:B------:R-:W-:Y:S01]  /*c5b0*/  F2FP.F16.F32.PACK_AB R0, RZ, R0 ;  /* 0x00000000ff00723e */ /* 0x000fe200000000ff */
[----:B------:R-:W-:Y:S06]  /*c5c0*/  BRA `(.L_x_1732) ;  /* 0x0000000400187947 */ /* 0x000fec0003800000 */
.L_x_1745:
        /* <DEDUP_REMOVED lines=21> */
.L_x_1754:
[----:B------:R-:W-:Y:S05]  /*c720*/  BSYNC.RECONVERGENT B1 ;  /* 0x0000000000017941 */ /* 0x000fea0003800200 */
.L_x_1753:
[----:B------:R-:W-:Y:S01]  /*c730*/  IMAD.SHL.U32 R0, R0, 0x200000, RZ ;  /* 0x0020000000007824 */ /* 0x000fe200078e00ff */
[----:B------:R-:W-:-:S04]  /*c740*/  LEA R2, R2, 0x37800000, 0x17 ;  /* 0x3780000002027811 */ /* 0x000fc800078eb8ff */
[----:B------:R-:W-:-:S07]  /*c750*/  LOP3.LUT R0, R2, R0, R7, 0xfe, !PT ;  /* 0x0000000002007212 */ /* 0x000fce00078efe07 */
.L_x_1752:
[----:B------:R-:W-:Y:S05]  /*c760*/  BSYNC.RECONVERGENT B0 ;  /* 0x0000000000007941 */ /* 0x000fea0003800200 */
.L_x_1751:
[----:B------:R-:W-:Y:S01]  /*c770*/  F2FP.F16.F32.PACK_AB R0, RZ, R0 ;  /* 0x00000000ff00723e */ /* 0x000fe200000000ff */
[----:B------:R-:W-:Y:S06]  /*c780*/  BRA `(.L_x_1732) ;  /* 0x0000000000a87947 */ /* 0x000fec0003800000 */
.L_x_1744:
        /* <DEDUP_REMOVED lines=14> */
.L_x_1758:
[----:B------:R-:W-:Y:S05]  /*c870*/  BSYNC.RECONVERGENT B0 ;  /* 0x0000000000007941 */ /* 0x000fea0003800200 */
.L_x_1757:
[----:B------:R-:W-:Y:S01]  /*c880*/  F2FP.F16.F32.PACK_AB R0, RZ, R0 ;  /* 0x00000000ff00723e */ /* 0x000fe200000000ff */
[----:B------:R-:W-:Y:S06]  /*c890*/  BRA `(.L_x_1732) ;  /* 0x0000000000647947 */ /* 0x000fec0003800000 */
.L_x_1731:
        /* <DEDUP_REMOVED lines=16> */
.L_x_1759:
[----:B------:R-:W-:Y:S01]  /*c9a0*/  PRMT R0, RZ, 0x7610, R0 ;  /* 0x00007610ff007816 */ /* 0x000fe20000000000 */
[----:B------:R-:W-:Y:S06]  /*c9b0*/  BRA `(.L_x_1732) ;  /* 0x00000000001c7947 */ /* 0x000fec0003800000 */
.L_x_1756:
[----:B------:R-:W2:Y:S02]  /*c9c0*/  LDG.E.64 R2, desc[UR36][R2.64] ;  /* 0x0000002402027981 */ /* 0x000ea4000c1e1b00 */
[----:B--2---:R-:W0:Y:S02]  /*c9d0*/  I2F.U64 R0, R2 ;  /* 0x0000000200007312 */ /* 0x004e240000301000 */
[----:B0-----:R-:W-:Y:S01]  /*c9e0*/  F2FP.F16.F32.PACK_AB R0, RZ, R0 ;  /* 0x00000000ff00723e */ /* 0x001fe200000000ff */
[----:B------:R-:W-:Y:S06]  /*c9f0*/  BRA `(.L_x_1732) ;  /* 0x00000000000c7947 */ /* 0x000fec0003800000 */
.L_x_1755:
[----:B------:R-:W2:Y:S02]  /*ca00*/  LDG.E R2, desc[UR36][R2.64] ;  /* 0x0000002402027981 */ /* 0x000ea4000c1e1900 */
[----:B--2---:R-:W-:-:S04]  /*ca10*/  I2FP.F32.U32 R0, R2 ;  /* 0x0000000200007245 */ /* 0x004fc80000201000 */
[----:B------:R-:W-:-:S07]  /*ca20*/  F2FP.F16.F32.PACK_AB R0, RZ, R0 ;  /* 0x00000000ff00723e */ /* 0x000fce00000000ff */
.L_x_1732:
[----:B-----5:R-:W-:Y:S01]  /*ca30*/  HADD2.F32 R23, -RZ, R23.H0_H0 ;  /* 0x20000017ff177230 */ /* 0x020fe20000004100 */
[----:B------:R-:W0:Y:S01]  /*ca40*/  LDCU.64 UR6, c[0x0][0x6b0] ;  /* 0x0000d600ff0677ac */ /* 0x000e220008000a00 */
[----:B------:R-:W-:Y:S02]  /*ca50*/  HADD2.F32 R0, -RZ, R0.H0_H0 ;  /* 0x20000000ff007230 */ /* 0x000fe40000004100 */
[----:B------:R-:W-:Y:S02]  /*ca60*/  HADD2.F32 R19, -RZ, R19.H0_H0 ;  /* 0x20000013ff137230 */ /* 0x000fe40000004100 */
[----:B------:R-:W-:Y:S01]  /*ca70*/  FMUL.FTZ R23, R23, -1.4426950216293334961 ;  /* 0xbfb8aa3b17177820 */ /* 0x000fe20000410000 */
[----:B------:R-:W-:Y:S01]  /*ca80*/  UPRMT UR4, UR43, 0x9910, URZ ;  /* 0x000099102b047896 */ /* 0x000fe200080000ff */
[----:B------:R-:W-:-:S03]  /*ca90*/  HADD2.F32 R22, -RZ, R22.H0_H0 ;  /* 0x20000016ff167230 */ /* 0x000fc60000004100 */
[----:B------:R-:W-:Y:S01]  /*caa0*/  UISETP.GT.AND UP0, UPT, UR4, 0x9, UPT ;  /* 0x000000090400788c */ /* 0x000fe2000bf04270 */
[----:B------:R-:W2:Y:S01]  /*cab0*/  MUFU.EX2 R23, R23 ;  /* 0x0000001700177308 */ /* 0x000ea20000000800 */
[----:B01----:R-:W-:Y:S01]  /*cac0*/  IADD3 R2, P0, PT, R16, UR6, RZ ;  /* 0x0000000610027c10 */ /* 0x003fe2000ff1e0ff */
[----:B--2---:R-:W-:-:S04]  /*cad0*/  FADD.FTZ R4, R23, 1 ;  /* 0x3f80000017047421 */ /* 0x004fc80000010000 */
        /* <DEDUP_REMOVED lines=19> */
.L_x_1763:
[----:B------:R-:W-:-:S06]  /*cc10*/  HADD2.F32 R5, -RZ, R19.H0_H0 ;  /* 0x20000013ff057230 */ /* 0x000fcc0000004100 */
[----:B------:R-:W0:Y:S02]  /*cc20*/  F2I.S64.TRUNC R4, R5 ;  /* 0x0000000500047311 */ /* 0x000e24000020d900 */
[----:B0-----:R0:W-:Y:S01]  /*cc30*/  STG.E.U8 desc[UR36][R2.64], R4 ;  /* 0x0000000402007986 */ /* 0x0011e2000c101124 */
[----:B------:R-:W-:Y:S05]  /*cc40*/  BRA `(.L_x_1765) ;  /* 0x0000000c006c7947 */ /* 0x000fea0003800000 */
.L_x_1762:
        /* <DEDUP_REMOVED lines=10> */
.L_x_1767:
[----:B------:R-:W-:-:S06]  /*ccf0*/  HADD2.F32 R19, -RZ, R19.H0_H0 ;  /* 0x20000013ff137230 */ /* 0x000fcc0000004100 */
[----:B------:R-:W0:Y:S02]  /*cd00*/  F2I.FTZ.TRUNC.NTZ R19, R19 ;  /* 0x0000001300137305 */ /* 0x000e24000021f100 */
[----:B0-----:R0:W-:Y:S01]  /*cd10*/  STG.E desc[UR36][R2.64], R19 ;  /* 0x0000001302007986 */ /* 0x0011e2000c101924 */
[----:B------:R-:W-:Y:S05]  /*cd20*/  BRA `(.L_x_1765) ;  /* 0x0000000c00347947 */ /* 0x000fea0003800000 */
.L_x_1766:
[----:B------:R-:W-:-:S06]  /*cd30*/  HADD2.F32 R19, -RZ, R19.H0_H0 ;  /* 0x20000013ff137230 */ /* 0x000fcc0000004100 */
[----:B------:R-:W0:Y:S02]  /*cd40*/  F2I.FTZ.TRUNC.NTZ R19, R19 ;  /* 0x0000001300137305 */ /* 0x000e24000021f100 */
[----:B0-----:R0:W-:Y:S01]  /*cd50*/  STG.E.U16 desc[UR36][R2.64], R19 ;  /* 0x0000001302007986 */ /* 0x0011e2000c101524 */
[----:B------:R-:W-:Y:S05]  /*cd60*/  BRA `(.L_x_1765) ;  /* 0x0000000c00247947 */ /* 0x000fea0003800000 */
.L_x_1761:
        /* <DEDUP_REMOVED lines=9> */
.L_x_1769:
[----:B------:R1:W-:Y:S01]  /*ce00*/  STG.E.U16 desc[UR36][R2.64], R19 ;  /* 0x0000001302007986 */ /* 0x0003e2000c101524 */
[----:B------:R-:W-:Y:S05]  /*ce10*/  BRA `(.L_x_1765) ;  /* 0x0000000800f87947 */ /* 0x000fea0003800000 */
.L_x_1768:
        /* <DEDUP_REMOVED lines=10> */
.L_x_1771:
[----:B------:R-:W-:-:S05]  /*cec0*/  HADD2.F32 R0, -RZ, R19.H0_H0 ;  /* 0x20000013ff007230 */ /* 0x000fca0000004100 */
[----:B------:R-:W-:-:S04]  /*ced0*/  F2FP.F16.F32.PACK_AB R0, RZ, R0 ;  /* 0x00000000ff00723e */ /* 0x000fc800000000ff */
[----:B------:R-:W-:-:S05]  /*cee0*/  PRMT R0, R0, 0x5410, RZ ;  /* 0x0000541000007816 */ /* 0x000fca00000000ff */
[----:B------:R4:W-:Y:S01]  /*cef0*/  STG.E desc[UR36][R2.64], R0 ;  /* 0x0000000002007986 */ /* 0x0009e2000c101924 */
[----:B------:R-:W-:Y:S05]  /*cf00*/  BRA `(.L_x_1765) ;  /* 0x0000000800bc7947 */ /* 0x000fea0003800000 */
.L_x_1770:
[----:B------:R-:W-:-:S05]  /*cf10*/  HADD2.F32 R4, -RZ, R19.H0_H0 ;  /* 0x20000013ff047230 */ /* 0x000fca0000004100 */
[----:B------:R-:W-:-:S06]  /*cf20*/  FMUL.FTZ R4, R4, 1 ;  /* 0x3f80000004047820 */ /* 0x000fcc0000410000 */
[----:B------:R-:W0:Y:S02]  /*cf30*/  F2F.F64.F32 R4, R4 ;  /* 0x0000000400047310 */ /* 0x000e240000201800 */
[----:B0-----:R2:W-:Y:S01]  /*cf40*/  STG.E.64 desc[UR36][R2.64], R4 ;  /* 0x0000000402007986 */ /* 0x0015e2000c101b24 */
[----:B------:R-:W-:Y:S05]  /*cf50*/  BRA `(.L_x_1765) ;  /* 0x0000000800a87947 */ /* 0x000fea0003800000 */
.L_x_1760:
        /* <DEDUP_REMOVED lines=14> */
.L_x_1775:
[----:B------:R-:W-:Y:S01]  /*d040*/  HADD2.F32 R5, -RZ, R19.H0_H0 ;  /* 0x20000013ff057230 */ /* 0x000fe20000004100 */
        /* <DEDUP_REMOVED lines=17> */
.L_x_1778:
[----:B------:R-:W-:-:S04]  /*d160*/  SHF.R.U32.HI R5, RZ, 0x18, R5 ;  /* 0x00000018ff057819 */ /* 0x000fc80000011605 */
[----:B------:R-:W-:-:S07]  /*d170*/  LOP3.LUT R0, R0, 0x80, R5, 0xf8, !PT ;  /* 0x0000008000007812 */ /* 0x000fce00078ef805 */
.L_x_1777:
[----:B------:R-:W-:Y:S05]  /*d180*/  BSYNC.RECONVERGENT B0 ;  /* 0x0000000000007941 */ /* 0x000fea0003800200 */
.L_x_1776:
[----:B------:R0:W-:Y:S01]  /*d190*/  STG.E.U8 desc[UR36][R2.64], R0 ;  /* 0x0000000002007986 */ /* 0x0001e2000c101124 */
[----:B------:R-:W-:Y:S05]  /*d1a0*/  BRA `(.L_x_1765) ;  /* 0x0000000800147947 */ /* 0x000fea0003800000 */
.L_x_1774:
[----:B------:R-:W-:Y:S01]  /*d1b0*/  HADD2.F32 R5, -RZ, R19.H0_H0 ;  /* 0x20000013ff057230 */ /* 0x000fe20000004100 */
        /* <DEDUP_REMOVED lines=17> */
.L_x_1781:
[----:B------:R-:W-:-:S04]  /*d2d0*/  SHF.R.U32.HI R5, RZ, 0x18, R5 ;  /* 0x00000018ff057819 */ /* 0x000fc80000011605 */
[----:B------:R-:W-:-:S07]  /*d2e0*/  LOP3.LUT R0, R0, 0x80, R5, 0xf8, !PT ;  /* 0x0000008000007812 */ /* 0x000fce00078ef805 */
.L_x_1780:
[----:B------:R-:W-:Y:S05]  /*d2f0*/  BSYNC.RECONVERGENT B0 ;  /* 0x0000000000007941 */ /* 0x000fea0003800200 */
.L_x_1779:
[----:B------:R0:W-:Y:S01]  /*d300*/  STG.E.U8 desc[UR36][R2.64], R0 ;  /* 0x0000000002007986 */ /* 0x0001e2000c101124 */
[----:B------:R-:W-:Y:S05]  /*d310*/  BRA `(.L_x_1765) ;  /* 0x0000000400b87947 */ /* 0x000fea0003800000 */
.L_x_1773:
[----:B------:R-:W-:-:S09]  /*d320*/  UISETP.NE.AND UP0, UPT, UR4, 0x1c, UPT ;  /* 0x0000001c0400788c */ /* 0x000fd2000bf05270 */
[----:B------:R-:W-:Y:S05]  /*d330*/  BRA.U !UP0, `(.L_x_1782) ;  /* 0x0000000108607547 */ /* 0x000fea000b800000 */
[----:B------:R-:W-:-:S09]  /*d340*/  UISETP.NE.AND UP0, UPT, UR4, 0x1d, UPT ;  /* 0x0000001d0400788c */ /* 0x000fd2000bf05270 */
[----:B------:R-:W-:Y:S05]  /*d350*/  BRA.U !UP0, `(.L_x_1783) ;  /* 0x0000000108487547 */ /* 0x000fea000b800000 */
[----:B------:R-:W-:-:S09]  /*d360*/  UISETP.NE.AND UP0, UPT, UR4, 0x2c, UPT ;  /* 0x0000002c0400788c */ /* 0x000fd2000bf05270 */
[----:B------:R-:W-:Y:S05]  /*d370*/  BRA.U UP0, `(.L_x_1764) ;  /* 0x0000000100bc7547 */ /* 0x000fea000b800000 */
        /* <DEDUP_REMOVED lines=16> */
.L_x_1783:
[----:B------:R-:W-:-:S06]  /*d480*/  HADD2.F32 R4, -RZ, R19.H0_H0 ;  /* 0x20000013ff047230 */ /* 0x000fcc0000004100 */
[----:B------:R-:W0:Y:S02]  /*d490*/  F2I.U64.TRUNC R4, R4 ;  /* 0x0000000400047311 */ /* 0x000e24000020d800 */
[----:B0-----:R0:W-:Y:S01]  /*d4a0*/  STG.E.64 desc[UR36][R2.64], R4 ;  /* 0x0000000402007986 */ /* 0x0011e2000c101b24 */
[----:B------:R-:W-:Y:S05]  /*d4b0*/  BRA `(.L_x_1765) ;  /* 0x0000000400507947 */ /* 0x000fea0003800000 */
.L_x_1782:
[----:B------:R-:W-:-:S06]  /*d4c0*/  HADD2.F32 R19, -RZ, R19.H0_H0 ;  /* 0x20000013ff137230 */ /* 0x000fcc0000004100 */
[----:B------:R-:W0:Y:S02]  /*d4d0*/  F2I.FTZ.U32.TRUNC.NTZ R19, R19 ;  /* 0x0000001300137305 */ /* 0x000e24000021f000 */
[----:B0-----:R0:W-:Y:S01]  /*d4e0*/  STG.E desc[UR36][R2.64], R19 ;  /* 0x0000001302007986 */ /* 0x0011e2000c101924 */
[----:B------:R-:W-:Y:S05]  /*d4f0*/  BRA `(.L_x_1765) ;  /* 0x0000000400407947 */ /* 0x000fea0003800000 */
.L_x_1772:
        /* <DEDUP_REMOVED lines=11> */
.L_x_1785:
[----:B------:R-:W-:Y:S01]  /*d5b0*/  HADD2.F32 R19, -RZ, R19.H0_H0 ;  /* 0x20000013ff137230 */ /* 0x000fe20000004100 */
[----:B------:R-:W-:-:S04]  /*d5c0*/  CS2R R6, SRZ ;  /* 0x0000000000067805 */ /* 0x000fc8000001ff00 */
[----:B------:R-:W-:-:S06]  /*d5d0*/  FMUL.FTZ R4, R19, 1 ;  /* 0x3f80000013047820 */ /* 0x000fcc0000410000 */
[----:B------:R-:W0:Y:S02]  /*d5e0*/  F2F.F64.F32 R4, R4 ;  /* 0x0000000400047310 */ /* 0x000e240000201800 */
[----:B0-----:R0:W-:Y:S01]  /*d5f0*/  STG.E.128 desc[UR36][R2.64], R4 ;  /* 0x0000000402007986 */ /* 0x0011e2000c101d24 */
[----:B------:R-:W-:Y:S05]  /*d600*/  BRA `(.L_x_1765) ;  /* 0x0000000000fc7947 */ /* 0x000fea0003800000 */
.L_x_1784:
[----:B------:R-:W-:-:S09]  /*d610*/  UISETP.NE.AND UP0, UPT, UR4, 0xf, UPT ;  /* 0x0000000f0400788c */ /* 0x000fd2000bf05270 */
[----:B------:R-:W-:Y:S05]  /*d620*/  BRA.U !UP0, `(.L_x_1786) ;  /* 0x0000000108e87547 */ /* 0x000fea000b800000 */
[----:B------:R-:W-:-:S09]  /*d630*/  UISETP.NE.AND UP0, UPT, UR4, 0x17, UPT ;  /* 0x000000170400788c */ /* 0x000fd2000bf05270 */
[----:B------:R-:W-:Y:S05]  /*d640*/  BRA.U !UP0, `(.L_x_1787) ;  /* 0x0000000108907547 */ /* 0x000fea000b800000 */
[----:B------:R-:W-:-:S09]  /*d650*/  UISETP.NE.AND UP0, UPT, UR4, 0x18, UPT ;  /* 0x000000180400788c */ /* 0x000fd2000bf05270 */
[----:B------:R-:W-:Y:S05]  /*d660*/  BRA.U !UP0, `(.L_x_1788) ;  /* 0x0000000108447547 */ /* 0x000fea000b800000 */
.L_x_1764:
        /* <DEDUP_REMOVED lines=16> */
.L_x_1789:
[----:B------:R-:W-:Y:S05]  /*d770*/  BRA `(.L_x_1765) ;  /* 0x0000000000a07947 */ /* 0x000fea0003800000 */
.L_x_1788:
[----:B------:R-:W-:Y:S01]  /*d780*/  HADD2.F32 R19, -RZ, R19.H0_H0 ;  /* 0x20000013ff137230 */ /* 0x000fe20000004100 */
        /* <DEDUP_REMOVED lines=12> */
.L_x_1791:
[----:B------:R-:W-:Y:S05]  /*d850*/  BSYNC.RECONVERGENT B0 ;  /* 0x0000000000007941 */ /* 0x000fea0003800200 */
.L_x_1790:
[----:B------:R-:W-:-:S05]  /*d860*/  LOP3.LUT R5, R0, 0x80, R5, 0xf8, !PT ;  /* 0x0000008000057812 */ /* 0x000fca00078ef805 */
[----:B------:R0:W-:Y:S01]  /*d870*/  STG.E.U8 desc[UR36][R2.64], R5 ;  /* 0x0000000502007986 */ /* 0x0001e2000c101124 */
[----:B------:R-:W-:Y:S05]  /*d880*/  BRA `(.L_x_1765) ;  /* 0x00000000005c7947 */ /* 0x000fea0003800000 */
.L_x_1787:
[----:B------:R-:W-:Y:S01]  /*d890*/  HADD2.F32 R5, -RZ, R19.H0_H0 ;  /* 0x20000013ff057230 */ /* 0x000fe20000004100 */
        /* <DEDUP_REMOVED lines=11> */
.L_x_1793:
[----:B------:R-:W-:Y:S01]  /*d950*/  IMAD.MOV.U32 R0, RZ, RZ, 0x7f ;  /* 0x0000007fff007424 */ /* 0x000fe200078e00ff */
[----:B------:R-:W-:-:S04]  /*d960*/  ISETP.GT.U32.AND P0, PT, R4, 0x7f800000, PT ;  /* 0x7f8000000400780c */ /* 0x000fc80003f04070 */
[----:B------:R-:W-:-:S09]  /*d970*/  SEL R0, R0, 0x7c, P0 ;  /* 0x0000007c00007807 */ /* 0x000fd20000000000 */
.L_x_1794:
[----:B------:R-:W-:Y:S05]  /*d980*/  BSYNC.RECONVERGENT B0 ;  /* 0x0000000000007941 */ /* 0x000fea0003800200 */
.L_x_1792:
[----:B------:R-:W-:-:S04]  /*d990*/  SHF.R.U32.HI R5, RZ, 0x18, R5 ;  /* 0x00000018ff057819 */ /* 0x000fc80000011605 */
[----:B------:R-:W-:-:S05]  /*d9a0*/  LOP3.LUT R5, R0, 0x80, R5, 0xf8, !PT ;  /* 0x0000008000057812 */ /* 0x000fca00078ef805 */
[----:B------:R0:W-:Y:S01]  /*d9b0*/  STG.E.U8 desc[UR36][R2.64], R5 ;  /* 0x0000000502007986 */ /* 0x0001e2000c101124 */
[----:B------:R-:W-:Y:S05]  /*d9c0*/  BRA `(.L_x_1765) ;  /* 0x00000000000c7947 */ /* 0x000fea0003800000 */
.L_x_1786:
[----:B------:R-:W-:-:S05]  /*d9d0*/  HADD2.F32 R0, -RZ, R19.H0_H0 ;  /* 0x20000013ff007230 */ /* 0x000fca0000004100 */
[----:B------:R-:W-:-:S05]  /*d9e0*/  F2FP.BF16.F32.PACK_AB R0, RZ, R0 ;  /* 0x00000000ff00723e */ /* 0x000fca00000010ff */
[----:B------:R0:W-:Y:S02]  /*d9f0*/  STG.E.U16 desc[UR36][R2.64], R0 ;  /* 0x0000000002007986 */ /* 0x0001e4000c101524 */
.L_x_1765:
[----:B------:R-:W-:-:S07]  /*da00*/  VIADD R17, R17, 0x80 ;  /* 0x0000008011117836 */ /* 0x000fce0000000000 */
.L_x_1626:
[----:B------:R-:W-:Y:S05]  /*da10*/  BSYNC.RECONVERGENT B6 ;  /* 0x0000000000067941 */ /* 0x000fea0003800200 */
.L_x_1625:
[----:B------:R-:W5:Y:S01]  /*da20*/  LDCU UR4, c[0x0][0x380] ;  /* 0x00007000ff0477ac */ /* 0x000f620008000800 */
[----:B------:R-:W-:Y:S01]  /*da30*/  BSSY.RECONVERGENT B6, `(.L_x_1795) ;  /* 0x00006c7000067945 */ /* 0x000fe20003800200 */
[----:B-----5:R-:W-:-:S13]  /*da40*/  ISETP.GE.AND P0, PT, R17, UR4, PT ;  /* 0x0000000411007c0c */ /* 0x020fda000bf06270 */
[----:B------:R-:W-:Y:S05]  /*da50*/  @P0 BRA `(.L_x_1796) ;  /* 0x0000006c00100947 */ /* 0x000fea0003800000 */
[----:B------:R-:W5:Y:S01]  /*da60*/  LDCU UR4, c[0x0][0x388] ;  /* 0x00007100ff0477ac */ /* 0x000f620008000800 */
[----:B------:R-:W-:Y:S01]  /*da70*/  IMAD.MOV.U32 R18, RZ, RZ, RZ ;  /* 0x000000ffff127224 */ /* 0x000fe200078e00ff */
[----:B------:R-:W-:Y:S01]  /*da80*/  CS2R R22, SRZ ;  /* 0x0000000000167805 */ /* 0x000fe2000001ff00 */
[----:B0---4-:R-:W-:Y:S02]  /*da90*/  IMAD.MOV.U32 R0, RZ, RZ, RZ ;  /* 0x000000ffff007224 */ /* 0x011fe400078e00ff */
[----:B------:R-:W-:Y:S01]  /*daa0*/  IMAD.MOV.U32 R16, RZ, RZ, RZ ;  /* 0x000000ffff107224 */ /* 0x000fe200078e00ff */
[----:B-----5:R-:W-:-:S09]  /*dab0*/  UISETP.NE.AND UP0, UPT, UR4, URZ, UPT ;  /* 0x000000ff0400728c */ /* 0x020fd2000bf05270 */
[----:B------:R-:W-:Y:S05]  /*dac0*/  BRA.U !UP0, `(.L_x_1797) ;  /* 0x00000019086c7547 */ /* 0x000fea000b800000 */
[----:B------:R-:W1:Y:S01]  /*dad0*/  LDCU.64 UR4, c[0x0][0x390] ;  /* 0x00007200ff0477ac */ /* 0x000e620008000a00 */
[----:B------:R-:W-:Y:S01]  /*dae0*/  IMAD.MOV.U32 R16, RZ, RZ, RZ ;  /* 0x000000ffff107224 */ /* 0x000fe200078e00ff */
[----:B------:R-:W0:Y:S01]  /*daf0*/  LDCU UR6, c[0x0][0x38c] ;  /* 0x00007180ff0677ac */ /* 0x000e220008000800 */
[----:B------:R-:W4:Y:S01]  /*db00*/  LDCU.64 UR8, c[0x0][0x4b8] ;  /* 0x00009700ff0877ac */ /* 0x000f220008000a00 */
[----:B------:R-:W5:Y:S01]  /*db10*/  LDCU.64 UR10, c[0x0][0x4c0] ;  /* 0x00009800ff0a77ac */ /* 0x000f620008000a00 */
[----:B------:R-:W-:Y:S01]  /*db20*/  UISETP.NE.AND UP0, UPT, UR45, URZ, UPT ;  /* 0x000000ff2d00728c */ /* 0x000fe2000bf05270 */
[----:B-123--:R-:W-:Y:S01]  /*db30*/  IMAD.HI.U32 R2, R17, UR4, R16 ;  /* 0x0000000411027c27 */ /* 0x00efe2000f8e0010 */
[----:B------:R-:W1:Y:S04]  /*db40*/  LDCU UR4, c[0x0][0x4c8] ;  /* 0x00009900ff0477ac */ /* 0x000e680008000800 */
[----:B------:R-:W-:-:S05]  /*db50*/  SHF.R.U32.HI R3, RZ, UR5, R2 ;  /* 0x00000005ff037c19 */ /* 0x000fca0008011602 */
[----:B------:R-:W-:-:S04]  /*db60*/  IMAD.MOV R18, RZ, RZ, -R3 ;  /* 0x000000ffff127224 */ /* 0x000fc800078e0a03 */
[----:B0-----:R-:W-:-:S04]  /*db70*/  IMAD R18, R18, UR6, R17 ;  /* 0x0000000612127c24 */ /* 0x001fc8000f8e0211 */
[C---:B----4-:R-:W-:Y:S02]  /*db80*/  IMAD R16, R18.reuse, UR8, RZ ;  /* 0x0000000812107c24 */ /* 0x050fe4000f8e02ff */
[C---:B------:R-:W-:Y:S02]  /*db90*/  IMAD R0, R18.reuse, UR9, RZ ;  /* 0x0000000912007c24 */ /* 0x040fe4000f8e02ff */
[C---:B-----5:R-:W-:Y:S02]  /*dba0*/  IMAD R23, R18.reuse, UR10, RZ ;  /* 0x0000000a12177c24 */ /* 0x060fe4000f8e02ff */
[C---:B------:R-:W-:Y:S02]  /*dbb0*/  IMAD R22, R18.reuse, UR11, RZ ;  /* 0x0000000b12167c24 */ /* 0x040fe4000f8e02ff */
[----:B-1----:R-:W-:Y:S01]  /*dbc0*/  IMAD R18, R18, UR4, RZ ;  /* 0x0000000412127c24 */ /* 0x002fe2000f8e02ff */
        /* <DEDUP_REMOVED lines=166> */
[----:B------:R-:W-:Y:S01]  /*e630*/  HFMA2 R2, -RZ, RZ, 0, 0 ;  /* 0x00000000ff027431 */ /* 0x000fe200000001ff */
        /* <DEDUP_REMOVED lines=228> */
.L_x_1797:
[----:B------:R-:W1:Y:S01]  /*f480*/  LDCU.64 UR6, c[0x0][0x6b8] ;  /* 0x0000d700ff0677ac */ /* 0x000e620008000a00 */
[----:B------:R-:W-:-:S04]  /*f490*/  UPRMT UR4, UR41, 0x9910, URZ ;  /* 0x0000991029047896 */ /* 0x000fc800080000ff */
[----:B------:R-:W-:Y:S01]  /*f4a0*/  UISETP.GT.AND UP0, UPT, UR4, 0x9, UPT ;  /* 0x000000090400788c */ /* 0x000fe2000bf04270 */
[----:B-123--:R-:W-:-:S05]  /*f4b0*/  IADD3 R2, P0, PT, R0, UR6, RZ ;  /* 0x0000000600027c10 */ /* 0x00efca000ff1e0ff */
        /* <DEDUP_REMOVED lines=15> */
.L_x_1801:
[----:B------:R-:W2:Y:S02]  /*f5b0*/  LDG.E.U8 R2, desc[UR36][R2.64] ;  /* 0x0000002402027981 */ /* 0x000ea4000c1e1100 */
[----:B--2---:R-:W-:-:S04]  /*f5c0*/  I2FP.F32.U32 R0, R2 ;  /* 0x0000000200007245 */ /* 0x004fc80000201000 */
[----:B------:R-:W-:-:S04]  /*f5d0*/  F2FP.F16.F32.PACK_AB R0, RZ, R0 ;  /* 0x00000000ff00723e */ /* 0x000fc800000000ff */
[----:B------:R-:W-:Y:S01]  /*f5e0*/  PRMT R19, R0, 0x7610, R19 ;  /* 0x0000761000137816 */ /* 0x000fe20000000013 */
[----:B------:R-:W-:Y:S06]  /*f5f0*/  BRA `(.L_x_1803) ;  /* 0x0000000c00d47947 */ /* 0x000fec0003800000 */
.L_x_1800:
        /* <DEDUP_REMOVED lines=11> */
.L_x_1805:
[----:B------:R-:W2:Y:S02]  /*f6b0*/  LDG.E R2, desc[UR36][R2.64] ;  /* 0x0000002402027981 */ /* 0x000ea4000c1e1900 */
[----:B--2---:R-:W-:-:S04]  /*f6c0*/  I2FP.F32.S32 R0, R2 ;  /* 0x0000000200007245 */ /* 0x004fc80000201400 */
[----:B------:R-:W-:-:S04]  /*f6d0*/  F2FP.F16.F32.PACK_AB R0, RZ, R0 ;  /* 0x00000000ff00723e */ /* 0x000fc800000000ff */
[----:B------:R-:W-:Y:S01]  /*f6e0*/  PRMT R19, R0, 0x7610, R19 ;  /* 0x0000761000137816 */ /* 0x000fe20000000013 */
[----:B------:R-:W-:Y:S06]  /*f6f0*/  BRA `(.L_x_1803) ;  /* 0x0000000c00947947 */ /* 0x000fec0003800000 */
.L_x_1804:
[----:B------:R-:W2:Y:S02]  /*f700*/  LDG.E.U16 R2, desc[UR36][R2.64] ;  /* 0x0000002402027981 */ /* 0x000ea4000c1e1500 */
[----:B--2---:R-:W0:Y:S02]  /*f710*/  I2F.S16 R0, R2 ;  /* 0x0000000200007306 */ /* 0x004e240000101400 */
[----:B0-----:R-:W-:-:S04]  /*f720*/  F2FP.F16.F32.PACK_AB R0, RZ, R0 ;  /* 0x00000000ff00723e */ /* 0x001fc800000000ff */
[----:B------:R-:W-:Y:S01]  /*f730*/  PRMT R19, R0, 0x7610, R19 ;  /* 0x0000761000137816 */ /* 0x000fe20000000013 */
[----:B------:R-:W-:Y:S06]  /*f740*/  BRA `(.L_x_1803) ;  /* 0x0000000c00807947 */ /* 0x000fec0003800000 */
.L_x_1799:
        /* <DEDUP_REMOVED lines=9> */
.L_x_1807:
[----:B------:R1:W5:Y:S01]  /*f7e0*/  LDG.E.U16 R19, desc[UR36][R2.64] ;  /* 0x0000002402137981 */ /* 0x000362000c1e1500 */
[----:B------:R-:W-:Y:S05]  /*f7f0*/  BRA `(.L_x_1803) ;  /* 0x0000000c00547947 */ /* 0x000fea0003800000 */
.L_x_1806:
        /* <DEDUP_REMOVED lines=9> */
.L_x_1809:
[----:B------:R0:W5:Y:S01]  /*f890*/  LDG.E.U16 R19, desc[UR36][R2.64] ;  /* 0x0000002402137981 */ /* 0x000162000c1e1500 */
[----:B------:R-:W-:Y:S05]  /*f8a0*/  BRA `(.L_x_1803) ;  /* 0x0000000c00287947 */ /* 0x000fea0003800000 */
.L_x_1808:
        /* <DEDUP_REMOVED lines=13> */
.L_x_1798:
        /* <DEDUP_REMOVED lines=14> */
.L_x_1812:
        /* <DEDUP_REMOVED lines=13> */
.L_x_1811:
        /* <DEDUP_REMOVED lines=27> */
.L_x_1814:
        /* <DEDUP_REMOVED lines=14> */
.L_x_1813:
[----:B------:R-:W2:Y:S02]  /*fdc0*/  LDG.E.U16 R0, desc[UR36][R2.64] ;  /* 0x0000002402007981 */ /* 0x000ea4000c1e1500 */
[----:B--2---:R-:W-:-:S05]  /*fdd0*/  IMAD.U32 R0, R0, 0x10000, RZ ;  /* 0x0001000000007824 */ /* 0x004fca00078e00ff */
[----:B------:R-:W-:-:S04]  /*fde0*/  F2FP.F16.F32.PACK_AB R0, RZ, R0 ;  /* 0x00000000ff00723e */ /* 0x000fc800000000ff */
[----:B------:R-:W-:Y:S01]  /*fdf0*/  PRMT R19, R0, 0x7610, R19 ;  /* 0x0000761000137816 */ /* 0x000fe20000000013 */
[----:B------:R-:W-:Y:S06]  /*fe00*/  BRA `(.L_x_1803) ;  /* 0x0000000400d07947 */ /* 0x000fec0003800000 */
.L_x_1810:
        /* <DEDUP_REMOVED lines=13> */
.L_x_1817:
        /* <DEDUP_REMOVED lines=21> */
.L_x_1821:
[----:B------:R-:W-:Y:S05]  /*10030*/  BSYNC.RECONVERGENT B1 ;  /* 0x0000000000017941 */ /* 0x000fea0003800200 */
.L_x_1820:
[----:B------:R-:W-:Y:S02]  /*10040*/  SHF.L.U32 R0, R0, 0x14, RZ ;  /* 0x0000001400007819 */ /* 0x000fe400000006ff */
[----:B------:R-:W-:-:S04]  /*10050*/  LEA R2, R2, 0x3b800000, 0x17 ;  /* 0x3b80000002027811 */ /* 0x000fc800078eb8ff */
[----:B------:R-:W-:-:S07]  /*10060*/  LOP3.LUT R0, R2, R0, R7, 0xfe, !PT ;  /* 0x0000000002007212 */ /* 0x000fce00078efe07 */
.L_x_1819:
[----:B------:R-:W-:Y:S05]  /*10070*/  BSYNC.RECONVERGENT B0 ;  /* 0x0000000000007941 */ /* 0x000fea0003800200 */
.L_x_1818:
[----:B------:R-:W-:-:S04]  /*10080*/  F2FP.F16.F32.PACK_AB R0, RZ, R0 ;  /* 0x00000000ff00723e */ /* 0x000fc800000000ff */
[----:B------:R-:W-:Y:S01]  /*10090*/  PRMT R19, R0, 0x7610, R19 ;  /* 0x0000761000137816 */ /* 0x000fe20000000013 */
[----:B------:R-:W-:Y:S06]  /*100a0*/  BRA `(.L_x_1803) ;  /* 0x0000000400287947 */ /* 0x000fec0003800000 */
.L_x_1816:
        /* <DEDUP_REMOVED lines=21> */
.L_x_1825:
[----:B------:R-:W-:Y:S05]  /*10200*/  BSYNC.RECONVERGENT B1 ;  /* 0x0000000000017941 */ /* 0x000fea0003800200 */
.L_x_1824:
[----:B------:R-:W-:Y:S01]  /*10210*/  IMAD.SHL.U32 R0, R0, 0x200000, RZ ;  /* 0x0020000000007824 */ /* 0x000fe200078e00ff */
[----:B------:R-:W-:-:S04]  /*10220*/  LEA R2, R2, 0x37800000, 0x17 ;  /* 0x3780000002027811 */ /* 0x000fc800078eb8ff */
[----:B------:R-:W-:-:S07]  /*10230*/  LOP3.LUT R0, R2, R0, R7, 0xfe, !PT ;  /* 0x0000000002007212 */ /* 0x000fce00078efe07 */
.L_x_1823:
[----:B------:R-:W-:Y:S05]  /*10240*/  BSYNC.RECONVERGENT B0 ;  /* 0x0000000000007941 */ /* 0x000fea0003800200 */
.L_x_1822:
[----:B------:R-:W-:-:S04]  /*10250*/  F2FP.F16.F32.PACK_AB R0, RZ, R0 ;  /* 0x00000000ff00723e */ /* 0x000fc800000000ff */
[----:B------:R-:W-:Y:S01]  /*10260*/  PRMT R19, R0, 0x7610, R19 ;  /* 0x0000761000137816 */ /* 0x000fe20000000013 */
[----:B------:R-:W-:Y:S06]  /*10270*/  BRA `(.L_x_1803) ;  /* 0x0000000000b47947 */ /* 0x000fec0003800000 */
.L_x_1815:
        /* <DEDUP_REMOVED lines=14> */
.L_x_1829:
[----:B------:R-:W-:Y:S05]  /*10360*/  BSYNC.RECONVERGENT B0 ;  /* 0x0000000000007941 */ /* 0x000fea0003800200 */
.L_x_1828:
[----:B------:R-:W-:-:S04]  /*10370*/  F2FP.F16.F32.PACK_AB R0, RZ, R0 ;  /* 0x00000000ff00723e */ /* 0x000fc800000000ff */
[----:B------:R-:W-:Y:S01]  /*10380*/  PRMT R19, R0, 0x7610, R19 ;  /* 0x0000761000137816 */ /* 0x000fe20000000013 */
[----:B------:R-:W-:Y:S06]  /*10390*/  BRA `(.L_x_1803) ;  /* 0x00000000006c7947 */ /* 0x000fec0003800000 */
.L_x_1802:
        /* <DEDUP_REMOVED lines=16> */
.L_x_1830:
[----:B------:R-:W-:Y:S01]  /*104a0*/  PRMT R19, RZ, 0x7610, R19 ;  /* 0x00007610ff137816 */ /* 0x000fe20000000013 */
[----:B------:R-:W-:Y:S06]  /*104b0*/  BRA `(.L_x_1803) ;  /* 0x0000000000247947 */ /* 0x000fec0003800000 */
.L_x_1827:
[----:B------:R-:W2:Y:S02]  /*104c0*/  LDG.E.64 R2, desc[UR36][R2.64] ;  /* 0x0000002402027981 */ /* 0x000ea4000c1e1b00 */
[----:B--2---:R-:W0:Y:S02]  /*104d0*/  I2F.U64 R0, R2 ;  /* 0x0000000200007312 */ /* 0x004e240000301000 */
[----:B0-----:R-:W-:-:S04]  /*104e0*/  F2FP.F16.F32.PACK_AB R0, RZ, R0 ;  /* 0x00000000ff00723e */ /* 0x001fc800000000ff */
[----:B------:R-:W-:Y:S01]  /*104f0*/  PRMT R19, R0, 0x7610, R19 ;  /* 0x0000761000137816 */ /* 0x000fe20000000013 */
[----:B------:R-:W-:Y:S06]  /*10500*/  BRA `(.L_x_1803) ;  /* 0x0000000000107947 */ /* 0x000fec0003800000 */
.L_x_1826:
[----:B------:R-:W2:Y:S02]  /*10510*/  LDG.E R2, desc[UR36][R2.64] ;  /* 0x0000002402027981 */ /* 0x000ea4000c1e1900 */
[----:B--2---:R-:W-:-:S04]  /*10520*/  I2FP.F32.U32 R0, R2 ;  /* 0x0000000200007245 */ /* 0x004fc80000201000 */
[----:B------:R-:W-:-:S04]  /*10530*/  F2FP.F16.F32.PACK_AB R0, RZ, R0 ;  /* 0x00000000ff00723e */ /* 0x000fc800000000ff */
[----:B------:R-:W-:-:S07]  /*10540*/  PRMT R19, R0, 0x7610, R19 ;  /* 0x0000761000137816 */ /* 0x000fce0000000013 */
.L_x_1803:
        /* <DEDUP_REMOVED lines=19> */
.L_x_1834:
[----:B------:R-:W2:Y:S02]  /*10680*/  LDG.E.U8 R2, desc[UR36][R2.64] ;  /* 0x0000002402027981 */ /* 0x000ea4000c1e1100 */
[----:B--2---:R-:W-:-:S04]  /*10690*/  I2FP.F32.U32 R0, R2 ;  /* 0x0000000200007245 */ /* 0x004fc80000201000 */
[----:B------:R-:W-:-:S04]  /*106a0*/  F2FP.F16.F32.PACK_AB R0, RZ, R0 ;  /* 0x00000000ff00723e */ /* 0x000fc800000000ff */
[----:B------:R-:W-:Y:S01]  /*106b0*/  PRMT R23, R0, 0x7610, R23 ;  /* 0x0000761000177816 */ /* 0x000fe20000000017 */
[----:B------:R-:W-:Y:S06]  /*106c0*/  BRA `(.L_x_1836) ;  /* 0x0000000c00d47947 */ /* 0x000fec0003800000 */
.L_x_1833:
        /* <DEDUP_REMOVED lines=11> */
.L_x_1838:
[----:B------:R-:W2:Y:S02]  /*10780*/  LDG.E R2, desc[UR36][R2.64] ;  /* 0x0000002402027981 */ /* 0x000ea4000c1e1900 */
[----:B--2---:R-:W-:-:S04]  /*10790*/  I2FP.F32.S32 R0, R2 ;  /* 0x0000000200007245 */ /* 0x004fc80000201400 */
[----:B------:R-:W-:-:S04]  /*107a0*/  F2FP.F16.F32.PACK_AB R0, RZ, R0 ;  /* 0x00000000ff00723e */ /* 0x000fc800000000ff */
[----:B------:R-:W-:Y:S01]  /*107b0*/  PRMT R23, R0, 0x7610, R23 ;  /* 0x0000761000177816 */ /* 0x000fe20000000017 */
[----:B------:R-:W-:Y:S06]  /*107c0*/  BRA `(.L_x_1836) ;  /* 0x0000000c00947947 */ /* 0x000fec0003800000 */
.L_x_1837:
[----:B------:R-:W2:Y:S02]  /*107d0*/  LDG.E.U16 R2, desc[UR36][R2.64] ;  /* 0x0000002402027981 */ /* 0x000ea4000c1e1500 */
[----:B--2---:R-:W0:Y:S02]  /*107e0*/  I2F.S16 R0, R2 ;  /* 0x0000000200007306 */ /* 0x004e240000101400 */
[----:B0-----:R-:W-:-:S04]  /*107f0*/  F2FP.F16.F32.PACK_AB R0, RZ, R0 ;  /* 0x00000000ff00723e */ /* 0x001fc800000000ff */
[----:B------:R-:W-:Y:S01]  /*10800*/  PRMT R23, R0, 0x7610, R23 ;  /* 0x0000761000177816 */ /* 0x000fe20000000017 */
[----:B------:R-:W-:Y:S06]  /*10810*/  BRA `(.L_x_1836) ;  /* 0x0000000c00807947 */ /* 0x000fec0003800000 */
.L_x_1832:
        /* <DEDUP_REMOVED lines=9> */
.L_x_1840:
[----:B------:R1:W5:Y:S01]  /*108b0*/  LDG.E.U16 R23, desc[UR36][R2.64] ;  /* 0x0000002402177981 */ /* 0x000362000c1e1500 */
[----:B------:R-:W-:Y:S05]  /*108c0*/  BRA `(.L_x_1836) ;  /* 0x0000000c00547947 */ /* 0x000fea0003800000 */
.L_x_1839:
        /* <DEDUP_REMOVED lines=9> */
.L_x_1842:
[----:B------:R0:W5:Y:S01]  /*10960*/  LDG.E.U16 R23, desc[UR36][R2.64] ;  /* 0x0000002402177981 */ /* 0x000162000c1e1500 */
[----:B------:R-:W-:Y:S05]  /*10970*/  BRA `(.L_x_1836) ;  /* 0x0000000c00287947 */ /* 0x000fea0003800000 */
.L_x_1841:
        /* <DEDUP_REMOVED lines=13> */
.L_x_1831:
        /* <DEDUP_REMOVED lines=14> */
.L_x_1845:
        /* <DEDUP_REMOVED lines=13> */
.L_x_1844:
        /* <DEDUP_REMOVED lines=27> */
.L_x_1847:
        /* <DEDUP_REMOVED lines=14> */
.L_x_1846:
[----:B------:R-:W2:Y:S02]  /*10e90*/  LDG.E.U16 R0, desc[UR36][R2.64] ;  /* 0x0000002402007981 */ /* 0x000ea4000c1e1500 */
[----:B--2---:R-:W-:-:S05]  /*10ea0*/  IMAD.U32 R0, R0, 0x10000, RZ ;  /* 0x0001000000007824 */ /* 0x004fca00078e00ff */
[----:B------:R-:W-:-:S04]  /*10eb0*/  F2FP.F16.F32.PACK_AB R0, RZ, R0 ;  /* 0x00000000ff00723e */ /* 0x000fc800000000ff */
[----:B------:R-:W-:Y:S01]  /*10ec0*/  PRMT R23, R0, 0x7610, R23 ;  /* 0x0000761000177816 */ /* 0x000fe20000000017 */
[----:B------:R-:W-:Y:S06]  /*10ed0*/  BRA `(.L_x_1836) ;  /* 0x0000000400d07947 */ /* 0x000fec0003800000 */
.L_x_1843:
        /* <DEDUP_REMOVED lines=13> */
.L_x_1850:
        /* <DEDUP_REMOVED lines=21> */
.L_x_1854:
[----:B------:R-:W-:Y:S05]  /*11100*/  BSYNC.RECONVERGENT B1 ;  /* 0x0000000000017941 */ /* 0x000fea0003800200 */
.L_x_1853:
[----:B------:R-:W-:Y:S01]  /*11110*/  IMAD.SHL.U32 R0, R0, 0x100000, RZ ;  /* 0x0010000000007824 */ /* 0x000fe200078e00ff */
[----:B------:R-:W-:-:S04]  /*11120*/  LEA R2, R2, 0x3b800000, 0x17 ;  /* 0x3b80000002027811 */ /* 0x000fc800078eb8ff */
[----:B------:R-:W-:-:S07]  /*11130*/  LOP3.LUT R0, R2, R0, R7, 0xfe, !PT ;  /* 0x0000000002007212 */ /* 0x000fce00078efe07 */
.L_x_1852:
[----:B------:R-:W-:Y:S05]  /*11140*/  BSYNC.RECONVERGENT B0 ;  /* 0x0000000000007941 */ /* 0x000fea0003800200 */
.L_x_1851:
[----:B------:R-:W-:-:S04]  /*11150*/  F2FP.F16.F32.PACK_AB R0, RZ, R0 ;  /* 0x00000000ff00723e */ /* 0x000fc800000000ff */
[----:B------:R-:W-:Y:S01]  /*11160*/  PRMT R23, R0, 0x7610, R23 ;  /* 0x0000761000177816 */ /* 0x000fe20000000017 */
[----:B------:R-:W-:Y:S06]  /*11170*/  BRA `(.L_x_1836) ;  /* 0x0000000400287947 */ /* 0x000fec0003800000 */
.L_x_1849:
        /* <DEDUP_REMOVED lines=21> */
.L_x_1858:
[----:B------:R-:W-:Y:S05]  /*112d0*/  BSYNC.RECONVERGENT B1 ;  /* 0x0000000000017941 */ /* 0x000fea0003800200 */
.L_x_1857:
[----:B------:R-:W-:Y:S01]  /*112e0*/  IMAD.SHL.U32 R0, R0, 0x200000, RZ ;  /* 0x0020000000007824 */ /* 0x000fe200078e00ff */
[----:B------:R-:W-:-:S04]  /*112f0*/  LEA R2, R2, 0x37800000, 0x17 ;  /* 0x3780000002027811 */ /* 0x000fc800078eb8ff */
[----:B------:R-:W-:-:S07]  /*11300*/  LOP3.LUT R0, R2, R0, R7, 0xfe, !PT ;  /* 0x0000000002007212 */ /* 0x000fce00078efe07 */
.L_x_1856:
[----:B------:R-:W-:Y:S05]  /*11310*/  BSYNC.RECONVERGENT B0 ;  /* 0x0000000000007941 */ /* 0x000fea0003800200 */
.L_x_1855:
[----:B------:R-:W-:-:S04]  /*11320*/  F2FP.F16.F32.PACK_AB R0, RZ, R0 ;  /* 0x00000000ff00723e */ /* 0x000fc800000000ff */
[----:B------:R-:W-:Y:S01]  /*11330*/  PRMT R23, R0, 0x7610, R23 ;  /* 0x0000761000177816 */ /* 0x000fe20000000017 */
[----:B------:R-:W-:Y:S06]  /*11340*/  BRA `(.L_x_1836) ;  /* 0x0000000000b47947 */ /* 0x000fec0003800000 */
.L_x_1848:
        /* <DEDUP_REMOVED lines=14> */
.L_x_1862:
[----:B------:R-:W-:Y:S05]  /*11430*/  BSYNC.RECONVERGENT B0 ;  /* 0x0000000000007941 */ /* 0x000fea0003800200 */
.L_x_1861:
[----:B------:R-:W-:-:S04]  /*11440*/  F2FP.F16.F32.PACK_AB R0, RZ, R0 ;  /* 0x00000000ff00723e */ /* 0x000fc800000000ff */
[----:B------:R-:W-:Y:S01]  /*11450*/  PRMT R23, R0, 0x7610, R23 ;  /* 0x0000761000177816 */ /* 0x000fe20000000017 */
[----:B------:R-:W-:Y:S06]  /*11460*/  BRA `(.L_x_1836) ;  /* 0x00000000006c7947 */ /* 0x000fec0003800000 */
.L_x_1835:
        /* <DEDUP_REMOVED lines=8> */
[----:B0-----:R-:W-:Y:S01]  /*114f0*/  IMAD.U32 R4, RZ, RZ, UR4 ;  /* 0x00000004ff047e24 */ /* 0x001fe2000f8e00ff */
[----:B------:R-:W-:Y:S01]  /*11500*/  MOV R5, UR5 ;  /* 0x0000000500057c02 */ /* 0x000fe20008000f00 */
[----:B-1----:R-:W-:-:S02]  /*11510*/  IMAD.U32 R6, RZ, RZ, UR6 ;  /* 0x00000006ff067e24 */ /* 0x002fc4000f8e00ff */
[----:B------:R-:W-:Y:S02]  /*11520*/  IMAD.U32 R7, RZ, RZ, UR7 ;  /* 0x00000007ff077e24 */ /* 0x000fe4000f8e00ff */
[----:B---3--:R-:W-:Y:S02]  /*11530*/  IMAD.U32 R10, RZ, RZ, UR8 ;  /* 0x00000008ff0a7e24 */ /* 0x008fe4000f8e00ff */
[----:B------:R-:W-:-:S07]  /*11540*/  IMAD.U32 R11, RZ, RZ, UR9 ;  /* 0x00000009ff0b7e24 */ /* 0x000fce000f8e00ff */
[----:B------:R-:W-:-:S07]  /*11550*/  LEPC R20, `(.L_x_1863) ;  /* 0x000000001014794e */ /* 0x000fce0000000000 */
[----:B--2--5:R-:W-:Y:S05]  /*11560*/  CALL.ABS.NOINC R2 ;  /* 0x0000000002007343 */ /* 0x024fea0003c00000 */
.L_x_1863:
[----:B------:R-:W-:Y:S01]  /*11570*/  PRMT R23, RZ, 0x7610, R23 ;  /* 0x00007610ff177816 */ /* 0x000fe20000000017 */
[----:B------:R-:W-:Y:S06]  /*11580*/  BRA `(.L_x_1836) ;  /* 0x0000000000247947 */ /* 0x000fec0003800000 */
.L_x_1860:
[----:B------:R-:W2:Y:S02]  /*11590*/  LDG.E.64 R2, desc[UR36][R2.64] ;  /* 0x0000002402027981 */ /* 0x000ea4000c1e1b00 */
[----:B--2---:R-:W0:Y:S02]  /*115a0*/  I2F.U64 R0, R2 ;  /* 0x0000000200007312 */ /* 0x004e240000301000 */
[----:B0-----:R-:W-:-:S04]  /*115b0*/  F2FP.F16.F32.PACK_AB R0, RZ, R0 ;  /* 0x00000000ff00723e */ /* 0x001fc800000000ff */
[----:B------:R-:W-:Y:S01]  /*115c0*/  PRMT R23, R0, 0x7610, R23 ;  /* 0x0000761000177816 */ /* 0x000fe20000000017 */
[----:B------:R-:W-:Y:S06]  /*115d0*/  BRA `(.L_x_1836) ;  /* 0x0000000000107947 */ /* 0x000fec0003800000 */
.L_x_1859:
[----:B------:R-:W2:Y:S02]  /*115e0*/  LDG.E R2, desc[UR36][R2.64] ;  /* 0x0000002402027981 */ /* 0x000ea4000c1e1900 */
[----:B--2---:R-:W-:-:S04]  /*115f0*/  I2FP.F32.U32 R0, R2 ;  /* 0x0000000200007245 */ /* 0x004fc80000201000 */
[----:B------:R-:W-:-:S04]  /*11600*/  F2FP.F16.F32.PACK_AB R0, RZ, R0 ;  /* 0x00000000ff00723e */ /* 0x000fc800000000ff */
[----:B------:R-:W-:-:S07]  /*11610*/  PRMT R23, R0, 0x7610, R23 ;  /* 0x0000761000177816 */ /* 0x000fce0000000017 */
.L_x_1836:
        /* <DEDUP_REMOVED lines=19> */
.L_x_1867:
[----:B------:R-:W2:Y:S02]  /*11750*/  LDG.E.U8 R2, desc[UR36][R2.64] ;  /* 0x0000002402027981 */ /* 0x000ea4000c1e1100 */
[----:B--2---:R-:W-:-:S04]  /*11760*/  I2FP.F32.U32 R0, R2 ;  /* 0x0000000200007245 */ /* 0x004fc80000201000 */
[----:B------:R-:W-:-:S04]  /*11770*/  F2FP.F16.F32.PACK_AB R0, RZ, R0 ;  /* 0x00000000ff00723e */ /* 0x000fc800000000ff */
[----:B------:R-:W-:Y:S01]  /*11780*/  PRMT R22, R0, 0x7610, R22 ;  /* 0x0000761000167816 */ /* 0x000fe20000000016 */
[----:B------:R-:W-:Y:S06]  /*11790*/  BRA `(.L_x_1869) ;  /* 0x0000000c00d47947 */ /* 0x000fec0003800000 */
.L_x_1866:
        /* <DEDUP_REMOVED lines=11> */
.L_x_1871:
[----:B------:R-:W2:Y:S02]  /*11850*/  LDG.E R2, desc[UR36][R2.64] ;  /* 0x0000002402027981 */ /* 0x000ea4000c1e1900 */
[----:B--2---:R-:W-:-:S04]  /*11860*/  I2FP.F32.S32 R0, R2 ;  /* 0x0000000200007245 */ /* 0x004fc80000201400 */
[----:B------:R-:W-:-:S04]  /*11870*/  F2FP.F16.F32.PACK_AB R0, RZ, R0 ;  /* 0x00000000ff00723e */ /* 0x000fc800000000ff */
[----:B------:R-:W-:Y:S01]  /*11880*/  PRMT R22, R0, 0x7610, R22 ;  /* 0x0000761000167816 */ /* 0x000fe20000000016 */
[----:B------:R-:W-:Y:S06]  /*11890*/  BRA `(.L_x_1869) ;  /* 0x0000000c00947947 */ /* 0x000fec0003800000 */
.L_x_1870:
[----:B------:R-:W2:Y:S02]  /*118a0*/  LDG.E.U16 R2, desc[UR36][R2.64] ;  /* 0x0000002402027981 */ /* 0x000ea4000c1e1500 */
[----:B--2---:R-:W0:Y:S02]  /*118b0*/  I2F.S16 R0, R2 ;  /* 0x0000000200007306 */ /* 0x004e240000101400 */
[----:B0-----:R-:W-:-:S04]  /*118c0*/  F2FP.F16.F32.PACK_AB R0, RZ, R0 ;  /* 0x00000000ff00723e */ /* 0x001fc800000000ff */
[----:B------:R-:W-:Y:S01]  /*118d0*/  PRMT R22, R0, 0x7610, R22 ;  /* 0x0000761000167816 */ /* 0x000fe20000000016 */
[----:B------:R-:W-:Y:S06]  /*118e0*/  BRA `(.L_x_1869) ;  /* 0x0000000c00807947 */ /* 0x000fec0003800000 */
.L_x_1865:
        /* <DEDUP_REMOVED lines=9> */
.L_x_1873:
[----:B------:R0:W5:Y:S01]  /*11980*/  LDG.E.U16 R22, desc[UR36][R2.64] ;  /* 0x0000002402167981 */ /* 0x000162000c1e1500 */
[----:B------:R-:W-:Y:S05]  /*11990*/  BRA `(.L_x_1869) ;  /* 0x0000000c00547947 */ /* 0x000fea0003800000 */
.L_x_1872:
        /* <DEDUP_REMOVED lines=9> */
.L_x_1875:
[----:B------:R1:W5:Y:S01]  /*11a30*/  LDG.E.U16 R22, desc[UR36][R2.64] ;  /* 0x0000002402167981 */ /* 0x000362000c1e1500 */
[----:B------:R-:W-:Y:S05]  /*11a40*/  BRA `(.L_x_1869) ;  /* 0x0000000c00287947 */ /* 0x000fea0003800000 */
.L_x_1874:
        /* <DEDUP_REMOVED lines=13> */
.L_x_1864:
        /* <DEDUP_REMOVED lines=14> */
.L_x_1878:
        /* <DEDUP_REMOVED lines=13> */
.L_x_1877:
        /* <DEDUP_REMOVED lines=27> */
.L_x_1880:
        /* <DEDUP_REMOVED lines=14> */
.L_x_1879:
[----:B------:R-:W2:Y:S02]  /*11f60*/  LDG.E.U16 R0, desc[UR36][R2.64] ;  /* 0x0000002402007981 */ /* 0x000ea4000c1e1500 */
[----:B--2---:R-:W-:-:S05]  /*11f70*/  IMAD.U32 R0, R0, 0x10000, RZ ;  /* 0x0001000000007824 */ /* 0x004fca00078e00ff */
[----:B------:R-:W-:-:S04]  /*11f80*/  F2FP.F16.F32.PACK_AB R0, RZ, R0 ;  /* 0x00000000ff00723e */ /* 0x000fc800000000ff */
[----:B------:R-:W-:Y:S01]  /*11f90*/  PRMT R22, R0, 0x7610, R22 ;  /* 0x0000761000167816 */ /* 0x000fe20000000016 */
[----:B------:R-:W-:Y:S06]  /*11fa0*/  BRA `(.L_x_1869) ;  /* 0x0000000400d07947 */ /* 0x000fec0003800000 */
.L_x_1876:
        /* <DEDUP_REMOVED lines=13> */
.L_x_1883:
        /* <DEDUP_REMOVED lines=21> */
.L_x_1887:
[----:B------:R-:W-:Y:S05]  /*121d0*/  BSYNC.RECONVERGENT B1 ;  /* 0x0000000000017941 */ /* 0x000fea0003800200 */
.L_x_1886:
[----:B------:R-:W-:Y:S01]  /*121e0*/  IMAD.SHL.U32 R0, R0, 0x100000, RZ ;  /* 0x0010000000007824 */ /* 0x000fe200078e00ff */
[----:B------:R-:W-:-:S04]  /*121f0*/  LEA R2, R2, 0x3b800000, 0x17 ;  /* 0x3b80000002027811 */ /* 0x000fc800078eb8ff */
[----:B------:R-:W-:-:S07]  /*12200*/  LOP3.LUT R0, R2, R0, R7, 0xfe, !PT ;  /* 0x0000000002007212 */ /* 0x000fce00078efe07 */
.L_x_1885:
[----:B------:R-:W-:Y:S05]  /*12210*/  BSYNC.RECONVERGENT B0 ;  /* 0x0000000000007941 */ /* 0x000fea0003800200 */
.L_x_1884:
[----:B------:R-:W-:-:S04]  /*12220*/  F2FP.F16.F32.PACK_AB R0, RZ, R0 ;  /* 0x00000000ff00723e */ /* 0x000fc800000000ff */
[----:B------:R-:W-:Y:S01]  /*12230*/  PRMT R22, R0, 0x7610, R22 ;  /* 0x0000761000167816 */ /* 0x000fe20000000016 */
[----:B------:R-:W-:Y:S06]  /*12240*/  BRA `(.L_x_1869) ;  /* 0x0000000400287947 */ /* 0x000fec0003800000 */
.L_x_1882:
        /* <DEDUP_REMOVED lines=21> */
.L_x_1891:
[----:B------:R-:W-:Y:S05]  /*123a0*/  BSYNC.RECONVERGENT B1 ;  /* 0x0000000000017941 */ /* 0x000fea0003800200 */
.L_x_1890:
[----:B------:R-:W-:Y:S01]  /*123b0*/  IMAD.SHL.U32 R0, R0, 0x200000, RZ ;  /* 0x0020000000007824 */ /* 0x000fe200078e00ff */
[----:B------:R-:W-:-:S04]  /*123c0*/  LEA R2, R2, 0x37800000, 0x17 ;  /* 0x3780000002027811 */ /* 0x000fc800078eb8ff */
[----:B------:R-:W-:-:S07]  /*123d0*/  LOP3.LUT R0, R2, R0, R7, 0xfe, !PT ;  /* 0x0000000002007212 */ /* 0x000fce00078efe07 */
.L_x_1889:
[----:B------:R-:W-:Y:S05]  /*123e0*/  BSYNC.RECONVERGENT B0 ;  /* 0x0000000000007941 */ /* 0x000fea0003800200 */
.L_x_1888:
[----:B------:R-:W-:-:S04]  /*123f0*/  F2FP.F16.F32.PACK_AB R0, RZ, R0 ;  /* 0x00000000ff00723e */ /* 0x000fc800000000ff */
[----:B------:R-:W-:Y:S01]  /*12400*/  PRMT R22, R0, 0x7610, R22 ;  /* 0x0000761000167816 */ /* 0x000fe20000000016 */
[----:B------:R-:W-:Y:S06]  /*12410*/  BRA `(.L_x_1869) ;  /* 0x0000000000b47947 */ /* 0x000fec0003800000 */
.L_x_1881:
        /* <DEDUP_REMOVED lines=14> */
.L_x_1895:
[----:B------:R-:W-:Y:S05]  /*12500*/  BSYNC.RECONVERGENT B0 ;  /* 0x0000000000007941 */ /* 0x000fea0003800200 */
.L_x_1894:
[----:B------:R-:W-:-:S04]  /*12510*/  F2FP.F16.F32.PACK_AB R0, RZ, R0 ;  /* 0x00000000ff00723e */ /* 0x000fc800000000ff */
[----:B------:R-:W-:Y:S01]  /*12520*/  PRMT R22, R0, 0x7610, R22 ;  /* 0x0000761000167816 */ /* 0x000fe20000000016 */
[----:B------:R-:W-:Y:S06]  /*12530*/  BRA `(.L_x_1869) ;  /* 0x00000000006c7947 */ /* 0x000fec0003800000 */
.L_x_1868:
        /* <DEDUP_REMOVED lines=16> */
.L_x_1896:
[----:B------:R-:W-:Y:S01]  /*12640*/  PRMT R22, RZ, 0x7610, R22 ;  /* 0x00007610ff167816 */ /* 0x000fe20000000016 */
[----:B------:R-:W-:Y:S06]  /*12650*/  BRA `(.L_x_1869) ;  /* 0x0000000000247947 */ /* 0x000fec0003800000 */
.L_x_1893:
[----:B------:R-:W2:Y:S02]  /*12660*/  LDG.E.64 R2, desc[UR36][R2.64] ;  /* 0x0000002402027981 */ /* 0x000ea4000c1e1b00 */
[----:B--2---:R-:W0:Y:S02]  /*12670*/  I2F.U64 R0, R2 ;  /* 0x0000000200007312 */ /* 0x004e240000301000 */
[----:B0-----:R-:W-:-:S04]  /*12680*/  F2FP.F16.F32.PACK_AB R0, RZ, R0 ;  /* 0x00000000ff00723e */ /* 0x001fc800000000ff */
[----:B------:R-:W-:Y:S01]  /*12690*/  PRMT R22, R0, 0x7610, R22 ;  /* 0x0000761000167816 */ /* 0x000fe20000000016 */
[----:B------:R-:W-:Y:S06]  /*126a0*/  BRA `(.L_x_1869) ;  /* 0x0000000000107947 */ /* 0x000fec0003800000 */
.L_x_1892:
[----:B------:R-:W2:Y:S02]  /*126b0*/  LDG.E R2, desc[UR36][R2.64] ;  /* 0x0000002402027981 */ /* 0x000ea4000c1e1900 */
[----:B--2---:R-:W-:-:S04]  /*126c0*/  I2FP.F32.U32 R0, R2 ;  /* 0x0000000200007245 */ /* 0x004fc80000201000 */
[----:B------:R-:W-:-:S04]  /*126d0*/  F2FP.F16.F32.PACK_AB R0, RZ, R0 ;  /* 0x00000000ff00723e */ /* 0x000fc800000000ff */
[----:B------:R-:W-:-:S07]  /*126e0*/  PRMT R22, R0, 0x7610, R22 ;  /* 0x0000761000167816 */ /* 0x000fce0000000016 */
.L_x_1869:
        /* <DEDUP_REMOVED lines=18> */
.L_x_1900:
[----:B------:R-:W2:Y:S02]  /*12810*/  LDG.E.U8 R2, desc[UR36][R2.64] ;  /* 0x0000002402027981 */ /* 0x000ea4000c1e1100 */
[----:B--2---:R-:W-:-:S04]  /*12820*/  I2FP.F32.U32 R0, R2 ;  /* 0x0000000200007245 */ /* 0x004fc80000201000 */
[----:B------:R-:W-:Y:S01]  /*12830*/  F2FP.F16.F32.PACK_AB R0, RZ, R0 ;  /* 0x00000000ff00723e */ /* 0x000fe200000000ff */
[----:B------:R-:W-:Y:S06]  /*12840*/  BRA `(.L_x_1902) ;  /* 0x0000000c009c7947 */ /* 0x000fec0003800000 */
.L_x_1899:
        /* <DEDUP_REMOVED lines=10> */
.L_x_1904:
[----:B------:R-:W2:Y:S02]  /*128f0*/  LDG.E R2, desc[UR36][R2.64] ;  /* 0x0000002402027981 */ /* 0x000ea4000c1e1900 */
[----:B--2---:R-:W-:-:S04]  /*12900*/  I2FP.F32.S32 R0, R2 ;  /* 0x0000000200007245 */ /* 0x004fc80000201400 */
[----:B------:R-:W-:Y:S01]  /*12910*/  F2FP.F16.F32.PACK_AB R0, RZ, R0 ;  /* 0x00000000ff00723e */ /* 0x000fe200000000ff */
[----:B------:R-:W-:Y:S06]  /*12920*/  BRA `(.L_x_1902) ;  /* 0x0000000c00647947 */ /* 0x000fec0003800000 */
.L_x_1903:
[----:B------:R-:W2:Y:S02]  /*12930*/  LDG.E.U16 R2, desc[UR36][R2.64] ;  /* 0x0000002402027981 */ /* 0x000ea4000c1e1500 */
[----:B--2---:R-:W0:Y:S02]  /*12940*/  I2F.S16 R0, R2 ;  /* 0x0000000200007306 */ /* 0x004e240000101400 */
[----:B0-----:R-:W-:Y:S01]  /*12950*/  F2FP.F16.F32.PACK_AB R0, RZ, R0 ;  /* 0x00000000ff00723e */ /* 0x001fe200000000ff */
[----:B------:R-:W-:Y:S06]  /*12960*/  BRA `(.L_x_1902) ;  /* 0x0000000c00547947 */ /* 0x000fec0003800000 */
.L_x_1898:
        /* <DEDUP_REMOVED lines=9> */
.L_x_1906:
[----:B------:R0:W5:Y:S01]  /*12a00*/  LDG.E.U16 R0, desc[UR36][R2.64] ;  /* 0x0000002402007981 */ /* 0x000162000c1e1500 */
[----:B------:R-:W-:Y:S05]  /*12a10*/  BRA `(.L_x_1902) ;  /* 0x0000000c00287947 */ /* 0x000fea0003800000 */
.L_x_1905:
        /* <DEDUP_REMOVED lines=9> */
.L_x_1908:
[----:B------:R1:W5:Y:S01]  /*12ab0*/  LDG.E.U16 R0, desc[UR36][R2.64] ;  /* 0x0000002402007981 */ /* 0x000362000c1e1500 */
[----:B------:R-:W-:Y:S05]  /*12ac0*/  BRA `(.L_x_1902) ;  /* 0x0000000800fc7947 */ /* 0x000fea0003800000 */
.L_x_1907:
        /* <DEDUP_REMOVED lines=12> */
.L_x_1897:
        /* <DEDUP_REMOVED lines=13> */
.L_x_1911:
        /* <DEDUP_REMOVED lines=12> */
.L_x_1910:
[----:B------:R-:W-:-:S09]  /*12d20*/  UISETP.NE.AND UP0, UPT, UR4, 0xf, UPT ;  /* 0x0000000f0400788c */ /* 0x000fd2000bf05270 */
[----:B------:R-:W-:Y:S05]  /*12d30*/  BRA.U !UP0, `(.L_x_1912) ;  /* 0x0000000108987547 */ /* 0x000fea000b800000 */
[----:B------:R-:W-:-:S09]  /*12d40*/  UISETP.NE.AND UP0, UPT, UR4, 0x17, UPT ;  /* 0x000000170400788c */ /* 0x000fd2000bf05270 */
[----:B------:R-:W-:Y:S05]  /*12d50*/  BRA.U !UP0, `(.L_x_1913) ;  /* 0x00000001085c7547 */ /* 0x000fea000b800000 */
[----:B------:R-:W-:-:S09]  /*12d60*/  UISETP.NE.AND UP0, UPT, UR4, 0x18, UPT ;  /* 0x000000180400788c */ /* 0x000fd2000bf05270 */
[----:B------:R-:W-:Y:S05]  /*12d70*/  BRA.U UP0, `(.L_x_1901) ;  /* 0x0000000500ec7547 */ /* 0x000fea000b800000 */
[----:B------:R-:W2:Y:S01]  /*12d80*/  LDG.E.U8 R0, desc[UR36][R2.64] ;  /* 0x0000002402007981 */ /* 0x000ea2000c1e1100 */
[----:B------:R-:W-:Y:S01]  /*12d90*/  MOV R6, 0x1f ;  /* 0x0000001f00067802 */ /* 0x000fe20000000f00 */
        /* <DEDUP_REMOVED lines=19> */
.L_x_1913:
        /* <DEDUP_REMOVED lines=13> */
.L_x_1912:
[----:B------:R-:W2:Y:S02]  /*12fa0*/  LDG.E.U16 R0, desc[UR36][R2.64] ;  /* 0x0000002402007981 */ /* 0x000ea4000c1e1500 */
[----:B--2---:R-:W-:-:S05]  /*12fb0*/  IMAD.U32 R0, R0, 0x10000, RZ ;  /* 0x0001000000007824 */ /* 0x004fca00078e00ff */
[----:B------:R-:W-:Y:S01]  /*12fc0*/  F2FP.F16.F32.PACK_AB R0, RZ, R0 ;  /* 0x00000000ff00723e */ /* 0x000fe200000000ff */
[----:B------:R-:W-:Y:S06]  /*12fd0*/  BRA `(.L_x_1902) ;  /* 0x0000000400b87947 */ /* 0x000fec0003800000 */
.L_x_1909:
        /* <DEDUP_REMOVED lines=12> */
.L_x_1916:
        /* <DEDUP_REMOVED lines=21> */
.L_x_1920:
[----:B------:R-:W-:Y:S05]  /*131f0*/  BSYNC.RECONVERGENT B1 ;  /* 0x0000000000017941 */ /* 0x000fea0003800200 */
.L_x_1919:
[----:B------:R-:W-:Y:S01]  /*13200*/  IMAD.SHL.U32 R0, R0, 0x100000, RZ ;  /* 0x0010000000007824 */ /* 0x000fe200078e00ff */
[----:B------:R-:W-:-:S04]  /*13210*/  LEA R2, R2, 0x3b800000, 0x17 ;  /* 0x3b80000002027811 */ /* 0x000fc800078eb8ff */
[----:B------:R-:W-:-:S07]  /*13220*/  LOP3.LUT R0, R2, R0, R7, 0xfe, !PT ;  /* 0x0000000002007212 */ /* 0x000fce00078efe07 */
.L_x_1918:
[----:B------:R-:W-:Y:S05]  /*13230*/  BSYNC.RECONVERGENT B0 ;  /* 0x0000000000007941 */ /* 0x000fea0003800200 */
.L_x_1917:
[----:B------:R-:W-:Y:S01]  /*13240*/  F2FP.F16.F32.PACK_AB R0, RZ, R0 ;  /* 0x00000000ff00723e */ /* 0x000fe200000000ff */
[----:B------:R-:W-:Y:S06]  /*13250*/  BRA `(.L_x_1902) ;  /* 0x0000000400187947 */ /* 0x000fec0003800000 */
.L_x_1915:
        /* <DEDUP_REMOVED lines=21> */
.L_x_1924:
[----:B------:R-:W-:Y:S05]  /*133b0*/  BSYNC.RECONVERGENT B1 ;  /* 0x0000000000017941 */ /* 0x000fea0003800200 */
.L_x_1923:
[----:B------:R-:W-:Y:S01]  /*133c0*/  IMAD.SHL.U32 R0, R0, 0x200000, RZ ;  /* 0x0020000000007824 */ /* 0x000fe200078e00ff */
[----:B------:R-:W-:-:S04]  /*133d0*/  LEA R2, R2, 0x37800000, 0x17 ;  /* 0x3780000002027811 */ /* 0x000fc800078eb8ff */
[----:B------:R-:W-:-:S07]  /*133e0*/  LOP3.LUT R0, R2, R0, R7, 0xfe, !PT ;  /* 0x0000000002007212 */ /* 0x000fce00078efe07 */
.L_x_1922:
[----:B------:R-:W-:Y:S05]  /*133f0*/  BSYNC.RECONVERGENT B0 ;  /* 0x0000000000007941 */ /* 0x000fea0003800200 */
.L_x_1921:
[----:B------:R-:W-:Y:S01]  /*13400*/  F2FP.F16.F32.PACK_AB R0, RZ, R0 ;  /* 0x00000000ff00723e */ /* 0x000fe200000000ff */
[----:B------:R-:W-:Y:S06]  /*13410*/  BRA `(.L_x_1902) ;  /* 0x0000000000a87947 */ /* 0x000fec0003800000 */
.L_x_1914:
        /* <DEDUP_REMOVED lines=14> */
.L_x_1928:
[----:B------:R-:W-:Y:S05]  /*13500*/  BSYNC.RECONVERGENT B0 ;  /* 0x0000000000007941 */ /* 0x000fea0003800200 */
.L_x_1927:
[----:B------:R-:W-:Y:S01]  /*13510*/  F2FP.F16.F32.PACK_AB R0, RZ, R0 ;  /* 0x00000000ff00723e */ /* 0x000fe200000000ff */
[----:B------:R-:W-:Y:S06]  /*13520*/  BRA `(.L_x_1902) ;  /* 0x0000000000647947 */ /* 0x000fec0003800000 */
.L_x_1901:
        /* <DEDUP_REMOVED lines=16> */
.L_x_1929:
[----:B------:R-:W-:Y:S01]  /*13630*/  PRMT R0, RZ, 0x7610, R0 ;  /* 0x00007610ff007816 */ /* 0x000fe20000000000 */
[----:B------:R-:W-:Y:S06]  /*13640*/  BRA `(.L_x_1902) ;  /* 0x00000000001c7947 */ /* 0x000fec0003800000 */
.L_x_1926:
[----:B------:R-:W2:Y:S02]  /*13650*/  LDG.E.64 R2, desc[UR36][R2.64] ;  /* 0x0000002402027981 */ /* 0x000ea4000c1e1b00 */
[----:B--2---:R-:W0:Y:S02]  /*13660*/  I2F.U64 R0, R2 ;  /* 0x0000000200007312 */ /* 0x004e240000301000 */
[----:B0-----:R-:W-:Y:S01]  /*13670*/  F2FP.F16.F32.PACK_AB R0, RZ, R0 ;  /* 0x00000000ff00723e */ /* 0x001fe200000000ff */
[----:B------:R-:W-:Y:S06]  /*13680*/  BRA `(.L_x_1902) ;  /* 0x00000000000c7947 */ /* 0x000fec0003800000 */
.L_x_1925:
[----:B------:R-:W2:Y:S02]  /*13690*/  LDG.E R2, desc[UR36][R2.64] ;  /* 0x0000002402027981 */ /* 0x000ea4000c1e1900 */
[----:B--2---:R-:W-:-:S04]  /*136a0*/  I2FP.F32.U32 R0, R2 ;  /* 0x0000000200007245 */ /* 0x004fc80000201000 */
[----:B------:R-:W-:-:S07]  /*136b0*/  F2FP.F16.F32.PACK_AB R0, RZ, R0 ;  /* 0x00000000ff00723e */ /* 0x000fce00000000ff */
.L_x_1902:
        /* <DEDUP_REMOVED lines=30> */
.L_x_1933:
[----:B------:R-:W-:-:S06]  /*138a0*/  HADD2.F32 R5, -RZ, R19.H0_H0 ;  /* 0x20000013ff057230 */ /* 0x000fcc0000004100 */
[----:B------:R-:W0:Y:S02]  /*138b0*/  F2I.S64.TRUNC R4, R5 ;  /* 0x0000000500047311 */ /* 0x000e24000020d900 */
[----:B0-----:R0:W-:Y:S01]  /*138c0*/  STG.E.U8 desc[UR36][R2.64], R4 ;  /* 0x0000000402007986 */ /* 0x0011e2000c101124 */
[----:B------:R-:W-:Y:S05]  /*138d0*/  BRA `(.L_x_1935) ;  /* 0x0000000c006c7947 */ /* 0x000fea0003800000 */
.L_x_1932:
        /* <DEDUP_REMOVED lines=10> */
.L_x_1937:
[----:B------:R-:W-:-:S06]  /*13980*/  HADD2.F32 R19, -RZ, R19.H0_H0 ;  /* 0x20000013ff137230 */ /* 0x000fcc0000004100 */
[----:B------:R-:W0:Y:S02]  /*13990*/  F2I.FTZ.TRUNC.NTZ R19, R19 ;  /* 0x0000001300137305 */ /* 0x000e24000021f100 */
[----:B0-----:R0:W-:Y:S01]  /*139a0*/  STG.E desc[UR36][R2.64], R19 ;  /* 0x0000001302007986 */ /* 0x0011e2000c101924 */
[----:B------:R-:W-:Y:S05]  /*139b0*/  BRA `(.L_x_1935) ;  /* 0x0000000c00347947 */ /* 0x000fea0003800000 */
.L_x_1936:
[----:B------:R-:W-:-:S06]  /*139c0*/  HADD2.F32 R19, -RZ, R19.H0_H0 ;  /* 0x20000013ff137230 */ /* 0x000fcc0000004100 */
[----:B------:R-:W0:Y:S02]  /*139d0*/  F2I.FTZ.TRUNC.NTZ R19, R19 ;  /* 0x0000001300137305 */ /* 0x000e24000021f100 */
[----:B0-----:R0:W-:Y:S01]  /*139e0*/  STG.E.U16 desc[UR36][R2.64], R19 ;  /* 0x0000001302007986 */ /* 0x0011e2000c101524 */
[----:B------:R-:W-:Y:S05]  /*139f0*/  BRA `(.L_x_1935) ;  /* 0x0000000c00247947 */ /* 0x000fea0003800000 */
.L_x_1931:
        /* <DEDUP_REMOVED lines=9> */
.L_x_1939:
[----:B------:R0:W-:Y:S01]  /*13a90*/  STG.E.U16 desc[UR36][R2.64], R19 ;  /* 0x0000001302007986 */ /* 0x0001e2000c101524 */
[----:B------:R-:W-:Y:S05]  /*13aa0*/  BRA `(.L_x_1935) ;  /* 0x0000000800f87947 */ /* 0x000fea0003800000 */
.L_x_1938:
        /* <DEDUP_REMOVED lines=10> */
.L_x_1941:
[----:B------:R-:W-:-:S05]  /*13b50*/  HADD2.F32 R0, -RZ, R19.H0_H0 ;  /* 0x20000013ff007230 */ /* 0x000fca0000004100 */
[----:B------:R-:W-:-:S04]  /*13b60*/  F2FP.F16.F32.PACK_AB R0, RZ, R0 ;  /* 0x00000000ff00723e */ /* 0x000fc800000000ff */
[----:B------:R-:W-:-:S05]  /*13b70*/  PRMT R0, R0, 0x5410, RZ ;  /* 0x0000541000007816 */ /* 0x000fca00000000ff */
[----:B------:R0:W-:Y:S01]  /*13b80*/  STG.E desc[UR36][R2.64], R0 ;  /* 0x0000000002007986 */ /* 0x0001e2000c101924 */
[----:B------:R-:W-:Y:S05]  /*13b90*/  BRA `(.L_x_1935) ;  /* 0x0000000800bc7947 */ /* 0x000fea0003800000 */
.L_x_1940:
[----:B------:R-:W-:-:S05]  /*13ba0*/  HADD2.F32 R4, -RZ, R19.H0_H0 ;  /* 0x20000013ff047230 */ /* 0x000fca0000004100 */
[----:B------:R-:W-:-:S06]  /*13bb0*/  FMUL.FTZ R4, R4, 1 ;  /* 0x3f80000004047820 */ /* 0x000fcc0000410000 */
[----:B------:R-:W0:Y:S02]  /*13bc0*/  F2F.F64.F32 R4, R4 ;  /* 0x0000000400047310 */ /* 0x000e240000201800 */
[----:B0-----:R0:W-:Y:S01]  /*13bd0*/  STG.E.64 desc[UR36][R2.64], R4 ;  /* 0x0000000402007986 */ /* 0x0011e2000c101b24 */
[----:B------:R-:W-:Y:S05]  /*13be0*/  BRA `(.L_x_1935) ;  /* 0x0000000800a87947 */ /* 0x000fea0003800000 */
.L_x_1930:
        /* <DEDUP_REMOVED lines=14> */
.L_x_1945:
        /* <DEDUP_REMOVED lines=18> */
.L_x_1948:
[----:B------:R-:W-:-:S04]  /*13df0*/  SHF.R.U32.HI R5, RZ, 0x18, R5 ;  /* 0x00000018ff057819 */ /* 0x000fc80000011605 */
[----:B------:R-:W-:-:S07]  /*13e00*/  LOP3.LUT R0, R0, 0x80, R5, 0xf8, !PT ;  /* 0x0000008000007812 */ /* 0x000fce00078ef805 */
.L_x_1947:
[----:B------:R-:W-:Y:S05]  /*13e10*/  BSYNC.RECONVERGENT B0 ;  /* 0x0000000000007941 */ /* 0x000fea0003800200 */
.L_x_1946:
[----:B------:R4:W-:Y:S01]  /*13e20*/  STG.E.U8 desc[UR36][R2.64], R0 ;  /* 0x0000000002007986 */ /* 0x0009e2000c101124 */
[----:B------:R-:W-:Y:S05]  /*13e30*/  BRA `(.L_x_1935) ;  /* 0x0000000800147947 */ /* 0x000fea0003800000 */
.L_x_1944:
        /* <DEDUP_REMOVED lines=18> */
.L_x_1951:
[----:B------:R-:W-:-:S04]  /*13f60*/  SHF.R.U32.HI R5, RZ, 0x18, R5 ;  /* 0x00000018ff057819 */ /* 0x000fc80000011605 */
[----:B------:R-:W-:-:S07]  /*13f70*/  LOP3.LUT R0, R0, 0x80, R5, 0xf8, !PT ;  /* 0x0000008000007812 */ /* 0x000fce00078ef805 */
.L_x_1950:
[----:B------:R-:W-:Y:S05]  /*13f80*/  BSYNC.RECONVERGENT B0 ;  /* 0x0000000000007941 */ /* 0x000fea0003800200 */
.L_x_1949:
[----:B------:R3:W-:Y:S01]  /*13f90*/  STG.E.U8 desc[UR36][R2.64], R0 ;  /* 0x0000000002007986 */ /* 0x0007e2000c101124 */
[----:B------:R-:W-:Y:S05]  /*13fa0*/  BRA `(.L_x_1935) ;  /* 0x0000000400b87947 */ /* 0x000fea0003800000 */
.L_x_1943:
        /* <DEDUP_REMOVED lines=22> */
.L_x_1953:
[----:B------:R-:W-:-:S06]  /*14110*/  HADD2.F32 R4, -RZ, R19.H0_H0 ;  /* 0x20000013ff047230 */ /* 0x000fcc0000004100 */
[----:B------:R-:W0:Y:S02]  /*14120*/  F2I.U64.TRUNC R4, R4 ;  /* 0x0000000400047311 */ /* 0x000e24000020d800 */
[----:B0-----:R1:W-:Y:S01]  /*14130*/  STG.E.64 desc[UR36][R2.64], R4 ;  /* 0x0000000402007986 */ /* 0x0013e2000c101b24 */
[----:B------:R-:W-:Y:S05]  /*14140*/  BRA `(.L_x_1935) ;  /* 0x0000000400507947 */ /* 0x000fea0003800000 */
.L_x_1952:
[----:B------:R-:W-:-:S06]  /*14150*/  HADD2.F32 R19, -RZ, R19.H0_H0 ;  /* 0x20000013ff137230 */ /* 0x000fcc0000004100 */
[----:B------:R-:W0:Y:S02]  /*14160*/  F2I.FTZ.U32.TRUNC.NTZ R19, R19 ;  /* 0x0000001300137305 */ /* 0x000e24000021f000 */
[----:B0-----:R0:W-:Y:S01]  /*14170*/  STG.E desc[UR36][R2.64], R19 ;  /* 0x0000001302007986 */ /* 0x0011e2000c101924 */
[----:B------:R-:W-:Y:S05]  /*14180*/  BRA `(.L_x_1935) ;  /* 0x0000000400407947 */ /* 0x000fea0003800000 */
.L_x_1942:
        /* <DEDUP_REMOVED lines=11> */
.L_x_1955:
[----:B------:R-:W-:Y:S01]  /*14240*/  HADD2.F32 R19, -RZ, R19.H0_H0 ;  /* 0x20000013ff137230 */ /* 0x000fe20000004100 */
[----:B------:R-:W-:-:S04]  /*14250*/  CS2R R6, SRZ ;  /* 0x0000000000067805 */ /* 0x000fc8000001ff00 */
[----:B------:R-:W-:-:S06]  /*14260*/  FMUL.FTZ R4, R19, 1 ;  /* 0x3f80000013047820 */ /* 0x000fcc0000410000 */
[----:B------:R-:W0:Y:S02]  /*14270*/  F2F.F64.F32 R4, R4 ;  /* 0x0000000400047310 */ /* 0x000e240000201800 */
[----:B0-----:R0:W-:Y:S01]  /*14280*/  STG.E.128 desc[UR36][R2.64], R4 ;  /* 0x0000000402007986 */ /* 0x0011e2000c101d24 */
[----:B------:R-:W-:Y:S05]  /*14290*/  BRA `(.L_x_1935) ;  /* 0x0000000000fc7947 */ /* 0x000fea0003800000 */
.L_x_1954:
[----:B------:R-:W-:-:S09]  /*142a0*/  UISETP.NE.AND UP0, UPT, UR4, 0xf, UPT ;  /* 0x0000000f0400788c */ /* 0x000fd2000bf05270 */
[----:B------:R-:W-:Y:S05]  /*142b0*/  BRA.U !UP0, `(.L_x_1956) ;  /* 0x0000000108e87547 */ /* 0x000fea000b800000 */
[----:B------:R-:W-:-:S09]  /*142c0*/  UISETP.NE.AND UP0, UPT, UR4, 0x17, UPT ;  /* 0x000000170400788c */ /* 0x000fd2000bf05270 */
[----:B------:R-:W-:Y:S05]  /*142d0*/  BRA.U !UP0, `(.L_x_1957) ;  /* 0x0000000108907547 */ /* 0x000fea000b800000 */
[----:B------:R-:W-:-:S09]  /*142e0*/  UISETP.NE.AND UP0, UPT, UR4, 0x18, UPT ;  /* 0x000000180400788c */ /* 0x000fd2000bf05270 */
[----:B------:R-:W-:Y:S05]  /*142f0*/  BRA.U !UP0, `(.L_x_1958) ;  /* 0x0000000108447547 */ /* 0x000fea000b800000 */
.L_x_1934:
        /* <DEDUP_REMOVED lines=9> */
[----:B------:R-:W-:Y:S01]  /*14390*/  IMAD.U32 R5, RZ, RZ, UR5 ;  /* 0x00000005ff057e24 */ /* 0x000fe2000f8e00ff */
[----:B---3--:R-:W-:Y:S01]  /*143a0*/  MOV R6, UR6 ;  /* 0x0000000600067c02 */ /* 0x008fe20008000f00 */
[----:B------:R-:W-:Y:S02]  /*143b0*/  IMAD.U32 R7, RZ, RZ, UR7 ;  /* 0x00000007ff077e24 */ /* 0x000fe4000f8e00ff */
[----:B----4-:R-:W-:Y:S02]  /*143c0*/  IMAD.U32 R10, RZ, RZ, UR8 ;  /* 0x00000008ff0a7e24 */ /* 0x010fe4000f8e00ff */
[----:B-1----:R-:W-:-:S07]  /*143d0*/  IMAD.U32 R11, RZ, RZ, UR9 ;  /* 0x00000009ff0b7e24 */ /* 0x002fce000f8e00ff */
[----:B------:R-:W-:-:S07]  /*143e0*/  LEPC R20, `(.L_x_1959) ;  /* 0x000000001014794e */ /* 0x000fce0000000000 */
[----:B--2---:R-:W-:Y:S05]  /*143f0*/  CALL.ABS.NOINC R2 ;  /* 0x0000000002007343 */ /* 0x004fea0003c00000 */
.L_x_1959:
[----:B------:R-:W-:Y:S05]  /*14400*/  BRA `(.L_x_1935) ;  /* 0x0000000000a07947 */ /* 0x000fea0003800000 */
.L_x_1958:
        /* <DEDUP_REMOVED lines=13> */
.L_x_1961:
[----:B------:R-:W-:Y:S05]  /*144e0*/  BSYNC.RECONVERGENT B0 ;  /* 0x0000000000007941 */ /* 0x000fea0003800200 */
.L_x_1960:
[----:B------:R-:W-:-:S05]  /*144f0*/  LOP3.LUT R5, R0, 0x80, R5, 0xf8, !PT ;  /* 0x0000008000057812 */ /* 0x000fca00078ef805 */
[----:B------:R0:W-:Y:S01]  /*14500*/  STG.E.U8 desc[UR36][R2.64], R5 ;  /* 0x0000000502007986 */ /* 0x0001e2000c101124 */
[----:B------:R-:W-:Y:S05]  /*14510*/  BRA `(.L_x_1935) ;  /* 0x00000000005c7947 */ /* 0x000fea0003800000 */
.L_x_1957:
        /* <DEDUP_REMOVED lines=12> */
.L_x_1963:
[----:B------:R-:W-:Y:S01]  /*145e0*/  IMAD.MOV.U32 R0, RZ, RZ, 0x7f ;  /* 0x0000007fff007424 */ /* 0x000fe200078e00ff */
[----:B------:R-:W-:-:S04]  /*145f0*/  ISETP.GT.U32.AND P0, PT, R4, 0x7f800000, PT ;  /* 0x7f8000000400780c */ /* 0x000fc80003f04070 */
[----:B------:R-:W-:-:S09]  /*14600*/  SEL R0, R0, 0x7c, P0 ;  /* 0x0000007c00007807 */ /* 0x000fd20000000000 */
.L_x_1964:
[----:B------:R-:W-:Y:S05]  /*14610*/  BSYNC.RECONVERGENT B0 ;  /* 0x0000000000007941 */ /* 0x000fea0003800200 */
.L_x_1962:
[----:B------:R-:W-:-:S04]  /*14620*/  SHF.R.U32.HI R5, RZ, 0x18, R5 ;  /* 0x00000018ff057819 */ /* 0x000fc80000011605 */
[----:B------:R-:W-:-:S05]  /*14630*/  LOP3.LUT R5, R0, 0x80, R5, 0xf8, !PT ;  /* 0x0000008000057812 */ /* 0x000fca00078ef805 */
[----:B------:R0:W-:Y:S01]  /*14640*/  STG.E.U8 desc[UR36][R2.64], R5 ;  /* 0x0000000502007986 */ /* 0x0001e2000c101124 */
[----:B------:R-:W-:Y:S05]  /*14650*/  BRA `(.L_x_1935) ;  /* 0x00000000000c7947 */ /* 0x000fea0003800000 */
.L_x_1956:
[----:B------:R-:W-:-:S05]  /*14660*/  HADD2.F32 R0, -RZ, R19.H0_H0 ;  /* 0x20000013ff007230 */ /* 0x000fca0000004100 */
[----:B------:R-:W-:-:S05]  /*14670*/  F2FP.BF16.F32.PACK_AB R0, RZ, R0 ;  /* 0x00000000ff00723e */ /* 0x000fca00000010ff */
[----:B------:R0:W-:Y:S02]  /*14680*/  STG.E.U16 desc[UR36][R2.64], R0 ;  /* 0x0000000002007986 */ /* 0x0001e4000c101524 */
.L_x_1935:
[----:B------:R-:W-:-:S07]  /*14690*/  VIADD R17, R17, 0x80 ;  /* 0x0000008011117836 */ /* 0x000fce0000000000 */
.L_x_1796:
[----:B------:R-:W-:Y:S05]  /*146a0*/  BSYNC.RECONVERGENT B6 ;  /* 0x0000000000067941 */ /* 0x000fea0003800200 */
.L_x_1795:
[----:B------:R-:W5:Y:S02]  /*146b0*/  LDCU UR4, c[0x0][0x380] ;  /* 0x00007000ff0477ac */ /* 0x000f640008000800 */
[----:B-----5:R-:W-:-:S13]  /*146c0*/  ISETP.GE.AND P0, PT, R17, UR4, PT ;  /* 0x0000000411007c0c */ /* 0x020fda000bf06270 */
[----:B------:R-:W-:Y:S05]  /*146d0*/  @P0 EXIT ;  /* 0x000000000000094d */ /* 0x000fea0003800000 */
[----:B------:R-:W5:Y:S01]  /*146e0*/  LDCU UR4, c[0x0][0x388] ;  /* 0x00007100ff0477ac */ /* 0x000f620008000800 */
[----:B012---:R-:W-:Y:S01]  /*146f0*/  CS2R R18, SRZ ;  /* 0x0000000000127805 */ /* 0x007fe2000001ff00 */
[----:B------:R-:W-:Y:S02]  /*14700*/  IMAD.MOV.U32 R23, RZ, RZ, RZ ;  /* 0x000000ffff177224 */ /* 0x000fe400078e00ff */
[----:B---34-:R-:W-:Y:S02]  /*14710*/  IMAD.MOV.U32 R0, RZ, RZ, RZ ;  /* 0x000000ffff007224 */ /* 0x018fe400078e00ff */
        /* <DEDUP_REMOVED lines=414> */
.L_x_1965:
        /* <DEDUP_REMOVED lines=21> */
.L_x_1969:
[----:B------:R-:W2:Y:S02]  /*16250*/  LDG.E.U8 R2, desc[UR36][R2.64] ;  /* 0x0000002402027981 */ /* 0x000ea4000c1e1100 */
[----:B--2---:R-:W-:-:S04]  /*16260*/  I2FP.F32.U32 R0, R2 ;  /* 0x0000000200007245 */ /* 0x004fc80000201000 */
[----:B------:R-:W-:-:S04]  /*16270*/  F2FP.F16.F32.PACK_AB R0, RZ, R0 ;  /* 0x00000000ff00723e */ /* 0x000fc800000000ff */
[----:B------:R-:W-:Y:S01]  /*16280*/  PRMT R22, R0, 0x7610, R22 ;  /* 0x0000761000167816 */ /* 0x000fe20000000016 */
[----:B------:R-:W-:Y:S06]  /*16290*/  BRA `(.L_x_1971) ;  /* 0x0000000c00d47947 */ /* 0x000fec0003800000 */
.L_x_1968:
        /* <DEDUP_REMOVED lines=11> */
.L_x_1973:
[----:B------:R-:W2:Y:S02]  /*16350*/  LDG.E R2, desc[UR36][R2.64] ;  /* 0x0000002402027981 */ /* 0x000ea4000c1e1900 */
[----:B--2---:R-:W-:-:S04]  /*16360*/  I2FP.F32.S32 R0, R2 ;  /* 0x0000000200007245 */ /* 0x004fc80000201400 */
[----:B------:R-:W-:-:S04]  /*16370*/  F2FP.F16.F32.PACK_AB R0, RZ, R0 ;  /* 0x00000000ff00723e */ /* 0x000fc800000000ff */
[----:B------:R-:W-:Y:S01]  /*16380*/  PRMT R22, R0, 0x7610, R22 ;  /* 0x0000761000167816 */ /* 0x000fe20000000016 */
[----:B------:R-:W-:Y:S06]  /*16390*/  BRA `(.L_x_1971) ;  /* 0x0000000c00947947 */ /* 0x000fec0003800000 */
.L_x_1972:
[----:B------:R-:W2:Y:S02]  /*163a0*/  LDG.E.U16 R2, desc[UR36][R2.64] ;  /* 0x0000002402027981 */ /* 0x000ea4000c1e1500 */
[----:B--2---:R-:W0:Y:S02]  /*163b0*/  I2F.S16 R0, R2 ;  /* 0x0000000200007306 */ /* 0x004e240000101400 */
[----:B0-----:R-:W-:-:S04]  /*163c0*/  F2FP.F16.F32.PACK_AB R0, RZ, R0 ;  /* 0x00000000ff00723e */ /* 0x001fc800000000ff */
[----:B------:R-:W-:Y:S01]  /*163d0*/  PRMT R22, R0, 0x7610, R22 ;  /* 0x0000761000167816 */ /* 0x000fe20000000016 */
[----:B------:R-:W-:Y:S06]  /*163e0*/  BRA `(.L_x_1971) ;  /* 0x0000000c00807947 */ /* 0x000fec0003800000 */
.L_x_1967:
        /* <DEDUP_REMOVED lines=9> */
.L_x_1975:
[----:B------:R1:W5:Y:S01]  /*16480*/  LDG.E.U16 R22, desc[UR36][R2.64] ;  /* 0x0000002402167981 */ /* 0x000362000c1e1500 */
[----:B------:R-:W-:Y:S05]  /*16490*/  BRA `(.L_x_1971) ;  /* 0x0000000c00547947 */ /* 0x000fea0003800000 */
.L_x_1974:
        /* <DEDUP_REMOVED lines=9> */
.L_x_1977:
[----:B------:R0:W5:Y:S01]  /*16530*/  LDG.E.U16 R22, desc[UR36][R2.64] ;  /* 0x0000002402167981 */ /* 0x000162000c1e1500 */
[----:B------:R-:W-:Y:S05]  /*16540*/  BRA `(.L_x_1971) ;  /* 0x0000000c00287947 */ /* 0x000fea0003800000 */
.L_x_1976:
        /* <DEDUP_REMOVED lines=13> */
.L_x_1966:
        /* <DEDUP_REMOVED lines=14> */
.L_x_1980:
        /* <DEDUP_REMOVED lines=13> */
.L_x_1979:
        /* <DEDUP_REMOVED lines=27> */
.L_x_1982:
        /* <DEDUP_REMOVED lines=14> */
.L_x_1981:
[----:B------:R-:W2:Y:S02]  /*16a60*/  LDG.E.U16 R0, desc[UR36][R2.64] ;  /* 0x0000002402007981 */ /* 0x000ea4000c1e1500 */
[----:B--2---:R-:W-:-:S05]  /*16a70*/  IMAD.U32 R0, R0, 0x10000, RZ ;  /* 0x0001000000007824 */ /* 0x004fca00078e00ff */
[----:B------:R-:W-:-:S04]  /*16a80*/  F2FP.F16.F32.PACK_AB R0, RZ, R0 ;  /* 0x00000000ff00723e */ /* 0x000fc800000000ff */
[----:B------:R-:W-:Y:S01]  /*16a90*/  PRMT R22, R0, 0x7610, R22 ;  /* 0x0000761000167816 */ /* 0x000fe20000000016 */
[----:B------:R-:W-:Y:S06]  /*16aa0*/  BRA `(.L_x_1971) ;  /* 0x0000000400d07947 */ /* 0x000fec0003800000 */
.L_x_1978:
        /* <DEDUP_REMOVED lines=13> */
.L_x_1985:
        /* <DEDUP_REMOVED lines=21> */
.L_x_1989:
[----:B------:R-:W-:Y:S05]  /*16cd0*/  BSYNC.RECONVERGENT B1 ;  /* 0x0000000000017941 */ /* 0x000fea0003800200 */
.L_x_1988:
[----:B------:R-:W-:Y:S01]  /*16ce0*/  IMAD.SHL.U32 R0, R0, 0x100000, RZ ;  /* 0x0010000000007824 */ /* 0x000fe200078e00ff */
[----:B------:R-:W-:-:S04]  /*16cf0*/  LEA R2, R2, 0x3b800000, 0x17 ;  /* 0x3b80000002027811 */ /* 0x000fc800078eb8ff */
[----:B------:R-:W-:-:S07]  /*16d00*/  LOP3.LUT R0, R2, R0, R7, 0xfe, !PT ;  /* 0x0000000002007212 */ /* 0x000fce00078efe07 */
.L_x_1987:
[----:B------:R-:W-:Y:S05]  /*16d10*/  BSYNC.RECONVERGENT B0 ;  /* 0x0000000000007941 */ /* 0x000fea0003800200 */
.L_x_1986:
[----:B------:R-:W-:-:S04]  /*16d20*/  F2FP.F16.F32.PACK_AB R0, RZ, R0 ;  /* 0x00000000ff00723e */ /* 0x000fc800000000ff */
[----:B------:R-:W-:Y:S01]  /*16d30*/  PRMT R22, R0, 0x7610, R22 ;  /* 0x0000761000167816 */ /* 0x000fe20000000016 */
[----:B------:R-:W-:Y:S06]  /*16d40*/  BRA `(.L_x_1971) ;  /* 0x0000000400287947 */ /* 0x000fec0003800000 */
.L_x_1984:
        /* <DEDUP_REMOVED lines=21> */
.L_x_1993:
[----:B------:R-:W-:Y:S05]  /*16ea0*/  BSYNC.RECONVERGENT B1 ;  /* 0x0000000000017941 */ /* 0x000fea0003800200 */
.L_x_1992:
[----:B------:R-:W-:Y:S01]  /*16eb0*/  IMAD.SHL.U32 R0, R0, 0x200000, RZ ;  /* 0x0020000000007824 */ /* 0x000fe200078e00ff */
[----:B------:R-:W-:-:S04]  /*16ec0*/  LEA R2, R2, 0x37800000, 0x17 ;  /* 0x3780000002027811 */ /* 0x000fc800078eb8ff */
[----:B------:R-:W-:-:S07]  /*16ed0*/  LOP3.LUT R0, R2, R0, R7, 0xfe, !PT ;  /* 0x0000000002007212 */ /* 0x000fce00078efe07 */
.L_x_1991:
[----:B------:R-:W-:Y:S05]  /*16ee0*/  BSYNC.RECONVERGENT B0 ;  /* 0x0000000000007941 */ /* 0x000fea0003800200 */
.L_x_1990:
[----:B------:R-:W-:-:S04]  /*16ef0*/  F2FP.F16.F32.PACK_AB R0, RZ, R0 ;  /* 0x00000000ff00723e */ /* 0x000fc800000000ff */
[----:B------:R-:W-:Y:S01]  /*16f00*/  PRMT R22, R0, 0x7610, R22 ;  /* 0x0000761000167816 */ /* 0x000fe20000000016 */
[----:B------:R-:W-:Y:S06]  /*16f10*/  BRA `(.L_x_1971) ;  /* 0x0000000000b47947 */ /* 0x000fec0003800000 */
.L_x_1983:
        /* <DEDUP_REMOVED lines=12> */
[----:B------:R-:W-:Y:S01]  /*16fe0*/  @!P0 MOV R0, 0x7f800001 ;  /* 0x7f80000100008802 */ /* 0x000fe20000000f00 */
[----:B------:R-:W-:-:S07]  /*16ff0*/  @P0 IMAD.SHL.U32 R0, R2, 0x800000, RZ ;  /* 0x0080000002000824 */ /* 0x000fce00078e00ff */
.L_x_1997:
[----:B------:R-:W-:Y:S05]  /*17000*/  BSYNC.RECONVERGENT B0 ;  /* 0x0000000000007941 */ /* 0x000fea0003800200 */
.L_x_1996:
[----:B------:R-:W-:-:S04]  /*17010*/  F2FP.F16.F32.PACK_AB R0, RZ, R0 ;  /* 0x00000000ff00723e */ /* 0x000fc800000000ff */
[----:B------:R-:W-:Y:S01]  /*17020*/  PRMT R22, R0, 0x7610, R22 ;  /* 0x0000761000167816 */ /* 0x000fe20000000016 */
[----:B------:R-:W-:Y:S06]  /*17030*/  BRA `(.L_x_1971) ;  /* 0x00000000006c7947 */ /* 0x000fec0003800000 */
.L_x_1970:
        /* <DEDUP_REMOVED lines=16> */
.L_x_1998:
[----:B------:R-:W-:Y:S01]  /*17140*/  PRMT R22, RZ, 0x7610, R22 ;  /* 0x00007610ff167816 */ /* 0x000fe20000000016 */
[----:B------:R-:W-:Y:S06]  /*17150*/  BRA `(.L_x_1971) ;  /* 0x0000000000247947 */ /* 0x000fec0003800000 */
.L_x_1995:
[----:B------:R-:W2:Y:S02]  /*17160*/  LDG.E.64 R2, desc[UR36][R2.64] ;  /* 0x0000002402027981 */ /* 0x000ea4000c1e1b00 */
[----:B--2---:R-:W0:Y:S02]  /*17170*/  I2F.U64 R0, R2 ;  /* 0x0000000200007312 */ /* 0x004e240000301000 */
[----:B0-----:R-:W-:-:S04]  /*17180*/  F2FP.F16.F32.PACK_AB R0, RZ, R0 ;  /* 0x00000000ff00723e */ /* 0x001fc800000000ff */
[----:B------:R-:W-:Y:S01]  /*17190*/  PRMT R22, R0, 0x7610, R22 ;  /* 0x0000761000167816 */ /* 0x000fe20000000016 */
[----:B------:R-:W-:Y:S06]  /*171a0*/  BRA `(.L_x_1971) ;  /* 0x0000000000107947 */ /* 0x000fec0003800000 */
.L_x_1994:
[----:B------:R-:W2:Y:S02]  /*171b0*/  LDG.E R2, desc[UR36][R2.64] ;  /* 0x0000002402027981 */ /* 0x000ea4000c1e1900 */
[----:B--2---:R-:W-:-:S04]  /*171c0*/  I2FP.F32.U32 R0, R2 ;  /* 0x0000000200007245 */ /* 0x004fc80000201000 */
[----:B------:R-:W-:-:S04]  /*171d0*/  F2FP.F16.F32.PACK_AB R0, RZ, R0 ;  /* 0x00000000ff00723e */ /* 0x000fc800000000ff */
[----:B------:R-:W-:-:S07]  /*171e0*/  PRMT R22, R0, 0x7610, R22 ;  /* 0x0000761000167816 */ /* 0x000fce0000000016 */
.L_x_1971:
        /* <DEDUP_REMOVED lines=19> */
.L_x_2002:
[----:B------:R-:W2:Y:S02]  /*17320*/  LDG.E.U8 R2, desc[UR36][R2.64] ;  /* 0x0000002402027981 */ /* 0x000ea4000c1e1100 */
[----:B--2---:R-:W-:-:S04]  /*17330*/  I2FP.F32.U32 R0, R2 ;  /* 0x0000000200007245 */ /* 0x004fc80000201000 */
[----:B------:R-:W-:-:S04]  /*17340*/  F2FP.F16.F32.PACK_AB R0, RZ, R0 ;  /* 0x00000000ff00723e */ /* 0x000fc800000000ff */
[----:B------:R-:W-:Y:S01]  /*17350*/  PRMT R23, R0, 0x7610, R23 ;  /* 0x0000761000177816 */ /* 0x000fe20000000017 */
[----:B------:R-:W-:Y:S06]  /*17360*/  BRA `(.L_x_2004) ;  /* 0x0000000c00d47947 */ /* 0x000fec0003800000 */
.L_x_2001:
        /* <DEDUP_REMOVED lines=11> */
.L_x_2006:
[----:B------:R-:W2:Y:S02]  /*17420*/  LDG.E R2, desc[UR36][R2.64] ;  /* 0x0000002402027981 */ /* 0x000ea4000c1e1900 */
[----:B--2---:R-:W-:-:S04]  /*17430*/  I2FP.F32.S32 R0, R2 ;  /* 0x0000000200007245 */ /* 0x004fc80000201400 */
[----:B------:R-:W-:-:S04]  /*17440*/  F2FP.F16.F32.PACK_AB R0, RZ, R0 ;  /* 0x00000000ff00723e */ /* 0x000fc800000000ff */
[----:B------:R-:W-:Y:S01]  /*17450*/  PRMT R23, R0, 0x7610, R23 ;  /* 0x0000761000177816 */ /* 0x000fe20000000017 */
[----:B------:R-:W-:Y:S06]  /*17460*/  BRA `(.L_x_2004) ;  /* 0x0000000c00947947 */ /* 0x000fec0003800000 */
.L_x_2005:
[----:B------:R-:W2:Y:S02]  /*17470*/  LDG.E.U16 R2, desc[UR36][R2.64] ;  /* 0x0000002402027981 */ /* 0x000ea4000c1e1500 */
[----:B--2---:R-:W0:Y:S02]  /*17480*/  I2F.S16 R0, R2 ;  /* 0x0000000200007306 */ /* 0x004e240000101400 */
[----:B0-----:R-:W-:-:S04]  /*17490*/  F2FP.F16.F32.PACK_AB R0, RZ, R0 ;  /* 0x00000000ff00723e */ /* 0x001fc800000000ff */
[----:B------:R-:W-:Y:S01]  /*174a0*/  PRMT R23, R0, 0x7610, R23 ;  /* 0x0000761000177816 */ /* 0x000fe20000000017 */
[----:B------:R-:W-:Y:S06]  /*174b0*/  BRA `(.L_x_2004) ;  /* 0x0000000c00807947 */ /* 0x000fec0003800000 */
.L_x_2000:
        /* <DEDUP_REMOVED lines=9> */
.L_x_2008:
[----:B------:R0:W5:Y:S01]  /*17550*/  LDG.E.U16 R23, desc[UR36][R2.64] ;  /* 0x0000002402177981 */ /* 0x000162000c1e1500 */
[----:B------:R-:W-:Y:S05]  /*17560*/  BRA `(.L_x_2004) ;  /* 0x0000000c00547947 */ /* 0x000fea0003800000 */
.L_x_2007:
        /* <DEDUP_REMOVED lines=9> */
.L_x_2010:
[----:B------:R1:W5:Y:S01]  /*17600*/  LDG.E.U16 R23, desc[UR36][R2.64] ;  /* 0x0000002402177981 */ /* 0x000362000c1e1500 */
[----:B------:R-:W-:Y:S05]  /*17610*/  BRA `(.L_x_2004) ;  /* 0x0000000c00287947 */ /* 0x000fea0003800000 */
.L_x_2009:
        /* <DEDUP_REMOVED lines=13> */
.L_x_1999:
        /* <DEDUP_REMOVED lines=14> */
.L_x_2013:
        /* <DEDUP_REMOVED lines=13> */
.L_x_2012:
        /* <DEDUP_REMOVED lines=27> */
.L_x_2015:
        /* <DEDUP_REMOVED lines=14> */
.L_x_2014:
[----:B------:R-:W2:Y:S02]  /*17b30*/  LDG.E.U16 R0, desc[UR36][R2.64] ;  /* 0x0000002402007981 */ /* 0x000ea4000c1e1500 */
[----:B--2---:R-:W-:-:S05]  /*17b40*/  IMAD.U32 R0, R0, 0x10000, RZ ;  /* 0x0001000000007824 */ /* 0x004fca00078e00ff */
[----:B------:R-:W-:-:S04]  /*17b50*/  F2FP.F16.F32.PACK_AB R0, RZ, R0 ;  /* 0x00000000ff00723e */ /* 0x000fc800000000ff */
[----:B------:R-:W-:Y:S01]  /*17b60*/  PRMT R23, R0, 0x7610, R23 ;  /* 0x0000761000177816 */ /* 0x000fe20000000017 */
[----:B------:R-:W-:Y:S06]  /*17b70*/  BRA `(.L_x_2004) ;  /* 0x0000000400d07947 */ /* 0x000fec0003800000 */
.L_x_2011:
        /* <DEDUP_REMOVED lines=13> */
.L_x_2018:
        /* <DEDUP_REMOVED lines=21> */
.L_x_2022:
[----:B------:R-:W-:Y:S05]  /*17da0*/  BSYNC.RECONVERGENT B1 ;  /* 0x0000000000017941 */ /* 0x000fea0003800200 */
.L_x_2021:
[----:B------:R-:W-:Y:S01]  /*17db0*/  IMAD.SHL.U32 R0, R0, 0x100000, RZ ;  /* 0x0010000000007824 */ /* 0x000fe200078e00ff */
[----:B------:R-:W-:-:S04]  /*17dc0*/  LEA R2, R2, 0x3b800000, 0x17 ;  /* 0x3b80000002027811 */ /* 0x000fc800078eb8ff */
[----:B------:R-:W-:-:S07]  /*17dd0*/  LOP3.LUT R0, R2, R0, R7, 0xfe, !PT ;  /* 0x0000000002007212 */ /* 0x000fce00078efe07 */
.L_x_2020:
[----:B------:R-:W-:Y:S05]  /*17de0*/  BSYNC.RECONVERGENT B0 ;  /* 0x0000000000007941 */ /* 0x000fea0003800200 */
.L_x_2019:
[----:B------:R-:W-:-:S04]  /*17df0*/  F2FP.F16.F32.PACK_AB R0, RZ, R0 ;  /* 0x00000000ff00723e */ /* 0x000fc800000000ff */
[----:B------:R-:W-:Y:S01]  /*17e00*/  PRMT R23, R0, 0x7610, R23 ;  /* 0x0000761000177816 */ /* 0x000fe20000000017 */
[----:B------:R-:W-:Y:S06]  /*17e10*/  BRA `(.L_x_2004) ;  /* 0x0000000400287947 */ /* 0x000fec0003800000 */
.L_x_2017:
        /* <DEDUP_REMOVED lines=21> */
.L_x_2026:
[----:B------:R-:W-:Y:S05]  /*17f70*/  BSYNC.RECONVERGENT B1 ;  /* 0x0000000000017941 */ /* 0x000fea0003800200 */
.L_x_2025:
[----:B------:R-:W-:Y:S01]  /*17f80*/  IMAD.SHL.U32 R0, R0, 0x200000, RZ ;  /* 0x0020000000007824 */ /* 0x000fe200078e00ff */
[----:B------:R-:W-:-:S04]  /*17f90*/  LEA R2, R2, 0x37800000, 0x17 ;  /* 0x3780000002027811 */ /* 0x000fc800078eb8ff */
[----:B------:R-:W-:-:S07]  /*17fa0*/  LOP3.LUT R0, R2, R0, R7, 0xfe, !PT ;  /* 0x0000000002007212 */ /* 0x000fce00078efe07 */
.L_x_2024:
[----:B------:R-:W-:Y:S05]  /*17fb0*/  BSYNC.RECONVERGENT B0 ;  /* 0x0000000000007941 */ /* 0x000fea0003800200 */
.L_x_2023:
[----:B------:R-:W-:-:S04]  /*17fc0*/  F2FP.F16.F32.PACK_AB R0, RZ, R0 ;  /* 0x00000000ff00723e */ /* 0x000fc800000000ff */
[----:B------:R-:W-:Y:S01]  /*17fd0*/  PRMT R23, R0, 0x7610, R23 ;  /* 0x0000761000177816 */ /* 0x000fe20000000017 */
[----:B------:R-:W-:Y:S06]  /*17fe0*/  BRA `(.L_x_2004) ;  /* 0x0000000000b47947 */ /* 0x000fec0003800000 */
.L_x_2016:
        /* <DEDUP_REMOVED lines=14> */
.L_x_2030:
[----:B------:R-:W-:Y:S05]  /*180d0*/  BSYNC.RECONVERGENT B0 ;  /* 0x0000000000007941 */ /* 0x000fea0003800200 */
.L_x_2029:
[----:B------:R-:W-:-:S04]  /*180e0*/  F2FP.F16.F32.PACK_AB R0, RZ, R0 ;  /* 0x00000000ff00723e */ /* 0x000fc800000000ff */
[----:B------:R-:W-:Y:S01]  /*180f0*/  PRMT R23, R0, 0x7610, R23 ;  /* 0x0000761000177816 */ /* 0x000fe20000000017 */
[----:B------:R-:W-:Y:S06]  /*18100*/  BRA `(.L_x_2004) ;  /* 0x00000000006c7947 */ /* 0x000fec0003800000 */
.L_x_2003:
[----:B------:R-:W-:Y:S01]  /*18110*/  MOV R2, 0x0 ;  /* 0x0000000000027802 */ /* 0x000fe20000000f00 */
[----:B------:R-:W0:Y:S01]  /*18120*/  LDCU.64 UR4, c[0x4][0x128] ;  /* 0x01002500ff0477ac */ /* 0x000e220008000a00 */
[----:B------:R-:W-:Y:S02]  /*18130*/  HFMA2 R13, -RZ, RZ, 0, 0 ;  /* 0x00000000ff0d7431 */ /* 0x000fe400000001ff */
[----:B------:R-:W-:Y:S01]  /*18140*/  IMAD.MOV.U32 R8, RZ, RZ, 0x4e ;  /* 0x0000004eff087424 */ /* 0x000fe200078e00ff */
[----:B------:R-:W1:Y:S01]  /*18150*/  LDCU.64 UR6, c[0x4][0x130] ;  /* 0x01002600ff0677ac */ /* 0x000e620008000a00 */
[----:B------:R-:W2:Y:S01]  /*18160*/  LDC.64 R2, c[0x4][R2] ;  /* 0x0100000002027b82 */ /* 0x000ea20000000a00 */
[----:B------:R-:W-:Y:S01]  /*18170*/  IMAD.MOV.U32 R12, RZ, RZ, 0x1 ;  /* 0x00000001ff0c7424 */ /* 0x000fe200078e00ff */
        /* <DEDUP_REMOVED lines=9> */
.L_x_2031:
[----:B------:R-:W-:Y:S01]  /*18210*/  PRMT R23, RZ, 0x7610, R23 ;  /* 0x00007610ff177816 */ /* 0x000fe20000000017 */
[----:B------:R-:W-:Y:S06]  /*18220*/  BRA `(.L_x_2004) ;  /* 0x0000000000247947 */ /* 0x000fec0003800000 */
.L_x_2028:
[----:B------:R-:W2:Y:S02]  /*18230*/  LDG.E.64 R2, desc[UR36][R2.64] ;  /* 0x0000002402027981 */ /* 0x000ea4000c1e1b00 */
[----:B--2---:R-:W0:Y:S02]  /*18240*/  I2F.U64 R0, R2 ;  /* 0x0000000200007312 */ /* 0x004e240000301000 */
[----:B0-----:R-:W-:-:S04]  /*18250*/  F2FP.F16.F32.PACK_AB R0, RZ, R0 ;  /* 0x00000000ff00723e */ /* 0x001fc800000000ff */
[----:B------:R-:W-:Y:S01]  /*18260*/  PRMT R23, R0, 0x7610, R23 ;  /* 0x0000761000177816 */ /* 0x000fe20000000017 */
[----:B------:R-:W-:Y:S06]  /*18270*/  BRA `(.L_x_2004) ;  /* 0x0000000000107947 */ /* 0x000fec0003800000 */
.L_x_2027:
[----:B------:R-:W2:Y:S02]  /*18280*/  LDG.E R2, desc[UR36][R2.64] ;  /* 0x0000002402027981 */ /* 0x000ea4000c1e1900 */
[----:B--2---:R-:W-:-:S04]  /*18290*/  I2FP.F32.U32 R0, R2 ;  /* 0x0000000200007245 */ /* 0x004fc80000201000 */
[----:B------:R-:W-:-:S04]  /*182a0*/  F2FP.F16.F32.PACK_AB R0, RZ, R0 ;  /* 0x00000000ff00723e */ /* 0x000fc800000000ff */
[----:B------:R-:W-:-:S07]  /*182b0*/  PRMT R23, R0, 0x7610, R23 ;  /* 0x0000761000177816 */ /* 0x000fce0000000017 */
.L_x_2004:
        /* <DEDUP_REMOVED lines=19> */
.L_x_2035:
[----:B------:R-:W2:Y:S02]  /*183f0*/  LDG.E.U8 R2, desc[UR36][R2.64] ;  /* 0x0000002402027981 */ /* 0x000ea4000c1e1100 */
[----:B--2---:R-:W-:-:S04]  /*18400*/  I2FP.F32.U32 R0, R2 ;  /* 0x0000000200007245 */ /* 0x004fc80000201000 */
[----:B------:R-:W-:-:S04]  /*18410*/  F2FP.F16.F32.PACK_AB R0, RZ, R0 ;  /* 0x00000000ff00723e */ /* 0x000fc800000000ff */
[----:B------:R-:W-:Y:S01]  /*18420*/  PRMT R19, R0, 0x7610, R19 ;  /* 0x0000761000137816 */ /* 0x000fe20000000013 */
[----:B------:R-:W-:Y:S06]  /*18430*/  BRA `(.L_x_2037) ;  /* 0x0000000c00d47947 */ /* 0x000fec0003800000 */
.L_x_2034:
        /* <DEDUP_REMOVED lines=11> */
.L_x_2039:
[----:B------:R-:W2:Y:S02]  /*184f0*/  LDG.E R2, desc[UR36][R2.64] ;  /* 0x0000002402027981 */ /* 0x000ea4000c1e1900 */
[----:B--2---:R-:W-:-:S04]  /*18500*/  I2FP.F32.S32 R0, R2 ;  /* 0x0000000200007245 */ /* 0x004fc80000201400 */
[----:B------:R-:W-:-:S04]  /*18510*/  F2FP.F16.F32.PACK_AB R0, RZ, R0 ;  /* 0x00000000ff00723e */ /* 0x000fc800000000ff */
[----:B------:R-:W-:Y:S01]  /*18520*/  PRMT R19, R0, 0x7610, R19 ;  /* 0x0000761000137816 */ /* 0x000fe20000000013 */
[----:B------:R-:W-:Y:S06]  /*18530*/  BRA `(.L_x_2037) ;  /* 0x0000000c00947947 */ /* 0x000fec0003800000 */
.L_x_2038:
[----:B------:R-:W2:Y:S02]  /*18540*/  LDG.E.U16 R2, desc[UR36][R2.64] ;  /* 0x0000002402027981 */ /* 0x000ea4000c1e1500 */
[----:B--2---:R-:W0:Y:S02]  /*18550*/  I2F.S16 R0, R2 ;  /* 0x0000000200007306 */ /* 0x004e240000101400 */
[----:B0-----:R-:W-:-:S04]  /*18560*/  F2FP.F16.F32.PACK_AB R0, RZ, R0 ;  /* 0x00000000ff00723e */ /* 0x001fc800000000ff */
[----:B------:R-:W-:Y:S01]  /*18570*/  PRMT R19, R0, 0x7610, R19 ;  /* 0x0000761000137816 */ /* 0x000fe20000000013 */
[----:B------:R-:W-:Y:S06]  /*18580*/  BRA `(.L_x_2037) ;  /* 0x0000000c00807947 */ /* 0x000fec0003800000 */
.L_x_2033:
        /* <DEDUP_REMOVED lines=9> */
.L_x_2041:
[----:B------:R0:W5:Y:S01]  /*18620*/  LDG.E.U16 R19, desc[UR36][R2.64] ;  /* 0x0000002402137981 */ /* 0x000162000c1e1500 */
[----:B------:R-:W-:Y:S05]  /*18630*/  BRA `(.L_x_2037) ;  /* 0x0000000c00547947 */ /* 0x000fea0003800000 */
.L_x_2040:
        /* <DEDUP_REMOVED lines=9> */
.L_x_2043:
[----:B------:R1:W5:Y:S01]  /*186d0*/  LDG.E.U16 R19, desc[UR36][R2.64] ;  /* 0x0000002402137981 */ /* 0x000362000c1e1500 */
[----:B------:R-:W-:Y:S05]  /*186e0*/  BRA `(.L_x_2037) ;  /* 0x0000000c00287947 */ /* 0x000fea0003800000 */
.L_x_2042:
        /* <DEDUP_REMOVED lines=13> */
.L_x_2032:
        /* <DEDUP_REMOVED lines=14> */
.L_x_2046:
        /* <DEDUP_REMOVED lines=13> */
.L_x_2045:
        /* <DEDUP_REMOVED lines=27> */
.L_x_2048:
        /* <DEDUP_REMOVED lines=14> */
.L_x_2047:
[----:B------:R-:W2:Y:S02]  /*18c00*/  LDG.E.U16 R0, desc[UR36][R2.64] ;  /* 0x0000002402007981 */ /* 0x000ea4000c1e1500 */
[----:B--2---:R-:W-:-:S05]  /*18c10*/  IMAD.U32 R0, R0, 0x10000, RZ ;  /* 0x0001000000007824 */ /* 0x004fca00078e00ff */
[----:B------:R-:W-:-:S04]  /*18c20*/  F2FP.F16.F32.PACK_AB R0, RZ, R0 ;  /* 0x00000000ff00723e */ /* 0x000fc800000000ff */
[----:B------:R-:W-:Y:S01]  /*18c30*/  PRMT R19, R0, 0x7610, R19 ;  /* 0x0000761000137816 */ /* 0x000fe20000000013 */
[----:B------:R-:W-:Y:S06]  /*18c40*/  BRA `(.L_x_2037) ;  /* 0x0000000400d07947 */ /* 0x000fec0003800000 */
.L_x_2044:
        /* <DEDUP_REMOVED lines=13> */
.L_x_2051:
        /* <DEDUP_REMOVED lines=21> */
.L_x_2055:
[----:B------:R-:W-:Y:S05]  /*18e70*/  BSYNC.RECONVERGENT B1 ;  /* 0x0000000000017941 */ /* 0x000fea0003800200 */
.L_x_2054:
[----:B------:R-:W-:Y:S01]  /*18e80*/  IMAD.SHL.U32 R0, R0, 0x100000, RZ ;  /* 0x0010000000007824 */ /* 0x000fe200078e00ff */
[----:B------:R-:W-:-:S04]  /*18e90*/  LEA R2, R2, 0x3b800000, 0x17 ;  /* 0x3b80000002027811 */ /* 0x000fc800078eb8ff */
[----:B------:R-:W-:-:S07]  /*18ea0*/  LOP3.LUT R0, R2, R0, R7, 0xfe, !PT ;  /* 0x0000000002007212 */ /* 0x000fce00078efe07 */
.L_x_2053:
[----:B------:R-:W-:Y:S05]  /*18eb0*/  BSYNC.RECONVERGENT B0 ;  /* 0x0000000000007941 */ /* 0x000fea0003800200 */
.L_x_2052:
[----:B------:R-:W-:-:S04]  /*18ec0*/  F2FP.F16.F32.PACK_AB R0, RZ, R0 ;  /* 0x00000000ff00723e */ /* 0x000fc800000000ff */
[----:B------:R-:W-:Y:S01]  /*18ed0*/  PRMT R19, R0, 0x7610, R19 ;  /* 0x0000761000137816 */ /* 0x000fe20000000013 */
[----:B------:R-:W-:Y:S06]  /*18ee0*/  BRA `(.L_x_2037) ;  /* 0x0000000400287947 */ /* 0x000fec0003800000 */
.L_x_2050:
        /* <DEDUP_REMOVED lines=21> */
.L_x_2059:
[----:B------:R-:W-:Y:S05]  /*19040*/  BSYNC.RECONVERGENT B1 ;  /* 0x0000000000017941 */ /* 0x000fea0003800200 */
.L_x_2058:
[----:B------:R-:W-:Y:S01]  /*19050*/  IMAD.SHL.U32 R0, R0, 0x200000, RZ ;  /* 0x0020000000007824 */ /* 0x000fe200078e00ff */
[----:B------:R-:W-:-:S04]  /*19060*/  LEA R2, R2, 0x37800000, 0x17 ;  /* 0x3780000002027811 */ /* 0x000fc800078eb8ff */
[----:B------:R-:W-:-:S07]  /*19070*/  LOP3.LUT R0, R2, R0, R7, 0xfe, !PT ;  /* 0x0000000002007212 */ /* 0x000fce00078efe07 */
.L_x_2057:
[----:B------:R-:W-:Y:S05]  /*19080*/  BSYNC.RECONVERGENT B0 ;  /* 0x0000000000007941 */ /* 0x000fea0003800200 */
.L_x_2056:
[----:B------:R-:W-:-:S04]  /*19090*/  F2FP.F16.F32.PACK_AB R0, RZ, R0 ;  /* 0x00000000ff00723e */ /* 0x000fc800000000ff */
[----:B------:R-:W-:Y:S01]  /*190a0*/  PRMT R19, R0, 0x7610, R19 ;  /* 0x0000761000137816 */ /* 0x000fe20000000013 */
[----:B------:R-:W-:Y:S06]  /*190b0*/  BRA `(.L_x_2037) ;  /* 0x0000000000b47947 */ /* 0x000fec0003800000 */
.L_x_2049:
        /* <DEDUP_REMOVED lines=14> */
.L_x_2063:
[----:B------:R-:W-:Y:S05]  /*191a0*/  BSYNC.RECONVERGENT B0 ;  /* 0x0000000000007941 */ /* 0x000fea0003800200 */
.L_x_2062:
[----:B------:R-:W-:-:S04]  /*191b0*/  F2FP.F16.F32.PACK_AB R0, RZ, R0 ;  /* 0x00000000ff00723e */ /* 0x000fc800000000ff */
[----:B------:R-:W-:Y:S01]  /*191c0*/  PRMT R19, R0, 0x7610, R19 ;  /* 0x0000761000137816 */ /* 0x000fe20000000013 */
[----:B------:R-:W-:Y:S06]  /*191d0*/  BRA `(.L_x_2037) ;  /* 0x00000000006c7947 */ /* 0x000fec0003800000 */
.L_x_2036:
        /* <DEDUP_REMOVED lines=16> */
.L_x_2064:
[----:B------:R-:W-:Y:S01]  /*192e0*/  PRMT R19, RZ, 0x7610, R19 ;  /* 0x00007610ff137816 */ /* 0x000fe20000000013 */
[----:B------:R-:W-:Y:S06]  /*192f0*/  BRA `(.L_x_2037) ;  /* 0x0000000000247947 */ /* 0x000fec0003800000 */
.L_x_2061:
[----:B------:R-:W2:Y:S02]  /*19300*/  LDG.E.64 R2, desc[UR36][R2.64] ;  /* 0x0000002402027981 */ /* 0x000ea4000c1e1b00 */
[----:B--2---:R-:W0:Y:S02]  /*19310*/  I2F.U64 R0, R2 ;  /* 0x0000000200007312 */ /* 0x004e240000301000 */
[----:B0-----:R-:W-:-:S04]  /*19320*/  F2FP.F16.F32.PACK_AB R0, RZ, R0 ;  /* 0x00000000ff00723e */ /* 0x001fc800000000ff */
[----:B------:R-:W-:Y:S01]  /*19330*/  PRMT R19, R0, 0x7610, R19 ;  /* 0x0000761000137816 */ /* 0x000fe20000000013 */
[----:B------:R-:W-:Y:S06]  /*19340*/  BRA `(.L_x_2037) ;  /* 0x0000000000107947 */ /* 0x000fec0003800000 */
.L_x_2060:
[----:B------:R-:W2:Y:S02]  /*19350*/  LDG.E R2, desc[UR36][R2.64] ;  /* 0x0000002402027981 */ /* 0x000ea4000c1e1900 */
[----:B--2---:R-:W-:-:S04]  /*19360*/  I2FP.F32.U32 R0, R2 ;  /* 0x0000000200007245 */ /* 0x004fc80000201000 */
[----:B------:R-:W-:-:S04]  /*19370*/  F2FP.F16.F32.PACK_AB R0, RZ, R0 ;  /* 0x00000000ff00723e */ /* 0x000fc800000000ff */
[----:B------:R-:W-:-:S07]  /*19380*/  PRMT R19, R0, 0x7610, R19 ;  /* 0x0000761000137816 */ /* 0x000fce0000000013 */
.L_x_2037:
        /* <DEDUP_REMOVED lines=18> */
.L_x_2068:
[----:B------:R-:W2:Y:S02]  /*194b0*/  LDG.E.U8 R2, desc[UR36][R2.64] ;  /* 0x0000002402027981 */ /* 0x000ea4000c1e1100 */
[----:B--2---:R-:W-:-:S04]  /*194c0*/  I2FP.F32.U32 R0, R2 ;  /* 0x0000000200007245 */ /* 0x004fc80000201000 */
[----:B------:R-:W-:Y:S01]  /*194d0*/  F2FP.F16.F32.PACK_AB R0, RZ, R0 ;  /* 0x00000000ff00723e */ /* 0x000fe200000000ff */
[----:B------:R-:W-:Y:S06]  /*194e0*/  BRA `(.L_x_2070) ;  /* 0x0000000c009c7947 */ /* 0x000fec0003800000 */
.L_x_2067:
        /* <DEDUP_REMOVED lines=10> */
.L_x_2072:
[----:B------:R-:W2:Y:S02]  /*19590*/  LDG.E R2, desc[UR36][R2.64] ;  /* 0x0000002402027981 */ /* 0x000ea4000c1e1900 */
[----:B--2---:R-:W-:-:S04]  /*195a0*/  I2FP.F32.S32 R0, R2 ;  /* 0x0000000200007245 */ /* 0x004fc80000201400 */
[----:B------:R-:W-:Y:S01]  /*195b0*/  F2FP.F16.F32.PACK_AB R0, RZ, R0 ;  /* 0x00000000ff00723e */ /* 0x000fe200000000ff */
[----:B------:R-:W-:Y:S06]  /*195c0*/  BRA `(.L_x_2070) ;  /* 0x0000000c00647947 */ /* 0x000fec0003800000 */
.L_x_2071:
[----:B------:R-:W2:Y:S02]  /*195d0*/  LDG.E.U16 R2, desc[UR36][R2.64] ;  /* 0x0000002402027981 */ /* 0x000ea4000c1e1500 */
[----:B--2---:R-:W0:Y:S02]  /*195e0*/  I2F.S16 R0, R2 ;  /* 0x0000000200007306 */ /* 0x004e240000101400 */
[----:B0-----:R-:W-:Y:S01]  /*195f0*/  F2FP.F16.F32.PACK_AB R0, RZ, R0 ;  /* 0x00000000ff00723e */ /* 0x001fe200000000ff */
[----:B------:R-:W-:Y:S06]  /*19600*/  BRA `(.L_x_2070) ;  /* 0x0000000c00547947 */ /* 0x000fec0003800000 */
.L_x_2066:
        /* <DEDUP_REMOVED lines=9> */
.L_x_2074:
[----:B------:R0:W5:Y:S01]  /*196a0*/  LDG.E.U16 R0, desc[UR36][R2.64] ;  /* 0x0000002402007981 */ /* 0x000162000c1e1500 */
[----:B------:R-:W-:Y:S05]  /*196b0*/  BRA `(.L_x_2070) ;  /* 0x0000000c00287947 */ /* 0x000fea0003800000 */
.L_x_2073:
        /* <DEDUP_REMOVED lines=9> */
.L_x_2076:
[----:B------:R1:W5:Y:S01]  /*19750*/  LDG.E.U16 R0, desc[UR36][R2.64] ;  /* 0x0000002402007981 */ /* 0x000362000c1e1500 */
[----:B------:R-:W-:Y:S05]  /*19760*/  BRA `(.L_x_2070) ;  /* 0x0000000800fc7947 */ /* 0x000fea0003800000 */
.L_x_2075:
        /* <DEDUP_REMOVED lines=12> */
.L_x_2065:
        /* <DEDUP_REMOVED lines=13> */
.L_x_2079:
        /* <DEDUP_REMOVED lines=12> */
.L_x_2078:
        /* <DEDUP_REMOVED lines=27> */
.L_x_2081:
[----:B------:R-:W2:Y:S02]  /*19b70*/  LDG.E.U8 R2, desc[UR36][R2.64] ;  /* 0x0000002402027981 */ /* 0x000ea4000c1e1100 */
[C---:B--2---:R-:W-:Y:S01]  /*19b80*/  IMAD.SHL.U32 R0, R2.reuse, 0x2000000, RZ ;  /* 0x0200000002007824 */ /* 0x044fe200078e00ff */
[----:B------:R-:W-:-:S04]  /*19b90*/  SHF.L.U32 R5, R2, 0x8, RZ ;  /* 0x0000000802057819 */ /* 0x000fc800000006ff */
        /* <DEDUP_REMOVED lines=10> */
.L_x_2080:
[----:B------:R-:W2:Y:S02]  /*19c40*/  LDG.E.U16 R0, desc[UR36][R2.64] ;  /* 0x0000002402007981 */ /* 0x000ea4000c1e1500 */
[----:B--2---:R-:W-:-:S05]  /*19c50*/  IMAD.U32 R0, R0, 0x10000, RZ ;  /* 0x0001000000007824 */ /* 0x004fca00078e00ff */
[----:B------:R-:W-:Y:S01]  /*19c60*/  F2FP.F16.F32.PACK_AB R0, RZ, R0 ;  /* 0x00000000ff00723e */ /* 0x000fe200000000ff */
[----:B------:R-:W-:Y:S06]  /*19c70*/  BRA `(.L_x_2070) ;  /* 0x0000000400b87947 */ /* 0x000fec0003800000 */
.L_x_2077:
        /* <DEDUP_REMOVED lines=12> */
.L_x_2084:
        /* <DEDUP_REMOVED lines=21> */
.L_x_2088:
[----:B------:R-:W-:Y:S05]  /*19e90*/  BSYNC.RECONVERGENT B1 ;  /* 0x0000000000017941 */ /* 0x000fea0003800200 */
.L_x_2087:
[----:B------:R-:W-:Y:S01]  /*19ea0*/  IMAD.SHL.U32 R0, R0, 0x100000, RZ ;  /* 0x0010000000007824 */ /* 0x000fe200078e00ff */
[----:B------:R-:W-:-:S04]  /*19eb0*/  LEA R2, R2, 0x3b800000, 0x17 ;  /* 0x3b80000002027811 */ /* 0x000fc800078eb8ff */
[----:B------:R-:W-:-:S07]  /*19ec0*/  LOP3.LUT R0, R2, R0, R7, 0xfe, !PT ;  /* 0x0000000002007212 */ /* 0x000fce00078efe07 */
.L_x_2086:
[----:B------:R-:W-:Y:S05]  /*19ed0*/  BSYNC.RECONVERGENT B0 ;  /* 0x0000000000007941 */ /* 0x000fea0003800200 */
.L_x_2085:
[----:B------:R-:W-:Y:S01]  /*19ee0*/  F2FP.F16.F32.PACK_AB R0, RZ, R0 ;  /* 0x00000000ff00723e */ /* 0x000fe200000000ff */
[----:B------:R-:W-:Y:S06]  /*19ef0*/  BRA `(.L_x_2070) ;  /* 0x0000000400187947 */ /* 0x000fec0003800000 */
.L_x_2083:
        /* <DEDUP_REMOVED lines=21> */
.L_x_2092:
[----:B------:R-:W-:Y:S05]  /*1a050*/  BSYNC.RECONVERGENT B1 ;  /* 0x0000000000017941 */ /* 0x000fea0003800200 */
.L_x_2091:
[----:B------:R-:W-:Y:S01]  /*1a060*/  IMAD.SHL.U32 R0, R0, 0x200000, RZ ;  /* 0x0020000000007824 */ /* 0x000fe200078e00ff */
[----:B------:R-:W-:-:S04]  /*1a070*/  LEA R2, R2, 0x37800000, 0x17 ;  /* 0x3780000002027811 */ /* 0x000fc800078eb8ff */
[----:B------:R-:W-:-:S07]  /*1a080*/  LOP3.LUT R0, R2, R0, R7, 0xfe, !PT ;  /* 0x0000000002007212 */ /* 0x000fce00078efe07 */
.L_x_2090:
[----:B------:R-:W-:Y:S05]  /*1a090*/  BSYNC.RECONVERGENT B0 ;  /* 0x0000000000007941 */ /* 0x000fea0003800200 */
.L_x_2089:
[----:B------:R-:W-:Y:S01]  /*1a0a0*/  F2FP.F16.F32.PACK_AB R0, RZ, R0 ;  /* 0x00000000ff00723e */ /* 0x000fe200000000ff */
[----:B------:R-:W-:Y:S06]  /*1a0b0*/  BRA `(.L_x_2070) ;  /* 0x0000000000a87947 */ /* 0x000fec0003800000 */
.L_x_2082:
        /* <DEDUP_REMOVED lines=14> */
.L_x_2096:
[----:B------:R-:W-:Y:S05]  /*1a1a0*/  BSYNC.RECONVERGENT B0 ;  /* 0x0000000000007941 */ /* 0x000fea0003800200 */
.L_x_2095:
[----:B------:R-:W-:Y:S01]  /*1a1b0*/  F2FP.F16.F32.PACK_AB R0, RZ, R0 ;  /* 0x00000000ff00723e */ /* 0x000fe200000000ff */
[----:B------:R-:W-:Y:S06]  /*1a1c0*/  BRA `(.L_x_2070) ;  /* 0x0000000000647947 */ /* 0x000fec0003800000 */
.L_x_2069:
        /* <DEDUP_REMOVED lines=16> */
.L_x_2097:
[----:B------:R-:W-:Y:S01]  /*1a2d0*/  PRMT R0, RZ, 0x7610, R0 ;  /* 0x00007610ff007816 */ /* 0x000fe20000000000 */
[----:B------:R-:W-:Y:S06]  /*1a2e0*/  BRA `(.L_x_2070) ;  /* 0x00000000001c7947 */ /* 0x000fec0003800000 */
.L_x_2094:
[----:B------:R-:W2:Y:S02]  /*1a2f0*/  LDG.E.64 R2, desc[UR36][R2.64] ;  /* 0x0000002402027981 */ /* 0x000ea4000c1e1b00 */
[----:B--2---:R-:W0:Y:S02]  /*1a300*/  I2F.U64 R0, R2 ;  /* 0x0000000200007312 */ /* 0x004e240000301000 */
[----:B0-----:R-:W-:Y:S01]  /*1a310*/  F2FP.F16.F32.PACK_AB R0, RZ, R0 ;  /* 0x00000000ff00723e */ /* 0x001fe200000000ff */
[----:B------:R-:W-:Y:S06]  /*1a320*/  BRA `(.L_x_2070) ;  /* 0x00000000000c7947 */ /* 0x000fec0003800000 */
.L_x_2093:
[----:B------:R-:W2:Y:S02]  /*1a330*/  LDG.E R2, desc[UR36][R2.64] ;  /* 0x0000002402027981 */ /* 0x000ea4000c1e1900 */
[----:B--2---:R-:W-:-:S04]  /*1a340*/  I2FP.F32.U32 R0, R2 ;  /* 0x0000000200007245 */ /* 0x004fc80000201000 */
[----:B------:R-:W-:-:S07]  /*1a350*/  F2FP.F16.F32.PACK_AB R0, RZ, R0 ;  /* 0x00000000ff00723e */ /* 0x000fce00000000ff */
.L_x_2070:
[----:B-----5:R-:W-:Y:S01]  /*1a360*/  HADD2.F32 R23, -RZ, R23.H0_H0 ;  /* 0x20000017ff177230 */ /* 0x020fe20000004100 */
[----:B------:R-:W-:Y:S01]  /*1a370*/  UPRMT UR4, UR43, 0x9910, URZ ;  /* 0x000099102b047896 */ /* 0x000fe200080000ff */
[----:B------:R-:W-:Y:S02]  /*1a380*/  HADD2.F32 R0, -RZ, R0.H0_H0 ;  /* 0x20000000ff007230 */ /* 0x000fe40000004100 */
[----:B------:R-:W-:Y:S02]  /*1a390*/  HADD2.F32 R22, -RZ, R22.H0_H0 ;  /* 0x20000016ff167230 */ /* 0x000fe40000004100 */
[----:B------:R-:W-:Y:S01]  /*1a3a0*/  FMUL.FTZ R23, R23, -1.4426950216293334961 ;  /* 0xbfb8aa3b17177820 */ /* 0x000fe20000410000 */
[----:B------:R-:W-:Y:S01]  /*1a3b0*/  UISETP.GT.AND UP0, UPT, UR4, 0x9, UPT ;  /* 0x000000090400788c */ /* 0x000fe2000bf04270 */
[----:B------:R-:W-:-:S04]  /*1a3c0*/  HADD2.F32 R19, -RZ, R19.H0_H0 ;  /* 0x20000013ff137230 */ /* 0x000fc80000004100 */
[----:B------:R-:W0:Y:S02]  /*1a3d0*/  MUFU.EX2 R23, R23 ;  /* 0x0000001700177308 */ /* 0x000e240000000800 */
[----:B01----:R-:W-:-:S06]  /*1a3e0*/  FADD.FTZ R2, R23, 1 ;  /* 0x3f80000017027421 */ /* 0x003fcc0000010000 */
[----:B------:R-:W0:Y:S02]  /*1a3f0*/  MUFU.RCP R2, R2 ;  /* 0x0000000200027308 */ /* 0x000e240000001000 */
[----:B0-----:R-:W-:-:S04]  /*1a400*/  FFMA.FTZ R3, -R0, R2, R0 ;  /* 0x0000000200037223 */ /* 0x001fc80000010100 */
[----:B------:R-:W-:-:S04]  /*1a410*/  FMUL.FTZ R22, R22, R3 ;  /* 0x0000000316167220 */ /* 0x000fc80000410000 */
[----:B------:R-:W-:-:S05]  /*1a420*/  FFMA.FTZ R19, R19, R2, R22 ;  /* 0x0000000213137223 */ /* 0x000fca0000010016 */
        /* <DEDUP_REMOVED lines=12> */
[----:B0-----:R-:W-:Y:S01]  /*1a4f0*/  STG.E.U8 desc[UR36][R16.64], R3 ;  /* 0x0000000310007986 */ /* 0x001fe2000c101124 */
[----:B------:R-:W-:Y:S05]  /*1a500*/  EXIT ;  /* 0x000000000000794d */ /* 0x000fea0003800000 */
.L_x_2101:
[----:B------:R-:W-:-:S06]  /*1a510*/  HADD2.F32 R3, -RZ, R19.H0_H0 ;  /* 0x20000013ff037230 */ /* 0x000fcc0000004100 */
[----:B------:R-:W0:Y:S02]  /*1a520*/  F2I.S64.TRUNC R2, R3 ;  /* 0x0000000300027311 */ /* 0x000e24000020d900 */
[----:B0-----:R-:W-:Y:S01]  /*1a530*/  STG.E.U8 desc[UR36][R16.64], R2 ;  /* 0x0000000210007986 */ /* 0x001fe2000c101124 */
[----:B------:R-:W-:Y:S05]  /*1a540*/  EXIT ;  /* 0x000000000000794d */ /* 0x000fea0003800000 */
.L_x_2100:
        /* <DEDUP_REMOVED lines=8> */
[----:B0-----:R-:W-:Y:S01]  /*1a5d0*/  STG.E.64 desc[UR36][R16.64], R2 ;  /* 0x0000000210007986 */ /* 0x001fe2000c101b24 */
[----:B------:R-:W-:Y:S05]  /*1a5e0*/  EXIT ;  /* 0x000000000000794d */ /* 0x000fea0003800000 */
.L_x_2104:
[----:B------:R-:W-:-:S06]  /*1a5f0*/  HADD2.F32 R19, -RZ, R19.H0_H0 ;  /* 0x20000013ff137230 */ /* 0x000fcc0000004100 */
[----:B------:R-:W0:Y:S02]  /*1a600*/  F2I.FTZ.TRUNC.NTZ R19, R19 ;  /* 0x0000001300137305 */ /* 0x000e24000021f100 */
[----:B0-----:R-:W-:Y:S01]  /*1a610*/  STG.E desc[UR36][R16.64], R19 ;  /* 0x0000001310007986 */ /* 0x001fe2000c101924 */
[----:B------:R-:W-:Y:S05]  /*1a620*/  EXIT ;  /* 0x000000000000794d */ /* 0x000fea0003800000 */
.L_x_2103:
[----:B------:R-:W-:-:S06]  /*1a630*/  HADD2.F32 R19, -RZ, R19.H0_H0 ;  /* 0x20000013ff137230 */ /* 0x000fcc0000004100 */
[----:B------:R-:W0:Y:S02]  /*1a640*/  F2I.FTZ.TRUNC.NTZ R19, R19 ;  /* 0x0000001300137305 */ /* 0x000e24000021f100 */
[----:B0-----:R-:W-:Y:S01]  /*1a650*/  STG.E.U16 desc[UR36][R16.64], R19 ;  /* 0x0000001310007986 */ /* 0x001fe2000c101524 */
[----:B------:R-:W-:Y:S05]  /*1a660*/  EXIT ;  /* 0x000000000000794d */ /* 0x000fea0003800000 */
.L_x_2099:
[----:B------:R-:W-:-:S09]  /*1a670*/  UISETP.GT.AND UP0, UPT, UR4, 0x6, UPT ;  /* 0x000000060400788c */ /* 0x000fd2000bf04270 */
[----:B------:R-:W-:Y:S05]  /*1a680*/  BRA.U UP0, `(.L_x_2105) ;  /* 0x0000000100247547 */ /* 0x000fea000b800000 */
[----:B------:R-:W-:-:S09]  /*1a690*/  UISETP.NE.AND UP0, UPT, UR4, 0x5, UPT ;  /* 0x000000050400788c */ /* 0x000fd2000bf05270 */
[----:B------:R-:W-:Y:S05]  /*1a6a0*/  BRA.U !UP0, `(.L_x_2106) ;  /* 0x0000000108147547 */ /* 0x000fea000b800000 */
[----:B------:R-:W-:-:S09]  /*1a6b0*/  UISETP.NE.AND UP0, UPT, UR4, 0x6, UPT ;  /* 0x000000060400788c */ /* 0x000fd2000bf05270 */
[----:B------:R-:W-:Y:S05]  /*1a6c0*/  BRA.U UP0, `(.L_x_2102) ;  /* 0x0000000900287547 */ /* 0x000fea000b800000 */
[----:B------:R-:W-:-:S05]  /*1a6d0*/  HADD2.F32 R19, -RZ, R19.H0_H0 ;  /* 0x20000013ff137230 */ /* 0x000fca0000004100 */
[----:B------:R-:W-:Y:S01]  /*1a6e0*/  STG.E desc[UR36][R16.64], R19 ;  /* 0x0000001310007986 */ /* 0x000fe2000c101924 */
[----:B------:R-:W-:Y:S05]  /*1a6f0*/  EXIT ;  /* 0x000000000000794d */ /* 0x000fea0003800000 */
.L_x_2106:
[----:B------:R-:W-:Y:S01]  /*1a700*/  STG.E.U16 desc[UR36][R16.64], R19 ;  /* 0x0000001310007986 */ /* 0x000fe2000c101524 */
[----:B------:R-:W-:Y:S05]  /*1a710*/  EXIT ;  /* 0x000000000000794d */ /* 0x000fea0003800000 */
.L_x_2105:
        /* <DEDUP_REMOVED lines=8> */
[----:B------:R-:W-:Y:S01]  /*1a7a0*/  STG.E.64 desc[UR36][R16.64], R2 ;  /* 0x0000000210007986 */ /* 0x000fe2000c101b24 */
[----:B------:R-:W-:Y:S05]  /*1a7b0*/  EXIT ;  /* 0x000000000000794d */ /* 0x000fea0003800000 */
.L_x_2108:
[----:B------:R-:W-:-:S05]  /*1a7c0*/  HADD2.F32 R0, -RZ, R19.H0_H0 ;  /* 0x20000013ff007230 */ /* 0x000fca0000004100 */
[----:B------:R-:W-:-:S04]  /*1a7d0*/  F2FP.F16.F32.PACK_AB R0, RZ, R0 ;  /* 0x00000000ff00723e */ /* 0x000fc800000000ff */
[----:B------:R-:W-:-:S05]  /*1a7e0*/  PRMT R0, R0, 0x5410, RZ ;  /* 0x0000541000007816 */ /* 0x000fca00000000ff */
[----:B------:R-:W-:Y:S01]  /*1a7f0*/  STG.E desc[UR36][R16.64], R0 ;  /* 0x0000000010007986 */ /* 0x000fe2000c101924 */
[----:B------:R-:W-:Y:S05]  /*1a800*/  EXIT ;  /* 0x000000000000794d */ /* 0x000fea0003800000 */
.L_x_2107:
[----:B------:R-:W-:-:S05]  /*1a810*/  HADD2.F32 R2, -RZ, R19.H0_H0 ;  /* 0x20000013ff027230 */ /* 0x000fca0000004100 */
[----:B------:R-:W-:-:S06]  /*1a820*/  FMUL.FTZ R2, R2, 1 ;  /* 0x3f80000002027820 */ /* 0x000fcc0000410000 */
[----:B------:R-:W0:Y:S02]  /*1a830*/  F2F.F64.F32 R2, R2 ;  /* 0x0000000200027310 */ /* 0x000e240000201800 */
[----:B0-----:R-:W-:Y:S01]  /*1a840*/  STG.E.64 desc[UR36][R16.64], R2 ;  /* 0x0000000210007986 */ /* 0x001fe2000c101b24 */
[----:B------:R-:W-:Y:S05]  /*1a850*/  EXIT ;  /* 0x000000000000794d */ /* 0x000fea0003800000 */
.L_x_2098:
        /* <DEDUP_REMOVED lines=12> */
[----:B0-----:R-:W-:Y:S01]  /*1a920*/  STG.E.U16 desc[UR36][R16.64], R3 ;  /* 0x0000000310007986 */ /* 0x001fe2000c101524 */
[----:B------:R-:W-:Y:S05]  /*1a930*/  EXIT ;  /* 0x000000000000794d */ /* 0x000fea0003800000 */
.L_x_2112:
        /* <DEDUP_REMOVED lines=17> */
.L_x_2115:
[----:B------:R-:W-:-:S04]  /*1aa50*/  SHF.R.U32.HI R3, RZ, 0x18, R3 ;  /* 0x00000018ff037819 */ /* 0x000fc80000011603 */
[----:B------:R-:W-:-:S04]  /*1aa60*/  LOP3.LUT R0, R0, 0x80, R3, 0xf8, !PT ;  /* 0x0000008000007812 */ /* 0x000fc800078ef803 */
[----:B------:R-:W-:-:S07]  /*1aa70*/  PRMT R8, R0, 0x7610, R8 ;  /* 0x0000761000087816 */ /* 0x000fce0000000008 */
.L_x_2114:
[----:B------:R-:W-:Y:S05]  /*1aa80*/  BSYNC.RECONVERGENT B0 ;  /* 0x0000000000007941 */ /* 0x000fea0003800200 */
.L_x_2113:
[----:B------:R-:W-:Y:S01]  /*1aa90*/  STG.E.U8 desc[UR36][R16.64], R8 ;  /* 0x0000000810007986 */ /* 0x000fe2000c101124 */
[----:B------:R-:W-:Y:S05]  /*1aaa0*/  EXIT ;  /* 0x000000000000794d */ /* 0x000fea0003800000 */
.L_x_2111:
        /* <DEDUP_REMOVED lines=17> */
.L_x_2118:
[----:B------:R-:W-:-:S04]  /*1abc0*/  SHF.R.U32.HI R3, RZ, 0x18, R3 ;  /* 0x00000018ff037819 */ /* 0x000fc80000011603 */
[----:B------:R-:W-:-:S04]  /*1abd0*/  LOP3.LUT R0, R0, 0x80, R3, 0xf8, !PT ;  /* 0x0000008000007812 */ /* 0x000fc800078ef803 */
[----:B------:R-:W-:-:S07]  /*1abe0*/  PRMT R8, R0, 0x7610, R8 ;  /* 0x0000761000087816 */ /* 0x000fce0000000008 */
.L_x_2117:
[----:B------:R-:W-:Y:S05]  /*1abf0*/  BSYNC.RECONVERGENT B0 ;  /* 0x0000000000007941 */ /* 0x000fea0003800200 */
.L_x_2116:
[----:B------:R-:W-:Y:S01]  /*1ac00*/  STG.E.U8 desc[UR36][R16.64], R8 ;  /* 0x0000000810007986 */ /* 0x000fe2000c101124 */
[----:B------:R-:W-:Y:S05]  /*1ac10*/  EXIT ;  /* 0x000000000000794d */ /* 0x000fea0003800000 */
.L_x_2110:
        /* <DEDUP_REMOVED lines=22> */
.L_x_2120:
[----:B------:R-:W-:-:S06]  /*1ad80*/  HADD2.F32 R2, -RZ, R19.H0_H0 ;  /* 0x20000013ff027230 */ /* 0x000fcc0000004100 */
[----:B------:R-:W0:Y:S02]  /*1ad90*/  F2I.U64.TRUNC R2, R2 ;  /* 0x0000000200027311 */ /* 0x000e24000020d800 */
[----:B0-----:R-:W-:Y:S01]  /*1ada0*/  STG.E.64 desc[UR36][R16.64], R2 ;  /* 0x0000000210007986 */ /* 0x001fe2000c101b24 */
[----:B------:R-:W-:Y:S05]  /*1adb0*/  EXIT ;  /* 0x000000000000794d */ /* 0x000fea0003800000 */
.L_x_2119:
[----:B------:R-:W-:-:S06]  /*1adc0*/  HADD2.F32 R19, -RZ, R19.H0_H0 ;  /* 0x20000013ff137230 */ /* 0x000fcc0000004100 */
[----:B------:R-:W0:Y:S02]  /*1add0*/  F2I.FTZ.U32.TRUNC.NTZ R19, R19 ;  /* 0x0000001300137305 */ /* 0x000e24000021f000 */
[----:B0-----:R-:W-:Y:S01]  /*1ade0*/  STG.E desc[UR36][R16.64], R19 ;  /* 0x0000001310007986 */ /* 0x001fe2000c101924 */
[----:B------:R-:W-:Y:S05]  /*1adf0*/  EXIT ;  /* 0x000000000000794d */ /* 0x000fea0003800000 */
.L_x_2109:
        /* <DEDUP_REMOVED lines=9> */
[----:B------:R-:W-:Y:S01]  /*1ae90*/  STG.E.U8 desc[UR36][R16.64], R3 ;  /* 0x0000000310007986 */ /* 0x000fe2000c101124 */
[----:B------:R-:W-:Y:S05]  /*1aea0*/  EXIT ;  /* 0x000000000000794d */ /* 0x000fea0003800000 */
.L_x_2122:
[----:B------:R-:W-:Y:S01]  /*1aeb0*/  HADD2.F32 R19, -RZ, R19.H0_H0 ;  /* 0x20000013ff137230 */ /* 0x000fe20000004100 */
[----:B------:R-:W-:-:S04]  /*1aec0*/  CS2R R6, SRZ ;  /* 0x0000000000067805 */ /* 0x000fc8000001ff00 */
[----:B------:R-:W-:-:S06]  /*1aed0*/  FMUL.FTZ R4, R19, 1 ;  /* 0x3f80000013047820 */ /* 0x000fcc0000410000 */
[----:B------:R-:W0:Y:S02]  /*1aee0*/  F2F.F64.F32 R4, R4 ;  /* 0x0000000400047310 */ /* 0x000e240000201800 */
[----:B0-----:R-:W-:Y:S01]  /*1aef0*/  STG.E.128 desc[UR36][R16.64], R4 ;  /* 0x0000000410007986 */ /* 0x001fe2000c101d24 */
[----:B------:R-:W-:Y:S05]  /*1af00*/  EXIT ;  /* 0x000000000000794d */ /* 0x000fea0003800000 */
.L_x_2121:
[----:B------:R-:W-:-:S09]  /*1af10*/  UISETP.NE.AND UP0, UPT, UR4, 0xf, UPT ;  /* 0x0000000f0400788c */ /* 0x000fd2000bf05270 */
[----:B------:R-:W-:Y:S05]  /*1af20*/  BRA.U !UP0, `(.L_x_2123) ;  /* 0x0000000108e87547 */ /* 0x000fea000b800000 */
[----:B------:R-:W-:-:S09]  /*1af30*/  UISETP.NE.AND UP0, UPT, UR4, 0x17, UPT ;  /* 0x000000170400788c */ /* 0x000fd2000bf05270 */
[----:B------:R-:W-:Y:S05]  /*1af40*/  BRA.U !UP0, `(.L_x_2124) ;  /* 0x0000000108907547 */ /* 0x000fea000b800000 */
[----:B------:R-:W-:-:S09]  /*1af50*/  UISETP.NE.AND UP0, UPT, UR4, 0x18, UPT ;  /* 0x000000180400788c */ /* 0x000fd2000bf05270 */
[----:B------:R-:W-:Y:S05]  /*1af60*/  BRA.U !UP0, `(.L_x_2125) ;  /* 0x0000000108447547 */ /* 0x000fea000b800000 */
.L_x_2102:
        /* <DEDUP_REMOVED lines=16> */
.L_x_2126:
[----:B------:R-:W-:Y:S05]  /*1b070*/  EXIT ;  /* 0x000000000000794d */ /* 0x000fea0003800000 */
.L_x_2125:
        /* <DEDUP_REMOVED lines=13> */
.L_x_2128:
[----:B------:R-:W-:Y:S05]  /*1b150*/  BSYNC.RECONVERGENT B0 ;  /* 0x0000000000007941 */ /* 0x000fea0003800200 */
.L_x_2127:
[----:B------:R-:W-:-:S05]  /*1b160*/  LOP3.LUT R3, R0, 0x80, R3, 0xf8, !PT ;  /* 0x0000008000037812 */ /* 0x000fca00078ef803 */
[----:B------:R-:W-:Y:S01]  /*1b170*/  STG.E.U8 desc[UR36][R16.64], R3 ;  /* 0x0000000310007986 */ /* 0x000fe2000c101124 */
[----:B------:R-:W-:Y:S05]  /*1b180*/  EXIT ;  /* 0x000000000000794d */ /* 0x000fea0003800000 */
.L_x_2124:
        /* <DEDUP_REMOVED lines=12> */
.L_x_2130:
[----:B------:R-:W-:Y:S01]  /*1b250*/  IMAD.MOV.U32 R0, RZ, RZ, 0x7f ;  /* 0x0000007fff007424 */ /* 0x000fe200078e00ff */
[----:B------:R-:W-:-:S04]  /*1b260*/  ISETP.GT.U32.AND P0, PT, R2, 0x7f800000, PT ;  /* 0x7f8000000200780c */ /* 0x000fc80003f04070 */
[----:B------:R-:W-:-:S09]  /*1b270*/  SEL R0, R0, 0x7c, P0 ;  /* 0x0000007c00007807 */ /* 0x000fd20000000000 */
.L_x_2131:
[----:B------:R-:W-:Y:S05]  /*1b280*/  BSYNC.RECONVERGENT B0 ;  /* 0x0000000000007941 */ /* 0x000fea0003800200 */
.L_x_2129:
[----:B------:R-:W-:-:S04]  /*1b290*/  SHF.R.U32.HI R3, RZ, 0x18, R3 ;  /* 0x00000018ff037819 */ /* 0x000fc80000011603 */
[----:B------:R-:W-:-:S05]  /*1b2a0*/  LOP3.LUT R3, R0, 0x80, R3, 0xf8, !PT ;  /* 0x0000008000037812 */ /* 0x000fca00078ef803 */
[----:B------:R-:W-:Y:S01]  /*1b2b0*/  STG.E.U8 desc[UR36][R16.64], R3 ;  /* 0x0000000310007986 */ /* 0x000fe2000c101124 */
[----:B------:R-:W-:Y:S05]  /*1b2c0*/  EXIT ;  /* 0x000000000000794d */ /* 0x000fea0003800000 */
.L_x_2123:
[----:B------:R-:W-:-:S05]  /*1b2d0*/  HADD2.F32 R0, -RZ, R19.H0_H0 ;  /* 0x20000013ff007230 */ /* 0x000fca0000004100 */
[----:B------:R-:W-:-:S05]  /*1b2e0*/  F2FP.BF16.F32.PACK_AB R0, RZ, R0 ;  /* 0x00000000ff00723e */ /* 0x000fca00000010ff */
[----:B------:R-:W-:Y:S01]  /*1b2f0*/  STG.E.U16 desc[UR36][R16.64], R0 ;  /* 0x0000000010007986 */ /* 0x000fe2000c101524 */
[----:B------:R-:W-:Y:S05]  /*1b300*/  EXIT ;  /* 0x000000000000794d */ /* 0x000fea0003800000 */
.L_x_2132:
        /* <DEDUP_REMOVED lines=15> */
.L_x_9246:


//--------------------- .text._ZN2at6native27unrolled_elementwise_kernelIZZZNS0_14glu_jvp_kernelERNS_18TensorIteratorBaseEENKUlvE_clEvENKUlvE1_clEvEUlN3c104HalfES7_S7_S7_E_St5arrayIPcLm5EELi4E23TrivialOffsetCalculatorILi4EjESC_ILi1EjENS0_6memory12LoadWithCastILi4EEENSF_13StoreWithCastILi1EEEEEviT_T0_T2_T3_T4_T5_ --------------------------
	.section	.text._ZN2at6native27unrolled_elementwise_kernelIZZZNS0_14glu_jvp_kernelERNS_18TensorIteratorBaseEENKUlvE_clEvENKUlvE1_clEvEUlN3c104HalfES7_S7_S7_E_St5arrayIPcLm5EELi4E23TrivialOffsetCalculatorILi4EjESC_ILi1EjENS0_6memory12LoadWithCastILi4EEENSF_13StoreWithCastILi1EEEEEviT_T0_T2_T3_T4_T5_,"ax",@progbits
	.align	128
        .global         _ZN2at6native27unrolled_elementwise_kernelIZZZNS0_14glu_jvp_kernelERNS_18TensorIteratorBaseEENKUlvE_clEvENKUlvE1_clEvEUlN3c104HalfES7_S7_S7_E_St5arrayIPcLm5EELi4E23TrivialOffsetCalculatorILi4EjESC_ILi1EjENS0_6memory12LoadWithCastILi4EEENSF_13StoreWithCastILi1EEEEEviT_T0_T2_T3_T4_T5_
        .type           _ZN2at6native27unrolled_elementwise_kernelIZZZNS0_14glu_jvp_kernelERNS_18TensorIteratorBaseEENKUlvE_clEvENKUlvE1_clEvEUlN3c104HalfES7_S7_S7_E_St5arrayIPcLm5EELi4E23TrivialOffsetCalculatorILi4EjESC_ILi1EjENS0_6memory12LoadWithCastILi4EEENSF_13StoreWithCastILi1EEEEEviT_T0_T2_T3_T4_T5_,@function
        .size           _ZN2at6native27unrolled_elementwise_kernelIZZZNS0_14glu_jvp_kernelERNS_18TensorIteratorBaseEENKUlvE_clEvENKUlvE1_clEvEUlN3c104HalfES7_S7_S7_E_St5arrayIPcLm5EELi4E23TrivialOffsetCalculatorILi4EjESC_ILi1EjENS0_6memory12LoadWithCastILi4EEENSF_13StoreWithCastILi1EEEEEviT_T0_T2_T3_T4_T5_,(.L_x_9247 - _ZN2at6native27unrolled_elementwise_kernelIZZZNS0_14glu_jvp_kernelERNS_18TensorIteratorBaseEENKUlvE_clEvENKUlvE1_clEvEUlN3c104HalfES7_S7_S7_E_St5arrayIPcLm5EELi4E23TrivialOffsetCalculatorILi4EjESC_ILi1EjENS0_6memory12LoadWithCastILi4EEENSF_13StoreWithCastILi1EEEEEviT_T0_T2_T3_T4_T5_)
        .other          _ZN2at6native27unrolled_elementwise_kernelIZZZNS0_14glu_jvp_kernelERNS_18TensorIteratorBaseEENKUlvE_clEvENKUlvE1_clEvEUlN3c104HalfES7_S7_S7_E_St5arrayIPcLm5EELi4E23TrivialOffsetCalculatorILi4EjESC_ILi1EjENS0_6memory12LoadWithCastILi4EEENSF_13StoreWithCastILi1EEEEEviT_T0_T2_T3_T4_T5_,@"STO_CUDA_ENTRY STV_DEFAULT"
_ZN2at6native27unrolled_elementwise_kernelIZZZNS0_14glu_jvp_kernelERNS_18TensorIteratorBaseEENKUlvE_clEvENKUlvE1_clEvEUlN3c104HalfES7_S7_S7_E_St5arrayIPcLm5EELi4E23TrivialOffsetCalculatorILi4EjESC_ILi1EjENS0_6memory12LoadWithCastILi4EEENSF_13StoreWithCastILi1EEEEEviT_T0_T2_T3_T4_T5_:
.text._ZN2at6native27unrolled_elementwise_kernelIZZZNS0_14glu_jvp_kernelERNS_18TensorIteratorBaseEENKUlvE_clEvENKUlvE1_clEvEUlN3c104HalfES7_S7_S7_E_St5arrayIPcLm5EELi4E23TrivialOffsetCalculatorILi4EjESC_ILi1EjENS0_6memory12LoadWithCastILi4EEENSF_13StoreWithCastILi1EEEEEviT_T0_T2_T3_T4_T5_:
        /* <DEDUP_REMOVED lines=41> */
.L_x_2138:
[----:B------:R-:W2:Y:S02]  /*0290*/  LDG.E.U8 R4, desc[UR36][R4.64] ;  /* 0x0000002404047981 */ /* 0x000ea4000c1e1100 */
[----:B--2---:R-:W-:-:S04]  /*02a0*/  I2FP.F32.U32 R0, R4 ;  /* 0x0000000400007245 */ /* 0x004fc80000201000 */
[----:B------:R-:W-:-:S04]  /*02b0*/  F2FP.F16.F32.PACK_AB R0, RZ, R0 ;  /* 0x00000000ff00723e */ /* 0x000fc800000000ff */
[----:B------:R-:W-:Y:S01]  /*02c0*/  PRMT R16, R0, 0x7610, R16 ;  /* 0x0000761000107816 */ /* 0x000fe20000000010 */
[----:B------:R-:W-:Y:S06]  /*02d0*/  BRA `(.L_x_2140) ;  /* 0x0000000c00d87947 */ /* 0x000fec0003800000 */
.L_x_2137:
        /* <DEDUP_REMOVED lines=11> */
.L_x_2142:
[----:B------:R-:W2:Y:S02]  /*0390*/  LDG.E R4, desc[UR36][R4.64] ;  /* 0x0000002404047981 */ /* 0x000ea4000c1e1900 */
[----:B--2---:R-:W-:-:S04]  /*03a0*/  I2FP.F32.S32 R0, R4 ;  /* 0x0000000400007245 */ /* 0x004fc80000201400 */
[----:B------:R-:W-:-:S04]  /*03b0*/  F2FP.F16.F32.PACK_AB R0, RZ, R0 ;  /* 0x00000000ff00723e */ /* 0x000fc800000000ff */
[----:B------:R-:W-:Y:S01]  /*03c0*/  PRMT R16, R0, 0x7610, R16 ;  /* 0x0000761000107816 */ /* 0x000fe20000000010 */
[----:B------:R-:W-:Y:S06]  /*03d0*/  BRA `(.L_x_2140) ;  /* 0x0000000c00987947 */ /* 0x000fec0003800000 */
.L_x_2141:
[----:B------:R-:W2:Y:S02]  /*03e0*/  LDG.E.U16 R4, desc[UR36][R4.64] ;  /* 0x0000002404047981 */ /* 0x000ea4000c1e1500 */
[----:B--2---:R-:W0:Y:S02]  /*03f0*/  I2F.S16 R0, R4 ;  /* 0x0000000400007306 */ /* 0x004e240000101400 */
[----:B0-----:R-:W-:-:S04]  /*0400*/  F2FP.F16.F32.PACK_AB R0, RZ, R0 ;  /* 0x00000000ff00723e */ /* 0x001fc800000000ff */
[----:B------:R-:W-:Y:S01]  /*0410*/  PRMT R16, R0, 0x7610, R16 ;  /* 0x0000761000107816 */ /* 0x000fe20000000010 */
[----:B------:R-:W-:Y:S06]  /*0420*/  BRA `(.L_x_2140) ;  /* 0x0000000c00847947 */ /* 0x000fec0003800000 */
.L_x_2136:
        /* <DEDUP_REMOVED lines=9> */
.L_x_2144:
[----:B------:R1:W5:Y:S01]  /*04c0*/  LDG.E.U16 R16, desc[UR36][R4.64] ;  /* 0x0000002404107981 */ /* 0x000362000c1e1500 */
[----:B------:R-:W-:Y:S05]  /*04d0*/  BRA `(.L_x_2140) ;  /* 0x0000000c00587947 */ /* 0x000fea0003800000 */
.L_x_2143:
        /* <DEDUP_REMOVED lines=9> */
.L_x_2146:
[----:B------:R0:W5:Y:S01]  /*0570*/  LDG.E.U16 R16, desc[UR36][R4.64] ;  /* 0x0000002404107981 */ /* 0x000162000c1e1500 */
[----:B------:R-:W-:Y:S05]  /*0580*/  BRA `(.L_x_2140) ;  /* 0x0000000c002c7947 */ /* 0x000fea0003800000 */
.L_x_2145:
        /* <DEDUP_REMOVED lines=13> */
.L_x_2135:
        /* <DEDUP_REMOVED lines=14> */
.L_x_2149:
        /* <DEDUP_REMOVED lines=13> */
.L_x_2148:
        /* <DEDUP_REMOVED lines=27> */
.L_x_2151:
        /* <DEDUP_REMOVED lines=12> */
[----:B------:R-:W-:-:S04]  /*0a80*/  F2FP.F16.F32.PACK_AB R0, RZ, R0 ;  /* 0x00000000ff00723e */ /* 0x000fc800000000ff */
[----:B------:R-:W-:Y:S01]  /*0a90*/  PRMT R16, R0, 0x7610, R16 ;  /* 0x0000761000107816 */ /* 0x000fe20000000010 */
[----:B------:R-:W-:Y:S06]  /*0aa0*/  BRA `(.L_x_2140) ;  /* 0x0000000400e47947 */ /* 0x000fec0003800000 */
.L_x_2150:
[----:B------:R-:W2:Y:S02]  /*0ab0*/  LDG.E.U16 R0, desc[UR36][R4.64] ;  /* 0x0000002404007981 */ /* 0x000ea4000c1e1500 */
[----:B--2---:R-:W-:-:S05]  /*0ac0*/  IMAD.U32 R0, R0, 0x10000, RZ ;  /* 0x0001000000007824 */ /* 0x004fca00078e00ff */
[----:B------:R-:W-:-:S04]  /*0ad0*/  F2FP.F16.F32.PACK_AB R0, RZ, R0 ;  /* 0x00000000ff00723e */ /* 0x000fc800000000ff */
[----:B------:R-:W-:Y:S01]  /*0ae0*/  PRMT R16, R0, 0x7610, R16 ;  /* 0x0000761000107816 */ /* 0x000fe20000000010 */
[----:B------:R-:W-:Y:S06]  /*0af0*/  BRA `(.L_x_2140) ;  /* 0x0000000400d07947 */ /* 0x000fec0003800000 */
.L_x_2147:
        /* <DEDUP_REMOVED lines=13> */
.L_x_2154:
        /* <DEDUP_REMOVED lines=21> */
.L_x_2158:
[----:B------:R-:W-:Y:S05]  /*0d20*/  BSYNC.RECONVERGENT B1 ;  /* 0x0000000000017941 */ /* 0x000fea0003800200 */
.L_x_2157:
[----:B------:R-:W-:Y:S01]  /*0d30*/  IMAD.SHL.U32 R0, R0, 0x100000, RZ ;  /* 0x0010000000007824 */ /* 0x000fe200078e00ff */
[----:B------:R-:W-:-:S04]  /*0d40*/  LEA R3, R3, 0x3b800000, 0x17 ;  /* 0x3b80000003037811 */ /* 0x000fc800078eb8ff */
[----:B------:R-:W-:-:S07]  /*0d50*/  LOP3.LUT R0, R3, R0, R7, 0xfe, !PT ;  /* 0x0000000003007212 */ /* 0x000fce00078efe07 */
.L_x_2156:
[----:B------:R-:W-:Y:S05]  /*0d60*/  BSYNC.RECONVERGENT B0 ;  /* 0x0000000000007941 */ /* 0x000fea0003800200 */
.L_x_2155:
[----:B------:R-:W-:-:S04]  /*0d70*/  F2FP.F16.F32.PACK_AB R0, RZ, R0 ;  /* 0x00000000ff00723e */ /* 0x000fc800000000ff */
[----:B------:R-:W-:Y:S01]  /*0d80*/  PRMT R16, R0, 0x7610, R16 ;  /* 0x0000761000107816 */ /* 0x000fe20000000010 */
[----:B------:R-:W-:Y:S06]  /*0d90*/  BRA `(.L_x_2140) ;  /* 0x0000000400287947 */ /* 0x000fec0003800000 */
.L_x_2153:
        /* <DEDUP_REMOVED lines=21> */
.L_x_2162:
[----:B------:R-:W-:Y:S05]  /*0ef0*/  BSYNC.RECONVERGENT B1 ;  /* 0x0000000000017941 */ /* 0x000fea0003800200 */
.L_x_2161:
[----:B------:R-:W-:Y:S01]  /*0f00*/  IMAD.SHL.U32 R0, R0, 0x200000, RZ ;  /* 0x0020000000007824 */ /* 0x000fe200078e00ff */
[----:B------:R-:W-:-:S04]  /*0f10*/  LEA R3, R3, 0x37800000, 0x17 ;  /* 0x3780000003037811 */ /* 0x000fc800078eb8ff */
[----:B------:R-:W-:-:S07]  /*0f20*/  LOP3.LUT R0, R3, R0, R7, 0xfe, !PT ;  /* 0x0000000003007212 */ /* 0x000fce00078efe07 */
.L_x_2160:
[----:B------:R-:W-:Y:S05]  /*0f30*/  BSYNC.RECONVERGENT B0 ;  /* 0x0000000000007941 */ /* 0x000fea0003800200 */
.L_x_2159:
[----:B------:R-:W-:-:S04]  /*0f40*/  F2FP.F16.F32.PACK_AB R0, RZ, R0 ;  /* 0x00000000ff00723e */ /* 0x000fc800000000ff */
[----:B------:R-:W-:Y:S01]  /*0f50*/  PRMT R16, R0, 0x7610, R16 ;  /* 0x0000761000107816 */ /* 0x000fe20000000010 */
[----:B------:R-:W-:Y:S06]  /*0f60*/  BRA `(.L_x_2140) ;  /* 0x0000000000b47947 */ /* 0x000fec0003800000 */
.L_x_2152:
[----:B------:R-:W-:-:S09]  /*0f70*/  UISETP.NE.AND UP0, UPT, UR4, 0x1c, UPT ;  /* 0x0000001c0400788c */ /* 0x000fd2000bf05270 */
[----:B------:R-:W-:Y:S05]  /*0f80*/  BRA.U !UP0, `(.L_x_2163) ;  /* 0x00000001089c7547 */ /* 0x000fea000b800000 */
[----:B------:R-:W-:-:S09]  /*0f90*/  UISETP.NE.AND UP0, UPT, UR4, 0x1d, UPT ;  /* 0x0000001d0400788c */ /* 0x000fd2000bf05270 */
[----:B------:R-:W-:Y:S05]  /*0fa0*/  BRA.U !UP0, `(.L_x_2164) ;  /* 0x0000000108807547 */ /* 0x000fea000b800000 */
[----:B------:R-:W-:-:S09]  /*0fb0*/  UISETP.NE.AND UP0, UPT, UR4, 0x2c, UPT ;  /* 0x0000002c0400788c */ /* 0x000fd2000bf05270 */
[----:B------:R-:W-:Y:S05]  /*0fc0*/  BRA.U !UP0, `(.L_x_2165) ;  /* 0x0000000108487547 */ /* 0x000fea000b800000 */
.L_x_2139:
        /* <DEDUP_REMOVED lines=16> */
.L_x_2166:
[----:B------:R-:W-:Y:S01]  /*10d0*/  PRMT R16, RZ, 0x7610, R16 ;  /* 0x00007610ff107816 */ /* 0x000fe20000000010 */
[----:B------:R-:W-:Y:S06]  /*10e0*/  BRA `(.L_x_2140) ;  /* 0x0000000000547947 */ /* 0x000fec0003800000 */
.L_x_2165:
        /* <DEDUP_REMOVED lines=8> */
.L_x_2168:
[----:B------:R-:W-:Y:S05]  /*1170*/  BSYNC.RECONVERGENT B0 ;  /* 0x0000000000007941 */ /* 0x000fea0003800200 */
.L_x_2167:
[----:B------:R-:W-:-:S04]  /*1180*/  F2FP.F16.F32.PACK_AB R0, RZ, R0 ;  /* 0x00000000ff00723e */ /* 0x000fc800000000ff */
[----:B------:R-:W-:Y:S01]  /*1190*/  PRMT R16, R0, 0x7610, R16 ;  /* 0x0000761000107816 */ /* 0x000fe20000000010 */
[----:B------:R-:W-:Y:S06]  /*11a0*/  BRA `(.L_x_2140) ;  /* 0x0000000000247947 */ /* 0x000fec0003800000 */
.L_x_2164:
[----:B------:R-:W2:Y:S02]  /*11b0*/  LDG.E.64 R4, desc[UR36][R4.64] ;  /* 0x0000002404047981 */ /* 0x000ea4000c1e1b00 */
[----:B--2---:R-:W0:Y:S02]  /*11c0*/  I2F.U64 R0, R4 ;  /* 0x0000000400007312 */ /* 0x004e240000301000 */
[----:B0-----:R-:W-:-:S04]  /*11d0*/  F2FP.F16.F32.PACK_AB R0, RZ, R0 ;  /* 0x00000000ff00723e */ /* 0x001fc800000000ff */
[----:B------:R-:W-:Y:S01]  /*11e0*/  PRMT R16, R0, 0x7610, R16 ;  /* 0x0000761000107816 */ /* 0x000fe20000000010 */
[----:B------:R-:W-:Y:S06]  /*11f0*/  BRA `(.L_x_2140) ;  /* 0x0000000000107947 */ /* 0x000fec0003800000 */
.L_x_2163:
[----:B------:R-:W2:Y:S02]  /*1200*/  LDG.E R4, desc[UR36][R4.64] ;  /* 0x0000002404047981 */ /* 0x000ea4000c1e1900 */
[----:B--2---:R-:W-:-:S04]  /*1210*/  I2FP.F32.U32 R0, R4 ;  /* 0x0000000400007245 */ /* 0x004fc80000201000 */
[----:B------:R-:W-:-:S04]  /*1220*/  F2FP.F16.F32.PACK_AB R0, RZ, R0 ;  /* 0x00000000ff00723e */ /* 0x000fc800000000ff */
[----:B------:R-:W-:-:S07]  /*1230*/  PRMT R16, R0, 0x7610, R16 ;  /* 0x0000761000107816 */ /* 0x000fce0000000010 */
.L_x_2140:
[----:B01----:R-:W0:Y:S01]  /*1240*/  LDC.64 R4, c[0x0][0x398] ;  /* 0x0000e600ff047b82 */ /* 0x003e220000000a00 */
        /* <DEDUP_REMOVED lines=20> */
.L_x_2172:
[----:B------:R-:W2:Y:S02]  /*1390*/  LDG.E.U8 R4, desc[UR36][R4.64] ;  /* 0x0000002404047981 */ /* 0x000ea4000c1e1100 */
[----:B--2---:R-:W-:-:S04]  /*13a0*/  I2FP.F32.U32 R0, R4 ;  /* 0x0000000400007245 */ /* 0x004fc80000201000 */
[----:B------:R-:W-:-:S04]  /*13b0*/  F2FP.F16.F32.PACK_AB R0, RZ, R0 ;  /* 0x00000000ff00723e */ /* 0x000fc800000000ff */
[----:B------:R-:W-:Y:S01]  /*13c0*/  PRMT R17, R0, 0x7610, R17 ;  /* 0x0000761000117816 */ /* 0x000fe20000000011 */
[----:B------:R-:W-:Y:S06]  /*13d0*/  BRA `(.L_x_2174) ;  /* 0x0000000c00d87947 */ /* 0x000fec0003800000 */
.L_x_2171:
        /* <DEDUP_REMOVED lines=11> */
.L_x_2176:
[----:B------:R-:W2:Y:S02]  /*1490*/  LDG.E R4, desc[UR36][R4.64] ;  /* 0x0000002404047981 */ /* 0x000ea4000c1e1900 */
[----:B--2---:R-:W-:-:S04]  /*14a0*/  I2FP.F32.S32 R0, R4 ;  /* 0x0000000400007245 */ /* 0x004fc80000201400 */
[----:B------:R-:W-:-:S04]  /*14b0*/  F2FP.F16.F32.PACK_AB R0, RZ, R0 ;  /* 0x00000000ff00723e */ /* 0x000fc800000000ff */
[----:B------:R-:W-:Y:S01]  /*14c0*/  PRMT R17, R0, 0x7610, R17 ;  /* 0x0000761000117816 */ /* 0x000fe20000000011 */
[----:B------:R-:W-:Y:S06]  /*14d0*/  BRA `(.L_x_2174) ;  /* 0x0000000c00987947 */ /* 0x000fec0003800000 */
.L_x_2175:
[----:B------:R-:W2:Y:S02]  /*14e0*/  LDG.E.U16 R4, desc[UR36][R4.64] ;  /* 0x0000002404047981 */ /* 0x000ea4000c1e1500 */
[----:B--2---:R-:W0:Y:S02]  /*14f0*/  I2F.S16 R0, R4 ;  /* 0x0000000400007306 */ /* 0x004e240000101400 */
[----:B0-----:R-:W-:-:S04]  /*1500*/  F2FP.F16.F32.PACK_AB R0, RZ, R0 ;  /* 0x00000000ff00723e */ /* 0x001fc800000000ff */
[----:B------:R-:W-:Y:S01]  /*1510*/  PRMT R17, R0, 0x7610, R17 ;  /* 0x0000761000117816 */ /* 0x000fe20000000011 */
[----:B------:R-:W-:Y:S06]  /*1520*/  BRA `(.L_x_2174) ;  /* 0x0000000c00847947 */ /* 0x000fec0003800000 */
.L_x_2170:
        /* <DEDUP_REMOVED lines=9> */
.L_x_2178:
[----:B------:R1:W5:Y:S01]  /*15c0*/  LDG.E.U16 R17, desc[UR36][R4.64] ;  /* 0x0000002404117981 */ /* 0x000362000c1e1500 */
[----:B------:R-:W-:Y:S05]  /*15d0*/  BRA `(.L_x_2174) ;  /* 0x0000000c00587947 */ /* 0x000fea0003800000 */
.L_x_2177:
        /* <DEDUP_REMOVED lines=9> */
.L_x_2180:
[----:B------:R0:W5:Y:S01]  /*1670*/  LDG.E.U16 R17, desc[UR36][R4.64] ;  /* 0x0000002404117981 */ /* 0x000162000c1e1500 */
[----:B------:R-:W-:Y:S05]  /*1680*/  BRA `(.L_x_2174) ;  /* 0x0000000c002c7947 */ /* 0x000fea0003800000 */
.L_x_2179:
        /* <DEDUP_REMOVED lines=13> */
.L_x_2169:
        /* <DEDUP_REMOVED lines=14> */
.L_x_2183:
        /* <DEDUP_REMOVED lines=13> */
.L_x_2182:
        /* <DEDUP_REMOVED lines=27> */
.L_x_2185:
        /* <DEDUP_REMOVED lines=15> */
.L_x_2184:
[----:B------:R-:W2:Y:S02]  /*1bb0*/  LDG.E.U16 R0, desc[UR36][R4.64] ;  /* 0x0000002404007981 */ /* 0x000ea4000c1e1500 */
[----:B--2---:R-:W-:-:S05]  /*1bc0*/  IMAD.U32 R0, R0, 0x10000, RZ ;  /* 0x0001000000007824 */ /* 0x004fca00078e00ff */
[----:B------:R-:W-:-:S04]  /*1bd0*/  F2FP.F16.F32.PACK_AB R0, RZ, R0 ;  /* 0x00000000ff00723e */ /* 0x000fc800000000ff */
[----:B------:R-:W-:Y:S01]  /*1be0*/  PRMT R17, R0, 0x7610, R17 ;  /* 0x0000761000117816 */ /* 0x000fe20000000011 */
[----:B------:R-:W-:Y:S06]  /*1bf0*/  BRA `(.L_x_2174) ;  /* 0x0000000400d07947 */ /* 0x000fec0003800000 */
.L_x_2181:
        /* <DEDUP_REMOVED lines=13> */
.L_x_2188:
        /* <DEDUP_REMOVED lines=21> */
.L_x_2192:
[----:B------:R-:W-:Y:S05]  /*1e20*/  BSYNC.RECONVERGENT B1 ;  /* 0x0000000000017941 */ /* 0x000fea0003800200 */
.L_x_2191:
[----:B------:R-:W-:Y:S01]  /*1e30*/  IMAD.SHL.U32 R0, R0, 0x100000, RZ ;  /* 0x0010000000007824 */ /* 0x000fe200078e00ff */
[----:B------:R-:W-:-:S04]  /*1e40*/  LEA R3, R3, 0x3b800000, 0x17 ;  /* 0x3b80000003037811 */ /* 0x000fc800078eb8ff */
[----:B------:R-:W-:-:S07]  /*1e50*/  LOP3.LUT R0, R3, R0, R7, 0xfe, !PT ;  /* 0x0000000003007212 */ /* 0x000fce00078efe07 */
.L_x_2190:
[----:B------:R-:W-:Y:S05]  /*1e60*/  BSYNC.RECONVERGENT B0 ;  /* 0x0000000000007941 */ /* 0x000fea0003800200 */
.L_x_2189:
[----:B------:R-:W-:-:S04]  /*1e70*/  F2FP.F16.F32.PACK_AB R0, RZ, R0 ;  /* 0x00000000ff00723e */ /* 0x000fc800000000ff */
[----:B------:R-:W-:Y:S01]  /*1e80*/  PRMT R17, R0, 0x7610, R17 ;  /* 0x0000761000117816 */ /* 0x000fe20000000011 */
[----:B------:R-:W-:Y:S06]  /*1e90*/  BRA `(.L_x_2174) ;  /* 0x0000000400287947 */ /* 0x000fec0003800000 */
.L_x_2187:
        /* <DEDUP_REMOVED lines=21> */
.L_x_2196:
[----:B------:R-:W-:Y:S05]  /*1ff0*/  BSYNC.RECONVERGENT B1 ;  /* 0x0000000000017941 */ /* 0x000fea0003800200 */
.L_x_2195:
[----:B------:R-:W-:Y:S01]  /*2000*/  IMAD.SHL.U32 R0, R0, 0x200000, RZ ;  /* 0x0020000000007824 */ /* 0x000fe200078e00ff */
[----:B------:R-:W-:-:S04]  /*2010*/  LEA R3, R3, 0x37800000, 0x17 ;  /* 0x3780000003037811 */ /* 0x000fc800078eb8ff */
[----:B------:R-:W-:-:S07]  /*2020*/  LOP3.LUT R0, R3, R0, R7, 0xfe, !PT ;  /* 0x0000000003007212 */ /* 0x000fce00078efe07 */
.L_x_2194:
[----:B------:R-:W-:Y:S05]  /*2030*/  BSYNC.RECONVERGENT B0 ;  /* 0x0000000000007941 */ /* 0x000fea0003800200 */
.L_x_2193:
[----:B------:R-:W-:-:S04]  /*2040*/  F2FP.F16.F32.PACK_AB R0, RZ, R0 ;  /* 0x00000000ff00723e */ /* 0x000fc800000000ff */
[----:B------:R-:W-:Y:S01]  /*2050*/  PRMT R17, R0, 0x7610, R17 ;  /* 0x0000761000117816 */ /* 0x000fe20000000011 */
[----:B------:R-:W-:Y:S06]  /*2060*/  BRA `(.L_x_2174) ;  /* 0x0000000000b47947 */ /* 0x000fec0003800000 */
.L_x_2186:
[----:B------:R-:W-:-:S09]  /*2070*/  UISETP.NE.AND UP0, UPT, UR4, 0x1c, UPT ;  /* 0x0000001c0400788c */ /* 0x000fd2000bf05270 */
[----:B------:R-:W-:Y:S05]  /*2080*/  BRA.U !UP0, `(.L_x_2197) ;  /* 0x00000001089c7547 */ /* 0x000fea000b800000 */
[----:B------:R-:W-:-:S09]  /*2090*/  UISETP.NE.AND UP0, UPT, UR4, 0x1d, UPT ;  /* 0x0000001d0400788c */ /* 0x000fd2000bf05270 */
[----:B------:R-:W-:Y:S05]  /*20a0*/  BRA.U !UP0, `(.L_x_2198) ;  /* 0x0000000108807547 */ /* 0x000fea000b800000 */
[----:B------:R-:W-:-:S09]  /*20b0*/  UISETP.NE.AND UP0, UPT, UR4, 0x2c, UPT ;  /* 0x0000002c0400788c */ /* 0x000fd2000bf05270 */
[----:B------:R-:W-:Y:S05]  /*20c0*/  BRA.U !UP0, `(.L_x_2199) ;  /* 0x0000000108487547 */ /* 0x000fea000b800000 */
.L_x_2173:
        /* <DEDUP_REMOVED lines=16> */
.L_x_2200:
[----:B------:R-:W-:Y:S01]  /*21d0*/  PRMT R17, RZ, 0x7610, R17 ;  /* 0x00007610ff117816 */ /* 0x000fe20000000011 */
[----:B------:R-:W-:Y:S06]  /*21e0*/  BRA `(.L_x_2174) ;  /* 0x0000000000547947 */ /* 0x000fec0003800000 */
.L_x_2199:
        /* <DEDUP_REMOVED lines=8> */
.L_x_2202:
[----:B------:R-:W-:Y:S05]  /*2270*/  BSYNC.RECONVERGENT B0 ;  /* 0x0000000000007941 */ /* 0x000fea0003800200 */
.L_x_2201:
[----:B------:R-:W-:-:S04]  /*2280*/  F2FP.F16.F32.PACK_AB R0, RZ, R0 ;  /* 0x00000000ff00723e */ /* 0x000fc800000000ff */
[----:B------:R-:W-:Y:S01]  /*2290*/  PRMT R17, R0, 0x7610, R17 ;  /* 0x0000761000117816 */ /* 0x000fe20000000011 */
[----:B------:R-:W-:Y:S06]  /*22a0*/  BRA `(.L_x_2174) ;  /* 0x0000000000247947 */ /* 0x000fec0003800000 */
.L_x_2198:
[----:B------:R-:W2:Y:S02]  /*22b0*/  LDG.E.64 R4, desc[UR36][R4.64] ;  /* 0x0000002404047981 */ /* 0x000ea4000c1e1b00 */
[----:B--2---:R-:W0:Y:S02]  /*22c0*/  I2F.U64 R0, R4 ;  /* 0x0000000400007312 */ /* 0x004e240000301000 */
[----:B0-----:R-:W-:-:S04]  /*22d0*/  F2FP.F16.F32.PACK_AB R0, RZ, R0 ;  /* 0x00000000ff00723e */ /* 0x001fc800000000ff */
[----:B------:R-:W-:Y:S01]  /*22e0*/  PRMT R17, R0, 0x7610, R17 ;  /* 0x0000761000117816 */ /* 0x000fe20000000011 */
[----:B------:R-:W-:Y:S06]  /*22f0*/  BRA `(.L_x_2174) ;  /* 0x0000000000107947 */ /* 0x000fec0003800000 */
.L_x_2197:
[----:B------:R-:W2:Y:S02]  /*2300*/  LDG.E R4, desc[UR36][R4.64] ;  /* 0x0000002404047981 */ /* 0x000ea4000c1e1900 */
[----:B--2---:R-:W-:-:S04]  /*2310*/  I2FP.F32.U32 R0, R4 ;  /* 0x0000000400007245 */ /* 0x004fc80000201000 */
[----:B------:R-:W-:-:S04]  /*2320*/  F2FP.F16.F32.PACK_AB R0, RZ, R0 ;  /* 0x00000000ff00723e */ /* 0x000fc800000000ff */
[----:B------:R-:W-:-:S07]  /*2330*/  PRMT R17, R0, 0x7610, R17 ;  /* 0x0000761000117816 */ /* 0x000fce0000000011 */
.L_x_2174:
        /* <DEDUP_REMOVED lines=21> */
.L_x_2206:
[----:B------:R-:W2:Y:S02]  /*2490*/  LDG.E.U8 R4, desc[UR36][R4.64] ;  /* 0x0000002404047981 */ /* 0x000ea4000c1e1100 */
[----:B--2---:R-:W-:-:S04]  /*24a0*/  I2FP.F32.U32 R0, R4 ;  /* 0x0000000400007245 */ /* 0x004fc80000201000 */
[----:B------:R-:W-:-:S04]  /*24b0*/  F2FP.F16.F32.PACK_AB R0, RZ, R0 ;  /* 0x00000000ff00723e */ /* 0x000fc800000000ff */
[----:B------:R-:W-:Y:S01]  /*24c0*/  PRMT R18, R0, 0x7610, R18 ;  /* 0x0000761000127816 */ /* 0x000fe20000000012 */
[----:B------:R-:W-:Y:S06]  /*24d0*/  BRA `(.L_x_2208) ;  /* 0x0000000c00d87947 */ /* 0x000fec0003800000 */
.L_x_2205:
        /* <DEDUP_REMOVED lines=11> */
.L_x_2210:
[----:B------:R-:W2:Y:S02]  /*2590*/  LDG.E R4, desc[UR36][R4.64] ;  /* 0x0000002404047981 */ /* 0x000ea4000c1e1900 */
[----:B--2---:R-:W-:-:S04]  /*25a0*/  I2FP.F32.S32 R0, R4 ;  /* 0x0000000400007245 */ /* 0x004fc80000201400 */
[----:B------:R-:W-:-:S04]  /*25b0*/  F2FP.F16.F32.PACK_AB R0, RZ, R0 ;  /* 0x00000000ff00723e */ /* 0x000fc800000000ff */
[----:B------:R-:W-:Y:S01]  /*25c0*/  PRMT R18, R0, 0x7610, R18 ;  /* 0x0000761000127816 */ /* 0x000fe20000000012 */
[----:B------:R-:W-:Y:S06]  /*25d0*/  BRA `(.L_x_2208) ;  /* 0x0000000c00987947 */ /* 0x000fec0003800000 */
.L_x_2209:
[----:B------:R-:W2:Y:S02]  /*25e0*/  LDG.E.U16 R4, desc[UR36][R4.64] ;  /* 0x0000002404047981 */ /* 0x000ea4000c1e1500 */
[----:B--2---:R-:W0:Y:S02]  /*25f0*/  I2F.S16 R0, R4 ;  /* 0x0000000400007306 */ /* 0x004e240000101400 */
[----:B0-----:R-:W-:-:S04]  /*2600*/  F2FP.F16.F32.PACK_AB R0, RZ, R0 ;  /* 0x00000000ff00723e */ /* 0x001fc800000000ff */
[----:B------:R-:W-:Y:S01]  /*2610*/  PRMT R18, R0, 0x7610, R18 ;  /* 0x0000761000127816 */ /* 0x000fe20000000012 */
[----:B------:R-:W-:Y:S06]  /*2620*/  BRA `(.L_x_2208) ;  /* 0x0000000c00847947 */ /* 0x000fec0003800000 */
.L_x_2204:
        /* <DEDUP_REMOVED lines=9> */
.L_x_2212:
[----:B------:R0:W5:Y:S01]  /*26c0*/  LDG.E.U16 R18, desc[UR36][R4.64] ;  /* 0x0000002404127981 */ /* 0x000162000c1e1500 */
[----:B------:R-:W-:Y:S05]  /*26d0*/  BRA `(.L_x_2208) ;  /* 0x0000000c00587947 */ /* 0x000fea0003800000 */
.L_x_2211:
        /* <DEDUP_REMOVED lines=9> */
.L_x_2214:
[----:B------:R1:W5:Y:S01]  /*2770*/  LDG.E.U16 R18, desc[UR36][R4.64] ;  /* 0x0000002404127981 */ /* 0x000362000c1e1500 */
[----:B------:R-:W-:Y:S05]  /*2780*/  BRA `(.L_x_2208) ;  /* 0x0000000c002c7947 */ /* 0x000fea0003800000 */
.L_x_2213:
        /* <DEDUP_REMOVED lines=13> */
.L_x_2203:
        /* <DEDUP_REMOVED lines=14> */
.L_x_2217:
        /* <DEDUP_REMOVED lines=13> */
.L_x_2216:
        /* <DEDUP_REMOVED lines=27> */
.L_x_2219:
        /* <DEDUP_REMOVED lines=15> */
.L_x_2218:
[----:B------:R-:W2:Y:S02]  /*2cb0*/  LDG.E.U16 R0, desc[UR36][R4.64] ;  /* 0x0000002404007981 */ /* 0x000ea4000c1e1500 */
[----:B--2---:R-:W-:-:S05]  /*2cc0*/  IMAD.U32 R0, R0, 0x10000, RZ ;  /* 0x0001000000007824 */ /* 0x004fca00078e00ff */
[----:B------:R-:W-:-:S04]  /*2cd0*/  F2FP.F16.F32.PACK_AB R0, RZ, R0 ;  /* 0x00000000ff00723e */ /* 0x000fc800000000ff */
[----:B------:R-:W-:Y:S01]  /*2ce0*/  PRMT R18, R0, 0x7610, R18 ;  /* 0x0000761000127816 */ /* 0x000fe20000000012 */
[----:B------:R-:W-:Y:S06]  /*2cf0*/  BRA `(.L_x_2208) ;  /* 0x0000000400d07947 */ /* 0x000fec0003800000 */
.L_x_2215:
        /* <DEDUP_REMOVED lines=13> */
.L_x_2222:
        /* <DEDUP_REMOVED lines=21> */
.L_x_2226:
[----:B------:R-:W-:Y:S05]  /*2f20*/  BSYNC.RECONVERGENT B1 ;  /* 0x0000000000017941 */ /* 0x000fea0003800200 */
.L_x_2225:
[----:B------:R-:W-:Y:S01]  /*2f30*/  IMAD.SHL.U32 R0, R0, 0x100000, RZ ;  /* 0x0010000000007824 */ /* 0x000fe200078e00ff */
[----:B------:R-:W-:-:S04]  /*2f40*/  LEA R3, R3, 0x3b800000, 0x17 ;  /* 0x3b80000003037811 */ /* 0x000fc800078eb8ff */
[----:B------:R-:W-:-:S07]  /*2f50*/  LOP3.LUT R0, R3, R0, R7, 0xfe, !PT ;  /* 0x0000000003007212 */ /* 0x000fce00078efe07 */
.L_x_2224:
[----:B------:R-:W-:Y:S05]  /*2f60*/  BSYNC.RECONVERGENT B0 ;  /* 0x0000000000007941 */ /* 0x000fea0003800200 */
.L_x_2223:
[----:B------:R-:W-:-:S04]  /*2f70*/  F2FP.F16.F32.PACK_AB R0, RZ, R0 ;  /* 0x00000000ff00723e */ /* 0x000fc800000000ff */
[----:B------:R-:W-:Y:S01]  /*2f80*/  PRMT R18, R0, 0x7610, R18 ;  /* 0x0000761000127816 */ /* 0x000fe20000000012 */
[----:B------:R-:W-:Y:S06]  /*2f90*/  BRA `(.L_x_2208) ;  /* 0x0000000400287947 */ /* 0x000fec0003800000 */
.L_x_2221:
        /* <DEDUP_REMOVED lines=21> */
.L_x_2230:
[----:B------:R-:W-:Y:S05]  /*30f0*/  BSYNC.RECONVERGENT B1 ;  /* 0x0000000000017941 */ /* 0x000fea0003800200 */
.L_x_2229:
[----:B------:R-:W-:Y:S01]  /*3100*/  IMAD.SHL.U32 R0, R0, 0x200000, RZ ;  /* 0x0020000000007824 */ /* 0x000fe200078e00ff */
[----:B------:R-:W-:-:S04]  /*3110*/  LEA R3, R3, 0x37800000, 0x17 ;  /* 0x3780000003037811 */ /* 0x000fc800078eb8ff */
[----:B------:R-:W-:-:S07]  /*3120*/  LOP3.LUT R0, R3, R0, R7, 0xfe, !PT ;  /* 0x0000000003007212 */ /* 0x000fce00078efe07 */
.L_x_2228:
[----:B------:R-:W-:Y:S05]  /*3130*/  BSYNC.RECONVERGENT B0 ;  /* 0x0000000000007941 */ /* 0x000fea0003800200 */
.L_x_2227:
[----:B------:R-:W-:-:S04]  /*3140*/  F2FP.F16.F32.PACK_AB R0, RZ, R0 ;  /* 0x00000000ff00723e */ /* 0x000fc800000000ff */
[----:B------:R-:W-:Y:S01]  /*3150*/  PRMT R18, R0, 0x7610, R18 ;  /* 0x0000761000127816 */ /* 0x000fe20000000012 */
[----:B------:R-:W-:Y:S06]  /*3160*/  BRA `(.L_x_2208) ;  /* 0x0000000000b47947 */ /* 0x000fec0003800000 */
.L_x_2220:
[----:B------:R-:W-:-:S09]  /*3170*/  UISETP.NE.AND UP0, UPT, UR4, 0x1c, UPT ;  /* 0x0000001c0400788c */ /* 0x000fd2000bf05270 */
[----:B------:R-:W-:Y:S05]  /*3180*/  BRA.U !UP0, `(.L_x_2231) ;  /* 0x00000001089c7547 */ /* 0x000fea000b800000 */
[----:B------:R-:W-:-:S09]  /*3190*/  UISETP.NE.AND UP0, UPT, UR4, 0x1d, UPT ;  /* 0x0000001d0400788c */ /* 0x000fd2000bf05270 */
[----:B------:R-:W-:Y:S05]  /*31a0*/  BRA.U !UP0, `(.L_x_2232) ;  /* 0x0000000108807547 */ /* 0x000fea000b800000 */
[----:B------:R-:W-:-:S09]  /*31b0*/  UISETP.NE.AND UP0, UPT, UR4, 0x2c, UPT ;  /* 0x0000002c0400788c */ /* 0x000fd2000bf05270 */
[----:B------:R-:W-:Y:S05]  /*31c0*/  BRA.U !UP0, `(.L_x_2233) ;  /* 0x0000000108487547 */ /* 0x000fea000b800000 */
.L_x_2207:
        /* <DEDUP_REMOVED lines=16> */
.L_x_2234:
[----:B------:R-:W-:Y:S01]  /*32d0*/  PRMT R18, RZ, 0x7610, R18 ;  /* 0x00007610ff127816 */ /* 0x000fe20000000012 */
[----:B------:R-:W-:Y:S06]  /*32e0*/  BRA `(.L_x_2208) ;  /* 0x0000000000547947 */ /* 0x000fec0003800000 */
.L_x_2233:
        /* <DEDUP_REMOVED lines=8> */
.L_x_2236:
[----:B------:R-:W-:Y:S05]  /*3370*/  BSYNC.RECONVERGENT B0 ;  /* 0x0000000000007941 */ /* 0x000fea0003800200 */
.L_x_2235:
[----:B------:R-:W-:-:S04]  /*3380*/  F2FP.F16.F32.PACK_AB R0, RZ, R0 ;  /* 0x00000000ff00723e */ /* 0x000fc800000000ff */
[----:B------:R-:W-:Y:S01]  /*3390*/  PRMT R18, R0, 0x7610, R18 ;  /* 0x0000761000127816 */ /* 0x000fe20000000012 */
[----:B------:R-:W-:Y:S06]  /*33a0*/  BRA `(.L_x_2208) ;  /* 0x0000000000247947 */ /* 0x000fec0003800000 */
.L_x_2232:
[----:B------:R-:W2:Y:S02]  /*33b0*/  LDG.E.64 R4, desc[UR36][R4.64] ;  /* 0x0000002404047981 */ /* 0x000ea4000c1e1b00 */
[----:B--2---:R-:W0:Y:S02]  /*33c0*/  I2F.U64 R0, R4 ;  /* 0x0000000400007312 */ /* 0x004e240000301000 */
[----:B0-----:R-:W-:-:S04]  /*33d0*/  F2FP.F16.F32.PACK_AB R0, RZ, R0 ;  /* 0x00000000ff00723e */ /* 0x001fc800000000ff */
[----:B------:R-:W-:Y:S01]  /*33e0*/  PRMT R18, R0, 0x7610, R18 ;  /* 0x0000761000127816 */ /* 0x000fe20000000012 */
[----:B------:R-:W-:Y:S06]  /*33f0*/  BRA `(.L_x_2208) ;  /* 0x0000000000107947 */ /* 0x000fec0003800000 */
.L_x_2231:
[----:B------:R-:W2:Y:S02]  /*3400*/  LDG.E R4, desc[UR36][R4.64] ;  /* 0x0000002404047981 */ /* 0x000ea4000c1e1900 */
[----:B--2---:R-:W-:-:S04]  /*3410*/  I2FP.F32.U32 R0, R4 ;  /* 0x0000000400007245 */ /* 0x004fc80000201000 */
[----:B------:R-:W-:-:S04]  /*3420*/  F2FP.F16.F32.PACK_AB R0, RZ, R0 ;  /* 0x00000000ff00723e */ /* 0x000fc800000000ff */
[----:B------:R-:W-:-:S07]  /*3430*/  PRMT R18, R0, 0x7610, R18 ;  /* 0x0000761000127816 */ /* 0x000fce0000000012 */
.L_x_2208:
        /* <DEDUP_REMOVED lines=21> */
.L_x_2240:
[----:B------:R-:W2:Y:S02]  /*3590*/  LDG.E.U8 R4, desc[UR36][R4.64] ;  /* 0x0000002404047981 */ /* 0x000ea4000c1e1100 */
[----:B--2---:R-:W-:-:S04]  /*35a0*/  I2FP.F32.U32 R0, R4 ;  /* 0x0000000400007245 */ /* 0x004fc80000201000 */
[----:B------:R-:W-:-:S04]  /*35b0*/  F2FP.F16.F32.PACK_AB R0, RZ, R0 ;  /* 0x00000000ff00723e */ /* 0x000fc800000000ff */
[----:B------:R-:W-:Y:S01]  /*35c0*/  PRMT R19, R0, 0x7610, R19 ;  /* 0x0000761000137816 */ /* 0x000fe20000000013 */
[----:B------:R-:W-:Y:S06]  /*35d0*/  BRA `(.L_x_2242) ;  /* 0x0000000c00d87947 */ /* 0x000fec0003800000 */
.L_x_2239:
        /* <DEDUP_REMOVED lines=11> */
.L_x_2244:
[----:B------:R-:W2:Y:S02]  /*3690*/  LDG.E R4, desc[UR36][R4.64] ;  /* 0x0000002404047981 */ /* 0x000ea4000c1e1900 */
[----:B--2---:R-:W-:-:S04]  /*36a0*/  I2FP.F32.S32 R0, R4 ;  /* 0x0000000400007245 */ /* 0x004fc80000201400 */
[----:B------:R-:W-:-:S04]  /*36b0*/  F2FP.F16.F32.PACK_AB R0, RZ, R0 ;  /* 0x00000000ff00723e */ /* 0x000fc800000000ff */
[----:B------:R-:W-:Y:S01]  /*36c0*/  PRMT R19, R0, 0x7610, R19 ;  /* 0x0000761000137816 */ /* 0x000fe20000000013 */
[----:B------:R-:W-:Y:S06]  /*36d0*/  BRA `(.L_x_2242) ;  /* 0x0000000c00987947 */ /* 0x000fec0003800000 */
.L_x_2243:
[----:B------:R-:W2:Y:S02]  /*36e0*/  LDG.E.U16 R4, desc[UR36][R4.64] ;  /* 0x0000002404047981 */ /* 0x000ea4000c1e1500 */
[----:B--2---:R-:W0:Y:S02]  /*36f0*/  I2F.S16 R0, R4 ;  /* 0x0000000400007306 */ /* 0x004e240000101400 */
[----:B0-----:R-:W-:-:S04]  /*3700*/  F2FP.F16.F32.PACK_AB R0, RZ, R0 ;  /* 0x00000000ff00723e */ /* 0x001fc800000000ff */
[----:B------:R-:W-:Y:S01]  /*3710*/  PRMT R19, R0, 0x7610, R19 ;  /* 0x0000761000137816 */ /* 0x000fe20000000013 */
[----:B------:R-:W-:Y:S06]  /*3720*/  BRA `(.L_x_2242) ;  /* 0x0000000c00847947 */ /* 0x000fec0003800000 */
.L_x_2238:
        /* <DEDUP_REMOVED lines=9> */
.L_x_2246:
[----:B------:R0:W5:Y:S01]  /*37c0*/  LDG.E.U16 R19, desc[UR36][R4.64] ;  /* 0x0000002404137981 */ /* 0x000162000c1e1500 */
[----:B------:R-:W-:Y:S05]  /*37d0*/  BRA `(.L_x_2242) ;  /* 0x0000000c00587947 */ /* 0x000fea0003800000 */
.L_x_2245:
        /* <DEDUP_REMOVED lines=9> */
.L_x_2248:
[----:B------:R1:W5:Y:S01]  /*3870*/  LDG.E.U16 R19, desc[UR36][R4.64] ;  /* 0x0000002404137981 */ /* 0x000362000c1e1500 */
[----:B------:R-:W-:Y:S05]  /*3880*/  BRA `(.L_x_2242) ;  /* 0x0000000c002c7947 */ /* 0x000fea0003800000 */
.L_x_2247:
        /* <DEDUP_REMOVED lines=13> */
.L_x_2237:
        /* <DEDUP_REMOVED lines=14> */
.L_x_2251:
        /* <DEDUP_REMOVED lines=13> */
.L_x_2250:
        /* <DEDUP_REMOVED lines=27> */
.L_x_2253:
        /* <DEDUP_REMOVED lines=15> */
.L_x_2252:
[----:B------:R-:W2:Y:S02]  /*3db0*/  LDG.E.U16 R0, desc[UR36][R4.64] ;  /* 0x0000002404007981 */ /* 0x000ea4000c1e1500 */
[----:B--2---:R-:W-:-:S05]  /*3dc0*/  IMAD.U32 R0, R0, 0x10000, RZ ;  /* 0x0001000000007824 */ /* 0x004fca00078e00ff */
[----:B------:R-:W-:-:S04]  /*3dd0*/  F2FP.F16.F32.PACK_AB R0, RZ, R0 ;  /* 0x00000000ff00723e */ /* 0x000fc800000000ff */
[----:B------:R-:W-:Y:S01]  /*3de0*/  PRMT R19, R0, 0x7610, R19 ;  /* 0x0000761000137816 */ /* 0x000fe20000000013 */
[----:B------:R-:W-:Y:S06]  /*3df0*/  BRA `(.L_x_2242) ;  /* 0x0000000400d07947 */ /* 0x000fec0003800000 */
.L_x_2249:
        /* <DEDUP_REMOVED lines=13> */
.L_x_2256:
        /* <DEDUP_REMOVED lines=21> */
.L_x_2260:
[----:B------:R-:W-:Y:S05]  /*4020*/  BSYNC.RECONVERGENT B1 ;  /* 0x0000000000017941 */ /* 0x000fea0003800200 */
.L_x_2259:
[----:B------:R-:W-:Y:S01]  /*4030*/  IMAD.SHL.U32 R0, R0, 0x100000, RZ ;  /* 0x0010000000007824 */ /* 0x000fe200078e00ff */
[----:B------:R-:W-:-:S04]  /*4040*/  LEA R3, R3, 0x3b800000, 0x17 ;  /* 0x3b80000003037811 */ /* 0x000fc800078eb8ff */
[----:B------:R-:W-:-:S07]  /*4050*/  LOP3.LUT R0, R3, R0, R7, 0xfe, !PT ;  /* 0x0000000003007212 */ /* 0x000fce00078efe07 */
.L_x_2258:
[----:B------:R-:W-:Y:S05]  /*4060*/  BSYNC.RECONVERGENT B0 ;  /* 0x0000000000007941 */ /* 0x000fea0003800200 */
.L_x_2257:
[----:B------:R-:W-:-:S04]  /*4070*/  F2FP.F16.F32.PACK_AB R0, RZ, R0 ;  /* 0x00000000ff00723e */ /* 0x000fc800000000ff */
[----:B------:R-:W-:Y:S01]  /*4080*/  PRMT R19, R0, 0x7610, R19 ;  /* 0x0000761000137816 */ /* 0x000fe20000000013 */
[----:B------:R-:W-:Y:S06]  /*4090*/  BRA `(.L_x_2242) ;  /* 0x0000000400287947 */ /* 0x000fec0003800000 */
.L_x_2255:
        /* <DEDUP_REMOVED lines=21> */
.L_x_2264:
[----:B------:R-:W-:Y:S05]  /*41f0*/  BSYNC.RECONVERGENT B1 ;  /* 0x0000000000017941 */ /* 0x000fea0003800200 */
.L_x_2263:
[----:B------:R-:W-:Y:S01]  /*4200*/  IMAD.SHL.U32 R0, R0, 0x200000, RZ ;  /* 0x0020000000007824 */ /* 0x000fe200078e00ff */
[----:B------:R-:W-:-:S04]  /*4210*/  LEA R3, R3, 0x37800000, 0x17 ;  /* 0x3780000003037811 */ /* 0x000fc800078eb8ff */
[----:B------:R-:W-:-:S07]  /*4220*/  LOP3.LUT R0, R3, R0, R7, 0xfe, !PT ;  /* 0x0000000003007212 */ /* 0x000fce00078efe07 */
.L_x_2262:
[----:B------:R-:W-:Y:S05]  /*4230*/  BSYNC.RECONVERGENT B0 ;  /* 0x0000000000007941 */ /* 0x000fea0003800200 */
.L_x_2261:
[----:B------:R-:W-:-:S04]  /*4240*/  F2FP.F16.F32.PACK_AB R0, RZ, R0 ;  /* 0x00000000ff00723e */ /* 0x000fc800000000ff */
[----:B------:R-:W-:Y:S01]  /*4250*/  PRMT R19, R0, 0x7610, R19 ;  /* 0x0000761000137816 */ /* 0x000fe20000000013 */
[----:B------:R-:W-:Y:S06]  /*4260*/  BRA `(.L_x_2242) ;  /* 0x0000000000b47947 */ /* 0x000fec0003800000 */
.L_x_2254:
[----:B------:R-:W-:-:S09]  /*4270*/  UISETP.NE.AND UP0, UPT, UR4, 0x1c, UPT ;  /* 0x0000001c0400788c */ /* 0x000fd2000bf05270 */
[----:B------:R-:W-:Y:S05]  /*4280*/  BRA.U !UP0, `(.L_x_2265) ;  /* 0x00000001089c7547 */ /* 0x000fea000b800000 */
[----:B------:R-:W-:-:S09]  /*4290*/  UISETP.NE.AND UP0, UPT, UR4, 0x1d, UPT ;  /* 0x0000001d0400788c */ /* 0x000fd2000bf05270 */
[----:B------:R-:W-:Y:S05]  /*42a0*/  BRA.U !UP0, `(.L_x_2266) ;  /* 0x0000000108807547 */ /* 0x000fea000b800000 */
[----:B------:R-:W-:-:S09]  /*42b0*/  UISETP.NE.AND UP0, UPT, UR4, 0x2c, UPT ;  /* 0x0000002c0400788c */ /* 0x000fd2000bf05270 */
[----:B------:R-:W-:Y:S05]  /*42c0*/  BRA.U !UP0, `(.L_x_2267) ;  /* 0x0000000108487547 */ /* 0x000fea000b800000 */
.L_x_2241:
        /* <DEDUP_REMOVED lines=16> */
.L_x_2268:
[----:B------:R-:W-:Y:S01]  /*43d0*/  PRMT R19, RZ, 0x7610, R19 ;  /* 0x00007610ff137816 */ /* 0x000fe20000000013 */
[----:B------:R-:W-:Y:S06]  /*43e0*/  BRA `(.L_x_2242) ;  /* 0x0000000000547947 */ /* 0x000fec0003800000 */
.L_x_2267:
        /* <DEDUP_REMOVED lines=8> */
.L_x_2270:
[----:B------:R-:W-:Y:S05]  /*4470*/  BSYNC.RECONVERGENT B0 ;  /* 0x0000000000007941 */ /* 0x000fea0003800200 */
.L_x_2269:
[----:B------:R-:W-:-:S04]  /*4480*/  F2FP.F16.F32.PACK_AB R0, RZ, R0 ;  /* 0x00000000ff00723e */ /* 0x000fc800000000ff */
[----:B------:R-:W-:Y:S01]  /*4490*/  PRMT R19, R0, 0x7610, R19 ;  /* 0x0000761000137816 */ /* 0x000fe20000000013 */
[----:B------:R-:W-:Y:S06]  /*44a0*/  BRA `(.L_x_2242) ;  /* 0x0000000000247947 */ /* 0x000fec0003800000 */
.L_x_2266:
[----:B------:R-:W2:Y:S02]  /*44b0*/  LDG.E.64 R4, desc[UR36][R4.64] ;  /* 0x0000002404047981 */ /* 0x000ea4000c1e1b00 */
[----:B--2---:R-:W0:Y:S02]  /*44c0*/  I2F.U64 R0, R4 ;  /* 0x0000000400007312 */ /* 0x004e240000301000 */
[----:B0-----:R-:W-:-:S04]  /*44d0*/  F2FP.F16.F32.PACK_AB R0, RZ, R0 ;  /* 0x00000000ff00723e */ /* 0x001fc800000000ff */
[----:B------:R-:W-:Y:S01]  /*44e0*/  PRMT R19, R0, 0x7610, R19 ;  /* 0x0000761000137816 */ /* 0x000fe20000000013 */
[----:B------:R-:W-:Y:S06]  /*44f0*/  BRA `(.L_x_2242) ;  /* 0x0000000000107947 */ /* 0x000fec0003800000 */
.L_x_2265:
[----:B------:R-:W2:Y:S02]  /*4500*/  LDG.E R4, desc[UR36][R4.64] ;  /* 0x0000002404047981 */ /* 0x000ea4000c1e1900 */
[----:B--2---:R-:W-:-:S04]  /*4510*/  I2FP.F32.U32 R0, R4 ;  /* 0x0000000400007245 */ /* 0x004fc80000201000 */
[----:B------:R-:W-:-:S04]  /*4520*/  F2FP.F16.F32.PACK_AB R0, RZ, R0 ;  /* 0x00000000ff00723e */ /* 0x000fc800000000ff */
[----:B------:R-:W-:-:S07]  /*4530*/  PRMT R19, R0, 0x7610, R19 ;  /* 0x0000761000137816 */ /* 0x000fce0000000013 */
.L_x_2242:
[----:B------:R-:W-:-:S07]  /*4540*/  VIADD R33, R23, 0x80 ;  /* 0x0000008017217836 */ /* 0x000fce0000000000 */
.L_x_2134:
[----:B------:R-:W-:Y:S05]  /*4550*/  BSYNC.RECONVERGENT B6 ;  /* 0x0000000000067941 */ /* 0x000fea0003800200 */
.L_x_2133:
[----:B------:R-:W-:Y:S01]  /*4560*/  ISETP.GE.AND P0, PT, R33, R34, PT ;  /* 0x000000222100720c */ /* 0x000fe20003f06270 */
[----:B------:R-:W-:Y:S01]  /*4570*/  BSSY.RECONVERGENT B6, `(.L_x_2271) ;  /* 0x0000448000067945 */ /* 0x000fe20003800200 */
[----:B------:R-:W-:Y:S02]  /*4580*/  PRMT R22, RZ, 0x7610, R22 ;  /* 0x00007610ff167816 */ /* 0x000fe40000000016 */
[----:B------:R-:W-:Y:S02]  /*4590*/  PRMT R24, RZ, 0x7610, R24 ;  /* 0x00007610ff187816 */ /* 0x000fe40000000018 */
[----:B------:R-:W-:Y:S02]  /*45a0*/  PRMT R25, RZ, 0x7610, R25 ;  /* 0x00007610ff197816 */ /* 0x000fe40000000019 */
[----:B------:R-:W-:-:S05]  /*45b0*/  PRMT R26, RZ, 0x7610, R26 ;  /* 0x00007610ff1a7816 */ /* 0x000fca000000001a */
[----:B------:R-:W-:Y:S05]  /*45c0*/  @P0 BRA `(.L_x_2272) ;  /* 0x0000004400080947 */ /* 0x000fea0003800000 */
[----:B------:R-:W2:Y:S01]  /*45d0*/  LDCU UR4, c[0x0][0x3b8] ;  /* 0x00007700ff0477ac */ /* 0x000ea20008000800 */
[----:B01----:R-:W0:Y:S01]  /*45e0*/  LDC.64 R4, c[0x0][0x390] ;  /* 0x0000e400ff047b82 */ /* 0x003e220000000a00 */
[----:B------:R-:W-:-:S04]  /*45f0*/  IMAD R26, R2, 0x200, R33 ;  /* 0x00000200021a7824 */ /* 0x000fc800078e0221 */
[----:B--2---:R-:W-:Y:S01]  /*4600*/  IMAD R3, R26, UR4, RZ ;  /* 0x000000041a037c24 */ /* 0x004fe2000f8e02ff */
        /* <DEDUP_REMOVED lines=18> */
.L_x_2276:
[----:B------:R-:W2:Y:S02]  /*4730*/  LDG.E.U8 R4, desc[UR36][R4.64] ;  /* 0x0000002404047981 */ /* 0x000ea4000c1e1100 */
[----:B--2---:R-:W-:-:S04]  /*4740*/  I2FP.F32.U32 R0, R4 ;  /* 0x0000000400007245 */ /* 0x004fc80000201000 */
[----:B------:R-:W-:-:S04]  /*4750*/  F2FP.F16.F32.PACK_AB R0, RZ, R0 ;  /* 0x00000000ff00723e */ /* 0x000fc800000000ff */
[----:B------:R-:W-:Y:S01]  /*4760*/  PRMT R22, R0, 0x7610, R22 ;  /* 0x0000761000167816 */ /* 0x000fe20000000016 */
[----:B------:R-:W-:Y:S06]  /*4770*/  BRA `(.L_x_2278) ;  /* 0x0000000c00d87947 */ /* 0x000fec0003800000 */
.L_x_2275:
        /* <DEDUP_REMOVED lines=11> */
.L_x_2280:
[----:B------:R-:W2:Y:S02]  /*4830*/  LDG.E R4, desc[UR36][R4.64] ;  /* 0x0000002404047981 */ /* 0x000ea4000c1e1900 */
[----:B--2---:R-:W-:-:S04]  /*4840*/  I2FP.F32.S32 R0, R4 ;  /* 0x0000000400007245 */ /* 0x004fc80000201400 */
[----:B------:R-:W-:-:S04]  /*4850*/  F2FP.F16.F32.PACK_AB R0, RZ, R0 ;  /* 0x00000000ff00723e */ /* 0x000fc800000000ff */
[----:B------:R-:W-:Y:S01]  /*4860*/  PRMT R22, R0, 0x7610, R22 ;  /* 0x0000761000167816 */ /* 0x000fe20000000016 */
[----:B------:R-:W-:Y:S06]  /*4870*/  BRA `(.L_x_2278) ;  /* 0x0000000c00987947 */ /* 0x000fec0003800000 */
.L_x_2279:
[----:B------:R-:W2:Y:S02]  /*4880*/  LDG.E.U16 R4, desc[UR36][R4.64] ;  /* 0x0000002404047981 */ /* 0x000ea4000c1e1500 */
[----:B--2---:R-:W0:Y:S02]  /*4890*/  I2F.S16 R0, R4 ;  /* 0x0000000400007306 */ /* 0x004e240000101400 */
[----:B0-----:R-:W-:-:S04]  /*48a0*/  F2FP.F16.F32.PACK_AB R0, RZ, R0 ;  /* 0x00000000ff00723e */ /* 0x001fc800000000ff */
[----:B------:R-:W-:Y:S01]  /*48b0*/  PRMT R22, R0, 0x7610, R22 ;  /* 0x0000761000167816 */ /* 0x000fe20000000016 */
[----:B------:R-:W-:Y:S06]  /*48c0*/  BRA `(.L_x_2278) ;  /* 0x0000000c00847947 */ /* 0x000fec0003800000 */
.L_x_2274:
        /* <DEDUP_REMOVED lines=9> */
.L_x_2282:
[----:B------:R0:W5:Y:S01]  /*4960*/  LDG.E.U16 R22, desc[UR36][R4.64] ;  /* 0x0000002404167981 */ /* 0x000162000c1e1500 */
[----:B------:R-:W-:Y:S05]  /*4970*/  BRA `(.L_x_2278) ;  /* 0x0000000c00587947 */ /* 0x000fea0003800000 */
.L_x_2281:
        /* <DEDUP_REMOVED lines=9> */
.L_x_2284:
[----:B------:R1:W5:Y:S01]  /*4a10*/  LDG.E.U16 R22, desc[UR36][R4.64] ;  /* 0x0000002404167981 */ /* 0x000362000c1e1500 */
[----:B------:R-:W-:Y:S05]  /*4a20*/  BRA `(.L_x_2278) ;  /* 0x0000000c002c7947 */ /* 0x000fea0003800000 */
.L_x_2283:
        /* <DEDUP_REMOVED lines=13> */
.L_x_2273:
        /* <DEDUP_REMOVED lines=14> */
.L_x_2287:
        /* <DEDUP_REMOVED lines=13> */
.L_x_2286:
        /* <DEDUP_REMOVED lines=27> */
.L_x_2289:
        /* <DEDUP_REMOVED lines=12> */
[----:B------:R-:W-:-:S04]  /*4f20*/  F2FP.F16.F32.PACK_AB R0, RZ, R0 ;  /* 0x00000000ff00723e */ /* 0x000fc800000000ff */
[----:B------:R-:W-:Y:S01]  /*4f30*/  PRMT R22, R0, 0x7610, R22 ;  /* 0x0000761000167816 */ /* 0x000fe20000000016 */
[----:B------:R-:W-:Y:S06]  /*4f40*/  BRA `(.L_x_2278) ;  /* 0x0000000400e47947 */ /* 0x000fec0003800000 */
.L_x_2288:
[----:B------:R-:W2:Y:S02]  /*4f50*/  LDG.E.U16 R0, desc[UR36][R4.64] ;  /* 0x0000002404007981 */ /* 0x000ea4000c1e1500 */
[----:B--2---:R-:W-:-:S05]  /*4f60*/  IMAD.U32 R0, R0, 0x10000, RZ ;  /* 0x0001000000007824 */ /* 0x004fca00078e00ff */
[----:B------:R-:W-:-:S04]  /*4f70*/  F2FP.F16.F32.PACK_AB R0, RZ, R0 ;  /* 0x00000000ff00723e */ /* 0x000fc800000000ff */
[----:B------:R-:W-:Y:S01]  /*4f80*/  PRMT R22, R0, 0x7610, R22 ;  /* 0x0000761000167816 */ /* 0x000fe20000000016 */
[----:B------:R-:W-:Y:S06]  /*4f90*/  BRA `(.L_x_2278) ;  /* 0x0000000400d07947 */ /* 0x000fec0003800000 */
.L_x_2285:
        /* <DEDUP_REMOVED lines=13> */
.L_x_2292:
        /* <DEDUP_REMOVED lines=21> */
.L_x_2296:
[----:B------:R-:W-:Y:S05]  /*51c0*/  BSYNC.RECONVERGENT B1 ;  /* 0x0000000000017941 */ /* 0x000fea0003800200 */
.L_x_2295:
[----:B------:R-:W-:Y:S01]  /*51d0*/  IMAD.SHL.U32 R0, R0, 0x100000, RZ ;  /* 0x0010000000007824 */ /* 0x000fe200078e00ff */
[----:B------:R-:W-:-:S04]  /*51e0*/  LEA R3, R3, 0x3b800000, 0x17 ;  /* 0x3b80000003037811 */ /* 0x000fc800078eb8ff */
[----:B------:R-:W-:-:S07]  /*51f0*/  LOP3.LUT R0, R3, R0, R7, 0xfe, !PT ;  /* 0x0000000003007212 */ /* 0x000fce00078efe07 */
.L_x_2294:
[----:B------:R-:W-:Y:S05]  /*5200*/  BSYNC.RECONVERGENT B0 ;  /* 0x0000000000007941 */ /* 0x000fea0003800200 */
.L_x_2293:
[----:B------:R-:W-:-:S04]  /*5210*/  F2FP.F16.F32.PACK_AB R0, RZ, R0 ;  /* 0x00000000ff00723e */ /* 0x000fc800000000ff */
[----:B------:R-:W-:Y:S01]  /*5220*/  PRMT R22, R0, 0x7610, R22 ;  /* 0x0000761000167816 */ /* 0x000fe20000000016 */
[----:B------:R-:W-:Y:S06]  /*5230*/  BRA `(.L_x_2278) ;  /* 0x0000000400287947 */ /* 0x000fec0003800000 */
.L_x_2291:
        /* <DEDUP_REMOVED lines=21> */
.L_x_2300:
[----:B------:R-:W-:Y:S05]  /*5390*/  BSYNC.RECONVERGENT B1 ;  /* 0x0000000000017941 */ /* 0x000fea0003800200 */
.L_x_2299:
[----:B------:R-:W-:Y:S01]  /*53a0*/  IMAD.SHL.U32 R0, R0, 0x200000, RZ ;  /* 0x0020000000007824 */ /* 0x000fe200078e00ff */
[----:B------:R-:W-:-:S04]  /*53b0*/  LEA R3, R3, 0x37800000, 0x17 ;  /* 0x3780000003037811 */ /* 0x000fc800078eb8ff */
[----:B------:R-:W-:-:S07]  /*53c0*/  LOP3.LUT R0, R3, R0, R7, 0xfe, !PT ;  /* 0x0000000003007212 */ /* 0x000fce00078efe07 */
.L_x_2298:
[----:B------:R-:W-:Y:S05]  /*53d0*/  BSYNC.RECONVERGENT B0 ;  /* 0x0000000000007941 */ /* 0x000fea0003800200 */
.L_x_2297:
[----:B------:R-:W-:-:S04]  /*53e0*/  F2FP.F16.F32.PACK_AB R0, RZ, R0 ;  /* 0x00000000ff00723e */ /* 0x000fc800000000ff */
[----:B------:R-:W-:Y:S01]  /*53f0*/  PRMT R22, R0, 0x7610, R22 ;  /* 0x0000761000167816 */ /* 0x000fe20000000016 */
[----:B------:R-:W-:Y:S06]  /*5400*/  BRA `(.L_x_2278) ;  /* 0x0000000000b47947 */ /* 0x000fec0003800000 */
.L_x_2290:
        /* <DEDUP_REMOVED lines=14> */
.L_x_2304:
[----:B------:R-:W-:Y:S05]  /*54f0*/  BSYNC.RECONVERGENT B0 ;  /* 0x0000000000007941 */ /* 0x000fea0003800200 */
.L_x_2303:
[----:B------:R-:W-:-:S04]  /*5500*/  F2FP.F16.F32.PACK_AB R0, RZ, R0 ;  /* 0x00000000ff00723e */ /* 0x000fc800000000ff */
[----:B------:R-:W-:Y:S01]  /*5510*/  PRMT R22, R0, 0x7610, R22 ;  /* 0x0000761000167816 */ /* 0x000fe20000000016 */
[----:B------:R-:W-:Y:S06]  /*5520*/  BRA `(.L_x_2278) ;  /* 0x00000000006c7947 */ /* 0x000fec0003800000 */
.L_x_2277:
        /* <DEDUP_REMOVED lines=16> */
.L_x_2305:
[----:B------:R-:W-:Y:S01]  /*5630*/  PRMT R22, RZ, 0x7610, R22 ;  /* 0x00007610ff167816 */ /* 0x000fe20000000016 */
[----:B------:R-:W-:Y:S06]  /*5640*/  BRA `(.L_x_2278) ;  /* 0x0000000000247947 */ /* 0x000fec0003800000 */
.L_x_2302:
[----:B------:R-:W2:Y:S02]  /*5650*/  LDG.E.64 R4, desc[UR36][R4.64] ;  /* 0x0000002404047981 */ /* 0x000ea4000c1e1b00 */
[----:B--2---:R-:W0:Y:S02]  /*5660*/  I2F.U64 R0, R4 ;  /* 0x0000000400007312 */ /* 0x004e240000301000 */
[----:B0-----:R-:W-:-:S04]  /*5670*/  F2FP.F16.F32.PACK_AB R0, RZ, R0 ;  /* 0x00000000ff00723e */ /* 0x001fc800000000ff */
[----:B------:R-:W-:Y:S01]  /*5680*/  PRMT R22, R0, 0x7610, R22 ;  /* 0x0000761000167816 */ /* 0x000fe20000000016 */
[----:B------:R-:W-:Y:S06]  /*5690*/  BRA `(.L_x_2278) ;  /* 0x0000000000107947 */ /* 0x000fec0003800000 */
.L_x_2301:
[----:B------:R-:W2:Y:S02]  /*56a0*/  LDG.E R4, desc[UR36][R4.64] ;  /* 0x0000002404047981 */ /* 0x000ea4000c1e1900 */
[----:B--2---:R-:W-:-:S04]  /*56b0*/  I2FP.F32.U32 R0, R4 ;  /* 0x0000000400007245 */ /* 0x004fc80000201000 */
[----:B------:R-:W-:-:S04]  /*56c0*/  F2FP.F16.F32.PACK_AB R0, RZ, R0 ;  /* 0x00000000ff00723e */ /* 0x000fc800000000ff */
[----:B------:R-:W-:-:S07]  /*56d0*/  PRMT R22, R0, 0x7610, R22 ;  /* 0x0000761000167816 */ /* 0x000fce0000000016 */
.L_x_2278:
        /* <DEDUP_REMOVED lines=21> */
.L_x_2309:
[----:B------:R-:W2:Y:S02]  /*5830*/  LDG.E.U8 R4, desc[UR36][R4.64] ;  /* 0x0000002404047981 */ /* 0x000ea4000c1e1100 */
[----:B--2---:R-:W-:-:S04]  /*5840*/  I2FP.F32.U32 R0, R4 ;  /* 0x0000000400007245 */ /* 0x004fc80000201000 */
[----:B------:R-:W-:-:S04]  /*5850*/  F2FP.F16.F32.PACK_AB R0, RZ, R0 ;  /* 0x00000000ff00723e */ /* 0x000fc800000000ff */
[----:B------:R-:W-:Y:S01]  /*5860*/  PRMT R24, R0, 0x7610, R24 ;  /* 0x0000761000187816 */ /* 0x000fe20000000018 */
[----:B------:R-:W-:Y:S06]  /*5870*/  BRA `(.L_x_2311) ;  /* 0x0000000c00d87947 */ /* 0x000fec0003800000 */
.L_x_2308:
        /* <DEDUP_REMOVED lines=11> */
.L_x_2313:
[----:B------:R-:W2:Y:S02]  /*5930*/  LDG.E R4, desc[UR36][R4.64] ;  /* 0x0000002404047981 */ /* 0x000ea4000c1e1900 */
[----:B--2---:R-:W-:-:S04]  /*5940*/  I2FP.F32.S32 R0, R4 ;  /* 0x0000000400007245 */ /* 0x004fc80000201400 */
[----:B------:R-:W-:-:S04]  /*5950*/  F2FP.F16.F32.PACK_AB R0, RZ, R0 ;  /* 0x00000000ff00723e */ /* 0x000fc800000000ff */
[----:B------:R-:W-:Y:S01]  /*5960*/  PRMT R24, R0, 0x7610, R24 ;  /* 0x0000761000187816 */ /* 0x000fe20000000018 */
[----:B------:R-:W-:Y:S06]  /*5970*/  BRA `(.L_x_2311) ;  /* 0x0000000c00987947 */ /* 0x000fec0003800000 */
.L_x_2312:
[----:B------:R-:W2:Y:S02]  /*5980*/  LDG.E.U16 R4, desc[UR36][R4.64] ;  /* 0x0000002404047981 */ /* 0x000ea4000c1e1500 */
[----:B--2---:R-:W0:Y:S02]  /*5990*/  I2F.S16 R0, R4 ;  /* 0x0000000400007306 */ /* 0x004e240000101400 */
[----:B0-----:R-:W-:-:S04]  /*59a0*/  F2FP.F16.F32.PACK_AB R0, RZ, R0 ;  /* 0x00000000ff00723e */ /* 0x001fc800000000ff */
[----:B------:R-:W-:Y:S01]  /*59b0*/  PRMT R24, R0, 0x7610, R24 ;  /* 0x0000761000187816 */ /* 0x000fe20000000018 */
[----:B------:R-:W-:Y:S06]  /*59c0*/  BRA `(.L_x_2311) ;  /* 0x0000000c00847947 */ /* 0x000fec0003800000 */
.L_x_2307:
        /* <DEDUP_REMOVED lines=9> */
.L_x_2315:
[----:B------:R1:W5:Y:S01]  /*5a60*/  LDG.E.U16 R24, desc[UR36][R4.64] ;  /* 0x0000002404187981 */ /* 0x000362000c1e1500 */
[----:B------:R-:W-:Y:S05]  /*5a70*/  BRA `(.L_x_2311) ;  /* 0x0000000c00587947 */ /* 0x000fea0003800000 */
.L_x_2314:
        /* <DEDUP_REMOVED lines=9> */
.L_x_2317:
[----:B------:R0:W5:Y:S01]  /*5b10*/  LDG.E.U16 R24, desc[UR36][R4.64] ;  /* 0x0000002404187981 */ /* 0x000162000c1e1500 */
[----:B------:R-:W-:Y:S05]  /*5b20*/  BRA `(.L_x_2311) ;  /* 0x0000000c002c7947 */ /* 0x000fea0003800000 */
.L_x_2316:
        /* <DEDUP_REMOVED lines=13> */
.L_x_2306:
        /* <DEDUP_REMOVED lines=14> */
.L_x_2320:
        /* <DEDUP_REMOVED lines=13> */
.L_x_2319:
        /* <DEDUP_REMOVED lines=27> */
.L_x_2322:
        /* <DEDUP_REMOVED lines=15> */
.L_x_2321:
[----:B------:R-:W2:Y:S02]  /*6050*/  LDG.E.U16 R0, desc[UR36][R4.64] ;  /* 0x0000002404007981 */ /* 0x000ea4000c1e1500 */
[----:B--2---:R-:W-:-:S05]  /*6060*/  IMAD.U32 R0, R0, 0x10000, RZ ;  /* 0x0001000000007824 */ /* 0x004fca00078e00ff */
[----:B------:R-:W-:-:S04]  /*6070*/  F2FP.F16.F32.PACK_AB R0, RZ, R0 ;  /* 0x00000000ff00723e */ /* 0x000fc800000000ff */
[----:B------:R-:W-:Y:S01]  /*6080*/  PRMT R24, R0, 0x7610, R24 ;  /* 0x0000761000187816 */ /* 0x000fe20000000018 */
[----:B------:R-:W-:Y:S06]  /*6090*/  BRA `(.L_x_2311) ;  /* 0x0000000400d07947 */ /* 0x000fec0003800000 */
.L_x_2318:
        /* <DEDUP_REMOVED lines=13> */
.L_x_2325:
        /* <DEDUP_REMOVED lines=21> */
.L_x_2329:
[----:B------:R-:W-:Y:S05]  /*62c0*/  BSYNC.RECONVERGENT B1 ;  /* 0x0000000000017941 */ /* 0x000fea0003800200 */
.L_x_2328:
[----:B------:R-:W-:Y:S01]  /*62d0*/  IMAD.SHL.U32 R0, R0, 0x100000, RZ ;  /* 0x0010000000007824 */ /* 0x000fe200078e00ff */
[----:B------:R-:W-:-:S04]  /*62e0*/  LEA R3, R3, 0x3b800000, 0x17 ;  /* 0x3b80000003037811 */ /* 0x000fc800078eb8ff */
[----:B------:R-:W-:-:S07]  /*62f0*/  LOP3.LUT R0, R3, R0, R7, 0xfe, !PT ;  /* 0x0000000003007212 */ /* 0x000fce00078efe07 */
.L_x_2327:
[----:B------:R-:W-:Y:S05]  /*6300*/  BSYNC.RECONVERGENT B0 ;  /* 0x0000000000007941 */ /* 0x000fea0003800200 */
.L_x_2326:
[----:B------:R-:W-:-:S04]  /*6310*/  F2FP.F16.F32.PACK_AB R0, RZ, R0 ;  /* 0x00000000ff00723e */ /* 0x000fc800000000ff */
[----:B------:R-:W-:Y:S01]  /*6320*/  PRMT R24, R0, 0x7610, R24 ;  /* 0x0000761000187816 */ /* 0x000fe20000000018 */
[----:B------:R-:W-:Y:S06]  /*6330*/  BRA `(.L_x_2311) ;  /* 0x0000000400287947 */ /* 0x000fec0003800000 */
.L_x_2324:
        /* <DEDUP_REMOVED lines=21> */
.L_x_2333:
[----:B------:R-:W-:Y:S05]  /*6490*/  BSYNC.RECONVERGENT B1 ;  /* 0x0000000000017941 */ /* 0x000fea0003800200 */
.L_x_2332:
[----:B------:R-:W-:Y:S01]  /*64a0*/  IMAD.SHL.U32 R0, R0, 0x200000, RZ ;  /* 0x0020000000007824 */ /* 0x000fe200078e00ff */
[----:B------:R-:W-:-:S04]  /*64b0*/  LEA R3, R3, 0x37800000, 0x17 ;  /* 0x3780000003037811 */ /* 0x000fc800078eb8ff */
[----:B------:R-:W-:-:S07]  /*64c0*/  LOP3.LUT R0, R3, R0, R7, 0xfe, !PT ;  /* 0x0000000003007212 */ /* 0x000fce00078efe07 */
.L_x_2331:
[----:B------:R-:W-:Y:S05]  /*64d0*/  BSYNC.RECONVERGENT B0 ;  /* 0x0000000000007941 */ /* 0x000fea0003800200 */
.L_x_2330:
[----:B------:R-:W-:-:S04]  /*64e0*/  F2FP.F16.F32.PACK_AB R0, RZ, R0 ;  /* 0x00000000ff00723e */ /* 0x000fc800000000ff */
[----:B------:R-:W-:Y:S01]  /*64f0*/  PRMT R24, R0, 0x7610, R24 ;  /* 0x0000761000187816 */ /* 0x000fe20000000018 */
[----:B------:R-:W-:Y:S06]  /*6500*/  BRA `(.L_x_2311) ;  /* 0x0000000000b47947 */ /* 0x000fec0003800000 */
.L_x_2323:
        /* <DEDUP_REMOVED lines=14> */
.L_x_2337:
[----:B------:R-:W-:Y:S05]  /*65f0*/  BSYNC.RECONVERGENT B0 ;  /* 0x0000000000007941 */ /* 0x000fea0003800200 */
.L_x_2336:
[----:B------:R-:W-:-:S04]  /*6600*/  F2FP.F16.F32.PACK_AB R0, RZ, R0 ;  /* 0x00000000ff00723e */ /* 0x000fc800000000ff */
[----:B------:R-:W-:Y:S01]  /*6610*/  PRMT R24, R0, 0x7610, R24 ;  /* 0x0000761000187816 */ /* 0x000fe20000000018 */
[----:B------:R-:W-:Y:S06]  /*6620*/  BRA `(.L_x_2311) ;  /* 0x00000000006c7947 */ /* 0x000fec0003800000 */
.L_x_2310:
        /* <DEDUP_REMOVED lines=16> */
.L_x_2338:
[----:B------:R-:W-:Y:S01]  /*6730*/  PRMT R24, RZ, 0x7610, R24 ;  /* 0x00007610ff187816 */ /* 0x000fe20000000018 */
[----:B------:R-:W-:Y:S06]  /*6740*/  BRA `(.L_x_2311) ;  /* 0x0000000000247947 */ /* 0x000fec0003800000 */
.L_x_2335:
[----:B------:R-:W2:Y:S02]  /*6750*/  LDG.E.64 R4, desc[UR36][R4.64] ;  /* 0x0000002404047981 */ /* 0x000ea4000c1e1b00 */
[----:B--2---:R-:W0:Y:S02]  /*6760*/  I2F.U64 R0, R4 ;  /* 0x0000000400007312 */ /* 0x004e240000301000 */
[----:B0-----:R-:W-:-:S04]  /*6770*/  F2FP.F16.F32.PACK_AB R0, RZ, R0 ;  /* 0x00000000ff00723e */ /* 0x001fc800000000ff */
[----:B------:R-:W-:Y:S01]  /*6780*/  PRMT R24, R0, 0x7610, R24 ;  /* 0x0000761000187816 */ /* 0x000fe20000000018 */
[----:B------:R-:W-:Y:S06]  /*6790*/  BRA `(.L_x_2311) ;  /* 0x0000000000107947 */ /* 0x000fec0003800000 */
.L_x_2334:
[----:B------:R-:W2:Y:S02]  /*67a0*/  LDG.E R4, desc[UR36][R4.64] ;  /* 0x0000002404047981 */ /* 0x000ea4000c1e1900 */
[----:B--2---:R-:W-:-:S04]  /*67b0*/  I2FP.F32.U32 R0, R4 ;  /* 0x0000000400007245 */ /* 0x004fc80000201000 */
[----:B------:R-:W-:-:S04]  /*67c0*/  F2FP.F16.F32.PACK_AB R0, RZ, R0 ;  /* 0x00000000ff00723e */ /* 0x000fc800000000ff */
[----:B------:R-:W-:-:S07]  /*67d0*/  PRMT R24, R0, 0x7610, R24 ;  /* 0x0000761000187816 */ /* 0x000fce0000000018 */
.L_x_2311:
        /* <DEDUP_REMOVED lines=21> */
.L_x_2342:
[----:B------:R-:W2:Y:S02]  /*6930*/  LDG.E.U8 R4, desc[UR36][R4.64] ;  /* 0x0000002404047981 */ /* 0x000ea4000c1e1100 */
[----:B--2---:R-:W-:-:S04]  /*6940*/  I2FP.F32.U32 R0, R4 ;  /* 0x0000000400007245 */ /* 0x004fc80000201000 */
[----:B------:R-:W-:-:S04]  /*6950*/  F2FP.F16.F32.PACK_AB R0, RZ, R0 ;  /* 0x00000000ff00723e */ /* 0x000fc800000000ff */
[----:B------:R-:W-:Y:S01]  /*6960*/  PRMT R25, R0, 0x7610, R25 ;  /* 0x0000761000197816 */ /* 0x000fe20000000019 */
[----:B------:R-:W-:Y:S06]  /*6970*/  BRA `(.L_x_2344) ;  /* 0x0000000c00d87947 */ /* 0x000fec0003800000 */
.L_x_2341:
        /* <DEDUP_REMOVED lines=11> */
.L_x_2346:
[----:B------:R-:W2:Y:S02]  /*6a30*/  LDG.E R4, desc[UR36][R4.64] ;  /* 0x0000002404047981 */ /* 0x000ea4000c1e1900 */
[----:B--2---:R-:W-:-:S04]  /*6a40*/  I2FP.F32.S32 R0, R4 ;  /* 0x0000000400007245 */ /* 0x004fc80000201400 */
[----:B------:R-:W-:-:S04]  /*6a50*/  F2FP.F16.F32.PACK_AB R0, RZ, R0 ;  /* 0x00000000ff00723e */ /* 0x000fc800000000ff */
[----:B------:R-:W-:Y:S01]  /*6a60*/  PRMT R25, R0, 0x7610, R25 ;  /* 0x0000761000197816 */ /* 0x000fe20000000019 */
[----:B------:R-:W-:Y:S06]  /*6a70*/  BRA `(.L_x_2344) ;  /* 0x0000000c00987947 */ /* 0x000fec0003800000 */
.L_x_2345:
[----:B------:R-:W2:Y:S02]  /*6a80*/  LDG.E.U16 R4, desc[UR36][R4.64] ;  /* 0x0000002404047981 */ /* 0x000ea4000c1e1500 */
[----:B--2---:R-:W0:Y:S02]  /*6a90*/  I2F.S16 R0, R4 ;  /* 0x0000000400007306 */ /* 0x004e240000101400 */
[----:B0-----:R-:W-:-:S04]  /*6aa0*/  F2FP.F16.F32.PACK_AB R0, RZ, R0 ;  /* 0x00000000ff00723e */ /* 0x001fc800000000ff */
[----:B------:R-:W-:Y:S01]  /*6ab0*/  PRMT R25, R0, 0x7610, R25 ;  /* 0x0000761000197816 */ /* 0x000fe20000000019 */
[----:B------:R-:W-:Y:S06]  /*6ac0*/  BRA `(.L_x_2344) ;  /* 0x0000000c00847947 */ /* 0x000fec0003800000 */
.L_x_2340:
        /* <DEDUP_REMOVED lines=9> */
.L_x_2348:
[----:B------:R1:W5:Y:S01]  /*6b60*/  LDG.E.U16 R25, desc[UR36][R4.64] ;  /* 0x0000002404197981 */ /* 0x000362000c1e1500 */
[----:B------:R-:W-:Y:S05]  /*6b70*/  BRA `(.L_x_2344) ;  /* 0x0000000c00587947 */ /* 0x000fea0003800000 */
.L_x_2347:
        /* <DEDUP_REMOVED lines=9> */
.L_x_2350:
[----:B------:R0:W5:Y:S01]  /*6c10*/  LDG.E.U16 R25, desc[UR36][R4.64] ;  /* 0x0000002404197981 */ /* 0x000162000c1e1500 */
[----:B------:R-:W-:Y:S05]  /*6c20*/  BRA `(.L_x_2344) ;  /* 0x0000000c002c7947 */ /* 0x000fea0003800000 */
.L_x_2349:
        /* <DEDUP_REMOVED lines=13> */
.L_x_2339:
        /* <DEDUP_REMOVED lines=14> */
.L_x_2353:
        /* <DEDUP_REMOVED lines=13> */
.L_x_2352:
        /* <DEDUP_REMOVED lines=27> */
.L_x_2355:
        /* <DEDUP_REMOVED lines=15> */
.L_x_2354:
[----:B------:R-:W2:Y:S02]  /*7150*/  LDG.E.U16 R0, desc[UR36][R4.64] ;  /* 0x0000002404007981 */ /* 0x000ea4000c1e1500 */
[----:B--2---:R-:W-:-:S05]  /*7160*/  IMAD.U32 R0, R0, 0x10000, RZ ;  /* 0x0001000000007824 */ /* 0x004fca00078e00ff */
[----:B------:R-:W-:-:S04]  /*7170*/  F2FP.F16.F32.PACK_AB R0, RZ, R0 ;  /* 0x00000000ff00723e */ /* 0x000fc800000000ff */
[----:B------:R-:W-:Y:S01]  /*7180*/  PRMT R25, R0, 0x7610, R25 ;  /* 0x0000761000197816 */ /* 0x000fe20000000019 */
[----:B------:R-:W-:Y:S06]  /*7190*/  BRA `(.L_x_2344) ;  /* 0x0000000400d07947 */ /* 0x000fec0003800000 */
.L_x_2351:
        /* <DEDUP_REMOVED lines=13> */
.L_x_2358:
        /* <DEDUP_REMOVED lines=21> */
.L_x_2362:
[----:B------:R-:W-:Y:S05]  /*73c0*/  BSYNC.RECONVERGENT B1 ;  /* 0x0000000000017941 */ /* 0x000fea0003800200 */
.L_x_2361:
[----:B------:R-:W-:Y:S01]  /*73d0*/  IMAD.SHL.U32 R0, R0, 0x100000, RZ ;  /* 0x0010000000007824 */ /* 0x000fe200078e00ff */
[----:B------:R-:W-:-:S04]  /*73e0*/  LEA R3, R3, 0x3b800000, 0x17 ;  /* 0x3b80000003037811 */ /* 0x000fc800078eb8ff */
[----:B------:R-:W-:-:S07]  /*73f0*/  LOP3.LUT R0, R3, R0, R7, 0xfe, !PT ;  /* 0x0000000003007212 */ /* 0x000fce00078efe07 */
.L_x_2360:
[----:B------:R-:W-:Y:S05]  /*7400*/  BSYNC.RECONVERGENT B0 ;  /* 0x0000000000007941 */ /* 0x000fea0003800200 */
.L_x_2359:
[----:B------:R-:W-:-:S04]  /*7410*/  F2FP.F16.F32.PACK_AB R0, RZ, R0 ;  /* 0x00000000ff00723e */ /* 0x000fc800000000ff */
[----:B------:R-:W-:Y:S01]  /*7420*/  PRMT R25, R0, 0x7610, R25 ;  /* 0x0000761000197816 */ /* 0x000fe20000000019 */
[----:B------:R-:W-:Y:S06]  /*7430*/  BRA `(.L_x_2344) ;  /* 0x0000000400287947 */ /* 0x000fec0003800000 */
.L_x_2357:
        /* <DEDUP_REMOVED lines=21> */
.L_x_2366:
[----:B------:R-:W-:Y:S05]  /*7590*/  BSYNC.RECONVERGENT B1 ;  /* 0x0000000000017941 */ /* 0x000fea0003800200 */
.L_x_2365:
[----:B------:R-:W-:Y:S01]  /*75a0*/  IMAD.SHL.U32 R0, R0, 0x200000, RZ ;  /* 0x0020000000007824 */ /* 0x000fe200078e00ff */
[----:B------:R-:W-:-:S04]  /*75b0*/  LEA R3, R3, 0x37800000, 0x17 ;  /* 0x3780000003037811 */ /* 0x000fc800078eb8ff */
[----:B------:R-:W-:-:S07]  /*75c0*/  LOP3.LUT R0, R3, R0, R7, 0xfe, !PT ;  /* 0x0000000003007212 */ /* 0x000fce00078efe07 */
.L_x_2364:
[----:B------:R-:W-:Y:S05]  /*75d0*/  BSYNC.RECONVERGENT B0 ;  /* 0x0000000000007941 */ /* 0x000fea0003800200 */
.L_x_2363:
[----:B------:R-:W-:-:S04]  /*75e0*/  F2FP.F16.F32.PACK_AB R0, RZ, R0 ;  /* 0x00000000ff00723e */ /* 0x000fc800000000ff */
[----:B------:R-:W-:Y:S01]  /*75f0*/  PRMT R25, R0, 0x7610, R25 ;  /* 0x0000761000197816 */ /* 0x000fe20000000019 */
[----:B------:R-:W-:Y:S06]  /*7600*/  BRA `(.L_x_2344) ;  /* 0x0000000000b47947 */ /* 0x000fec0003800000 */
.L_x_2356:
        /* <DEDUP_REMOVED lines=14> */
.L_x_2370:
[----:B------:R-:W-:Y:S05]  /*76f0*/  BSYNC.RECONVERGENT B0 ;  /* 0x0000000000007941 */ /* 0x000fea0003800200 */
.L_x_2369:
[----:B------:R-:W-:-:S04]  /*7700*/  F2FP.F16.F32.PACK_AB R0, RZ, R0 ;  /* 0x00000000ff00723e */ /* 0x000fc800000000ff */
[----:B------:R-:W-:Y:S01]  /*7710*/  PRMT R25, R0, 0x7610, R25 ;  /* 0x0000761000197816 */ /* 0x000fe20000000019 */
[----:B------:R-:W-:Y:S06]  /*7720*/  BRA `(.L_x_2344) ;  /* 0x00000000006c7947 */ /* 0x000fec0003800000 */
.L_x_2343:
        /* <DEDUP_REMOVED lines=16> */
.L_x_2371:
[----:B------:R-:W-:Y:S01]  /*7830*/  PRMT R25, RZ, 0x7610, R25 ;  /* 0x00007610ff197816 */ /* 0x000fe20000000019 */
[----:B------:R-:W-:Y:S06]  /*7840*/  BRA `(.L_x_2344) ;  /* 0x0000000000247947 */ /* 0x000fec0003800000 */
.L_x_2368:
[----:B------:R-:W2:Y:S02]  /*7850*/  LDG.E.64 R4, desc[UR36][R4.64] ;  /* 0x0000002404047981 */ /* 0x000ea4000c1e1b00 */
[----:B--2---:R-:W0:Y:S02]  /*7860*/  I2F.U64 R0, R4 ;  /* 0x0000000400007312 */ /* 0x004e240000301000 */
[----:B0-----:R-:W-:-:S04]  /*7870*/  F2FP.F16.F32.PACK_AB R0, RZ, R0 ;  /* 0x00000000ff00723e */ /* 0x001fc800000000ff */
[----:B------:R-:W-:Y:S01]  /*7880*/  PRMT R25, R0, 0x7610, R25 ;  /* 0x0000761000197816 */ /* 0x000fe20000000019 */
[----:B------:R-:W-:Y:S06]  /*7890*/  BRA `(.L_x_2344) ;  /* 0x0000000000107947 */ /* 0x000fec0003800000 */
.L_x_2367:
[----:B------:R-:W2:Y:S02]  /*78a0*/  LDG.E R4, desc[UR36][R4.64] ;  /* 0x0000002404047981 */ /* 0x000ea4000c1e1900 */
[----:B--2---:R-:W-:-:S04]  /*78b0*/  I2FP.F32.U32 R0, R4 ;  /* 0x0000000400007245 */ /* 0x004fc80000201000 */
[----:B------:R-:W-:-:S04]  /*78c0*/  F2FP.F16.F32.PACK_AB R0, RZ, R0 ;  /* 0x00000000ff00723e */ /* 0x000fc800000000ff */
[----:B------:R-:W-:-:S07]  /*78d0*/  PRMT R25, R0, 0x7610, R25 ;  /* 0x0000761000197816 */ /* 0x000fce0000000019 */
.L_x_2344:
        /* <DEDUP_REMOVED lines=21> */
.L_x_2375:
[----:B------:R-:W2:Y:S02]  /*7a30*/  LDG.E.U8 R4, desc[UR36][R4.64] ;  /* 0x0000002404047981 */ /* 0x000ea4000c1e1100 */
[----:B--2---:R-:W-:-:S04]  /*7a40*/  I2FP.F32.U32 R0, R4 ;  /* 0x0000000400007245 */ /* 0x004fc80000201000 */
[----:B------:R-:W-:-:S04]  /*7a50*/  F2FP.F16.F32.PACK_AB R0, RZ, R0 ;  /* 0x00000000ff00723e */ /* 0x000fc800000000ff */
[----:B------:R-:W-:Y:S01]  /*7a60*/  PRMT R26, R0, 0x7610, R26 ;  /* 0x00007610001a7816 */ /* 0x000fe2000000001a */
[----:B------:R-:W-:Y:S06]  /*7a70*/  BRA `(.L_x_2377) ;  /* 0x0000000c00d87947 */ /* 0x000fec0003800000 */
.L_x_2374:
        /* <DEDUP_REMOVED lines=11> */
.L_x_2379:
[----:B------:R-:W2:Y:S02]  /*7b30*/  LDG.E R4, desc[UR36][R4.64] ;  /* 0x0000002404047981 */ /* 0x000ea4000c1e1900 */
[----:B--2---:R-:W-:-:S04]  /*7b40*/  I2FP.F32.S32 R0, R4 ;  /* 0x0000000400007245 */ /* 0x004fc80000201400 */
[----:B------:R-:W-:-:S04]  /*7b50*/  F2FP.F16.F32.PACK_AB R0, RZ, R0 ;  /* 0x00000000ff00723e */ /* 0x000fc800000000ff */
[----:B------:R-:W-:Y:S01]  /*7b60*/  PRMT R26, R0, 0x7610, R26 ;  /* 0x00007610001a7816 */ /* 0x000fe2000000001a */
[----:B------:R-:W-:Y:S06]  /*7b70*/  BRA `(.L_x_2377) ;  /* 0x0000000c00987947 */ /* 0x000fec0003800000 */
.L_x_2378:
[----:B------:R-:W2:Y:S02]  /*7b80*/  LDG.E.U16 R4, desc[UR36][R4.64] ;  /* 0x0000002404047981 */ /* 0x000ea4000c1e1500 */
[----:B--2---:R-:W0:Y:S02]  /*7b90*/  I2F.S16 R0, R4 ;  /* 0x0000000400007306 */ /* 0x004e240000101400 */
[----:B0-----:R-:W-:-:S04]  /*7ba0*/  F2FP.F16.F32.PACK_AB R0, RZ, R0 ;  /* 0x00000000ff00723e */ /* 0x001fc800000000ff */
[----:B------:R-:W-:Y:S01]  /*7bb0*/  PRMT R26, R0, 0x7610, R26 ;  /* 0x00007610001a7816 */ /* 0x000fe2000000001a */
[----:B------:R-:W-:Y:S06]  /*7bc0*/  BRA `(.L_x_2377) ;  /* 0x0000000c00847947 */ /* 0x000fec0003800000 */
.L_x_2373:
        /* <DEDUP_REMOVED lines=9> */
.L_x_2381:
[----:B------:R1:W5:Y:S01]  /*7c60*/  LDG.E.U16 R26, desc[UR36][R4.64] ;  /* 0x00000024041a7981 */ /* 0x000362000c1e1500 */
[----:B------:R-:W-:Y:S05]  /*7c70*/  BRA `(.L_x_2377) ;  /* 0x0000000c00587947 */ /* 0x000fea0003800000 */
.L_x_2380:
        /* <DEDUP_REMOVED lines=9> */
.L_x_2383:
[----:B------:R0:W5:Y:S01]  /*7d10*/  LDG.E.U16 R26, desc[UR36][R4.64] ;  /* 0x00000024041a7981 */ /* 0x000162000c1e1500 */
[----:B------:R-:W-:Y:S05]  /*7d20*/  BRA `(.L_x_2377) ;  /* 0x0000000c002c7947 */ /* 0x000fea0003800000 */
.L_x_2382:
        /* <DEDUP_REMOVED lines=13> */
.L_x_2372:
        /* <DEDUP_REMOVED lines=14> */
.L_x_2386:
        /* <DEDUP_REMOVED lines=13> */
.L_x_2385:
        /* <DEDUP_REMOVED lines=27> */
.L_x_2388:
        /* <DEDUP_REMOVED lines=15> */
.L_x_2387:
[----:B------:R-:W2:Y:S02]  /*8250*/  LDG.E.U16 R0, desc[UR36][R4.64] ;  /* 0x0000002404007981 */ /* 0x000ea4000c1e1500 */
[----:B--2---:R-:W-:-:S05]  /*8260*/  IMAD.U32 R0, R0, 0x10000, RZ ;  /* 0x0001000000007824 */ /* 0x004fca00078e00ff */
[----:B------:R-:W-:-:S04]  /*8270*/  F2FP.F16.F32.PACK_AB R0, RZ, R0 ;  /* 0x00000000ff00723e */ /* 0x000fc800000000ff */
[----:B------:R-:W-:Y:S01]  /*8280*/  PRMT R26, R0, 0x7610, R26 ;  /* 0x00007610001a7816 */ /* 0x000fe2000000001a */
[----:B------:R-:W-:Y:S06]  /*8290*/  BRA `(.L_x_2377) ;  /* 0x0000000400d07947 */ /* 0x000fec0003800000 */
.L_x_2384:
        /* <DEDUP_REMOVED lines=13> */
.L_x_2391:
        /* <DEDUP_REMOVED lines=21> */
.L_x_2395:
[----:B------:R-:W-:Y:S05]  /*84c0*/  BSYNC.RECONVERGENT B1 ;  /* 0x0000000000017941 */ /* 0x000fea0003800200 */
.L_x_2394:
[----:B------:R-:W-:Y:S01]  /*84d0*/  IMAD.SHL.U32 R0, R0, 0x100000, RZ ;  /* 0x0010000000007824 */ /* 0x000fe200078e00ff */
[----:B------:R-:W-:-:S04]  /*84e0*/  LEA R3, R3, 0x3b800000, 0x17 ;  /* 0x3b80000003037811 */ /* 0x000fc800078eb8ff */
[----:B------:R-:W-:-:S07]  /*84f0*/  LOP3.LUT R0, R3, R0, R7, 0xfe, !PT ;  /* 0x0000000003007212 */ /* 0x000fce00078efe07 */
.L_x_2393:
[----:B------:R-:W-:Y:S05]  /*8500*/  BSYNC.RECONVERGENT B0 ;  /* 0x0000000000007941 */ /* 0x000fea0003800200 */
.L_x_2392:
[----:B------:R-:W-:-:S04]  /*8510*/  F2FP.F16.F32.PACK_AB R0, RZ, R0 ;  /* 0x00000000ff00723e */ /* 0x000fc800000000ff */
[----:B------:R-:W-:Y:S01]  /*8520*/  PRMT R26, R0, 0x7610, R26 ;  /* 0x00007610001a7816 */ /* 0x000fe2000000001a */
[----:B------:R-:W-:Y:S06]  /*8530*/  BRA `(.L_x_2377) ;  /* 0x0000000400287947 */ /* 0x000fec0003800000 */
.L_x_2390:
        /* <DEDUP_REMOVED lines=21> */
.L_x_2399:
[----:B------:R-:W-:Y:S05]  /*8690*/  BSYNC.RECONVERGENT B1 ;  /* 0x0000000000017941 */ /* 0x000fea0003800200 */
.L_x_2398:
[----:B------:R-:W-:Y:S01]  /*86a0*/  IMAD.SHL.U32 R0, R0, 0x200000, RZ ;  /* 0x0020000000007824 */ /* 0x000fe200078e00ff */
[----:B------:R-:W-:-:S04]  /*86b0*/  LEA R3, R3, 0x37800000, 0x17 ;  /* 0x3780000003037811 */ /* 0x000fc800078eb8ff */
[----:B------:R-:W-:-:S07]  /*86c0*/  LOP3.LUT R0, R3, R0, R7, 0xfe, !PT ;  /* 0x0000000003007212 */ /* 0x000fce00078efe07 */
.L_x_2397:
[----:B------:R-:W-:Y:S05]  /*86d0*/  BSYNC.RECONVERGENT B0 ;  /* 0x0000000000007941 */ /* 0x000fea0003800200 */
.L_x_2396:
[----:B------:R-:W-:-:S04]  /*86e0*/  F2FP.F16.F32.PACK_AB R0, RZ, R0 ;  /* 0x00000000ff00723e */ /* 0x000fc800000000ff */
[----:B------:R-:W-:Y:S01]  /*86f0*/  PRMT R26, R0, 0x7610, R26 ;  /* 0x00007610001a7816 */ /* 0x000fe2000000001a */
[----:B------:R-:W-:Y:S06]  /*8700*/  BRA `(.L_x_2377) ;  /* 0x0000000000b47947 */ /* 0x000fec0003800000 */
.L_x_2389:
        /* <DEDUP_REMOVED lines=14> */
.L_x_2403:
[----:B------:R-:W-:Y:S05]  /*87f0*/  BSYNC.RECONVERGENT B0 ;  /* 0x0000000000007941 */ /* 0x000fea0003800200 */
.L_x_2402:
[----:B------:R-:W-:-:S04]  /*8800*/  F2FP.F16.F32.PACK_AB R0, RZ, R0 ;  /* 0x00000000ff00723e */ /* 0x000fc800000000ff */
[----:B------:R-:W-:Y:S01]  /*8810*/  PRMT R26, R0, 0x7610, R26 ;  /* 0x00007610001a7816 */ /* 0x000fe2000000001a */
[----:B------:R-:W-:Y:S06]  /*8820*/  BRA `(.L_x_2377) ;  /* 0x00000000006c7947 */ /* 0x000fec0003800000 */
.L_x_2376:
        /* <DEDUP_REMOVED lines=16> */
.L_x_2404:
[----:B------:R-:W-:Y:S01]  /*8930*/  PRMT R26, RZ, 0x7610, R26 ;  /* 0x00007610ff1a7816 */ /* 0x000fe2000000001a */
[----:B------:R-:W-:Y:S06]  /*8940*/  BRA `(.L_x_2377) ;  /* 0x0000000000247947 */ /* 0x000fec0003800000 */
.L_x_2401:
[----:B------:R-:W2:Y:S02]  /*8950*/  LDG.E.64 R4, desc[UR36][R4.64] ;  /* 0x0000002404047981 */ /* 0x000ea4000c1e1b00 */
[----:B--2---:R-:W0:Y:S02]  /*8960*/  I2F.U64 R0, R4 ;  /* 0x0000000400007312 */ /* 0x004e240000301000 */
[----:B0-----:R-:W-:-:S04]  /*8970*/  F2FP.F16.F32.PACK_AB R0, RZ, R0 ;  /* 0x00000000ff00723e */ /* 0x001fc800000000ff */
[----:B------:R-:W-:Y:S01]  /*8980*/  PRMT R26, R0, 0x7610, R26 ;  /* 0x00007610001a7816 */ /* 0x000fe2000000001a */
[----:B------:R-:W-:Y:S06]  /*8990*/  BRA `(.L_x_2377) ;  /* 0x0000000000107947 */ /* 0x000fec0003800000 */
.L_x_2400:
[----:B------:R-:W2:Y:S02]  /*89a0*/  LDG.E R4, desc[UR36][R4.64] ;  /* 0x0000002404047981 */ /* 0x000ea4000c1e1900 */
[----:B--2---:R-:W-:-:S04]  /*89b0*/  I2FP.F32.U32 R0, R4 ;  /* 0x0000000400007245 */ /* 0x004fc80000201000 */
[----:B------:R-:W-:-:S04]  /*89c0*/  F2FP.F16.F32.PACK_AB R0, RZ, R0 ;  /* 0x00000000ff00723e */ /* 0x000fc800000000ff */
[----:B------:R-:W-:-:S07]  /*89d0*/  PRMT R26, R0, 0x7610, R26 ;  /* 0x00007610001a7816 */ /* 0x000fce000000001a */
.L_x_2377:
[----:B------:R-:W-:-:S07]  /*89e0*/  VIADD R33, R33, 0x80 ;  /* 0x0000008021217836 */ /* 0x000fce0000000000 */
.L_x_2272:
[----:B------:R-:W-:Y:S05]  /*89f0*/  BSYNC.RECONVERGENT B6 ;  /* 0x0000000000067941 */ /* 0x000fea0003800200 */
.L_x_2271:
        /* <DEDUP_REMOVED lines=29> */
.L_x_2410:
[----:B------:R-:W2:Y:S02]  /*8bd0*/  LDG.E.U8 R4, desc[UR36][R4.64] ;  /* 0x0000002404047981 */ /* 0x000ea4000c1e1100 */
[----:B--2---:R-:W-:-:S04]  /*8be0*/  I2FP.F32.U32 R0, R4 ;  /* 0x0000000400007245 */ /* 0x004fc80000201000 */
[----:B------:R-:W-:-:S04]  /*8bf0*/  F2FP.F16.F32.PACK_AB R0, RZ, R0 ;  /* 0x00000000ff00723e */ /* 0x000fc800000000ff */
[----:B------:R-:W-:Y:S01]  /*8c00*/  PRMT R27, R0, 0x7610, R27 ;  /* 0x00007610001b7816 */ /* 0x000fe2000000001b */
[----:B------:R-:W-:Y:S06]  /*8c10*/  BRA `(.L_x_2412) ;  /* 0x0000000c00d87947 */ /* 0x000fec0003800000 */
.L_x_2409:
        /* <DEDUP_REMOVED lines=11> */
.L_x_2414:
[----:B------:R-:W2:Y:S02]  /*8cd0*/  LDG.E R4, desc[UR36][R4.64] ;  /* 0x0000002404047981 */ /* 0x000ea4000c1e1900 */
[----:B--2---:R-:W-:-:S04]  /*8ce0*/  I2FP.F32.S32 R0, R4 ;  /* 0x0000000400007245 */ /* 0x004fc80000201400 */
[----:B------:R-:W-:-:S04]  /*8cf0*/  F2FP.F16.F32.PACK_AB R0, RZ, R0 ;  /* 0x00000000ff00723e */ /* 0x000fc800000000ff */
[----:B------:R-:W-:Y:S01]  /*8d00*/  PRMT R27, R0, 0x7610, R27 ;  /* 0x00007610001b7816 */ /* 0x000fe2000000001b */
[----:B------:R-:W-:Y:S06]  /*8d10*/  BRA `(.L_x_2412) ;  /* 0x0000000c00987947 */ /* 0x000fec0003800000 */
.L_x_2413:
[----:B------:R-:W2:Y:S02]  /*8d20*/  LDG.E.U16 R4, desc[UR36][R4.64] ;  /* 0x0000002404047981 */ /* 0x000ea4000c1e1500 */
[----:B--2---:R-:W0:Y:S02]  /*8d30*/  I2F.S16 R0, R4 ;  /* 0x0000000400007306 */ /* 0x004e240000101400 */
[----:B0-----:R-:W-:-:S04]  /*8d40*/  F2FP.F16.F32.PACK_AB R0, RZ, R0 ;  /* 0x00000000ff00723e */ /* 0x001fc800000000ff */
[----:B------:R-:W-:Y:S01]  /*8d50*/  PRMT R27, R0, 0x7610, R27 ;  /* 0x00007610001b7816 */ /* 0x000fe2000000001b */
[----:B------:R-:W-:Y:S06]  /*8d60*/  BRA `(.L_x_2412) ;  /* 0x0000000c00847947 */ /* 0x000fec0003800000 */
.L_x_2408:
        /* <DEDUP_REMOVED lines=9> */
.L_x_2416:
[----:B------:R0:W5:Y:S01]  /*8e00*/  LDG.E.U16 R27, desc[UR36][R4.64] ;  /* 0x00000024041b7981 */ /* 0x000162000c1e1500 */
[----:B------:R-:W-:Y:S05]  /*8e10*/  BRA `(.L_x_2412) ;  /* 0x0000000c00587947 */ /* 0x000fea0003800000 */
.L_x_2415:
        /* <DEDUP_REMOVED lines=9> */
.L_x_2418:
[----:B------:R1:W5:Y:S01]  /*8eb0*/  LDG.E.U16 R27, desc[UR36][R4.64] ;  /* 0x00000024041b7981 */ /* 0x000362000c1e1500 */
[----:B------:R-:W-:Y:S05]  /*8ec0*/  BRA `(.L_x_2412) ;  /* 0x0000000c002c7947 */ /* 0x000fea0003800000 */
.L_x_2417:
        /* <DEDUP_REMOVED lines=13> */
.L_x_2407:
        /* <DEDUP_REMOVED lines=14> */
.L_x_2421:
        /* <DEDUP_REMOVED lines=13> */
.L_x_2420:
        /* <DEDUP_REMOVED lines=27> */
.L_x_2423:
        /* <DEDUP_REMOVED lines=15> */
.L_x_2422:
[----:B------:R-:W2:Y:S02]  /*93f0*/  LDG.E.U16 R0, desc[UR36][R4.64] ;  /* 0x0000002404007981 */ /* 0x000ea4000c1e1500 */
[----:B--2---:R-:W-:-:S05]  /*9400*/  IMAD.U32 R0, R0, 0x10000, RZ ;  /* 0x0001000000007824 */ /* 0x004fca00078e00ff */
[----:B------:R-:W-:-:S04]  /*9410*/  F2FP.F16.F32.PACK_AB R0, RZ, R0 ;  /* 0x00000000ff00723e */ /* 0x000fc800000000ff */
[----:B------:R-:W-:Y:S01]  /*9420*/  PRMT R27, R0, 0x7610, R27 ;  /* 0x00007610001b7816 */ /* 0x000fe2000000001b */
[----:B------:R-:W-:Y:S06]  /*9430*/  BRA `(.L_x_2412) ;  /* 0x0000000400d07947 */ /* 0x000fec0003800000 */
.L_x_2419:
        /* <DEDUP_REMOVED lines=13> */
.L_x_2426:
        /* <DEDUP_REMOVED lines=21> */
.L_x_2430:
[----:B------:R-:W-:Y:S05]  /*9660*/  BSYNC.RECONVERGENT B1 ;  /* 0x0000000000017941 */ /* 0x000fea0003800200 */
.L_x_2429:
[----:B------:R-:W-:Y:S01]  /*9670*/  IMAD.SHL.U32 R0, R0, 0x100000, RZ ;  /* 0x0010000000007824 */ /* 0x000fe200078e00ff */
[----:B------:R-:W-:-:S04]  /*9680*/  LEA R3, R3, 0x3b800000, 0x17 ;  /* 0x3b80000003037811 */ /* 0x000fc800078eb8ff */
[----:B------:R-:W-:-:S07]  /*9690*/  LOP3.LUT R0, R3, R0, R7, 0xfe, !PT ;  /* 0x0000000003007212 */ /* 0x000fce00078efe07 */
.L_x_2428:
[----:B------:R-:W-:Y:S05]  /*96a0*/  BSYNC.RECONVERGENT B0 ;  /* 0x0000000000007941 */ /* 0x000fea0003800200 */
.L_x_2427:
[----:B------:R-:W-:-:S04]  /*96b0*/  F2FP.F16.F32.PACK_AB R0, RZ, R0 ;  /* 0x00000000ff00723e */ /* 0x000fc800000000ff */
[----:B------:R-:W-:Y:S01]  /*96c0*/  PRMT R27, R0, 0x7610, R27 ;  /* 0x00007610001b7816 */ /* 0x000fe2000000001b */
[----:B------:R-:W-:Y:S06]  /*96d0*/  BRA `(.L_x_2412) ;  /* 0x0000000400287947 */ /* 0x000fec0003800000 */
.L_x_2425:
        /* <DEDUP_REMOVED lines=21> */
.L_x_2434:
[----:B------:R-:W-:Y:S05]  /*9830*/  BSYNC.RECONVERGENT B1 ;  /* 0x0000000000017941 */ /* 0x000fea0003800200 */
.L_x_2433:
[----:B------:R-:W-:Y:S01]  /*9840*/  IMAD.SHL.U32 R0, R0, 0x200000, RZ ;  /* 0x0020000000007824 */ /* 0x000fe200078e00ff */
[----:B------:R-:W-:-:S04]  /*9850*/  LEA R3, R3, 0x37800000, 0x17 ;  /* 0x3780000003037811 */ /* 0x000fc800078eb8ff */
[----:B------:R-:W-:-:S07]  /*9860*/  LOP3.LUT R0, R3, R0, R7, 0xfe, !PT ;  /* 0x0000000003007212 */ /* 0x000fce00078efe07 */
.L_x_2432:
[----:B------:R-:W-:Y:S05]  /*9870*/  BSYNC.RECONVERGENT B0 ;  /* 0x0000000000007941 */ /* 0x000fea0003800200 */
.L_x_2431:
[----:B------:R-:W-:-:S04]  /*9880*/  F2FP.F16.F32.PACK_AB R0, RZ, R0 ;  /* 0x00000000ff00723e */ /* 0x000fc800000000ff */
[----:B------:R-:W-:Y:S01]  /*9890*/  PRMT R27, R0, 0x7610, R27 ;  /* 0x00007610001b7816 */ /* 0x000fe2000000001b */
[----:B------:R-:W-:Y:S06]  /*98a0*/  BRA `(.L_x_2412) ;  /* 0x0000000000b47947 */ /* 0x000fec0003800000 */
.L_x_2424:
        /* <DEDUP_REMOVED lines=14> */
.L_x_2438:
[----:B------:R-:W-:Y:S05]  /*9990*/  BSYNC.RECONVERGENT B0 ;  /* 0x0000000000007941 */ /* 0x000fea0003800200 */
.L_x_2437:
[----:B------:R-:W-:-:S04]  /*99a0*/  F2FP.F16.F32.PACK_AB R0, RZ, R0 ;  /* 0x00000000ff00723e */ /* 0x000fc800000000ff */
[----:B------:R-:W-:Y:S01]  /*99b0*/  PRMT R27, R0, 0x7610, R27 ;  /* 0x00007610001b7816 */ /* 0x000fe2000000001b */
[----:B------:R-:W-:Y:S06]  /*99c0*/  BRA `(.L_x_2412) ;  /* 0x00000000006c7947 */ /* 0x000fec0003800000 */
.L_x_2411:
        /* <DEDUP_REMOVED lines=16> */
.L_x_2439:
[----:B------:R-:W-:Y:S01]  /*9ad0*/  PRMT R27, RZ, 0x7610, R27 ;  /* 0x00007610ff1b7816 */ /* 0x000fe2000000001b */
[----:B------:R-:W-:Y:S06]  /*9ae0*/  BRA `(.L_x_2412) ;  /* 0x0000000000247947 */ /* 0x000fec0003800000 */
.L_x_2436:
[----:B------:R-:W2:Y:S02]  /*9af0*/  LDG.E.64 R4, desc[UR36][R4.64] ;  /* 0x0000002404047981 */ /* 0x000ea4000c1e1b00 */
[----:B--2---:R-:W0:Y:S02]  /*9b00*/  I2F.U64 R0, R4 ;  /* 0x0000000400007312 */ /* 0x004e240000301000 */
[----:B0-----:R-:W-:-:S04]  /*9b10*/  F2FP.F16.F32.PACK_AB R0, RZ, R0 ;  /* 0x00000000ff00723e */ /* 0x001fc800000000ff */
[----:B------:R-:W-:Y:S01]  /*9b20*/  PRMT R27, R0, 0x7610, R27 ;  /* 0x00007610001b7816 */ /* 0x000fe2000000001b */
[----:B------:R-:W-:Y:S06]  /*9b30*/  BRA `(.L_x_2412) ;  /* 0x0000000000107947 */ /* 0x000fec0003800000 */
.L_x_2435:
[----:B------:R-:W2:Y:S02]  /*9b40*/  LDG.E R4, desc[UR36][R4.64] ;  /* 0x0000002404047981 */ /* 0x000ea4000c1e1900 */
[----:B--2---:R-:W-:-:S04]  /*9b50*/  I2FP.F32.U32 R0, R4 ;  /* 0x0000000400007245 */ /* 0x004fc80000201000 */
[----:B------:R-:W-:-:S04]  /*9b60*/  F2FP.F16.F32.PACK_AB R0, RZ, R0 ;  /* 0x00000000ff00723e */ /* 0x000fc800000000ff */
[----:B------:R-:W-:-:S07]  /*9b70*/  PRMT R27, R0, 0x7610, R27 ;  /* 0x00007610001b7816 */ /* 0x000fce000000001b */
.L_x_2412:
        /* <DEDUP_REMOVED lines=21> */
.L_x_2443:
[----:B------:R-:W2:Y:S02]  /*9cd0*/  LDG.E.U8 R4, desc[UR36][R4.64] ;  /* 0x0000002404047981 */ /* 0x000ea4000c1e1100 */
[----:B--2---:R-:W-:-:S04]  /*9ce0*/  I2FP.F32.U32 R0, R4 ;  /* 0x0000000400007245 */ /* 0x004fc80000201000 */
[----:B------:R-:W-:-:S04]  /*9cf0*/  F2FP.F16.F32.PACK_AB R0, RZ, R0 ;  /* 0x00000000ff00723e */ /* 0x000fc800000000ff */
[----:B------:R-:W-:Y:S01]  /*9d00*/  PRMT R28, R0, 0x7610, R28 ;  /* 0x00007610001c7816 */ /* 0x000fe2000000001c */
[----:B------:R-:W-:Y:S06]  /*9d10*/  BRA `(.L_x_2445) ;  /* 0x0000000c00d87947 */ /* 0x000fec0003800000 */
.L_x_2442:
        /* <DEDUP_REMOVED lines=11> */
.L_x_2447:
[----:B------:R-:W2:Y:S02]  /*9dd0*/  LDG.E R4, desc[UR36][R4.64] ;  /* 0x0000002404047981 */ /* 0x000ea4000c1e1900 */
[----:B--2---:R-:W-:-:S04]  /*9de0*/  I2FP.F32.S32 R0, R4 ;  /* 0x0000000400007245 */ /* 0x004fc80000201400 */
[----:B------:R-:W-:-:S04]  /*9df0*/  F2FP.F16.F32.PACK_AB R0, RZ, R0 ;  /* 0x00000000ff00723e */ /* 0x000fc800000000ff */
[----:B------:R-:W-:Y:S01]  /*9e00*/  PRMT R28, R0, 0x7610, R28 ;  /* 0x00007610001c7816 */ /* 0x000fe2000000001c */
[----:B------:R-:W-:Y:S06]  /*9e10*/  BRA `(.L_x_2445) ;  /* 0x0000000c00987947 */ /* 0x000fec0003800000 */
.L_x_2446:
[----:B------:R-:W2:Y:S02]  /*9e20*/  LDG.E.U16 R4, desc[UR36][R4.64] ;  /* 0x0000002404047981 */ /* 0x000ea4000c1e1500 */
[----:B--2---:R-:W0:Y:S02]  /*9e30*/  I2F.S16 R0, R4 ;  /* 0x0000000400007306 */ /* 0x004e240000101400 */
[----:B0-----:R-:W-:-:S04]  /*9e40*/  F2FP.F16.F32.PACK_AB R0, RZ, R0 ;  /* 0x00000000ff00723e */ /* 0x001fc800000000ff */
[----:B------:R-:W-:Y:S01]  /*9e50*/  PRMT R28, R0, 0x7610, R28 ;  /* 0x00007610001c7816 */ /* 0x000fe2000000001c */
[----:B------:R-:W-:Y:S06]  /*9e60*/  BRA `(.L_x_2445) ;  /* 0x0000000c00847947 */ /* 0x000fec0003800000 */
.L_x_2441:
        /* <DEDUP_REMOVED lines=9> */
.L_x_2449:
[----:B------:R1:W5:Y:S01]  /*9f00*/  LDG.E.U16 R28, desc[UR36][R4.64] ;  /* 0x00000024041c7981 */ /* 0x000362000c1e1500 */
[----:B------:R-:W-:Y:S05]  /*9f10*/  BRA `(.L_x_2445) ;  /* 0x0000000c00587947 */ /* 0x000fea0003800000 */
.L_x_2448:
        /* <DEDUP_REMOVED lines=9> */
.L_x_2451:
[----:B------:R0:W5:Y:S01]  /*9fb0*/  LDG.E.U16 R28, desc[UR36][R4.64] ;  /* 0x00000024041c7981 */ /* 0x000162000c1e1500 */
[----:B------:R-:W-:Y:S05]  /*9fc0*/  BRA `(.L_x_2445) ;  /* 0x0000000c002c7947 */ /* 0x000fea0003800000 */
.L_x_2450:
        /* <DEDUP_REMOVED lines=13> */
.L_x_2440:
        /* <DEDUP_REMOVED lines=14> */
.L_x_2454:
        /* <DEDUP_REMOVED lines=13> */
.L_x_2453:
        /* <DEDUP_REMOVED lines=27> */
.L_x_2456:
        /* <DEDUP_REMOVED lines=15> */
.L_x_2455:
[----:B------:R-:W2:Y:S02]  /*a4f0*/  LDG.E.U16 R0, desc[UR36][R4.64] ;  /* 0x0000002404007981 */ /* 0x000ea4000c1e1500 */
[----:B--2---:R-:W-:-:S05]  /*a500*/  IMAD.U32 R0, R0, 0x10000, RZ ;  /* 0x0001000000007824 */ /* 0x004fca00078e00ff */
[----:B------:R-:W-:-:S04]  /*a510*/  F2FP.F16.F32.PACK_AB R0, RZ, R0 ;  /* 0x00000000ff00723e */ /* 0x000fc800000000ff */
[----:B------:R-:W-:Y:S01]  /*a520*/  PRMT R28, R0, 0x7610, R28 ;  /* 0x00007610001c7816 */ /* 0x000fe2000000001c */
[----:B------:R-:W-:Y:S06]  /*a530*/  BRA `(.L_x_2445) ;  /* 0x0000000400d07947 */ /* 0x000fec0003800000 */
.L_x_2452:
        /* <DEDUP_REMOVED lines=13> */
.L_x_2459:
        /* <DEDUP_REMOVED lines=21> */
.L_x_2463:
[----:B------:R-:W-:Y:S05]  /*a760*/  BSYNC.RECONVERGENT B1 ;  /* 0x0000000000017941 */ /* 0x000fea0003800200 */
.L_x_2462:
[----:B------:R-:W-:Y:S01]  /*a770*/  IMAD.SHL.U32 R0, R0, 0x100000, RZ ;  /* 0x0010000000007824 */ /* 0x000fe200078e00ff */
[----:B------:R-:W-:-:S04]  /*a780*/  LEA R3, R3, 0x3b800000, 0x17 ;  /* 0x3b80000003037811 */ /* 0x000fc800078eb8ff */
[----:B------:R-:W-:-:S07]  /*a790*/  LOP3.LUT R0, R3, R0, R7, 0xfe, !PT ;  /* 0x0000000003007212 */ /* 0x000fce00078efe07 */
.L_x_2461:
[----:B------:R-:W-:Y:S05]  /*a7a0*/  BSYNC.RECONVERGENT B0 ;  /* 0x0000000000007941 */ /* 0x000fea0003800200 */
.L_x_2460:
[----:B------:R-:W-:-:S04]  /*a7b0*/  F2FP.F16.F32.PACK_AB R0, RZ, R0 ;  /* 0x00000000ff00723e */ /* 0x000fc800000000ff */
[----:B------:R-:W-:Y:S01]  /*a7c0*/  PRMT R28, R0, 0x7610, R28 ;  /* 0x00007610001c7816 */ /* 0x000fe2000000001c */
[----:B------:R-:W-:Y:S06]  /*a7d0*/  BRA `(.L_x_2445) ;  /* 0x0000000400287947 */ /* 0x000fec0003800000 */
.L_x_2458:
        /* <DEDUP_REMOVED lines=21> */
.L_x_2467:
[----:B------:R-:W-:Y:S05]  /*a930*/  BSYNC.RECONVERGENT B1 ;  /* 0x0000000000017941 */ /* 0x000fea0003800200 */
.L_x_2466:
[----:B------:R-:W-:Y:S01]  /*a940*/  IMAD.SHL.U32 R0, R0, 0x200000, RZ ;  /* 0x0020000000007824 */ /* 0x000fe200078e00ff */
[----:B------:R-:W-:-:S04]  /*a950*/  LEA R3, R3, 0x37800000, 0x17 ;  /* 0x3780000003037811 */ /* 0x000fc800078eb8ff */
[----:B------:R-:W-:-:S07]  /*a960*/  LOP3.LUT R0, R3, R0, R7, 0xfe, !PT ;  /* 0x0000000003007212 */ /* 0x000fce00078efe07 */
.L_x_2465:
[----:B------:R-:W-:Y:S05]  /*a970*/  BSYNC.RECONVERGENT B0 ;  /* 0x0000000000007941 */ /* 0x000fea0003800200 */
.L_x_2464:
[----:B------:R-:W-:-:S04]  /*a980*/  F2FP.F16.F32.PACK_AB R0, RZ, R0 ;  /* 0x00000000ff00723e */ /* 0x000fc800000000ff */
[----:B------:R-:W-:Y:S01]  /*a990*/  PRMT R28, R0, 0x7610, R28 ;  /* 0x00007610001c7816 */ /* 0x000fe2000000001c */
[----:B------:R-:W-:Y:S06]  /*a9a0*/  BRA `(.L_x_2445) ;  /* 0x0000000000b47947 */ /* 0x000fec0003800000 */
.L_x_2457:
        /* <DEDUP_REMOVED lines=14> */
.L_x_2471:
[----:B------:R-:W-:Y:S05]  /*aa90*/  BSYNC.RECONVERGENT B0 ;  /* 0x0000000000007941 */ /* 0x000fea0003800200 */
.L_x_2470:
[----:B------:R-:W-:-:S04]  /*aaa0*/  F2FP.F16.F32.PACK_AB R0, RZ, R0 ;  /* 0x00000000ff00723e */ /* 0x000fc800000000ff */
[----:B------:R-:W-:Y:S01]  /*aab0*/  PRMT R28, R0, 0x7610, R28 ;  /* 0x00007610001c7816 */ /* 0x000fe2000000001c */
[----:B------:R-:W-:Y:S06]  /*aac0*/  BRA `(.L_x_2445) ;  /* 0x00000000006c7947 */ /* 0x000fec0003800000 */
.L_x_2444:
        /* <DEDUP_REMOVED lines=16> */
.L_x_2472:
[----:B------:R-:W-:Y:S01]  /*abd0*/  PRMT R28, RZ, 0x7610, R28 ;  /* 0x00007610ff1c7816 */ /* 0x000fe2000000001c */
[----:B------:R-:W-:Y:S06]  /*abe0*/  BRA `(.L_x_2445) ;  /* 0x0000000000247947 */ /* 0x000fec0003800000 */
.L_x_2469:
[----:B------:R-:W2:Y:S02]  /*abf0*/  LDG.E.64 R4, desc[UR36][R4.64] ;  /* 0x0000002404047981 */ /* 0x000ea4000c1e1b00 */
[----:B--2---:R-:W0:Y:S02]  /*ac00*/  I2F.U64 R0, R4 ;  /* 0x0000000400007312 */ /* 0x004e240000301000 */
[----:B0-----:R-:W-:-:S04]  /*ac10*/  F2FP.F16.F32.PACK_AB R0, RZ, R0 ;  /* 0x00000000ff00723e */ /* 0x001fc800000000ff */
[----:B------:R-:W-:Y:S01]  /*ac20*/  PRMT R28, R0, 0x7610, R28 ;  /* 0x00007610001c7816 */ /* 0x000fe2000000001c */
[----:B------:R-:W-:Y:S06]  /*ac30*/  BRA `(.L_x_2445) ;  /* 0x0000000000107947 */ /* 0x000fec0003800000 */
.L_x_2468:
[----:B------:R-:W2:Y:S02]  /*ac40*/  LDG.E R4, desc[UR36][R4.64] ;  /* 0x0000002404047981 */ /* 0x000ea4000c1e1900 */
[----:B--2---:R-:W-:-:S04]  /*ac50*/  I2FP.F32.U32 R0, R4 ;  /* 0x0000000400007245 */ /* 0x004fc80000201000 */
[----:B------:R-:W-:-:S04]  /*ac60*/  F2FP.F16.F32.PACK_AB R0, RZ, R0 ;  /* 0x00000000ff00723e */ /* 0x000fc800000000ff */
[----:B------:R-:W-:-:S07]  /*ac70*/  PRMT R28, R0, 0x7610, R28 ;  /* 0x00007610001c7816 */ /* 0x000fce000000001c */
.L_x_2445:
        /* <DEDUP_REMOVED lines=21> */
.L_x_2476:
[----:B------:R-:W2:Y:S02]  /*add0*/  LDG.E.U8 R4, desc[UR36][R4.64] ;  /* 0x0000002404047981 */ /* 0x000ea4000c1e1100 */
[----:B--2---:R-:W-:-:S04]  /*ade0*/  I2FP.F32.U32 R0, R4 ;  /* 0x0000000400007245 */ /* 0x004fc80000201000 */
[----:B------:R-:W-:-:S04]  /*adf0*/  F2FP.F16.F32.PACK_AB R0, RZ, R0 ;  /* 0x00000000ff00723e */ /* 0x000fc800000000ff */
[----:B------:R-:W-:Y:S01]  /*ae00*/  PRMT R29, R0, 0x7610, R29 ;  /* 0x00007610001d7816 */ /* 0x000fe2000000001d */
[----:B------:R-:W-:Y:S06]  /*ae10*/  BRA `(.L_x_2478) ;  /* 0x0000000c00d87947 */ /* 0x000fec0003800000 */
.L_x_2475:
        /* <DEDUP_REMOVED lines=11> */
.L_x_2480:
[----:B------:R-:W2:Y:S02]  /*aed0*/  LDG.E R4, desc[UR36][R4.64] ;  /* 0x0000002404047981 */ /* 0x000ea4000c1e1900 */
[----:B--2---:R-:W-:-:S04]  /*aee0*/  I2FP.F32.S32 R0, R4 ;  /* 0x0000000400007245 */ /* 0x004fc80000201400 */
[----:B------:R-:W-:-:S04]  /*aef0*/  F2FP.F16.F32.PACK_AB R0, RZ, R0 ;  /* 0x00000000ff00723e */ /* 0x000fc800000000ff */
[----:B------:R-:W-:Y:S01]  /*af00*/  PRMT R29, R0, 0x7610, R29 ;  /* 0x00007610001d7816 */ /* 0x000fe2000000001d */
[----:B------:R-:W-:Y:S06]  /*af10*/  BRA `(.L_x_2478) ;  /* 0x0000000c00987947 */ /* 0x000fec0003800000 */
.L_x_2479:
[----:B------:R-:W2:Y:S02]  /*af20*/  LDG.E.U16 R4, desc[UR36][R4.64] ;  /* 0x0000002404047981 */ /* 0x000ea4000c1e1500 */
[----:B--2---:R-:W0:Y:S02]  /*af30*/  I2F.S16 R0, R4 ;  /* 0x0000000400007306 */ /* 0x004e240000101400 */
[----:B0-----:R-:W-:-:S04]  /*af40*/  F2FP.F16.F32.PACK_AB R0, RZ, R0 ;  /* 0x00000000ff00723e */ /* 0x001fc800000000ff */
[----:B------:R-:W-:Y:S01]  /*af50*/  PRMT R29, R0, 0x7610, R29 ;  /* 0x00007610001d7816 */ /* 0x000fe2000000001d */
[----:B------:R-:W-:Y:S06]  /*af60*/  BRA `(.L_x_2478) ;  /* 0x0000000c00847947 */ /* 0x000fec0003800000 */
.L_x_2474:
        /* <DEDUP_REMOVED lines=9> */
.L_x_2482:
[----:B------:R1:W5:Y:S01]  /*b000*/  LDG.E.U16 R29, desc[UR36][R4.64] ;  /* 0x00000024041d7981 */ /* 0x000362000c1e1500 */
[----:B------:R-:W-:Y:S05]  /*b010*/  BRA `(.L_x_2478) ;  /* 0x0000000c00587947 */ /* 0x000fea0003800000 */
.L_x_2481:
        /* <DEDUP_REMOVED lines=9> */
.L_x_2484:
[----:B------:R0:W5:Y:S01]  /*b0b0*/  LDG.E.U16 R29, desc[UR36][R4.64] ;  /* 0x00000024041d7981 */ /* 0x000162000c1e1500 */
[----:B------:R-:W-:Y:S05]  /*b0c0*/  BRA `(.L_x_2478) ;  /* 0x0000000c002c7947 */ /* 0x000fea0003800000 */
.L_x_2483:
        /* <DEDUP_REMOVED lines=13> */
.L_x_2473:
        /* <DEDUP_REMOVED lines=14> */
.L_x_2487:
        /* <DEDUP_REMOVED lines=13> */
.L_x_2486:
        /* <DEDUP_REMOVED lines=27> */
.L_x_2489:
        /* <DEDUP_REMOVED lines=15> */
.L_x_2488:
[----:B------:R-:W2:Y:S02]  /*b5f0*/  LDG.E.U16 R0, desc[UR36][R4.64] ;  /* 0x0000002404007981 */ /* 0x000ea4000c1e1500 */
[----:B--2---:R-:W-:-:S05]  /*b600*/  IMAD.U32 R0, R0, 0x10000, RZ ;  /* 0x0001000000007824 */ /* 0x004fca00078e00ff */
[----:B------:R-:W-:-:S04]  /*b610*/  F2FP.F16.F32.PACK_AB R0, RZ, R0 ;  /* 0x00000000ff00723e */ /* 0x000fc800000000ff */
[----:B------:R-:W-:Y:S01]  /*b620*/  PRMT R29, R0, 0x7610, R29 ;  /* 0x00007610001d7816 */ /* 0x000fe2000000001d */
[----:B------:R-:W-:Y:S06]  /*b630*/  BRA `(.L_x_2478) ;  /* 0x0000000400d07947 */ /* 0x000fec0003800000 */
.L_x_2485:
        /* <DEDUP_REMOVED lines=13> */
.L_x_2492:
        /* <DEDUP_REMOVED lines=21> */
.L_x_2496:
[----:B------:R-:W-:Y:S05]  /*b860*/  BSYNC.RECONVERGENT B1 ;  /* 0x0000000000017941 */ /* 0x000fea0003800200 */
.L_x_2495:
[----:B------:R-:W-:Y:S01]  /*b870*/  IMAD.SHL.U32 R0, R0, 0x100000, RZ ;  /* 0x0010000000007824 */ /* 0x000fe200078e00ff */
[----:B------:R-:W-:-:S04]  /*b880*/  LEA R3, R3, 0x3b800000, 0x17 ;  /* 0x3b80000003037811 */ /* 0x000fc800078eb8ff */
[----:B------:R-:W-:-:S07]  /*b890*/  LOP3.LUT R0, R3, R0, R7, 0xfe, !PT ;  /* 0x0000000003007212 */ /* 0x000fce00078efe07 */
.L_x_2494:
[----:B------:R-:W-:Y:S05]  /*b8a0*/  BSYNC.RECONVERGENT B0 ;  /* 0x0000000000007941 */ /* 0x000fea0003800200 */
.L_x_2493:
[----:B------:R-:W-:-:S04]  /*b8b0*/  F2FP.F16.F32.PACK_AB R0, RZ, R0 ;  /* 0x00000000ff00723e */ /* 0x000fc800000000ff */
[----:B------:R-:W-:Y:S01]  /*b8c0*/  PRMT R29, R0, 0x7610, R29 ;  /* 0x00007610001d7816 */ /* 0x000fe2000000001d */
[----:B------:R-:W-:Y:S06]  /*b8d0*/  BRA `(.L_x_2478) ;  /* 0x0000000400287947 */ /* 0x000fec0003800000 */
.L_x_2491:
        /* <DEDUP_REMOVED lines=21> */
.L_x_2500:
[----:B------:R-:W-:Y:S05]  /*ba30*/  BSYNC.RECONVERGENT B1 ;  /* 0x0000000000017941 */ /* 0x000fea0003800200 */
.L_x_2499:
[----:B------:R-:W-:Y:S01]  /*ba40*/  IMAD.SHL.U32 R0, R0, 0x200000, RZ ;  /* 0x0020000000007824 */ /* 0x000fe200078e00ff */
[----:B------:R-:W-:-:S04]  /*ba50*/  LEA R3, R3, 0x37800000, 0x17 ;  /* 0x3780000003037811 */ /* 0x000fc800078eb8ff */
[----:B------:R-:W-:-:S07]  /*ba60*/  LOP3.LUT R0, R3, R0, R7, 0xfe, !PT ;  /* 0x0000000003007212 */ /* 0x000fce00078efe07 */
.L_x_2498:
[----:B------:R-:W-:Y:S05]  /*ba70*/  BSYNC.RECONVERGENT B0 ;  /* 0x0000000000007941 */ /* 0x000fea0003800200 */
.L_x_2497:
[----:B------:R-:W-:-:S04]  /*ba80*/  F2FP.F16.F32.PACK_AB R0, RZ, R0 ;  /* 0x00000000ff00723e */ /* 0x000fc800000000ff */
[----:B------:R-:W-:Y:S01]  /*ba90*/  PRMT R29, R0, 0x7610, R29 ;  /* 0x00007610001d7816 */ /* 0x000fe2000000001d */
[----:B------:R-:W-:Y:S06]  /*baa0*/  BRA `(.L_x_2478) ;  /* 0x0000000000b47947 */ /* 0x000fec0003800000 */
.L_x_2490:
        /* <DEDUP_REMOVED lines=14> */
.L_x_2504:
[----:B------:R-:W-:Y:S05]  /*bb90*/  BSYNC.RECONVERGENT B0 ;  /* 0x0000000000007941 */ /* 0x000fea0003800200 */
.L_x_2503:
[----:B------:R-:W-:-:S04]  /*bba0*/  F2FP.F16.F32.PACK_AB R0, RZ, R0 ;  /* 0x00000000ff00723e */ /* 0x000fc800000000ff */
[----:B------:R-:W-:Y:S01]  /*bbb0*/  PRMT R29, R0, 0x7610, R29 ;  /* 0x00007610001d7816 */ /* 0x000fe2000000001d */
[----:B------:R-:W-:Y:S06]  /*bbc0*/  BRA `(.L_x_2478) ;  /* 0x00000000006c7947 */ /* 0x000fec0003800000 */
.L_x_2477:
        /* <DEDUP_REMOVED lines=16> */
.L_x_2505:
[----:B------:R-:W-:Y:S01]  /*bcd0*/  PRMT R29, RZ, 0x7610, R29 ;  /* 0x00007610ff1d7816 */ /* 0x000fe2000000001d */
[----:B------:R-:W-:Y:S06]  /*bce0*/  BRA `(.L_x_2478) ;  /* 0x0000000000247947 */ /* 0x000fec0003800000 */
.L_x_2502:
[----:B------:R-:W2:Y:S02]  /*bcf0*/  LDG.E.64 R4, desc[UR36][R4.64] ;  /* 0x0000002404047981 */ /* 0x000ea4000c1e1b00 */
[----:B--2---:R-:W0:Y:S02]  /*bd00*/  I2F.U64 R0, R4 ;  /* 0x0000000400007312 */ /* 0x004e240000301000 */
[----:B0-----:R-:W-:-:S04]  /*bd10*/  F2FP.F16.F32.PACK_AB R0, RZ, R0 ;  /* 0x00000000ff00723e */ /* 0x001fc800000000ff */
[----:B------:R-:W-:Y:S01]  /*bd20*/  PRMT R29, R0, 0x7610, R29 ;  /* 0x00007610001d7816 */ /* 0x000fe2000000001d */
[----:B------:R-:W-:Y:S06]  /*bd30*/  BRA `(.L_x_2478) ;  /* 0x0000000000107947 */ /* 0x000fec0003800000 */
.L_x_2501:
[----:B------:R-:W2:Y:S02]  /*bd40*/  LDG.E R4, desc[UR36][R4.64] ;  /* 0x0000002404047981 */ /* 0x000ea4000c1e1900 */
[----:B--2---:R-:W-:-:S04]  /*bd50*/  I2FP.F32.U32 R0, R4 ;  /* 0x0000000400007245 */ /* 0x004fc80000201000 */
[----:B------:R-:W-:-:S04]  /*bd60*/  F2FP.F16.F32.PACK_AB R0, RZ, R0 ;  /* 0x00000000ff00723e */ /* 0x000fc800000000ff */
[----:B------:R-:W-:-:S07]  /*bd70*/  PRMT R29, R0, 0x7610, R29 ;  /* 0x00007610001d7816 */ /* 0x000fce000000001d */
.L_x_2478:
        /* <DEDUP_REMOVED lines=21> */
.L_x_2509:
[----:B------:R-:W2:Y:S02]  /*bed0*/  LDG.E.U8 R4, desc[UR36][R4.64] ;  /* 0x0000002404047981 */ /* 0x000ea4000c1e1100 */
[----:B--2---:R-:W-:-:S04]  /*bee0*/  I2FP.F32.U32 R0, R4 ;  /* 0x0000000400007245 */ /* 0x004fc80000201000 */
[----:B------:R-:W-:-:S04]  /*bef0*/  F2FP.F16.F32.PACK_AB R0, RZ, R0 ;  /* 0x00000000ff00723e */ /* 0x000fc800000000ff */
[----:B------:R-:W-:Y:S01]  /*bf00*/  PRMT R30, R0, 0x7610, R30 ;  /* 0x00007610001e7816 */ /* 0x000fe2000000001e */
[----:B------:R-:W-:Y:S06]  /*bf10*/  BRA `(.L_x_2511) ;  /* 0x0000000c00d87947 */ /* 0x000fec0003800000 */
.L_x_2508:
        /* <DEDUP_REMOVED lines=11> */
.L_x_2513:
[----:B------:R-:W2:Y:S02]  /*bfd0*/  LDG.E R4, desc[UR36][R4.64] ;  /* 0x0000002404047981 */ /* 0x000ea4000c1e1900 */
[----:B--2---:R-:W-:-:S04]  /*bfe0*/  I2FP.F32.S32 R0, R4 ;  /* 0x0000000400007245 */ /* 0x004fc80000201400 */
[----:B------:R-:W-:-:S04]  /*bff0*/  F2FP.F16.F32.PACK_AB R0, RZ, R0 ;  /* 0x00000000ff00723e */ /* 0x000fc800000000ff */
[----:B------:R-:W-:Y:S01]  /*c000*/  PRMT R30, R0, 0x7610, R30 ;  /* 0x00007610001e7816 */ /* 0x000fe2000000001e */
[----:B------:R-:W-:Y:S06]  /*c010*/  BRA `(.L_x_2511) ;  /* 0x0000000c00987947 */ /* 0x000fec0003800000 */
.L_x_2512:
[----:B------:R-:W2:Y:S02]  /*c020*/  LDG.E.U16 R4, desc[UR36][R4.64] ;  /* 0x0000002404047981 */ /* 0x000ea4000c1e1500 */
[----:B--2---:R-:W0:Y:S02]  /*c030*/  I2F.S16 R0, R4 ;  /* 0x0000000400007306 */ /* 0x004e240000101400 */
[----:B0-----:R-:W-:-:S04]  /*c040*/  F2FP.F16.F32.PACK_AB R0, RZ, R0 ;  /* 0x00000000ff00723e */ /* 0x001fc800000000ff */
[----:B------:R-:W-:Y:S01]  /*c050*/  PRMT R30, R0, 0x7610, R30 ;  /* 0x00007610001e7816 */ /* 0x000fe2000000001e */
[----:B------:R-:W-:Y:S06]  /*c060*/  BRA `(.L_x_2511) ;  /* 0x0000000c00847947 */ /* 0x000fec0003800000 */
.L_x_2507:
        /* <DEDUP_REMOVED lines=9> */
.L_x_2515:
[----:B------:R0:W5:Y:S01]  /*c100*/  LDG.E.U16 R30, desc[UR36][R4.64] ;  /* 0x00000024041e7981 */ /* 0x000162000c1e1500 */
[----:B------:R-:W-:Y:S05]  /*c110*/  BRA `(.L_x_2511) ;  /* 0x0000000c00587947 */ /* 0x000fea0003800000 */
.L_x_2514:
        /* <DEDUP_REMOVED lines=9> */
.L_x_2517:
[----:B------:R1:W5:Y:S01]  /*c1b0*/  LDG.E.U16 R30, desc[UR36][R4.64] ;  /* 0x00000024041e7981 */ /* 0x000362000c1e1500 */
[----:B------:R-:W-:Y:S05]  /*c1c0*/  BRA `(.L_x_2511) ;  /* 0x0000000c002c7947 */ /* 0x000fea0003800000 */
.L_x_2516:
        /* <DEDUP_REMOVED lines=13> */
.L_x_2506:
        /* <DEDUP_REMOVED lines=14> */
.L_x_2520:
        /* <DEDUP_REMOVED lines=13> */
.L_x_2519:
        /* <DEDUP_REMOVED lines=27> */
.L_x_2522:
        /* <DEDUP_REMOVED lines=15> */
.L_x_2521:
[----:B------:R-:W2:Y:S02]  /*c6f0*/  LDG.E.U16 R0, desc[UR36][R4.64] ;  /* 0x0000002404007981 */ /* 0x000ea4000c1e1500 */
[----:B--2---:R-:W-:-:S05]  /*c700*/  IMAD.U32 R0, R0, 0x10000, RZ ;  /* 0x0001000000007824 */ /* 0x004fca00078e00ff */
[----:B------:R-:W-:-:S04]  /*c710*/  F2FP.F16.F32.PACK_AB R0, RZ, R0 ;  /* 0x00000000ff00723e */ /* 0x000fc800000000ff */
[----:B------:R-:W-:Y:S01]  /*c720*/  PRMT R30, R0, 0x7610, R30 ;  /* 0x00007610001e7816 */ /* 0x000fe2000000001e */
[----:B------:R-:W-:Y:S06]  /*c730*/  BRA `(.L_x_2511) ;  /* 0x0000000400d07947 */ /* 0x000fec0003800000 */
.L_x_2518:
        /* <DEDUP_REMOVED lines=13> */
.L_x_2525:
        /* <DEDUP_REMOVED lines=21> */
.L_x_2529:
[----:B------:R-:W-:Y:S05]  /*c960*/  BSYNC.RECONVERGENT B1 ;  /* 0x0000000000017941 */ /* 0x000fea0003800200 */
.L_x_2528:
[----:B------:R-:W-:Y:S01]  /*c970*/  IMAD.SHL.U32 R0, R0, 0x100000, RZ ;  /* 0x0010000000007824 */ /* 0x000fe200078e00ff */
[----:B------:R-:W-:-:S04]  /*c980*/  LEA R3, R3, 0x3b800000, 0x17 ;  /* 0x3b80000003037811 */ /* 0x000fc800078eb8ff */
[----:B------:R-:W-:-:S07]  /*c990*/  LOP3.LUT R0, R3, R0, R7, 0xfe, !PT ;  /* 0x0000000003007212 */ /* 0x000fce00078efe07 */
.L_x_2527:
[----:B------:R-:W-:Y:S05]  /*c9a0*/  BSYNC.RECONVERGENT B0 ;  /* 0x0000000000007941 */ /* 0x000fea0003800200 */
.L_x_2526:
[----:B------:R-:W-:-:S04]  /*c9b0*/  F2FP.F16.F32.PACK_AB R0, RZ, R0 ;  /* 0x00000000ff00723e */ /* 0x000fc800000000ff */
[----:B------:R-:W-:Y:S01]  /*c9c0*/  PRMT R30, R0, 0x7610, R30 ;  /* 0x00007610001e7816 */ /* 0x000fe2000000001e */
[----:B------:R-:W-:Y:S06]  /*c9d0*/  BRA `(.L_x_2511) ;  /* 0x0000000400287947 */ /* 0x000fec0003800000 */
.L_x_2524:
        /* <DEDUP_REMOVED lines=21> */
.L_x_2533:
[----:B------:R-:W-:Y:S05]  /*cb30*/  BSYNC.RECONVERGENT B1 ;  /* 0x0000000000017941 */ /* 0x000fea0003800200 */
.L_x_2532:
[----:B------:R-:W-:Y:S01]  /*cb40*/  IMAD.SHL.U32 R0, R0, 0x200000, RZ ;  /* 0x0020000000007824 */ /* 0x000fe200078e00ff */
[----:B------:R-:W-:-:S04]  /*cb50*/  LEA R3, R3, 0x37800000, 0x17 ;  /* 0x3780000003037811 */ /* 0x000fc800078eb8ff */
[----:B------:R-:W-:-:S07]  /*cb60*/  LOP3.LUT R0, R3, R0, R7, 0xfe, !PT ;  /* 0x0000000003007212 */ /* 0x000fce00078efe07 */
.L_x_2531:
[----:B------:R-:W-:Y:S05]  /*cb70*/  BSYNC.RECONVERGENT B0 ;  /* 0x0000000000007941 */ /* 0x000fea0003800200 */
.L_x_2530:
[----:B------:R-:W-:-:S04]  /*cb80*/  F2FP.F16.F32.PACK_AB R0, RZ, R0 ;  /* 0x00000000ff00723e */ /* 0x000fc800000000ff */
[----:B------:R-:W-:Y:S01]  /*cb90*/  PRMT R30, R0, 0x7610, R30 ;  /* 0x00007610001e7816 */ /* 0x000fe2000000001e */
[----:B------:R-:W-:Y:S06]  /*cba0*/  BRA `(.L_x_2511) ;  /* 0x0000000000b47947 */ /* 0x000fec0003800000 */
.L_x_2523:
        /* <DEDUP_REMOVED lines=14> */
.L_x_2537:
[----:B------:R-:W-:Y:S05]  /*cc90*/  BSYNC.RECONVERGENT B0 ;  /* 0x0000000000007941 */ /* 0x000fea0003800200 */
.L_x_2536:
[----:B------:R-:W-:-:S04]  /*cca0*/  F2FP.F16.F32.PACK_AB R0, RZ, R0 ;  /* 0x00000000ff00723e */ /* 0x000fc800000000ff */
[----:B------:R-:W-:Y:S01]  /*ccb0*/  PRMT R30, R0, 0x7610, R30 ;  /* 0x00007610001e7816 */ /* 0x000fe2000000001e */
[----:B------:R-:W-:Y:S06]  /*ccc0*/  BRA `(.L_x_2511) ;  /* 0x00000000006c7947 */ /* 0x000fec0003800000 */
.L_x_2510:
        /* <DEDUP_REMOVED lines=16> */
.L_x_2538:
[----:B------:R-:W-:Y:S01]  /*cdd0*/  PRMT R30, RZ, 0x7610, R30 ;  /* 0x00007610ff1e7816 */ /* 0x000fe2000000001e */
[----:B------:R-:W-:Y:S06]  /*cde0*/  BRA `(.L_x_2511) ;  /* 0x0000000000247947 */ /* 0x000fec0003800000 */
.L_x_2535:
[----:B------:R-:W2:Y:S02]  /*cdf0*/  LDG.E.64 R4, desc[UR36][R4.64] ;  /* 0x0000002404047981 */ /* 0x000ea4000c1e1b00 */
[----:B--2---:R-:W0:Y:S02]  /*ce00*/  I2F.U64 R0, R4 ;  /* 0x0000000400007312 */ /* 0x004e240000301000 */
[----:B0-----:R-:W-:-:S04]  /*ce10*/  F2FP.F16.F32.PACK_AB R0, RZ, R0 ;  /* 0x00000000ff00723e */ /* 0x001fc800000000ff */
[----:B------:R-:W-:Y:S01]  /*ce20*/  PRMT R30, R0, 0x7610, R30 ;  /* 0x00007610001e7816 */ /* 0x000fe2000000001e */
[----:B------:R-:W-:Y:S06]  /*ce30*/  BRA `(.L_x_2511) ;  /* 0x0000000000107947 */ /* 0x000fec0003800000 */
.L_x_2534:
[----:B------:R-:W2:Y:S02]  /*ce40*/  LDG.E R4, desc[UR36][R4.64] ;  /* 0x0000002404047981 */ /* 0x000ea4000c1e1900 */
[----:B--2---:R-:W-:-:S04]  /*ce50*/  I2FP.F32.U32 R0, R4 ;  /* 0x0000000400007245 */ /* 0x004fc80000201000 */
[----:B------:R-:W-:-:S04]  /*ce60*/  F2FP.F16.F32.PACK_AB R0, RZ, R0 ;  /* 0x00000000ff00723e */ /* 0x000fc800000000ff */
[----:B------:R-:W-:-:S07]  /*ce70*/  PRMT R30, R0, 0x7610, R30 ;  /* 0x00007610001e7816 */ /* 0x000fce000000001e */
.L_x_2511:
[----:B------:R-:W-:-:S07]  /*ce80*/  VIADD R33, R33, 0x80 ;  /* 0x0000008021217836 */ /* 0x000fce0000000000 */
.L_x_2406:
[----:B------:R-:W-:Y:S05]  /*ce90*/  BSYNC.RECONVERGENT B6 ;  /* 0x0000000000067941 */ /* 0x000fea0003800200 */
.L_x_2405:
        /* <DEDUP_REMOVED lines=29> */
.L_x_2544:
[----:B------:R-:W2:Y:S02]  /*d070*/  LDG.E.U8 R4, desc[UR36][R4.64] ;  /* 0x0000002404047981 */ /* 0x000ea4000c1e1100 */
[----:B--2---:R-:W-:-:S04]  /*d080*/  I2FP.F32.U32 R0, R4 ;  /* 0x0000000400007245 */ /* 0x004fc80000201000 */
[----:B------:R-:W-:-:S04]  /*d090*/  F2FP.F16.F32.PACK_AB R0, RZ, R0 ;  /* 0x00000000ff00723e */ /* 0x000fc800000000ff */
[----:B------:R-:W-:Y:S01]  /*d0a0*/  PRMT R31, R0, 0x7610, R31 ;  /* 0x00007610001f7816 */ /* 0x000fe2000000001f */
[----:B------:R-:W-:Y:S06]  /*d0b0*/  BRA `(.L_x_2546) ;  /* 0x0000000c00d87947 */ /* 0x000fec0003800000 */
.L_x_2543:
        /* <DEDUP_REMOVED lines=11> */
.L_x_2548:
[----:B------:R-:W2:Y:S02]  /*d170*/  LDG.E R4, desc[UR36][R4.64] ;  /* 0x0000002404047981 */ /* 0x000ea4000c1e1900 */
[----:B--2---:R-:W-:-:S04]  /*d180*/  I2FP.F32.S32 R0, R4 ;  /* 0x0000000400007245 */ /* 0x004fc80000201400 */
[----:B------:R-:W-:-:S04]  /*d190*/  F2FP.F16.F32.PACK_AB R0, RZ, R0 ;  /* 0x00000000ff00723e */ /* 0x000fc800000000ff */
[----:B------:R-:W-:Y:S01]  /*d1a0*/  PRMT R31, R0, 0x7610, R31 ;  /* 0x00007610001f7816 */ /* 0x000fe2000000001f */
[----:B------:R-:W-:Y:S06]  /*d1b0*/  BRA `(.L_x_2546) ;  /* 0x0000000c00987947 */ /* 0x000fec0003800000 */
.L_x_2547:
[----:B------:R-:W2:Y:S02]  /*d1c0*/  LDG.E.U16 R4, desc[UR36][R4.64] ;  /* 0x0000002404047981 */ /* 0x000ea4000c1e1500 */
[----:B--2---:R-:W0:Y:S02]  /*d1d0*/  I2F.S16 R0, R4 ;  /* 0x0000000400007306 */ /* 0x004e240000101400 */
[----:B0-----:R-:W-:-:S04]  /*d1e0*/  F2FP.F16.F32.PACK_AB R0, RZ, R0 ;  /* 0x00000000ff00723e */ /* 0x001fc800000000ff */
[----:B------:R-:W-:Y:S01]  /*d1f0*/  PRMT R31, R0, 0x7610, R31 ;  /* 0x00007610001f7816 */ /* 0x000fe2000000001f */
[----:B------:R-:W-:Y:S06]  /*d200*/  BRA `(.L_x_2546) ;  /* 0x0000000c00847947 */ /* 0x000fec0003800000 */
.L_x_2542:
        /* <DEDUP_REMOVED lines=9> */
.L_x_2550:
[----:B------:R0:W5:Y:S01]  /*d2a0*/  LDG.E.U16 R31, desc[UR36][R4.64] ;  /* 0x00000024041f7981 */ /* 0x000162000c1e1500 */
[----:B------:R-:W-:Y:S05]  /*d2b0*/  BRA `(.L_x_2546) ;  /* 0x0000000c00587947 */ /* 0x000fea0003800000 */
.L_x_2549:
        /* <DEDUP_REMOVED lines=9> */
.L_x_2552:
[----:B------:R1:W5:Y:S01]  /*d350*/  LDG.E.U16 R31, desc[UR36][R4.64] ;  /* 0x00000024041f7981 */ /* 0x000362000c1e1500 */
[----:B------:R-:W-:Y:S05]  /*d360*/  BRA `(.L_x_2546) ;  /* 0x0000000c002c7947 */ /* 0x000fea0003800000 */
.L_x_2551:
        /* <DEDUP_REMOVED lines=13> */
.L_x_2541:
        /* <DEDUP_REMOVED lines=14> */
.L_x_2555:
        /* <DEDUP_REMOVED lines=13> */
.L_x_2554:
        /* <DEDUP_REMOVED lines=27> */
.L_x_2557:
        /* <DEDUP_REMOVED lines=15> */
.L_x_2556:
[----:B------:R-:W2:Y:S02]  /*d890*/  LDG.E.U16 R0, desc[UR36][R4.64] ;  /* 0x0000002404007981 */ /* 0x000ea4000c1e1500 */
[----:B--2---:R-:W-:-:S05]  /*d8a0*/  IMAD.U32 R0, R0, 0x10000, RZ ;  /* 0x0001000000007824 */ /* 0x004fca00078e00ff */
[----:B------:R-:W-:-:S04]  /*d8b0*/  F2FP.F16.F32.PACK_AB R0, RZ, R0 ;  /* 0x00000000ff00723e */ /* 0x000fc800000000ff */
[----:B------:R-:W-:Y:S01]  /*d8c0*/  PRMT R31, R0, 0x7610, R31 ;  /* 0x00007610001f7816 */ /* 0x000fe2000000001f */
[----:B------:R-:W-:Y:S06]  /*d8d0*/  BRA `(.L_x_2546) ;  /* 0x0000000400d07947 */ /* 0x000fec0003800000 */
.L_x_2553:
        /* <DEDUP_REMOVED lines=13> */
.L_x_2560:
        /* <DEDUP_REMOVED lines=21> */
.L_x_2564:
[----:B------:R-:W-:Y:S05]  /*db00*/  BSYNC.RECONVERGENT B1 ;  /* 0x0000000000017941 */ /* 0x000fea0003800200 */
.L_x_2563:
[----:B------:R-:W-:Y:S01]  /*db10*/  IMAD.SHL.U32 R0, R0, 0x100000, RZ ;  /* 0x0010000000007824 */ /* 0x000fe200078e00ff */
[----:B------:R-:W-:-:S04]  /*db20*/  LEA R3, R3, 0x3b800000, 0x17 ;  /* 0x3b80000003037811 */ /* 0x000fc800078eb8ff */
[----:B------:R-:W-:-:S07]  /*db30*/  LOP3.LUT R0, R3, R0, R7, 0xfe, !PT ;  /* 0x0000000003007212 */ /* 0x000fce00078efe07 */
.L_x_2562:
[----:B------:R-:W-:Y:S05]  /*db40*/  BSYNC.RECONVERGENT B0 ;  /* 0x0000000000007941 */ /* 0x000fea0003800200 */
.L_x_2561:
[----:B------:R-:W-:-:S04]  /*db50*/  F2FP.F16.F32.PACK_AB R0, RZ, R0 ;  /* 0x00000000ff00723e */ /* 0x000fc800000000ff */
[----:B------:R-:W-:Y:S01]  /*db60*/  PRMT R31, R0, 0x7610, R31 ;  /* 0x00007610001f7816 */ /* 0x000fe2000000001f */
[----:B------:R-:W-:Y:S06]  /*db70*/  BRA `(.L_x_2546) ;  /* 0x0000000400287947 */ /* 0x000fec0003800000 */
.L_x_2559:
        /* <DEDUP_REMOVED lines=21> */
.L_x_2568:
[----:B------:R-:W-:Y:S05]  /*dcd0*/  BSYNC.RECONVERGENT B1 ;  /* 0x0000000000017941 */ /* 0x000fea0003800200 */
.L_x_2567:
[----:B------:R-:W-:Y:S01]  /*dce0*/  IMAD.SHL.U32 R0, R0, 0x200000, RZ ;  /* 0x0020000000007824 */ /* 0x000fe200078e00ff */
[----:B------:R-:W-:-:S04]  /*dcf0*/  LEA R3, R3, 0x37800000, 0x17 ;  /* 0x3780000003037811 */ /* 0x000fc800078eb8ff */
[----:B------:R-:W-:-:S07]  /*dd00*/  LOP3.LUT R0, R3, R0, R7, 0xfe, !PT ;  /* 0x0000000003007212 */ /* 0x000fce00078efe07 */
.L_x_2566:
[----:B------:R-:W-:Y:S05]  /*dd10*/  BSYNC.RECONVERGENT B0 ;  /* 0x0000000000007941 */ /* 0x000fea0003800200 */
.L_x_2565:
[----:B------:R-:W-:-:S04]  /*dd20*/  F2FP.F16.F32.PACK_AB R0, RZ, R0 ;  /* 0x00000000ff00723e */ /* 0x000fc800000000ff */
[----:B------:R-:W-:Y:S01]  /*dd30*/  PRMT R31, R0, 0x7610, R31 ;  /* 0x00007610001f7816 */ /* 0x000fe2000000001f */
[----:B------:R-:W-:Y:S06]  /*dd40*/  BRA `(.L_x_2546) ;  /* 0x0000000000b47947 */ /* 0x000fec0003800000 */
.L_x_2558:
        /* <DEDUP_REMOVED lines=14> */
.L_x_2572:
[----:B------:R-:W-:Y:S05]  /*de30*/  BSYNC.RECONVERGENT B0 ;  /* 0x0000000000007941 */ /* 0x000fea0003800200 */
.L_x_2571:
[----:B------:R-:W-:-:S04]  /*de40*/  F2FP.F16.F32.PACK_AB R0, RZ, R0 ;  /* 0x00000000ff00723e */ /* 0x000fc800000000ff */
[----:B------:R-:W-:Y:S01]  /*de50*/  PRMT R31, R0, 0x7610, R31 ;  /* 0x00007610001f7816 */ /* 0x000fe2000000001f */
[----:B------:R-:W-:Y:S06]  /*de60*/  BRA `(.L_x_2546) ;  /* 0x00000000006c7947 */ /* 0x000fec0003800000 */
.L_x_2545:
        /* <DEDUP_REMOVED lines=16> */
.L_x_2573:
[----:B------:R-:W-:Y:S01]  /*df70*/  PRMT R31, RZ, 0x7610, R31 ;  /* 0x00007610ff1f7816 */ /* 0x000fe2000000001f */
[----:B------:R-:W-:Y:S06]  /*df80*/  BRA `(.L_x_2546) ;  /* 0x0000000000247947 */ /* 0x000fec0003800000 */
.L_x_2570:
[----:B------:R-:W2:Y:S02]  /*df90*/  LDG.E.64 R4, desc[UR36][R4.64] ;  /* 0x0000002404047981 */ /* 0x000ea4000c1e1b00 */
[----:B--2---:R-:W0:Y:S02]  /*dfa0*/  I2F.U64 R0, R4 ;  /* 0x0000000400007312 */ /* 0x004e240000301000 */
[----:B0-----:R-:W-:-:S04]  /*dfb0*/  F2FP.F16.F32.PACK_AB R0, RZ, R0 ;  /* 0x00000000ff00723e */ /* 0x001fc800000000ff */
[----:B------:R-:W-:Y:S01]  /*dfc0*/  PRMT R31, R0, 0x7610, R31 ;  /* 0x00007610001f7816 */ /* 0x000fe2000000001f */
[----:B------:R-:W-:Y:S06]  /*dfd0*/  BRA `(.L_x_2546) ;  /* 0x0000000000107947 */ /* 0x000fec0003800000 */
.L_x_2569:
[----:B------:R-:W2:Y:S02]  /*dfe0*/  LDG.E R4, desc[UR36][R4.64] ;  /* 0x0000002404047981 */ /* 0x000ea4000c1e1900 */
[----:B--2---:R-:W-:-:S04]  /*dff0*/  I2FP.F32.U32 R0, R4 ;  /* 0x0000000400007245 */ /* 0x004fc80000201000 */
[----:B------:R-:W-:-:S04]  /*e000*/  F2FP.F16.F32.PACK_AB R0, RZ, R0 ;  /* 0x00000000ff00723e */ /* 0x000fc800000000ff */
[----:B------:R-:W-:-:S07]  /*e010*/  PRMT R31, R0, 0x7610, R31 ;  /* 0x00007610001f7816 */ /* 0x000fce000000001f */
.L_x_2546:
        /* <DEDUP_REMOVED lines=21> */
.L_x_2577:
[----:B------:R-:W2:Y:S02]  /*e170*/  LDG.E.U8 R4, desc[UR36][R4.64] ;  /* 0x0000002404047981 */ /* 0x000ea4000c1e1100 */
[----:B--2---:R-:W-:-:S04]  /*e180*/  I2FP.F32.U32 R0, R4 ;  /* 0x0000000400007245 */ /* 0x004fc80000201000 */
[----:B------:R-:W-:-:S04]  /*e190*/  F2FP.F16.F32.PACK_AB R0, RZ, R0 ;  /* 0x00000000ff00723e */ /* 0x000fc800000000ff */
[----:B------:R-:W-:Y:S01]  /*e1a0*/  PRMT R32, R0, 0x7610, R32 ;  /* 0x0000761000207816 */ /* 0x000fe20000000020 */
[----:B------:R-:W-:Y:S06]  /*e1b0*/  BRA `(.L_x_2579) ;  /* 0x0000000c00d87947 */ /* 0x000fec0003800000 */
.L_x_2576:
        /* <DEDUP_REMOVED lines=11> */
.L_x_2581:
[----:B------:R-:W2:Y:S02]  /*e270*/  LDG.E R4, desc[UR36][R4.64] ;  /* 0x0000002404047981 */ /* 0x000ea4000c1e1900 */
[----:B--2---:R-:W-:-:S04]  /*e280*/  I2FP.F32.S32 R0, R4 ;  /* 0x0000000400007245 */ /* 0x004fc80000201400 */
[----:B------:R-:W-:-:S04]  /*e290*/  F2FP.F16.F32.PACK_AB R0, RZ, R0 ;  /* 0x00000000ff00723e */ /* 0x000fc800000000ff */
[----:B------:R-:W-:Y:S01]  /*e2a0*/  PRMT R32, R0, 0x7610, R32 ;  /* 0x0000761000207816 */ /* 0x000fe20000000020 */
[----:B------:R-:W-:Y:S06]  /*e2b0*/  BRA `(.L_x_2579) ;  /* 0x0000000c00987947 */ /* 0x000fec0003800000 */
.L_x_2580:
[----:B------:R-:W2:Y:S02]  /*e2c0*/  LDG.E.U16 R4, desc[UR36][R4.64] ;  /* 0x0000002404047981 */ /* 0x000ea4000c1e1500 */
[----:B--2---:R-:W0:Y:S02]  /*e2d0*/  I2F.S16 R0, R4 ;  /* 0x0000000400007306 */ /* 0x004e240000101400 */
[----:B0-----:R-:W-:-:S04]  /*e2e0*/  F2FP.F16.F32.PACK_AB R0, RZ, R0 ;  /* 0x00000000ff00723e */ /* 0x001fc800000000ff */
[----:B------:R-:W-:Y:S01]  /*e2f0*/  PRMT R32, R0, 0x7610, R32 ;  /* 0x0000761000207816 */ /* 0x000fe20000000020 */
[----:B------:R-:W-:Y:S06]  /*e300*/  BRA `(.L_x_2579) ;  /* 0x0000000c00847947 */ /* 0x000fec0003800000 */
.L_x_2575:
        /* <DEDUP_REMOVED lines=9> */
.L_x_2583:
[----:B------:R0:W5:Y:S01]  /*e3a0*/  LDG.E.U16 R32, desc[UR36][R4.64] ;  /* 0x0000002404207981 */ /* 0x000162000c1e1500 */
[----:B------:R-:W-:Y:S05]  /*e3b0*/  BRA `(.L_x_2579) ;  /* 0x0000000c00587947 */ /* 0x000fea0003800000 */
.L_x_2582:
        /* <DEDUP_REMOVED lines=9> */
.L_x_2585:
[----:B------:R1:W5:Y:S01]  /*e450*/  LDG.E.U16 R32, desc[UR36][R4.64] ;  /* 0x0000002404207981 */ /* 0x000362000c1e1500 */
[----:B------:R-:W-:Y:S05]  /*e460*/  BRA `(.L_x_2579) ;  /* 0x0000000c002c7947 */ /* 0x000fea0003800000 */
.L_x_2584:
        /* <DEDUP_REMOVED lines=13> */
.L_x_2574:
        /* <DEDUP_REMOVED lines=14> */
.L_x_2588:
        /* <DEDUP_REMOVED lines=13> */
.L_x_2587:
        /* <DEDUP_REMOVED lines=27> */
.L_x_2590:
        /* <DEDUP_REMOVED lines=15> */
.L_x_2589:
[----:B------:R-:W2:Y:S02]  /*e990*/  LDG.E.U16 R0, desc[UR36][R4.64] ;  /* 0x0000002404007981 */ /* 0x000ea4000c1e1500 */
[----:B--2---:R-:W-:-:S05]  /*e9a0*/  IMAD.U32 R0, R0, 0x10000, RZ ;  /* 0x0001000000007824 */ /* 0x004fca00078e00ff */
[----:B------:R-:W-:-:S04]  /*e9b0*/  F2FP.F16.F32.PACK_AB R0, RZ, R0 ;  /* 0x00000000ff00723e */ /* 0x000fc800000000ff */
[----:B------:R-:W-:Y:S01]  /*e9c0*/  PRMT R32, R0, 0x7610, R32 ;  /* 0x0000761000207816 */ /* 0x000fe20000000020 */
[----:B------:R-:W-:Y:S06]  /*e9d0*/  BRA `(.L_x_2579) ;  /* 0x0000000400d07947 */ /* 0x000fec0003800000 */
.L_x_2586:
        /* <DEDUP_REMOVED lines=13> */
.L_x_2593:
        /* <DEDUP_REMOVED lines=21> */
.L_x_2597:
[----:B------:R-:W-:Y:S05]  /*ec00*/  BSYNC.RECONVERGENT B1 ;  /* 0x0000000000017941 */ /* 0x000fea0003800200 */
.L_x_2596:
[----:B------:R-:W-:Y:S01]  /*ec10*/  IMAD.SHL.U32 R0, R0, 0x100000, RZ ;  /* 0x0010000000007824 */ /* 0x000fe200078e00ff */
[----:B------:R-:W-:-:S04]  /*ec20*/  LEA R3, R3, 0x3b800000, 0x17 ;  /* 0x3b80000003037811 */ /* 0x000fc800078eb8ff */
[----:B------:R-:W-:-:S07]  /*ec30*/  LOP3.LUT R0, R3, R0, R7, 0xfe, !PT ;  /* 0x0000000003007212 */ /* 0x000fce00078efe07 */
.L_x_2595:
[----:B------:R-:W-:Y:S05]  /*ec40*/  BSYNC.RECONVERGENT B0 ;  /* 0x0000000000007941 */ /* 0x000fea0003800200 */
.L_x_2594:
[----:B------:R-:W-:-:S04]  /*ec50*/  F2FP.F16.F32.PACK_AB R0, RZ, R0 ;  /* 0x00000000ff00723e */ /* 0x000fc800000000ff */
[----:B------:R-:W-:Y:S01]  /*ec60*/  PRMT R32, R0, 0x7610, R32 ;  /* 0x0000761000207816 */ /* 0x000fe20000000020 */
[----:B------:R-:W-:Y:S06]  /*ec70*/  BRA `(.L_x_2579) ;  /* 0x0000000400287947 */ /* 0x000fec0003800000 */
.L_x_2592:
        /* <DEDUP_REMOVED lines=21> */
.L_x_2601:
[----:B------:R-:W-:Y:S05]  /*edd0*/  BSYNC.RECONVERGENT B1 ;  /* 0x0000000000017941 */ /* 0x000fea0003800200 */
.L_x_2600:
[----:B------:R-:W-:Y:S01]  /*ede0*/  IMAD.SHL.U32 R0, R0, 0x200000, RZ ;  /* 0x0020000000007824 */ /* 0x000fe200078e00ff */
[----:B------:R-:W-:-:S04]  /*edf0*/  LEA R3, R3, 0x37800000, 0x17 ;  /* 0x3780000003037811 */ /* 0x000fc800078eb8ff */
[----:B------:R-:W-:-:S07]  /*ee00*/  LOP3.LUT R0, R3, R0, R7, 0xfe, !PT ;  /* 0x0000000003007212 */ /* 0x000fce00078efe07 */
.L_x_2599:
[----:B------:R-:W-:Y:S05]  /*ee10*/  BSYNC.RECONVERGENT B0 ;  /* 0x0000000000007941 */ /* 0x000fea0003800200 */
.L_x_2598:
[----:B------:R-:W-:-:S04]  /*ee20*/  F2FP.F16.F32.PACK_AB R0, RZ, R0 ;  /* 0x00000000ff00723e */ /* 0x000fc800000000ff */
[----:B------:R-:W-:Y:S01]  /*ee30*/  PRMT R32, R0, 0x7610, R32 ;  /* 0x0000761000207816 */ /* 0x000fe20000000020 */
[----:B------:R-:W-:Y:S06]  /*ee40*/  BRA `(.L_x_2579) ;  /* 0x0000000000b47947 */ /* 0x000fec0003800000 */
.L_x_2591:
        /* <DEDUP_REMOVED lines=14> */
.L_x_2605:
[----:B------:R-:W-:Y:S05]  /*ef30*/  BSYNC.RECONVERGENT B0 ;  /* 0x0000000000007941 */ /* 0x000fea0003800200 */
.L_x_2604:
[----:B------:R-:W-:-:S04]  /*ef40*/  F2FP.F16.F32.PACK_AB R0, RZ, R0 ;  /* 0x00000000ff00723e */ /* 0x000fc800000000ff */
[----:B------:R-:W-:Y:S01]  /*ef50*/  PRMT R32, R0, 0x7610, R32 ;  /* 0x0000761000207816 */ /* 0x000fe20000000020 */
[----:B------:R-:W-:Y:S06]  /*ef60*/  BRA `(.L_x_2579) ;  /* 0x00000000006c7947 */ /* 0x000fec0003800000 */
.L_x_2578:
        /* <DEDUP_REMOVED lines=16> */
.L_x_2606:
[----:B------:R-:W-:Y:S01]  /*f070*/  PRMT R32, RZ, 0x7610, R32 ;  /* 0x00007610ff207816 */ /* 0x000fe20000000020 */
[----:B------:R-:W-:Y:S06]  /*f080*/  BRA `(.L_x_2579) ;  /* 0x0000000000247947 */ /* 0x000fec0003800000 */
.L_x_2603:
[----:B------:R-:W2:Y:S02]  /*f090*/  LDG.E.64 R4, desc[UR36][R4.64] ;  /* 0x0000002404047981 */ /* 0x000ea4000c1e1b00 */
[----:B--2---:R-:W0:Y:S02]  /*f0a0*/  I2F.U64 R0, R4 ;  /* 0x0000000400007312 */ /* 0x004e240000301000 */
[----:B0-----:R-:W-:-:S04]  /*f0b0*/  F2FP.F16.F32.PACK_AB R0, RZ, R0 ;  /* 0x00000000ff00723e */ /* 0x001fc800000000ff */
[----:B------:R-:W-:Y:S01]  /*f0c0*/  PRMT R32, R0, 0x7610, R32 ;  /* 0x0000761000207816 */ /* 0x000fe20000000020 */
[----:B------:R-:W-:Y:S06]  /*f0d0*/  BRA `(.L_x_2579) ;  /* 0x0000000000107947 */ /* 0x000fec0003800000 */
.L_x_2602:
[----:B------:R-:W2:Y:S02]  /*f0e0*/  LDG.E R4, desc[UR36][R4.64] ;  /* 0x0000002404047981 */ /* 0x000ea4000c1e1900 */
[----:B--2---:R-:W-:-:S04]  /*f0f0*/  I2FP.F32.U32 R0, R4 ;  /* 0x0000000400007245 */ /* 0x004fc80000201000 */
[----:B------:R-:W-:-:S04]  /*f100*/  F2FP.F16.F32.PACK_AB R0, RZ, R0 ;  /* 0x00000000ff00723e */ /* 0x000fc800000000ff */
[----:B------:R-:W-:-:S07]  /*f110*/  PRMT R32, R0, 0x7610, R32 ;  /* 0x0000761000207816 */ /* 0x000fce0000000020 */
.L_x_2579:
        /* <DEDUP_REMOVED lines=21> */
.L_x_2610:
[----:B------:R-:W2:Y:S02]  /*f270*/  LDG.E.U8 R4, desc[UR36][R4.64] ;  /* 0x0000002404047981 */ /* 0x000ea4000c1e1100 */
[----:B--2---:R-:W-:-:S04]  /*f280*/  I2FP.F32.U32 R0, R4 ;  /* 0x0000000400007245 */ /* 0x004fc80000201000 */
[----:B------:R-:W-:-:S04]  /*f290*/  F2FP.F16.F32.PACK_AB R0, RZ, R0 ;  /* 0x00000000ff00723e */ /* 0x000fc800000000ff */
[----:B------:R-:W-:Y:S01]  /*f2a0*/  PRMT R35, R0, 0x7610, R35 ;  /* 0x0000761000237816 */ /* 0x000fe20000000023 */
[----:B------:R-:W-:Y:S06]  /*f2b0*/  BRA `(.L_x_2612) ;  /* 0x0000000c00d87947 */ /* 0x000fec0003800000 */
.L_x_2609:
        /* <DEDUP_REMOVED lines=11> */
.L_x_2614:
[----:B------:R-:W2:Y:S02]  /*f370*/  LDG.E R4, desc[UR36][R4.64] ;  /* 0x0000002404047981 */ /* 0x000ea4000c1e1900 */
[----:B--2---:R-:W-:-:S04]  /*f380*/  I2FP.F32.S32 R0, R4 ;  /* 0x0000000400007245 */ /* 0x004fc80000201400 */
[----:B------:R-:W-:-:S04]  /*f390*/  F2FP.F16.F32.PACK_AB R0, RZ, R0 ;  /* 0x00000000ff00723e */ /* 0x000fc800000000ff */
[----:B------:R-:W-:Y:S01]  /*f3a0*/  PRMT R35, R0, 0x7610, R35 ;  /* 0x0000761000237816 */ /* 0x000fe20000000023 */
[----:B------:R-:W-:Y:S06]  /*f3b0*/  BRA `(.L_x_2612) ;  /* 0x0000000c00987947 */ /* 0x000fec0003800000 */
.L_x_2613:
[----:B------:R-:W2:Y:S02]  /*f3c0*/  LDG.E.U16 R4, desc[UR36][R4.64] ;  /* 0x0000002404047981 */ /* 0x000ea4000c1e1500 */
[----:B--2---:R-:W0:Y:S02]  /*f3d0*/  I2F.S16 R0, R4 ;  /* 0x0000000400007306 */ /* 0x004e240000101400 */
[----:B0-----:R-:W-:-:S04]  /*f3e0*/  F2FP.F16.F32.PACK_AB R0, RZ, R0 ;  /* 0x00000000ff00723e */ /* 0x001fc800000000ff */
[----:B------:R-:W-:Y:S01]  /*f3f0*/  PRMT R35, R0, 0x7610, R35 ;  /* 0x0000761000237816 */ /* 0x000fe20000000023 */
[----:B------:R-:W-:Y:S06]  /*f400*/  BRA `(.L_x_2612) ;  /* 0x0000000c00847947 */ /* 0x000fec0003800000 */
.L_x_2608:
        /* <DEDUP_REMOVED lines=9> */
.L_x_2616:
[----:B------:R1:W5:Y:S01]  /*f4a0*/  LDG.E.U16 R35, desc[UR36][R4.64] ;  /* 0x0000002404237981 */ /* 0x000362000c1e1500 */
[----:B------:R-:W-:Y:S05]  /*f4b0*/  BRA `(.L_x_2612) ;  /* 0x0000000c00587947 */ /* 0x000fea0003800000 */
.L_x_2615:
        /* <DEDUP_REMOVED lines=9> */
.L_x_2618:
[----:B------:R0:W5:Y:S01]  /*f550*/  LDG.E.U16 R35, desc[UR36][R4.64] ;  /* 0x0000002404237981 */ /* 0x000162000c1e1500 */
[----:B------:R-:W-:Y:S05]  /*f560*/  BRA `(.L_x_2612) ;  /* 0x0000000c002c7947 */ /* 0x000fea0003800000 */
.L_x_2617:
        /* <DEDUP_REMOVED lines=13> */
.L_x_2607:
        /* <DEDUP_REMOVED lines=14> */
.L_x_2621:
        /* <DEDUP_REMOVED lines=13> */
.L_x_2620:
        /* <DEDUP_REMOVED lines=27> */
.L_x_2623:
        /* <DEDUP_REMOVED lines=15> */
.L_x_2622:
[----:B------:R-:W2:Y:S02]  /*fa90*/  LDG.E.U16 R0, desc[UR36][R4.64] ;  /* 0x0000002404007981 */ /* 0x000ea4000c1e1500 */
[----:B--2---:R-:W-:-:S05]  /*faa0*/  IMAD.U32 R0, R0, 0x10000, RZ ;  /* 0x0001000000007824 */ /* 0x004fca00078e00ff */
[----:B------:R-:W-:-:S04]  /*fab0*/  F2FP.F16.F32.PACK_AB R0, RZ, R0 ;  /* 0x00000000ff00723e */ /* 0x000fc800000000ff */
[----:B------:R-:W-:Y:S01]  /*fac0*/  PRMT R35, R0, 0x7610, R35 ;  /* 0x0000761000237816 */ /* 0x000fe20000000023 */
[----:B------:R-:W-:Y:S06]  /*fad0*/  BRA `(.L_x_2612) ;  /* 0x0000000400d07947 */ /* 0x000fec0003800000 */
.L_x_2619:
        /* <DEDUP_REMOVED lines=13> */
.L_x_2626:
        /* <DEDUP_REMOVED lines=21> */
.L_x_2630:
[----:B------:R-:W-:Y:S05]  /*fd00*/  BSYNC.RECONVERGENT B1 ;  /* 0x0000000000017941 */ /* 0x000fea0003800200 */
.L_x_2629:
[----:B------:R-:W-:Y:S01]  /*fd10*/  IMAD.SHL.U32 R0, R0, 0x100000, RZ ;  /* 0x0010000000007824 */ /* 0x000fe200078e00ff */
[----:B------:R-:W-:-:S04]  /*fd20*/  LEA R3, R3, 0x3b800000, 0x17 ;  /* 0x3b80000003037811 */ /* 0x000fc800078eb8ff */
[----:B------:R-:W-:-:S07]  /*fd30*/  LOP3.LUT R0, R3, R0, R7, 0xfe, !PT ;  /* 0x0000000003007212 */ /* 0x000fce00078efe07 */
.L_x_2628:
[----:B------:R-:W-:Y:S05]  /*fd40*/  BSYNC.RECONVERGENT B0 ;  /* 0x0000000000007941 */ /* 0x000fea0003800200 */
.L_x_2627:
[----:B------:R-:W-:-:S04]  /*fd50*/  F2FP.F16.F32.PACK_AB R0, RZ, R0 ;  /* 0x00000000ff00723e */ /* 0x000fc800000000ff */
[----:B------:R-:W-:Y:S01]  /*fd60*/  PRMT R35, R0, 0x7610, R35 ;  /* 0x0000761000237816 */ /* 0x000fe20000000023 */
[----:B------:R-:W-:Y:S06]  /*fd70*/  BRA `(.L_x_2612) ;  /* 0x0000000400287947 */ /* 0x000fec0003800000 */
.L_x_2625:
        /* <DEDUP_REMOVED lines=21> */
.L_x_2634:
[----:B------:R-:W-:Y:S05]  /*fed0*/  BSYNC.RECONVERGENT B1 ;  /* 0x0000000000017941 */ /* 0x000fea0003800200 */
.L_x_2633:
[----:B------:R-:W-:Y:S01]  /*fee0*/  IMAD.SHL.U32 R0, R0, 0x200000, RZ ;  /* 0x0020000000007824 */ /* 0x000fe200078e00ff */
[----:B------:R-:W-:-:S04]  /*fef0*/  LEA R3, R3, 0x37800000, 0x17 ;  /* 0x3780000003037811 */ /* 0x000fc800078eb8ff */
[----:B------:R-:W-:-:S07]  /*ff00*/  LOP3.LUT R0, R3, R0, R7, 0xfe, !PT ;  /* 0x0000000003007212 */ /* 0x000fce00078efe07 */
.L_x_2632:
[----:B------:R-:W-:Y:S05]  /*ff10*/  BSYNC.RECONVERGENT B0 ;  /* 0x0000000000007941 */ /* 0x000fea0003800200 */
.L_x_2631:
[----:B------:R-:W-:-:S04]  /*ff20*/  F2FP.F16.F32.PACK_AB R0, RZ, R0 ;  /* 0x00000000ff00723e */ /* 0x000fc800000000ff */
[----:B------:R-:W-:Y:S01]  /*ff30*/  PRMT R35, R0, 0x7610, R35 ;  /* 0x0000761000237816 */ /* 0x000fe20000000023 */
[----:B------:R-:W-:Y:S06]  /*ff40*/  BRA `(.L_x_2612) ;  /* 0x0000000000b47947 */ /* 0x000fec0003800000 */
.L_x_2624:
        /* <DEDUP_REMOVED lines=14> */
.L_x_2638:
[----:B------:R-:W-:Y:S05]  /*10030*/  BSYNC.RECONVERGENT B0 ;  /* 0x0000000000007941 */ /* 0x000fea0003800200 */
.L_x_2637:
[----:B------:R-:W-:-:S04]  /*10040*/  F2FP.F16.F32.PACK_AB R0, RZ, R0 ;  /* 0x00000000ff00723e */ /* 0x000fc800000000ff */
[----:B------:R-:W-:Y:S01]  /*10050*/  PRMT R35, R0, 0x7610, R35 ;  /* 0x0000761000237816 */ /* 0x000fe20000000023 */
[----:B------:R-:W-:Y:S06]  /*10060*/  BRA `(.L_x_2612) ;  /* 0x00000000006c7947 */ /* 0x000fec0003800000 */
.L_x_2611:
        /* <DEDUP_REMOVED lines=16> */
.L_x_2639:
[----:B------:R-:W-:Y:S01]  /*10170*/  PRMT R35, RZ, 0x7610, R35 ;  /* 0x00007610ff237816 */ /* 0x000fe20000000023 */
[----:B------:R-:W-:Y:S06]  /*10180*/  BRA `(.L_x_2612) ;  /* 0x0000000000247947 */ /* 0x000fec0003800000 */
.L_x_2636:
[----:B------:R-:W2:Y:S02]  /*10190*/  LDG.E.64 R4, desc[UR36][R4.64] ;  /* 0x0000002404047981 */ /* 0x000ea4000c1e1b00 */
[----:B--2---:R-:W0:Y:S02]  /*101a0*/  I2F.U64 R0, R4 ;  /* 0x0000000400007312 */ /* 0x004e240000301000 */
[----:B0-----:R-:W-:-:S04]  /*101b0*/  F2FP.F16.F32.PACK_AB R0, RZ, R0 ;  /* 0x00000000ff00723e */ /* 0x001fc800000000ff */
[----:B------:R-:W-:Y:S01]  /*101c0*/  PRMT R35, R0, 0x7610, R35 ;  /* 0x0000761000237816 */ /* 0x000fe20000000023 */
[----:B------:R-:W-:Y:S06]  /*101d0*/  BRA `(.L_x_2612) ;  /* 0x0000000000107947 */ /* 0x000fec0003800000 */
.L_x_2635:
[----:B------:R-:W2:Y:S02]  /*101e0*/  LDG.E R4, desc[UR36][R4.64] ;  /* 0x0000002404047981 */ /* 0x000ea4000c1e1900 */
[----:B--2---:R-:W-:-:S04]  /*101f0*/  I2FP.F32.U32 R0, R4 ;  /* 0x0000000400007245 */ /* 0x004fc80000201000 */
[----:B------:R-:W-:-:S04]  /*10200*/  F2FP.F16.F32.PACK_AB R0, RZ, R0 ;  /* 0x00000000ff00723e */ /* 0x000fc800000000ff */
[----:B------:R-:W-:-:S07]  /*10210*/  PRMT R35, R0, 0x7610, R35 ;  /* 0x0000761000237816 */ /* 0x000fce0000000023 */
.L_x_2612:
        /* <DEDUP_REMOVED lines=20> */
.L_x_2643:
[----:B------:R-:W2:Y:S02]  /*10360*/  LDG.E.U8 R4, desc[UR36][R4.64] ;  /* 0x0000002404047981 */ /* 0x000ea4000c1e1100 */
[----:B--2---:R-:W-:-:S04]  /*10370*/  I2FP.F32.U32 R0, R4 ;  /* 0x0000000400007245 */ /* 0x004fc80000201000 */
[----:B------:R-:W-:Y:S01]  /*10380*/  F2FP.F16.F32.PACK_AB R0, RZ, R0 ;  /* 0x00000000ff00723e */ /* 0x000fe200000000ff */
[----:B------:R-:W-:Y:S06]  /*10390*/  BRA `(.L_x_2540) ;  /* 0x0000000c00a07947 */ /* 0x000fec0003800000 */
.L_x_2642:
        /* <DEDUP_REMOVED lines=10> */
.L_x_2646:
[----:B------:R-:W2:Y:S02]  /*10440*/  LDG.E R4, desc[UR36][R4.64] ;  /* 0x0000002404047981 */ /* 0x000ea4000c1e1900 */
[----:B--2---:R-:W-:-:S04]  /*10450*/  I2FP.F32.S32 R0, R4 ;  /* 0x0000000400007245 */ /* 0x004fc80000201400 */
[----:B------:R-:W-:Y:S01]  /*10460*/  F2FP.F16.F32.PACK_AB R0, RZ, R0 ;  /* 0x00000000ff00723e */ /* 0x000fe200000000ff */
[----:B------:R-:W-:Y:S06]  /*10470*/  BRA `(.L_x_2540) ;  /* 0x0000000c00687947 */ /* 0x000fec0003800000 */
.L_x_2645:
[----:B------:R-:W2:Y:S02]  /*10480*/  LDG.E.U16 R4, desc[UR36][R4.64] ;  /* 0x0000002404047981 */ /* 0x000ea4000c1e1500 */
[----:B--2---:R-:W0:Y:S02]  /*10490*/  I2F.S16 R0, R4 ;  /* 0x0000000400007306 */ /* 0x004e240000101400 */
[----:B0-----:R-:W-:Y:S01]  /*104a0*/  F2FP.F16.F32.PACK_AB R0, RZ, R0 ;  /* 0x00000000ff00723e */ /* 0x001fe200000000ff */
[----:B------:R-:W-:Y:S06]  /*104b0*/  BRA `(.L_x_2540) ;  /* 0x0000000c00587947 */ /* 0x000fec0003800000 */
.L_x_2641:
        /* <DEDUP_REMOVED lines=9> */
.L_x_2648:
[----:B------:R3:W5:Y:S01]  /*10550*/  LDG.E.U16 R0, desc[UR36][R4.64] ;  /* 0x0000002404007981 */ /* 0x000762000c1e1500 */
[----:B------:R-:W-:Y:S05]  /*10560*/  BRA `(.L_x_2540) ;  /* 0x0000000c002c7947 */ /* 0x000fea0003800000 */
.L_x_2647:
        /* <DEDUP_REMOVED lines=9> */
.L_x_2650:
[----:B------:R2:W5:Y:S01]  /*10600*/  LDG.E.U16 R0, desc[UR36][R4.64] ;  /* 0x0000002404007981 */ /* 0x000562000c1e1500 */
[----:B------:R-:W-:Y:S05]  /*10610*/  BRA `(.L_x_2540) ;  /* 0x0000000c00007947 */ /* 0x000fea0003800000 */
.L_x_2649:
        /* <DEDUP_REMOVED lines=12> */
.L_x_2640:
        /* <DEDUP_REMOVED lines=13> */
.L_x_2653:
        /* <DEDUP_REMOVED lines=12> */
.L_x_2652:
        /* <DEDUP_REMOVED lines=27> */
.L_x_2655:
        /* <DEDUP_REMOVED lines=12> */
[----:B------:R-:W-:Y:S01]  /*10ae0*/  F2FP.F16.F32.PACK_AB R0, RZ, R0 ;  /* 0x00000000ff00723e */ /* 0x000fe200000000ff */
[----:B------:R-:W-:Y:S06]  /*10af0*/  BRA `(.L_x_2540) ;  /* 0x0000000400c87947 */ /* 0x000fec0003800000 */
.L_x_2654:
[----:B------:R-:W2:Y:S02]  /*10b00*/  LDG.E.U16 R0, desc[UR36][R4.64] ;  /* 0x0000002404007981 */ /* 0x000ea4000c1e1500 */
[----:B--2---:R-:W-:-:S05]  /*10b10*/  IMAD.U32 R0, R0, 0x10000, RZ ;  /* 0x0001000000007824 */ /* 0x004fca00078e00ff */
[----:B------:R-:W-:Y:S01]  /*10b20*/  F2FP.F16.F32.PACK_AB R0, RZ, R0 ;  /* 0x00000000ff00723e */ /* 0x000fe200000000ff */
[----:B------:R-:W-:Y:S06]  /*10b30*/  BRA `(.L_x_2540) ;  /* 0x0000000400b87947 */ /* 0x000fec0003800000 */
.L_x_2651:
        /* <DEDUP_REMOVED lines=12> */
.L_x_2658:
        /* <DEDUP_REMOVED lines=21> */
.L_x_2662:
[----:B------:R-:W-:Y:S05]  /*10d50*/  BSYNC.RECONVERGENT B1 ;  /* 0x0000000000017941 */ /* 0x000fea0003800200 */
.L_x_2661:
[----:B------:R-:W-:Y:S01]  /*10d60*/  IMAD.SHL.U32 R0, R0, 0x100000, RZ ;  /* 0x0010000000007824 */ /* 0x000fe200078e00ff */
[----:B------:R-:W-:-:S04]  /*10d70*/  LEA R3, R3, 0x3b800000, 0x17 ;  /* 0x3b80000003037811 */ /* 0x000fc800078eb8ff */
[----:B------:R-:W-:-:S07]  /*10d80*/  LOP3.LUT R0, R3, R0, R7, 0xfe, !PT ;  /* 0x0000000003007212 */ /* 0x000fce00078efe07 */
.L_x_2660:
[----:B------:R-:W-:Y:S05]  /*10d90*/  BSYNC.RECONVERGENT B0 ;  /* 0x0000000000007941 */ /* 0x000fea0003800200 */
.L_x_2659:
[----:B------:R-:W-:Y:S01]  /*10da0*/  F2FP.F16.F32.PACK_AB R0, RZ, R0 ;  /* 0x00000000ff00723e */ /* 0x000fe200000000ff */
[----:B------:R-:W-:Y:S06]  /*10db0*/  BRA `(.L_x_2540) ;  /* 0x0000000400187947 */ /* 0x000fec0003800000 */
.L_x_2657:
        /* <DEDUP_REMOVED lines=21> */
.L_x_2666:
[----:B------:R-:W-:Y:S05]  /*10f10*/  BSYNC.RECONVERGENT B1 ;  /* 0x0000000000017941 */ /* 0x000fea0003800200 */
.L_x_2665:
[----:B------:R-:W-:Y:S01]  /*10f20*/  IMAD.SHL.U32 R0, R0, 0x200000, RZ ;  /* 0x0020000000007824 */ /* 0x000fe200078e00ff */
[----:B------:R-:W-:-:S04]  /*10f30*/  LEA R3, R3, 0x37800000, 0x17 ;  /* 0x3780000003037811 */ /* 0x000fc800078eb8ff */
[----:B------:R-:W-:-:S07]  /*10f40*/  LOP3.LUT R0, R3, R0, R7, 0xfe, !PT ;  /* 0x0000000003007212 */ /* 0x000fce00078efe07 */
.L_x_2664:
[----:B------:R-:W-:Y:S05]  /*10f50*/  BSYNC.RECONVERGENT B0 ;  /* 0x0000000000007941 */ /* 0x000fea0003800200 */
.L_x_2663:
[----:B------:R-:W-:Y:S01]  /*10f60*/  F2FP.F16.F32.PACK_AB R0, RZ, R0 ;  /* 0x00000000ff00723e */ /* 0x000fe200000000ff */
[----:B------:R-:W-:Y:S06]  /*10f70*/  BRA `(.L_x_2540) ;  /* 0x0000000000a87947 */ /* 0x000fec0003800000 */
.L_x_2656:
        /* <DEDUP_REMOVED lines=14> */
.L_x_2670:
[----:B------:R-:W-:Y:S05]  /*11060*/  BSYNC.RECONVERGENT B0 ;  /* 0x0000000000007941 */ /* 0x000fea0003800200 */
.L_x_2669:
[----:B------:R-:W-:Y:S01]  /*11070*/  F2FP.F16.F32.PACK_AB R0, RZ, R0 ;  /* 0x00000000ff00723e */ /* 0x000fe200000000ff */
[----:B------:R-:W-:Y:S06]  /*11080*/  BRA `(.L_x_2540) ;  /* 0x0000000000647947 */ /* 0x000fec0003800000 */
.L_x_2644:
        /* <DEDUP_REMOVED lines=16> */
.L_x_2671:
[----:B------:R-:W-:Y:S01]  /*11190*/  PRMT R0, RZ, 0x7610, R0 ;  /* 0x00007610ff007816 */ /* 0x000fe20000000000 */
[----:B------:R-:W-:Y:S06]  /*111a0*/  BRA `(.L_x_2540) ;  /* 0x00000000001c7947 */ /* 0x000fec0003800000 */
.L_x_2668:
[----:B------:R-:W2:Y:S02]  /*111b0*/  LDG.E.64 R4, desc[UR36][R4.64] ;  /* 0x0000002404047981 */ /* 0x000ea4000c1e1b00 */
[----:B--2---:R-:W0:Y:S02]  /*111c0*/  I2F.U64 R0, R4 ;  /* 0x0000000400007312 */ /* 0x004e240000301000 */
[----:B0-----:R-:W-:Y:S01]  /*111d0*/  F2FP.F16.F32.PACK_AB R0, RZ, R0 ;  /* 0x00000000ff00723e */ /* 0x001fe200000000ff */
[----:B------:R-:W-:Y:S06]  /*111e0*/  BRA `(.L_x_2540) ;  /* 0x00000000000c7947 */ /* 0x000fec0003800000 */
.L_x_2667:
[----:B------:R-:W2:Y:S02]  /*111f0*/  LDG.E R4, desc[UR36][R4.64] ;  /* 0x0000002404047981 */ /* 0x000ea4000c1e1900 */
[----:B--2---:R-:W-:-:S04]  /*11200*/  I2FP.F32.U32 R0, R4 ;  /* 0x0000000400007245 */ /* 0x004fc80000201000 */
[----:B------:R-:W-:-:S07]  /*11210*/  F2FP.F16.F32.PACK_AB R0, RZ, R0 ;  /* 0x00000000ff00723e */ /* 0x000fce00000000ff */
.L_x_2540:
[----:B------:R-:W-:Y:S05]  /*11220*/  BSYNC.RECONVERGENT B6 ;  /* 0x0000000000067941 */ /* 0x000fea0003800200 */
.L_x_2539:
[----:B------:R-:W4:Y:S01]  /*11230*/  LDC.U8 R36, c[0x0][0x3c8] ;  /* 0x0000f200ff247b82 */ /* 0x000f220000000000 */
[CC--:B------:R-:W-:Y:S01]  /*11240*/  ISETP.GE.AND P0, PT, R23.reuse, R34.reuse, PT ;  /* 0x000000221700720c */ /* 0x0c0fe20003f06270 */
[C---:B------:R-:W-:Y:S01]  /*11250*/  VIADD R3, R23.reuse, 0x100 ;  /* 0x0000010017037836 */ /* 0x040fe20000000000 */
[----:B------:R-:W-:Y:S01]  /*11260*/  BSSY.RECONVERGENT B0, `(.L_x_2672) ;  /* 0x0000013000007945 */ /* 0x000fe20003800200 */
[C---:B0123--:R-:W-:Y:S02]  /*11270*/  VIADD R5, R23.reuse, 0x180 ;  /* 0x0000018017057836 */ /* 0x04ffe40000000000 */
[----:B------:R-:W-:Y:S01]  /*11280*/  VIADD R33, R23, 0x80 ;  /* 0x0000008017217836 */ /* 0x000fe20000000000 */
[-C--:B------:R-:W-:Y:S02]  /*11290*/  ISETP.GE.AND P2, PT, R3, R34.reuse, PT ;  /* 0x000000220300720c */ /* 0x080fe40003f46270 */
[-C--:B------:R-:W-:Y:S02]  /*112a0*/  ISETP.GE.AND P3, PT, R5, R34.reuse, PT ;  /* 0x000000220500720c */ /* 0x080fe40003f66270 */
[----:B------:R-:W-:-:S03]  /*112b0*/  ISETP.GE.AND P1, PT, R33, R34, PT ;  /* 0x000000222100720c */ /* 0x000fc60003f26270 */
[----:B------:R-:W-:Y:S10]  /*112c0*/  @P0 BRA `(.L_x_2673) ;  /* 0x0000000000300947 */ /* 0x000ff40003800000 */
[----:B-----5:R-:W-:Y:S02]  /*112d0*/  HADD2.F32 R17, -RZ, R17.H0_H0 ;  /* 0x20000011ff117230 */ /* 0x020fe40000004100 */
[----:B------:R-:W-:Y:S02]  /*112e0*/  HADD2.F32 R19, -RZ, R19.H0_H0 ;  /* 0x20000013ff137230 */ /* 0x000fe40000004100 */
[----:B------:R-:W-:Y:S02]  /*112f0*/  HADD2.F32 R16, -RZ, R16.H0_H0 ;  /* 0x20000010ff107230 */ /* 0x000fe40000004100 */
[----:B------:R-:W-:Y:S01]  /*11300*/  FMUL.FTZ R17, R17, -1.4426950216293334961 ;  /* 0xbfb8aa3b11117820 */ /* 0x000fe20000410000 */
[----:B------:R-:W-:-:S05]  /*11310*/  HADD2.F32 R18, -RZ, R18.H0_H0 ;  /* 0x20000012ff127230 */ /* 0x000fca0000004100 */
[----:B------:R-:W0:Y:S02]  /*11320*/  MUFU.EX2 R17, R17 ;  /* 0x0000001100117308 */ /* 0x000e240000000800 */
[----:B0-----:R-:W-:-:S06]  /*11330*/  FADD.FTZ R4, R17, 1 ;  /* 0x3f80000011047421 */ /* 0x001fcc0000010000 */
[----:B------:R-:W0:Y:S02]  /*11340*/  MUFU.RCP R4, R4 ;  /* 0x0000000400047308 */ /* 0x000e240000001000 */
[----:B0-----:R-:W-:-:S04]  /*11350*/  FFMA.FTZ R19, -R19, R4, R19 ;  /* 0x0000000413137223 */ /* 0x001fc80000010113 */
[----:B------:R-:W-:-:S04]  /*11360*/  FMUL.FTZ R19, R16, R19 ;  /* 0x0000001310137220 */ /* 0x000fc80000410000 */
[----:B------:R-:W-:-:S05]  /*11370*/  FFMA.FTZ R3, R18, R4, R19 ;  /* 0x0000000412037223 */ /* 0x000fca0000010013 */
[----:B------:R-:W-:-:S07]  /*11380*/  F2FP.F16.F32.PACK_AB R3, RZ, R3 ;  /* 0x00000003ff03723e */ /* 0x000fce00000000ff */
.L_x_2673:
[----:B------:R-:W-:Y:S05]  /*11390*/  BSYNC.RECONVERGENT B0 ;  /* 0x0000000000007941 */ /* 0x000fea0003800200 */
.L_x_2672:
[----:B------:R-:W-:Y:S04]  /*113a0*/  BSSY.RECONVERGENT B0, `(.L_x_2674) ;  /* 0x000000e000007945 */ /* 0x000fe80003800200 */
[----:B------:R-:W-:Y:S05]  /*113b0*/  @P1 BRA `(.L_x_2675) ;  /* 0x0000000000301947 */ /* 0x000fea0003800000 */
        /* <DEDUP_REMOVED lines=12> */
.L_x_2675:
[----:B------:R-:W-:Y:S05]  /*11480*/  BSYNC.RECONVERGENT B0 ;  /* 0x0000000000007941 */ /* 0x000fea0003800200 */
.L_x_2674:
        /* <DEDUP_REMOVED lines=14> */
.L_x_2677:
[----:B------:R-:W-:Y:S05]  /*11570*/  BSYNC.RECONVERGENT B0 ;  /* 0x0000000000007941 */ /* 0x000fea0003800200 */
.L_x_2676:
        /* <DEDUP_REMOVED lines=14> */
.L_x_2679:
[----:B------:R-:W-:Y:S05]  /*11660*/  BSYNC.RECONVERGENT B0 ;  /* 0x0000000000007941 */ /* 0x000fea0003800200 */
.L_x_2678:
[----:B------:R-:W-:Y:S04]  /*11670*/  BSSY.RECONVERGENT B6, `(.L_x_2680) ;  /* 0x000010e000067945 */ /* 0x000fe80003800200 */
[----:B------:R-:W-:Y:S05]  /*11680*/  @P0 BRA `(.L_x_2681) ;  /* 0x0000001000300947 */ /* 0x000fea0003800000 */
[----:B------:R-:W0:Y:S01]  /*11690*/  LDCU UR4, c[0x0][0x3cc] ;  /* 0x00007980ff0477ac */ /* 0x000e220008000800 */
[----:B------:R-:W1:Y:S01]  /*116a0*/  LDC.64 R8, c[0x0][0x388] ;  /* 0x0000e200ff087b82 */ /* 0x000e620000000a00 */
[----:B-----5:R-:W-:Y:S01]  /*116b0*/  IMAD R0, R2, 0x200, R23 ;  /* 0x0000020002007824 */ /* 0x020fe200078e0217 */
[----:B----4-:R-:W-:-:S03]  /*116c0*/  PRMT R4, R36, 0x9910, RZ ;  /* 0x0000991024047816 */ /* 0x010fc600000000ff */
        /* <DEDUP_REMOVED lines=14> */
[----:B------:R-:W-:Y:S02]  /*117b0*/  HADD2.F32 R3, -RZ, R3.H0_H0 ;  /* 0x20000003ff037230 */ /* 0x000fe40000004100 */
[----:B------:R-:W-:-:S04]  /*117c0*/  IMAD.MOV.U32 R23, RZ, RZ, R33 ;  /* 0x000000ffff177224 */ /* 0x000fc800078e0021 */
[----:B------:R-:W0:Y:S02]  /*117d0*/  F2I.FTZ.TRUNC.NTZ R3, R3 ;  /* 0x0000000300037305 */ /* 0x000e24000021f100 */
[----:B0-----:R0:W-:Y:S01]  /*117e0*/  STG.E.U8 desc[UR36][R8.64], R3 ;  /* 0x0000000308007986 */ /* 0x0011e2000c101124 */
[----:B------:R-:W-:Y:S05]  /*117f0*/  BRA `(.L_x_2681) ;  /* 0x0000000c00d47947 */ /* 0x000fea0003800000 */
.L_x_2685:
[----:B------:R-:W-:Y:S02]  /*11800*/  HADD2.F32 R5, -RZ, R3.H0_H0 ;  /* 0x20000003ff057230 */ /* 0x000fe40000004100 */
[----:B------:R-:W-:-:S04]  /*11810*/  IMAD.MOV.U32 R23, RZ, RZ, R33 ;  /* 0x000000ffff177224 */ /* 0x000fc800078e0021 */
[----:B------:R-:W0:Y:S02]  /*11820*/  F2I.S64.TRUNC R4, R5 ;  /* 0x0000000500047311 */ /* 0x000e24000020d900 */
[----:B0-----:R0:W-:Y:S01]  /*11830*/  STG.E.U8 desc[UR36][R8.64], R4 ;  /* 0x0000000408007986 */ /* 0x0011e2000c101124 */
[----:B------:R-:W-:Y:S05]  /*11840*/  BRA `(.L_x_2681) ;  /* 0x0000000c00c07947 */ /* 0x000fea0003800000 */
.L_x_2684:
[----:B------:R-:W-:-:S13]  /*11850*/  ISETP.NE.AND P0, PT, R0, 0x2, PT ;  /* 0x000000020000780c */ /* 0x000fda0003f05270 */
[----:B------:R-:W-:Y:S05]  /*11860*/  @!P0 BRA `(.L_x_2687) ;  /* 0x0000000000388947 */ /* 0x000fea0003800000 */
[----:B------:R-:W-:-:S13]  /*11870*/  ISETP.NE.AND P0, PT, R0, 0x3, PT ;  /* 0x000000030000780c */ /* 0x000fda0003f05270 */
[----:B------:R-:W-:Y:S05]  /*11880*/  @!P0 BRA `(.L_x_2688) ;  /* 0x00000000001c8947 */ /* 0x000fea0003800000 */
[----:B------:R-:W-:-:S13]  /*11890*/  ISETP.NE.AND P0, PT, R0, 0x4, PT ;  /* 0x000000040000780c */ /* 0x000fda0003f05270 */
[----:B------:R-:W-:Y:S05]  /*118a0*/  @P0 BRA `(.L_x_2686) ;  /* 0x0000000800f80947 */ /* 0x000fea0003800000 */
[----:B------:R-:W-:Y:S02]  /*118b0*/  HADD2.F32 R4, -RZ, R3.H0_H0 ;  /* 0x20000003ff047230 */ /* 0x000fe40000004100 */
[----:B------:R-:W-:-:S04]  /*118c0*/  IMAD.MOV.U32 R23, RZ, RZ, R33 ;  /* 0x000000ffff177224 */ /* 0x000fc800078e0021 */
[----:B------:R-:W0:Y:S02]  /*118d0*/  F2I.S64.TRUNC R4, R4 ;  /* 0x0000000400047311 */ /* 0x000e24000020d900 */
[----:B0-----:R0:W-:Y:S01]  /*118e0*/  STG.E.64 desc[UR36][R8.64], R4 ;  /* 0x0000000408007986 */ /* 0x0011e2000c101b24 */
[----:B------:R-:W-:Y:S05]  /*118f0*/  BRA `(.L_x_2681) ;  /* 0x0000000c00947947 */ /* 0x000fea0003800000 */
.L_x_2688:
[----:B------:R-:W-:Y:S02]  /*11900*/  HADD2.F32 R3, -RZ, R3.H0_H0 ;  /* 0x20000003ff037230 */ /* 0x000fe40000004100 */
[----:B------:R-:W-:-:S04]  /*11910*/  IMAD.MOV.U32 R23, RZ, RZ, R33 ;  /* 0x000000ffff177224 */ /* 0x000fc800078e0021 */
[----:B------:R-:W0:Y:S02]  /*11920*/  F2I.FTZ.TRUNC.NTZ R3, R3 ;  /* 0x0000000300037305 */ /* 0x000e24000021f100 */
[----:B0-----:R0:W-:Y:S01]  /*11930*/  STG.E desc[UR36][R8.64], R3 ;  /* 0x0000000308007986 */ /* 0x0011e2000c101924 */
[----:B------:R-:W-:Y:S05]  /*11940*/  BRA `(.L_x_2681) ;  /* 0x0000000c00807947 */ /* 0x000fea0003800000 */
.L_x_2687:
[----:B------:R-:W-:Y:S02]  /*11950*/  HADD2.F32 R3, -RZ, R3.H0_H0 ;  /* 0x20000003ff037230 */ /* 0x000fe40000004100 */
[----:B------:R-:W-:-:S04]  /*11960*/  IMAD.MOV.U32 R23, RZ, RZ, R33 ;  /* 0x000000ffff177224 */ /* 0x000fc800078e0021 */
[----:B------:R-:W0:Y:S02]  /*11970*/  F2I.FTZ.TRUNC.NTZ R3, R3 ;  /* 0x0000000300037305 */ /* 0x000e24000021f100 */
[----:B0-----:R0:W-:Y:S01]  /*11980*/  STG.E.U16 desc[UR36][R8.64], R3 ;  /* 0x0000000308007986 */ /* 0x0011e2000c101524 */
[----:B------:R-:W-:Y:S05]  /*11990*/  BRA `(.L_x_2681) ;  /* 0x0000000c006c7947 */ /* 0x000fea0003800000 */
.L_x_2683:
[----:B------:R-:W-:-:S13]  /*119a0*/  ISETP.GT.AND P0, PT, R0, 0x6, PT ;  /* 0x000000060000780c */ /* 0x000fda0003f04270 */
[----:B------:R-:W-:Y:S05]  /*119b0*/  @P0 BRA `(.L_x_2689) ;  /* 0x00000000002c0947 */ /* 0x000fea0003800000 */
[----:B------:R-:W-:-:S13]  /*119c0*/  ISETP.NE.AND P0, PT, R0, 0x5, PT ;  /* 0x000000050000780c */ /* 0x000fda0003f05270 */
[----:B------:R-:W-:Y:S05]  /*119d0*/  @!P0 BRA `(.L_x_2690) ;  /* 0x0000000000188947 */ /* 0x000fea0003800000 */
[----:B------:R-:W-:-:S13]  /*119e0*/  ISETP.NE.AND P0, PT, R0, 0x6, PT ;  /* 0x000000060000780c */ /* 0x000fda0003f05270 */
[----:B------:R-:W-:Y:S05]  /*119f0*/  @P0 BRA `(.L_x_2686) ;  /* 0x0000000800a40947 */ /* 0x000fea0003800000 */
[----:B------:R-:W-:Y:S02]  /*11a00*/  HADD2.F32 R3, -RZ, R3.H0_H0 ;  /* 0x20000003ff037230 */ /* 0x000fe40000004100 */
[----:B------:R-:W-:-:S03]  /*11a10*/  IMAD.MOV.U32 R23, RZ, RZ, R33 ;  /* 0x000000ffff177224 */ /* 0x000fc600078e0021 */
[----:B------:R0:W-:Y:S01]  /*11a20*/  STG.E desc[UR36][R8.64], R3 ;  /* 0x0000000308007986 */ /* 0x0001e2000c101924 */
[----:B------:R-:W-:Y:S05]  /*11a30*/  BRA `(.L_x_2681) ;  /* 0x0000000c00447947 */ /* 0x000fea0003800000 */
.L_x_2690:
[----:B------:R0:W-:Y:S01]  /*11a40*/  STG.E.U16 desc[UR36][R8.64], R3 ;  /* 0x0000000308007986 */ /* 0x0001e2000c101524 */
[----:B------:R-:W-:Y:S01]  /*11a50*/  IMAD.MOV.U32 R23, RZ, RZ, R33 ;  /* 0x000000ffff177224 */ /* 0x000fe200078e0021 */
[----:B------:R-:W-:Y:S06]  /*11a60*/  BRA `(.L_x_2681) ;  /* 0x0000000c00387947 */ /* 0x000fec0003800000 */
.L_x_2689:
[----:B------:R-:W-:-:S13]  /*11a70*/  ISETP.NE.AND P0, PT, R0, 0x7, PT ;  /* 0x000000070000780c */ /* 0x000fda0003f05270 */
[----:B------:R-:W-:Y:S05]  /*11a80*/  @!P0 BRA `(.L_x_2691) ;  /* 0x00000000003c8947 */ /* 0x000fea0003800000 */
[----:B------:R-:W-:-:S13]  /*11a90*/  ISETP.NE.AND P0, PT, R0, 0x8, PT ;  /* 0x000000080000780c */ /* 0x000fda0003f05270 */
[----:B------:R-:W-:Y:S05]  /*11aa0*/  @!P0 BRA `(.L_x_2692) ;  /* 0x00000000001c8947 */ /* 0x000fea0003800000 */
[----:B------:R-:W-:-:S13]  /*11ab0*/  ISETP.NE.AND P0, PT, R0, 0x9, PT ;  /* 0x000000090000780c */ /* 0x000fda0003f05270 */
[----:B------:R-:W-:Y:S05]  /*11ac0*/  @P0 BRA `(.L_x_2686) ;  /* 0x0000000800700947 */ /* 0x000fea0003800000 */
[----:B------:R-:W-:Y:S02]  /*11ad0*/  HADD2.F32 R4, -RZ, R3.H0_H0 ;  /* 0x20000003ff047230 */ /* 0x000fe40000004100 */
[----:B------:R-:W-:Y:S02]  /*11ae0*/  IMAD.MOV.U32 R5, RZ, RZ, RZ ;  /* 0x000000ffff057224 */ /* 0x000fe400078e00ff */
[----:B------:R-:W-:-:S03]  /*11af0*/  IMAD.MOV.U32 R23, RZ, RZ, R33 ;  /* 0x000000ffff177224 */ /* 0x000fc600078e0021 */
[----:B------:R0:W-:Y:S01]  /*11b00*/  STG.E.64 desc[UR36][R8.64], R4 ;  /* 0x0000000408007986 */ /* 0x0001e2000c101b24 */
[----:B------:R-:W-:Y:S05]  /*11b10*/  BRA `(.L_x_2681) ;  /* 0x0000000c000c7947 */ /* 0x000fea0003800000 */
.L_x_2692:
[----:B------:R-:W-:Y:S02]  /*11b20*/  HADD2.F32 R0, -RZ, R3.H0_H0 ;  /* 0x20000003ff007230 */ /* 0x000fe40000004100 */
[----:B------:R-:W-:-:S03]  /*11b30*/  IMAD.MOV.U32 R23, RZ, RZ, R33 ;  /* 0x000000ffff177224 */ /* 0x000fc600078e0021 */
[----:B------:R-:W-:-:S04]  /*11b40*/  F2FP.F16.F32.PACK_AB R0, RZ, R0 ;  /* 0x00000000ff00723e */ /* 0x000fc800000000ff */
[----:B------:R-:W-:-:S05]  /*11b50*/  PRMT R0, R0, 0x5410, RZ ;  /* 0x0000541000007816 */ /* 0x000fca00000000ff */
[----:B------:R0:W-:Y:S01]  /*11b60*/  STG.E desc[UR36][R8.64], R0 ;  /* 0x0000000008007986 */ /* 0x0001e2000c101924 */
[----:B------:R-:W-:Y:S05]  /*11b70*/  BRA `(.L_x_2681) ;  /* 0x0000000800f47947 */ /* 0x000fea0003800000 */
.L_x_2691:
[----:B------:R-:W-:Y:S02]  /*11b80*/  HADD2.F32 R4, -RZ, R3.H0_H0 ;  /* 0x20000003ff047230 */ /* 0x000fe40000004100 */
[----:B------:R-:W-:-:S03]  /*11b90*/  IMAD.MOV.U32 R23, RZ, RZ, R33 ;  /* 0x000000ffff177224 */ /* 0x000fc600078e0021 */
[----:B------:R-:W-:-:S06]  /*11ba0*/  FMUL.FTZ R4, R4, 1 ;  /* 0x3f80000004047820 */ /* 0x000fcc0000410000 */
[----:B------:R-:W0:Y:S02]  /*11bb0*/  F2F.F64.F32 R4, R4 ;  /* 0x0000000400047310 */ /* 0x000e240000201800 */
[----:B0-----:R0:W-:Y:S01]  /*11bc0*/  STG.E.64 desc[UR36][R8.64], R4 ;  /* 0x0000000408007986 */ /* 0x0011e2000c101b24 */
[----:B------:R-:W-:Y:S05]  /*11bd0*/  BRA `(.L_x_2681) ;  /* 0x0000000800dc7947 */ /* 0x000fea0003800000 */
.L_x_2682:
        /* <DEDUP_REMOVED lines=10> */
[----:B------:R-:W-:-:S04]  /*11c80*/  FSETP.NEU.FTZ.AND P0, PT, R3, RZ, PT ;  /* 0x000000ff0300720b */ /* 0x000fc80003f1d000 */
[----:B------:R-:W-:-:S05]  /*11c90*/  SEL R3, RZ, 0x1, !P0 ;  /* 0x00000001ff037807 */ /* 0x000fca0004000000 */
[----:B------:R0:W-:Y:S01]  /*11ca0*/  STG.E.U8 desc[UR36][R8.64], R3 ;  /* 0x0000000308007986 */ /* 0x0001e2000c101124 */
[----:B------:R-:W-:Y:S05]  /*11cb0*/  BRA `(.L_x_2681) ;  /* 0x0000000800a47947 */ /* 0x000fea0003800000 */
.L_x_2695:
[----:B------:R-:W-:Y:S01]  /*11cc0*/  HADD2.F32 R3, -RZ, R3.H0_H0 ;  /* 0x20000003ff037230 */ /* 0x000fe20000004100 */
[----:B------:R-:W-:Y:S01]  /*11cd0*/  CS2R R6, SRZ ;  /* 0x0000000000067805 */ /* 0x000fe2000001ff00 */
[----:B------:R-:W-:-:S03]  /*11ce0*/  IMAD.MOV.U32 R23, RZ, RZ, R33 ;  /* 0x000000ffff177224 */ /* 0x000fc600078e0021 */
[----:B------:R-:W-:-:S04]  /*11cf0*/  FMUL.FTZ R3, R3, 1 ;  /* 0x3f80000003037820 */ /* 0x000fc80000410000 */
[----:B------:R-:W0:Y:S02]  /*11d00*/  F2F.F64.F32 R4, R3 ;  /* 0x0000000300047310 */ /* 0x000e240000201800 */
[----:B0-----:R0:W-:Y:S01]  /*11d10*/  STG.E.128 desc[UR36][R8.64], R4 ;  /* 0x0000000408007986 */ /* 0x0011e2000c101d24 */
[----:B------:R-:W-:Y:S05]  /*11d20*/  BRA `(.L_x_2681) ;  /* 0x0000000800887947 */ /* 0x000fea0003800000 */
.L_x_2694:
[----:B------:R-:W-:-:S13]  /*11d30*/  ISETP.NE.AND P0, PT, R0, 0xf, PT ;  /* 0x0000000f0000780c */ /* 0x000fda0003f05270 */
[----:B------:R-:W-:Y:S05]  /*11d40*/  @!P0 BRA `(.L_x_2696) ;  /* 0x0000000000a88947 */ /* 0x000fea0003800000 */
[----:B------:R-:W-:-:S13]  /*11d50*/  ISETP.NE.AND P0, PT, R0, 0x17, PT ;  /* 0x000000170000780c */ /* 0x000fda0003f05270 */
[----:B------:R-:W-:Y:S05]  /*11d60*/  @!P0 BRA `(.L_x_2697) ;  /* 0x0000000000508947 */ /* 0x000fea0003800000 */
[----:B------:R-:W-:-:S13]  /*11d70*/  ISETP.NE.AND P0, PT, R0, 0x18, PT ;  /* 0x000000180000780c */ /* 0x000fda0003f05270 */
[----:B------:R-:W-:Y:S05]  /*11d80*/  @P0 BRA `(.L_x_2686) ;  /* 0x0000000400c00947 */ /* 0x000fea0003800000 */
        /* <DEDUP_REMOVED lines=13> */
.L_x_2699:
[----:B------:R-:W-:Y:S05]  /*11e60*/  BSYNC.RECONVERGENT B0 ;  /* 0x0000000000007941 */ /* 0x000fea0003800200 */
.L_x_2698:
[----:B------:R-:W-:Y:S01]  /*11e70*/  LOP3.LUT R5, R0, 0x80, R5, 0xf8, !PT ;  /* 0x0000008000057812 */ /* 0x000fe200078ef805 */
[----:B------:R-:W-:-:S04]  /*11e80*/  IMAD.MOV.U32 R23, RZ, RZ, R33 ;  /* 0x000000ffff177224 */ /* 0x000fc800078e0021 */
[----:B------:R0:W-:Y:S01]  /*11e90*/  STG.E.U8 desc[UR36][R8.64], R5 ;  /* 0x0000000508007986 */ /* 0x0001e2000c101124 */
[----:B------:R-:W-:Y:S05]  /*11ea0*/  BRA `(.L_x_2681) ;  /* 0x0000000800287947 */ /* 0x000fea0003800000 */
.L_x_2697:
        /* <DEDUP_REMOVED lines=15> */
.L_x_2701:
[----:B------:R-:W-:Y:S05]  /*11fa0*/  BSYNC.RECONVERGENT B0 ;  /* 0x0000000000007941 */ /* 0x000fea0003800200 */
.L_x_2700:
[----:B------:R-:W-:Y:S01]  /*11fb0*/  LOP3.LUT R5, R0, 0x80, R5, 0xf8, !PT ;  /* 0x0000008000057812 */ /* 0x000fe200078ef805 */
[----:B------:R-:W-:-:S04]  /*11fc0*/  IMAD.MOV.U32 R23, RZ, RZ, R33 ;  /* 0x000000ffff177224 */ /* 0x000fc800078e0021 */
[----:B------:R0:W-:Y:S01]  /*11fd0*/  STG.E.U8 desc[UR36][R8.64], R5 ;  /* 0x0000000508007986 */ /* 0x0001e2000c101124 */
[----:B------:R-:W-:Y:S05]  /*11fe0*/  BRA `(.L_x_2681) ;  /* 0x0000000400d87947 */ /* 0x000fea0003800000 */
.L_x_2696:
[----:B------:R-:W-:Y:S02]  /*11ff0*/  HADD2.F32 R0, -RZ, R3.H0_H0 ;  /* 0x20000003ff007230 */ /* 0x000fe40000004100 */
[----:B------:R-:W-:-:S03]  /*12000*/  IMAD.MOV.U32 R23, RZ, RZ, R33 ;  /* 0x000000ffff177224 */ /* 0x000fc600078e0021 */
[----:B------:R-:W-:-:S05]  /*12010*/  F2FP.BF16.F32.PACK_AB R0, RZ, R0 ;  /* 0x00000000ff00723e */ /* 0x000fca00000010ff */
[----:B------:R0:W-:Y:S01]  /*12020*/  STG.E.U16 desc[UR36][R8.64], R0 ;  /* 0x0000000008007986 */ /* 0x0001e2000c101524 */
[----:B------:R-:W-:Y:S05]  /*12030*/  BRA `(.L_x_2681) ;  /* 0x0000000400c47947 */ /* 0x000fea0003800000 */
.L_x_2693:
        /* <DEDUP_REMOVED lines=10> */
[----:B------:R-:W0:Y:S02]  /*120e0*/  F2I.FTZ.U32.TRUNC.NTZ R3, R3 ;  /* 0x0000000300037305 */ /* 0x000e24000021f000 */
[----:B0-----:R0:W-:Y:S01]  /*120f0*/  STG.E.U16 desc[UR36][R8.64], R3 ;  /* 0x0000000308007986 */ /* 0x0011e2000c101524 */
[----:B------:R-:W-:Y:S05]  /*12100*/  BRA `(.L_x_2681) ;  /* 0x0000000400907947 */ /* 0x000fea0003800000 */
.L_x_2704:
        /* <DEDUP_REMOVED lines=13> */
.L_x_2707:
[----:B------:R-:W-:-:S04]  /*121e0*/  SHF.R.U32.HI R0, RZ, 0x14, R3 ;  /* 0x00000014ff007819 */ /* 0x000fc80000011603 */
[----:B------:R-:W-:-:S04]  /*121f0*/  LOP3.LUT R0, R0, 0x1, RZ, 0xc0, !PT ;  /* 0x0000000100007812 */ /* 0x000fc800078ec0ff */
[----:B------:R-:W-:-:S04]  /*12200*/  IADD3 R0, PT, PT, R3, 0x487ffff, R0 ;  /* 0x0487ffff03007810 */ /* 0x000fc80007ffe000 */
[----:B------:R-:W-:-:S04]  /*12210*/  SHF.R.U32.HI R0, RZ, 0x14, R0 ;  /* 0x00000014ff007819 */ /* 0x000fc80000011600 */
[----:B------:R-:W-:-:S07]  /*12220*/  LOP3.LUT R0, R0, 0xff, RZ, 0xc0, !PT ;  /* 0x000000ff00007812 */ /* 0x000fce00078ec0ff */
.L_x_2708:
[----:B------:R-:W-:-:S04]  /*12230*/  SHF.R.U32.HI R3, RZ, 0x18, R3 ;  /* 0x00000018ff037819 */ /* 0x000fc80000011603 */
[----:B------:R-:W-:-:S04]  /*12240*/  LOP3.LUT R0, R0, 0x80, R3, 0xf8, !PT ;  /* 0x0000008000007812 */ /* 0x000fc800078ef803 */
[----:B------:R-:W-:-:S07]  /*12250*/  PRMT R4, R0, 0x7610, R4 ;  /* 0x0000761000047816 */ /* 0x000fce0000000004 */
.L_x_2706:
[----:B------:R-:W-:Y:S05]  /*12260*/  BSYNC.RECONVERGENT B0 ;  /* 0x0000000000007941 */ /* 0x000fea0003800200 */
.L_x_2705:
[----:B------:R0:W-:Y:S01]  /*12270*/  STG.E.U8 desc[UR36][R8.64], R4 ;  /* 0x0000000408007986 */ /* 0x0001e2000c101124 */
[----:B------:R-:W-:Y:S01]  /*12280*/  IMAD.MOV.U32 R23, RZ, RZ, R33 ;  /* 0x000000ffff177224 */ /* 0x000fe200078e0021 */
[----:B------:R-:W-:Y:S06]  /*12290*/  BRA `(.L_x_2681) ;  /* 0x00000004002c7947 */ /* 0x000fec0003800000 */
.L_x_2703:
        /* <DEDUP_REMOVED lines=13> */
.L_x_2711:
[----:B------:R-:W-:-:S04]  /*12370*/  SHF.R.U32.HI R0, RZ, 0x15, R3 ;  /* 0x00000015ff007819 */ /* 0x000fc80000011603 */
[----:B------:R-:W-:-:S04]  /*12380*/  LOP3.LUT R0, R0, 0x1, RZ, 0xc0, !PT ;  /* 0x0000000100007812 */ /* 0x000fc800078ec0ff */
[----:B------:R-:W-:-:S04]  /*12390*/  IADD3 R0, PT, PT, R3, 0x88fffff, R0 ;  /* 0x088fffff03007810 */ /* 0x000fc80007ffe000 */
[----:B------:R-:W-:-:S04]  /*123a0*/  SHF.R.U32.HI R0, RZ, 0x15, R0 ;  /* 0x00000015ff007819 */ /* 0x000fc80000011600 */
[----:B------:R-:W-:-:S07]  /*123b0*/  LOP3.LUT R0, R0, 0xff, RZ, 0xc0, !PT ;  /* 0x000000ff00007812 */ /* 0x000fce00078ec0ff */
.L_x_2712:
[----:B------:R-:W-:-:S04]  /*123c0*/  SHF.R.U32.HI R3, RZ, 0x18, R3 ;  /* 0x00000018ff037819 */ /* 0x000fc80000011603 */
[----:B------:R-:W-:-:S04]  /*123d0*/  LOP3.LUT R0, R0, 0x80, R3, 0xf8, !PT ;  /* 0x0000008000007812 */ /* 0x000fc800078ef803 */
[----:B------:R-:W-:-:S07]  /*123e0*/  PRMT R4, R0, 0x7610, R4 ;  /* 0x0000761000047816 */ /* 0x000fce0000000004 */
.L_x_2710:
[----:B------:R-:W-:Y:S05]  /*123f0*/  BSYNC.RECONVERGENT B0 ;  /* 0x0000000000007941 */ /* 0x000fea0003800200 */
.L_x_2709:
[----:B------:R3:W-:Y:S01]  /*12400*/  STG.E.U8 desc[UR36][R8.64], R4 ;  /* 0x0000000408007986 */ /* 0x0007e2000c101124 */
[----:B------:R-:W-:Y:S01]  /*12410*/  IMAD.MOV.U32 R23, RZ, RZ, R33 ;  /* 0x000000ffff177224 */ /* 0x000fe200078e0021 */
[----:B------:R-:W-:Y:S06]  /*12420*/  BRA `(.L_x_2681) ;  /* 0x0000000000c87947 */ /* 0x000fec0003800000 */
.L_x_2702:
[----:B------:R-:W-:-:S13]  /*12430*/  ISETP.NE.AND P0, PT, R0, 0x1c, PT ;  /* 0x0000001c0000780c */ /* 0x000fda0003f05270 */
[----:B------:R-:W-:Y:S05]  /*12440*/  @!P0 BRA `(.L_x_2713) ;  /* 0x0000000000b08947 */ /* 0x000fea0003800000 */
[----:B------:R-:W-:-:S13]  /*12450*/  ISETP.NE.AND P0, PT, R0, 0x1d, PT ;  /* 0x0000001d0000780c */ /* 0x000fda0003f05270 */
[----:B------:R-:W-:Y:S05]  /*12460*/  @!P0 BRA `(.L_x_2714) ;  /* 0x0000000000948947 */ /* 0x000fea0003800000 */
[----:B------:R-:W-:-:S13]  /*12470*/  ISETP.NE.AND P0, PT, R0, 0x2c, PT ;  /* 0x0000002c0000780c */ /* 0x000fda0003f05270 */
[----:B------:R-:W-:Y:S05]  /*12480*/  @!P0 BRA `(.L_x_2715) ;  /* 0x0000000000488947 */ /* 0x000fea0003800000 */
.L_x_2686:
        /* <DEDUP_REMOVED lines=16> */
.L_x_2716:
[----:B------:R-:W-:Y:S01]  /*12590*/  IMAD.MOV.U32 R23, RZ, RZ, R33 ;  /* 0x000000ffff177224 */ /* 0x000fe200078e0021 */
[----:B------:R-:W-:Y:S06]  /*125a0*/  BRA `(.L_x_2681) ;  /* 0x0000000000687947 */ /* 0x000fec0003800000 */
.L_x_2715:
[----:B------:R-:W-:Y:S02]  /*125b0*/  HADD2.F32 R4, -RZ, R3.H0_H0 ;  /* 0x20000003ff047230 */ /* 0x000fe40000004100 */
        /* <DEDUP_REMOVED lines=16> */
.L_x_2714:
[----:B------:R-:W-:Y:S02]  /*126c0*/  HADD2.F32 R4, -RZ, R3.H0_H0 ;  /* 0x20000003ff047230 */ /* 0x000fe40000004100 */
[----:B------:R-:W-:-:S04]  /*126d0*/  IMAD.MOV.U32 R23, RZ, RZ, R33 ;  /* 0x000000ffff177224 */ /* 0x000fc800078e0021 */
[----:B------:R-:W0:Y:S02]  /*126e0*/  F2I.U64.TRUNC R4, R4 ;  /* 0x0000000400047311 */ /* 0x000e24000020d800 */
[----:B0-----:R1:W-:Y:S01]  /*126f0*/  STG.E.64 desc[UR36][R8.64], R4 ;  /* 0x0000000408007986 */ /* 0x0013e2000c101b24 */
[----:B------:R-:W-:Y:S05]  /*12700*/  BRA `(.L_x_2681) ;  /* 0x0000000000107947 */ /* 0x000fea0003800000 */
.L_x_2713:
[----:B------:R-:W-:Y:S02]  /*12710*/  HADD2.F32 R3, -RZ, R3.H0_H0 ;  /* 0x20000003ff037230 */ /* 0x000fe40000004100 */
[----:B------:R-:W-:-:S04]  /*12720*/  IMAD.MOV.U32 R23, RZ, RZ, R33 ;  /* 0x000000ffff177224 */ /* 0x000fc800078e0021 */
[----:B------:R-:W0:Y:S02]  /*12730*/  F2I.FTZ.U32.TRUNC.NTZ R3, R3 ;  /* 0x0000000300037305 */ /* 0x000e24000021f000 */
[----:B0-----:R0:W-:Y:S02]  /*12740*/  STG.E desc[UR36][R8.64], R3 ;  /* 0x0000000308007986 */ /* 0x0011e4000c101924 */
.L_x_2681:
[----:B------:R-:W-:Y:S05]  /*12750*/  BSYNC.RECONVERGENT B6 ;  /* 0x0000000000067941 */ /* 0x000fea0003800200 */
.L_x_2680:
[----:B------:R-:W-:Y:S01]  /*12760*/  ISETP.GE.AND P0, PT, R23, R34, PT ;  /* 0x000000221700720c */ /* 0x000fe20003f06270 */
[----:B------:R-:W-:-:S12]  /*12770*/  BSSY.RECONVERGENT B6, `(.L_x_2717) ;  /* 0x00001f0000067945 */ /* 0x000fd80003800200 */
[----:B------:R-:W-:Y:S05]  /*12780*/  @P0 BRA `(.L_x_2718) ;  /* 0x0000001c00b80947 */ /* 0x000fea0003800000 */
[----:B------:R-:W2:Y:S01]  /*12790*/  LDCU UR4, c[0x0][0x3cc] ;  /* 0x00007980ff0477ac */ /* 0x000ea20008000800 */
[----:B01-3--:R-:W0:Y:S01]  /*127a0*/  LDC.64 R4, c[0x0][0x388] ;  /* 0x0000e200ff047b82 */ /* 0x00be220000000a00 */
[----:B-----5:R-:W-:Y:S01]  /*127b0*/  IMAD R0, R2, 0x200, R23 ;  /* 0x0000020002007824 */ /* 0x020fe200078e0217 */
[----:B----4-:R-:W-:-:S03]  /*127c0*/  PRMT R6, R36, 0x9910, RZ ;  /* 0x0000991024067816 */ /* 0x010fc600000000ff */
[----:B--2---:R-:W-:Y:S02]  /*127d0*/  IMAD R3, R0, UR4, RZ ;  /* 0x0000000400037c24 */ /* 0x004fe4000f8e02ff */
        /* <DEDUP_REMOVED lines=13> */
[----:B------:R-:W-:-:S04]  /*128b0*/  HADD2.F32 R16, -RZ, R16.H0_H0 ;  /* 0x20000010ff107230 */ /* 0x000fc80000004100 */
[----:B------:R-:W0:Y:S02]  /*128c0*/  F2I.FTZ.TRUNC.NTZ R3, R16 ;  /* 0x0000001000037305 */ /* 0x000e24000021f100 */
[----:B0-----:R0:W-:Y:S01]  /*128d0*/  STG.E.U8 desc[UR36][R4.64], R3 ;  /* 0x0000000304007986 */ /* 0x0011e2000c101124 */
[----:B------:R-:W-:Y:S05]  /*128e0*/  BRA `(.L_x_2724) ;  /* 0x0000000c007c7947 */ /* 0x000fea0003800000 */
.L_x_2722:
[----:B------:R-:W-:-:S06]  /*128f0*/  HADD2.F32 R7, -RZ, R16.H0_H0 ;  /* 0x20000010ff077230 */ /* 0x000fcc0000004100 */
[----:B------:R-:W0:Y:S02]  /*12900*/  F2I.S64.TRUNC R6, R7 ;  /* 0x0000000700067311 */ /* 0x000e24000020d900 */
[----:B0-----:R1:W-:Y:S01]  /*12910*/  STG.E.U8 desc[UR36][R4.64], R6 ;  /* 0x0000000604007986 */ /* 0x0013e2000c101124 */
[----:B------:R-:W-:Y:S05]  /*12920*/  BRA `(.L_x_2724) ;  /* 0x0000000c006c7947 */ /* 0x000fea0003800000 */
.L_x_2721:
[----:B------:R-:W-:-:S13]  /*12930*/  ISETP.NE.AND P0, PT, R0, 0x2, PT ;  /* 0x000000020000780c */ /* 0x000fda0003f05270 */
[----:B------:R-:W-:Y:S05]  /*12940*/  @!P0 BRA `(.L_x_2725) ;  /* 0x0000000000308947 */ /* 0x000fea0003800000 */
[----:B------:R-:W-:-:S13]  /*12950*/  ISETP.NE.AND P0, PT, R0, 0x3, PT ;  /* 0x000000030000780c */ /* 0x000fda0003f05270 */
[----:B------:R-:W-:Y:S05]  /*12960*/  @!P0 BRA `(.L_x_2726) ;  /* 0x0000000000188947 */ /* 0x000fea0003800000 */
[----:B------:R-:W-:-:S13]  /*12970*/  ISETP.NE.AND P0, PT, R0, 0x4, PT ;  /* 0x000000040000780c */ /* 0x000fda0003f05270 */
[----:B------:R-:W-:Y:S05]  /*12980*/  @P0 BRA `(.L_x_2723) ;  /* 0x0000000800700947 */ /* 0x000fea0003800000 */
[----:B------:R-:W-:-:S06]  /*12990*/  HADD2.F32 R6, -RZ, R16.H0_H0 ;  /* 0x20000010ff067230 */ /* 0x000fcc0000004100 */
[----:B------:R-:W0:Y:S02]  /*129a0*/  F2I.S64.TRUNC R6, R6 ;  /* 0x0000000600067311 */ /* 0x000e24000020d900 */
[----:B0-----:R4:W-:Y:S01]  /*129b0*/  STG.E.64 desc[UR36][R4.64], R6 ;  /* 0x0000000604007986 */ /* 0x0019e2000c101b24 */
[----:B------:R-:W-:Y:S05]  /*129c0*/  BRA `(.L_x_2724) ;  /* 0x0000000c00447947 */ /* 0x000fea0003800000 */
.L_x_2726:
[----:B------:R-:W-:-:S04]  /*129d0*/  HADD2.F32 R16, -RZ, R16.H0_H0 ;  /* 0x20000010ff107230 */ /* 0x000fc80000004100 */
[----:B------:R-:W0:Y:S02]  /*129e0*/  F2I.FTZ.TRUNC.NTZ R3, R16 ;  /* 0x0000001000037305 */ /* 0x000e24000021f100 */
[----:B0-----:R3:W-:Y:S01]  /*129f0*/  STG.E desc[UR36][R4.64], R3 ;  /* 0x0000000304007986 */ /* 0x0017e2000c101924 */
[----:B------:R-:W-:Y:S05]  /*12a00*/  BRA `(.L_x_2724) ;  /* 0x0000000c00347947 */ /* 0x000fea0003800000 */
.L_x_2725:
[----:B------:R-:W-:-:S04]  /*12a10*/  HADD2.F32 R16, -RZ, R16.H0_H0 ;  /* 0x20000010ff107230 */ /* 0x000fc80000004100 */
[----:B------:R-:W0:Y:S02]  /*12a20*/  F2I.FTZ.TRUNC.NTZ R3, R16 ;  /* 0x0000001000037305 */ /* 0x000e24000021f100 */
[----:B0-----:R2:W-:Y:S01]  /*12a30*/  STG.E.U16 desc[UR36][R4.64], R3 ;  /* 0x0000000304007986 */ /* 0x0015e2000c101524 */
[----:B------:R-:W-:Y:S05]  /*12a40*/  BRA `(.L_x_2724) ;  /* 0x0000000c00247947 */ /* 0x000fea0003800000 */
.L_x_2720:
[----:B------:R-:W-:-:S13]  /*12a50*/  ISETP.GT.AND P0, PT, R0, 0x6, PT ;  /* 0x000000060000780c */ /* 0x000fda0003f04270 */
[----:B------:R-:W-:Y:S05]  /*12a60*/  @P0 BRA `(.L_x_2727) ;  /* 0x0000000000240947 */ /* 0x000fea0003800000 */
[----:B------:R-:W-:-:S13]  /*12a70*/  ISETP.NE.AND P0, PT, R0, 0x5, PT ;  /* 0x000000050000780c */ /* 0x000fda0003f05270 */
[----:B------:R-:W-:Y:S05]  /*12a80*/  @!P0 BRA `(.L_x_2728) ;  /* 0x0000000000148947 */ /* 0x000fea0003800000 */
[----:B------:R-:W-:-:S13]  /*12a90*/  ISETP.NE.AND P0, PT, R0, 0x6, PT ;  /* 0x000000060000780c */ /* 0x000fda0003f05270 */
[----:B------:R-:W-:Y:S05]  /*12aa0*/  @P0 BRA `(.L_x_2723) ;  /* 0x0000000800280947 */ /* 0x000fea0003800000 */
[----:B------:R-:W-:-:S05]  /*12ab0*/  HADD2.F32 R3, -RZ, R16.H0_H0 ;  /* 0x20000010ff037230 */ /* 0x000fca0000004100 */
[----:B------:R0:W-:Y:S01]  /*12ac0*/  STG.E desc[UR36][R4.64], R3 ;  /* 0x0000000304007986 */ /* 0x0001e2000c101924 */
[----:B------:R-:W-:Y:S05]  /*12ad0*/  BRA `(.L_x_2724) ;  /* 0x0000000c00007947 */ /* 0x000fea0003800000 */
.L_x_2728:
[----:B------:R0:W-:Y:S01]  /*12ae0*/  STG.E.U16 desc[UR36][R4.64], R16 ;  /* 0x0000001004007986 */ /* 0x0001e2000c101524 */
[----:B------:R-:W-:Y:S05]  /*12af0*/  BRA `(.L_x_2724) ;  /* 0x0000000800f87947 */ /* 0x000fea0003800000 */
.L_x_2727:
[----:B------:R-:W-:-:S13]  /*12b00*/  ISETP.NE.AND P0, PT, R0, 0x7, PT ;  /* 0x000000070000780c */ /* 0x000fda0003f05270 */
[----:B------:R-:W-:Y:S05]  /*12b10*/  @!P0 BRA `(.L_x_2729) ;  /* 0x0000000000348947 */ /* 0x000fea0003800000 */
[----:B------:R-:W-:-:S13]  /*12b20*/  ISETP.NE.AND P0, PT, R0, 0x8, PT ;  /* 0x000000080000780c */ /* 0x000fda0003f05270 */
[----:B------:R-:W-:Y:S05]  /*12b30*/  @!P0 BRA `(.L_x_2730) ;  /* 0x0000000000188947 */ /* 0x000fea0003800000 */
[----:B------:R-:W-:-:S13]  /*12b40*/  ISETP.NE.AND P0, PT, R0, 0x9, PT ;  /* 0x000000090000780c */ /* 0x000fda0003f05270 */
[----:B------:R-:W-:Y:S05]  /*12b50*/  @P0 BRA `(.L_x_2723) ;  /* 0x0000000400fc0947 */ /* 0x000fea0003800000 */
[----:B------:R-:W-:Y:S02]  /*12b60*/  HADD2.F32 R6, -RZ, R16.H0_H0 ;  /* 0x20000010ff067230 */ /* 0x000fe40000004100 */
[----:B------:R-:W-:-:S05]  /*12b70*/  IMAD.MOV.U32 R7, RZ, RZ, RZ ;  /* 0x000000ffff077224 */ /* 0x000fca00078e00ff */
[----:B------:R0:W-:Y:S01]  /*12b80*/  STG.E.64 desc[UR36][R4.64], R6 ;  /* 0x0000000604007986 */ /* 0x0001e2000c101b24 */
[----:B------:R-:W-:Y:S05]  /*12b90*/  BRA `(.L_x_2724) ;  /* 0x0000000800d07947 */ /* 0x000fea0003800000 */
.L_x_2730:
[----:B------:R-:W-:-:S05]  /*12ba0*/  HADD2.F32 R0, -RZ, R16.H0_H0 ;  /* 0x20000010ff007230 */ /* 0x000fca0000004100 */
[----:B------:R-:W-:-:S04]  /*12bb0*/  F2FP.F16.F32.PACK_AB R0, RZ, R0 ;  /* 0x00000000ff00723e */ /* 0x000fc800000000ff */
[----:B------:R-:W-:-:S05]  /*12bc0*/  PRMT R0, R0, 0x5410, RZ ;  /* 0x0000541000007816 */ /* 0x000fca00000000ff */
[----:B------:R0:W-:Y:S01]  /*12bd0*/  STG.E desc[UR36][R4.64], R0 ;  /* 0x0000000004007986 */ /* 0x0001e2000c101924 */
[----:B------:R-:W-:Y:S05]  /*12be0*/  BRA `(.L_x_2724) ;  /* 0x0000000800bc7947 */ /* 0x000fea0003800000 */
.L_x_2729:
[----:B------:R-:W-:-:S05]  /*12bf0*/  HADD2.F32 R6, -RZ, R16.H0_H0 ;  /* 0x20000010ff067230 */ /* 0x000fca0000004100 */
[----:B------:R-:W-:-:S06]  /*12c00*/  FMUL.FTZ R6, R6, 1 ;  /* 0x3f80000006067820 */ /* 0x000fcc0000410000 */
[----:B------:R-:W0:Y:S02]  /*12c10*/  F2F.F64.F32 R6, R6 ;  /* 0x0000000600067310 */ /* 0x000e240000201800 */
[----:B0-----:R0:W-:Y:S01]  /*12c20*/  STG.E.64 desc[UR36][R4.64], R6 ;  /* 0x0000000604007986 */ /* 0x0011e2000c101b24 */
[----:B------:R-:W-:Y:S05]  /*12c30*/  BRA `(.L_x_2724) ;  /* 0x0000000800a87947 */ /* 0x000fea0003800000 */
.L_x_2719:
        /* <DEDUP_REMOVED lines=10> */
[----:B------:R-:W-:-:S06]  /*12ce0*/  HADD2.F32 R3, -RZ, R16.H0_H0 ;  /* 0x20000010ff037230 */ /* 0x000fcc0000004100 */
[----:B------:R-:W0:Y:S02]  /*12cf0*/  F2I.FTZ.U32.TRUNC.NTZ R3, R3 ;  /* 0x0000000300037305 */ /* 0x000e24000021f000 */
[----:B0-----:R0:W-:Y:S01]  /*12d00*/  STG.E.U16 desc[UR36][R4.64], R3 ;  /* 0x0000000304007986 */ /* 0x0011e2000c101524 */
[----:B------:R-:W-:Y:S05]  /*12d10*/  BRA `(.L_x_2724) ;  /* 0x0000000800707947 */ /* 0x000fea0003800000 */
.L_x_2734:
        /* <DEDUP_REMOVED lines=18> */
.L_x_2737:
[----:B------:R-:W-:-:S04]  /*12e40*/  SHF.R.U32.HI R3, RZ, 0x18, R7 ;  /* 0x00000018ff037819 */ /* 0x000fc80000011607 */
[----:B------:R-:W-:-:S07]  /*12e50*/  LOP3.LUT R0, R0, 0x80, R3, 0xf8, !PT ;  /* 0x0000008000007812 */ /* 0x000fce00078ef803 */
.L_x_2736:
[----:B------:R-:W-:Y:S05]  /*12e60*/  BSYNC.RECONVERGENT B0 ;  /* 0x0000000000007941 */ /* 0x000fea0003800200 */
.L_x_2735:
[----:B------:R0:W-:Y:S01]  /*12e70*/  STG.E.U8 desc[UR36][R4.64], R0 ;  /* 0x0000000004007986 */ /* 0x0001e2000c101124 */
[----:B------:R-:W-:Y:S05]  /*12e80*/  BRA `(.L_x_2724) ;  /* 0x0000000800147947 */ /* 0x000fea0003800000 */
.L_x_2733:
        /* <DEDUP_REMOVED lines=18> */
.L_x_2740:
[----:B------:R-:W-:-:S04]  /*12fb0*/  SHF.R.U32.HI R3, RZ, 0x18, R7 ;  /* 0x00000018ff037819 */ /* 0x000fc80000011607 */
[----:B------:R-:W-:-:S07]  /*12fc0*/  LOP3.LUT R0, R0, 0x80, R3, 0xf8, !PT ;  /* 0x0000008000007812 */ /* 0x000fce00078ef803 */
.L_x_2739:
[----:B------:R-:W-:Y:S05]  /*12fd0*/  BSYNC.RECONVERGENT B0 ;  /* 0x0000000000007941 */ /* 0x000fea0003800200 */
.L_x_2738:
[----:B------:R0:W-:Y:S01]  /*12fe0*/  STG.E.U8 desc[UR36][R4.64], R0 ;  /* 0x0000000004007986 */ /* 0x0001e2000c101124 */
[----:B------:R-:W-:Y:S05]  /*12ff0*/  BRA `(.L_x_2724) ;  /* 0x0000000400b87947 */ /* 0x000fea0003800000 */
.L_x_2732:
[----:B------:R-:W-:-:S13]  /*13000*/  ISETP.NE.AND P0, PT, R0, 0x1c, PT ;  /* 0x0000001c0000780c */ /* 0x000fda0003f05270 */
[----:B------:R-:W-:Y:S05]  /*13010*/  @!P0 BRA `(.L_x_2741) ;  /* 0x0000000000608947 */ /* 0x000fea0003800000 */
[----:B------:R-:W-:-:S13]  /*13020*/  ISETP.NE.AND P0, PT, R0, 0x1d, PT ;  /* 0x0000001d0000780c */ /* 0x000fda0003f05270 */
[----:B------:R-:W-:Y:S05]  /*13030*/  @!P0 BRA `(.L_x_2742) ;  /* 0x0000000000488947 */ /* 0x000fea0003800000 */
[----:B------:R-:W-:-:S13]  /*13040*/  ISETP.NE.AND P0, PT, R0, 0x2c, PT ;  /* 0x0000002c0000780c */ /* 0x000fda0003f05270 */
[----:B------:R-:W-:Y:S05]  /*13050*/  @P0 BRA `(.L_x_2723) ;  /* 0x0000000000bc0947 */ /* 0x000fea0003800000 */
[----:B------:R-:W-:-:S05]  /*13060*/  HADD2.F32 R16, -RZ, R16.H0_H0 ;  /* 0x20000010ff107230 */ /* 0x000fca0000004100 */
        /* <DEDUP_REMOVED lines=15> */
.L_x_2742:
[----:B------:R-:W-:-:S06]  /*13160*/  HADD2.F32 R6, -RZ, R16.H0_H0 ;  /* 0x20000010ff067230 */ /* 0x000fcc0000004100 */
[----:B------:R-:W0:Y:S02]  /*13170*/  F2I.U64.TRUNC R6, R6 ;  /* 0x0000000600067311 */ /* 0x000e24000020d800 */
[----:B0-----:R0:W-:Y:S01]  /*13180*/  STG.E.64 desc[UR36][R4.64], R6 ;  /* 0x0000000604007986 */ /* 0x0011e2000c101b24 */
[----:B------:R-:W-:Y:S05]  /*13190*/  BRA `(.L_x_2724) ;  /* 0x0000000400507947 */ /* 0x000fea0003800000 */
.L_x_2741:
[----:B------:R-:W-:-:S04]  /*131a0*/  HADD2.F32 R16, -RZ, R16.H0_H0 ;  /* 0x20000010ff107230 */ /* 0x000fc80000004100 */
[----:B------:R-:W0:Y:S02]  /*131b0*/  F2I.FTZ.U32.TRUNC.NTZ R3, R16 ;  /* 0x0000001000037305 */ /* 0x000e24000021f000 */
[----:B0-----:R0:W-:Y:S01]  /*131c0*/  STG.E desc[UR36][R4.64], R3 ;  /* 0x0000000304007986 */ /* 0x0011e2000c101924 */
[----:B------:R-:W-:Y:S05]  /*131d0*/  BRA `(.L_x_2724) ;  /* 0x0000000400407947 */ /* 0x000fea0003800000 */
.L_x_2731:
[----:B------:R-:W-:-:S13]  /*131e0*/  ISETP.GT.AND P0, PT, R0, 0xe, PT ;  /* 0x0000000e0000780c */ /* 0x000fda0003f04270 */
[----:B------:R-:W-:Y:S05]  /*131f0*/  @P0 BRA `(.L_x_2743) ;  /* 0x00000000003c0947 */ /* 0x000fea0003800000 */
[----:B------:R-:W-:-:S13]  /*13200*/  ISETP.NE.AND P0, PT, R0, 0xa, PT ;  /* 0x0000000a0000780c */ /* 0x000fda0003f05270 */
[----:B------:R-:W-:Y:S05]  /*13210*/  @!P0 BRA `(.L_x_2744) ;  /* 0x00000000001c8947 */ /* 0x000fea0003800000 */
[----:B------:R-:W-:-:S13]  /*13220*/  ISETP.NE.AND P0, PT, R0, 0xb, PT ;  /* 0x0000000b0000780c */ /* 0x000fda0003f05270 */
[----:B------:R-:W-:Y:S05]  /*13230*/  @P0 BRA `(.L_x_2723) ;  /* 0x0000000000440947 */ /* 0x000fea0003800000 */
[----:B------:R-:W-:-:S05]  /*13240*/  HADD2.F32 R16, -RZ, R16.H0_H0 ;  /* 0x20000010ff107230 */ /* 0x000fca0000004100 */
[----:B------:R-:W-:-:S04]  /*13250*/  FSETP.NEU.FTZ.AND P0, PT, R16, RZ, PT ;  /* 0x000000ff1000720b */ /* 0x000fc80003f1d000 */
[----:B------:R-:W-:-:S05]  /*13260*/  SEL R3, RZ, 0x1, !P0 ;  /* 0x00000001ff037807 */ /* 0x000fca0004000000 */
[----:B------:R0:W-:Y:S01]  /*13270*/  STG.E.U8 desc[UR36][R4.64], R3 ;  /* 0x0000000304007986 */ /* 0x0001e2000c101124 */
[----:B------:R-:W-:Y:S05]  /*13280*/  BRA `(.L_x_2724) ;  /* 0x0000000400147947 */ /* 0x000fea0003800000 */
.L_x_2744:
[----:B------:R-:W-:Y:S01]  /*13290*/  HADD2.F32 R16, -RZ, R16.H0_H0 ;  /* 0x20000010ff107230 */ /* 0x000fe20000004100 */
[----:B------:R-:W-:-:S04]  /*132a0*/  CS2R R10, SRZ ;  /* 0x00000000000a7805 */ /* 0x000fc8000001ff00 */
[----:B------:R-:W-:-:S06]  /*132b0*/  FMUL.FTZ R8, R16, 1 ;  /* 0x3f80000010087820 */ /* 0x000fcc0000410000 */
[----:B------:R-:W0:Y:S02]  /*132c0*/  F2F.F64.F32 R8, R8 ;  /* 0x0000000800087310 */ /* 0x000e240000201800 */
[----:B0-----:R0:W-:Y:S01]  /*132d0*/  STG.E.128 desc[UR36][R4.64], R8 ;  /* 0x0000000804007986 */ /* 0x0011e2000c101d24 */
[----:B------:R-:W-:Y:S05]  /*132e0*/  BRA `(.L_x_2724) ;  /* 0x0000000000fc7947 */ /* 0x000fea0003800000 */
.L_x_2743:
[----:B------:R-:W-:-:S13]  /*132f0*/  ISETP.NE.AND P0, PT, R0, 0xf, PT ;  /* 0x0000000f0000780c */ /* 0x000fda0003f05270 */
[----:B------:R-:W-:Y:S05]  /*13300*/  @!P0 BRA `(.L_x_2745) ;  /* 0x0000000000e88947 */ /* 0x000fea0003800000 */
[----:B------:R-:W-:-:S13]  /*13310*/  ISETP.NE.AND P0, PT, R0, 0x17, PT ;  /* 0x000000170000780c */ /* 0x000fda0003f05270 */
[----:B------:R-:W-:Y:S05]  /*13320*/  @!P0 BRA `(.L_x_2746) ;  /* 0x0000000000908947 */ /* 0x000fea0003800000 */
[----:B------:R-:W-:-:S13]  /*13330*/  ISETP.NE.AND P0, PT, R0, 0x18, PT ;  /* 0x000000180000780c */ /* 0x000fda0003f05270 */
[----:B------:R-:W-:Y:S05]  /*13340*/  @!P0 BRA `(.L_x_2747) ;  /* 0x0000000000448947 */ /* 0x000fea0003800000 */
.L_x_2723:
        /* <DEDUP_REMOVED lines=16> */
.L_x_2748:
[----:B------:R-:W-:Y:S05]  /*13450*/  BRA `(.L_x_2724) ;  /* 0x0000000000a07947 */ /* 0x000fea0003800000 */
.L_x_2747:
        /* <DEDUP_REMOVED lines=13> */
.L_x_2750:
[----:B------:R-:W-:Y:S05]  /*13530*/  BSYNC.RECONVERGENT B0 ;  /* 0x0000000000007941 */ /* 0x000fea0003800200 */
.L_x_2749:
[----:B------:R-:W-:-:S05]  /*13540*/  LOP3.LUT R3, R0, 0x80, R3, 0xf8, !PT ;  /* 0x0000008000037812 */ /* 0x000fca00078ef803 */
[----:B------:R0:W-:Y:S01]  /*13550*/  STG.E.U8 desc[UR36][R4.64], R3 ;  /* 0x0000000304007986 */ /* 0x0001e2000c101124 */
[----:B------:R-:W-:Y:S05]  /*13560*/  BRA `(.L_x_2724) ;  /* 0x00000000005c7947 */ /* 0x000fea0003800000 */
.L_x_2746:
        /* <DEDUP_REMOVED lines=12> */
.L_x_2752:
[----:B------:R-:W-:Y:S01]  /*13630*/  IMAD.MOV.U32 R0, RZ, RZ, 0x7f ;  /* 0x0000007fff007424 */ /* 0x000fe200078e00ff */
[----:B------:R-:W-:-:S04]  /*13640*/  ISETP.GT.U32.AND P0, PT, R6, 0x7f800000, PT ;  /* 0x7f8000000600780c */ /* 0x000fc80003f04070 */
[----:B------:R-:W-:-:S09]  /*13650*/  SEL R0, R0, 0x7c, P0 ;  /* 0x0000007c00007807 */ /* 0x000fd20000000000 */
.L_x_2753:
[----:B------:R-:W-:Y:S05]  /*13660*/  BSYNC.RECONVERGENT B0 ;  /* 0x0000000000007941 */ /* 0x000fea0003800200 */
.L_x_2751:
[----:B------:R-:W-:-:S04]  /*13670*/  SHF.R.U32.HI R3, RZ, 0x18, R3 ;  /* 0x00000018ff037819 */ /* 0x000fc80000011603 */
[----:B------:R-:W-:-:S05]  /*13680*/  LOP3.LUT R3, R0, 0x80, R3, 0xf8, !PT ;  /* 0x0000008000037812 */ /* 0x000fca00078ef803 */
[----:B------:R0:W-:Y:S01]  /*13690*/  STG.E.U8 desc[UR36][R4.64], R3 ;  /* 0x0000000304007986 */ /* 0x0001e2000c101124 */
[----:B------:R-:W-:Y:S05]  /*136a0*/  BRA `(.L_x_2724) ;  /* 0x00000000000c7947 */ /* 0x000fea0003800000 */
.L_x_2745:
[----:B------:R-:W-:-:S05]  /*136b0*/  HADD2.F32 R0, -RZ, R16.H0_H0 ;  /* 0x20000010ff007230 */ /* 0x000fca0000004100 */
[----:B------:R-:W-:-:S05]  /*136c0*/  F2FP.BF16.F32.PACK_AB R0, RZ, R0 ;  /* 0x00000000ff00723e */ /* 0x000fca00000010ff */
[----:B------:R0:W-:Y:S02]  /*136d0*/  STG.E.U16 desc[UR36][R4.64], R0 ;  /* 0x0000000004007986 */ /* 0x0001e4000c101524 */
.L_x_2724:
[----:B------:R-:W-:-:S05]  /*136e0*/  VIADD R23, R23, 0x80 ;  /* 0x0000008017177836 */ /* 0x000fca0000000000 */
[----:B------:R-:W-:-:S13]  /*136f0*/  ISETP.GE.AND P0, PT, R23, R34, PT ;  /* 0x000000221700720c */ /* 0x000fda0003f06270 */
[----:B------:R-:W-:Y:S05]  /*13700*/  @P0 BRA `(.L_x_2718) ;  /* 0x0000000c00d80947 */ /* 0x000fea0003800000 */
[----:B------:R-:W5:Y:S01]  /*13710*/  LDCU UR4, c[0x0][0x3cc] ;  /* 0x00007980ff0477ac */ /* 0x000f620008000800 */
[----:B01234-:R-:W0:Y:S01]  /*13720*/  LDC.64 R4, c[0x0][0x388] ;  /* 0x0000e200ff047b82 */ /* 0x01fe220000000a00 */
        /* <DEDUP_REMOVED lines=20> */
.L_x_2757:
[----:B------:R-:W-:-:S06]  /*13870*/  HADD2.F32 R7, -RZ, R18.H0_H0 ;  /* 0x20000012ff077230 */ /* 0x000fcc0000004100 */
[----:B------:R-:W0:Y:S02]  /*13880*/  F2I.S64.TRUNC R6, R7 ;  /* 0x0000000700067311 */ /* 0x000e24000020d900 */
[----:B0-----:R4:W-:Y:S01]  /*13890*/  STG.E.U8 desc[UR36][R4.64], R6 ;  /* 0x0000000604007986 */ /* 0x0019e2000c101124 */
[----:B------:R-:W-:Y:S05]  /*138a0*/  BRA `(.L_x_2759) ;  /* 0x0000000c006c7947 */ /* 0x000fea0003800000 */
.L_x_2756:
        /* <DEDUP_REMOVED lines=10> */
.L_x_2761:
[----:B------:R-:W-:-:S04]  /*13950*/  HADD2.F32 R18, -RZ, R18.H0_H0 ;  /* 0x20000012ff127230 */ /* 0x000fc80000004100 */
[----:B------:R-:W0:Y:S02]  /*13960*/  F2I.FTZ.TRUNC.NTZ R3, R18 ;  /* 0x0000001200037305 */ /* 0x000e24000021f100 */
[----:B0-----:R2:W-:Y:S01]  /*13970*/  STG.E desc[UR36][R4.64], R3 ;  /* 0x0000000304007986 */ /* 0x0015e2000c101924 */
[----:B------:R-:W-:Y:S05]  /*13980*/  BRA `(.L_x_2759) ;  /* 0x0000000c00347947 */ /* 0x000fea0003800000 */
.L_x_2760:
[----:B------:R-:W-:-:S04]  /*13990*/  HADD2.F32 R18, -RZ, R18.H0_H0 ;  /* 0x20000012ff127230 */ /* 0x000fc80000004100 */
[----:B------:R-:W0:Y:S02]  /*139a0*/  F2I.FTZ.TRUNC.NTZ R3, R18 ;  /* 0x0000001200037305 */ /* 0x000e24000021f100 */
[----:B0-----:R0:W-:Y:S01]  /*139b0*/  STG.E.U16 desc[UR36][R4.64], R3 ;  /* 0x0000000304007986 */ /* 0x0011e2000c101524 */
[----:B------:R-:W-:Y:S05]  /*139c0*/  BRA `(.L_x_2759) ;  /* 0x0000000c00247947 */ /* 0x000fea0003800000 */
.L_x_2755:
        /* <DEDUP_REMOVED lines=9> */
.L_x_2763:
[----:B------:R0:W-:Y:S01]  /*13a60*/  STG.E.U16 desc[UR36][R4.64], R18 ;  /* 0x0000001204007986 */ /* 0x0001e2000c101524 */
[----:B------:R-:W-:Y:S05]  /*13a70*/  BRA `(.L_x_2759) ;  /* 0x0000000800f87947 */ /* 0x000fea0003800000 */
.L_x_2762:
        /* <DEDUP_REMOVED lines=10> */
.L_x_2765:
[----:B------:R-:W-:-:S05]  /*13b20*/  HADD2.F32 R0, -RZ, R18.H0_H0 ;  /* 0x20000012ff007230 */ /* 0x000fca0000004100 */
[----:B------:R-:W-:-:S04]  /*13b30*/  F2FP.F16.F32.PACK_AB R0, RZ, R0 ;  /* 0x00000000ff00723e */ /* 0x000fc800000000ff */
[----:B------:R-:W-:-:S05]  /*13b40*/  PRMT R0, R0, 0x5410, RZ ;  /* 0x0000541000007816 */ /* 0x000fca00000000ff */
[----:B------:R0:W-:Y:S01]  /*13b50*/  STG.E desc[UR36][R4.64], R0 ;  /* 0x0000000004007986 */ /* 0x0001e2000c101924 */
[----:B------:R-:W-:Y:S05]  /*13b60*/  BRA `(.L_x_2759) ;  /* 0x0000000800bc7947 */ /* 0x000fea0003800000 */
.L_x_2764:
[----:B------:R-:W-:-:S05]  /*13b70*/  HADD2.F32 R6, -RZ, R18.H0_H0 ;  /* 0x20000012ff067230 */ /* 0x000fca0000004100 */
[----:B------:R-:W-:-:S06]  /*13b80*/  FMUL.FTZ R6, R6, 1 ;  /* 0x3f80000006067820 */ /* 0x000fcc0000410000 */
[----:B------:R-:W0:Y:S02]  /*13b90*/  F2F.F64.F32 R6, R6 ;  /* 0x0000000600067310 */ /* 0x000e240000201800 */
[----:B0-----:R0:W-:Y:S01]  /*13ba0*/  STG.E.64 desc[UR36][R4.64], R6 ;  /* 0x0000000604007986 */ /* 0x0011e2000c101b24 */
[----:B------:R-:W-:Y:S05]  /*13bb0*/  BRA `(.L_x_2759) ;  /* 0x0000000800a87947 */ /* 0x000fea0003800000 */
.L_x_2754:
        /* <DEDUP_REMOVED lines=14> */
.L_x_2769:
        /* <DEDUP_REMOVED lines=18> */
.L_x_2772:
[----:B------:R-:W-:-:S04]  /*13dc0*/  SHF.R.U32.HI R3, RZ, 0x18, R7 ;  /* 0x00000018ff037819 */ /* 0x000fc80000011607 */
[----:B------:R-:W-:-:S07]  /*13dd0*/  LOP3.LUT R0, R0, 0x80, R3, 0xf8, !PT ;  /* 0x0000008000007812 */ /* 0x000fce00078ef803 */
.L_x_2771:
[----:B------:R-:W-:Y:S05]  /*13de0*/  BSYNC.RECONVERGENT B0 ;  /* 0x0000000000007941 */ /* 0x000fea0003800200 */
.L_x_2770:
[----:B------:R0:W-:Y:S01]  /*13df0*/  STG.E.U8 desc[UR36][R4.64], R0 ;  /* 0x0000000004007986 */ /* 0x0001e2000c101124 */
[----:B------:R-:W-:Y:S05]  /*13e00*/  BRA `(.L_x_2759) ;  /* 0x0000000800147947 */ /* 0x000fea0003800000 */
.L_x_2768:
        /* <DEDUP_REMOVED lines=18> */
.L_x_2775:
[----:B------:R-:W-:-:S04]  /*13f30*/  SHF.R.U32.HI R3, RZ, 0x18, R7 ;  /* 0x00000018ff037819 */ /* 0x000fc80000011607 */
[----:B------:R-:W-:-:S07]  /*13f40*/  LOP3.LUT R0, R0, 0x80, R3, 0xf8, !PT ;  /* 0x0000008000007812 */ /* 0x000fce00078ef803 */
.L_x_2774:
[----:B------:R-:W-:Y:S05]  /*13f50*/  BSYNC.RECONVERGENT B0 ;  /* 0x0000000000007941 */ /* 0x000fea0003800200 */
.L_x_2773:
[----:B------:R0:W-:Y:S01]  /*13f60*/  STG.E.U8 desc[UR36][R4.64], R0 ;  /* 0x0000000004007986 */ /* 0x0001e2000c101124 */
[----:B------:R-:W-:Y:S05]  /*13f70*/  BRA `(.L_x_2759) ;  /* 0x0000000400b87947 */ /* 0x000fea0003800000 */
.L_x_2767:
        /* <DEDUP_REMOVED lines=22> */
.L_x_2777:
[----:B------:R-:W-:-:S06]  /*140e0*/  HADD2.F32 R6, -RZ, R18.H0_H0 ;  /* 0x20000012ff067230 */ /* 0x000fcc0000004100 */
[----:B------:R-:W0:Y:S02]  /*140f0*/  F2I.U64.TRUNC R6, R6 ;  /* 0x0000000600067311 */ /* 0x000e24000020d800 */
[----:B0-----:R0:W-:Y:S01]  /*14100*/  STG.E.64 desc[UR36][R4.64], R6 ;  /* 0x0000000604007986 */ /* 0x0011e2000c101b24 */
[----:B------:R-:W-:Y:S05]  /*14110*/  BRA `(.L_x_2759) ;  /* 0x0000000400507947 */ /* 0x000fea0003800000 */
.L_x_2776:
[----:B------:R-:W-:-:S04]  /*14120*/  HADD2.F32 R18, -RZ, R18.H0_H0 ;  /* 0x20000012ff127230 */ /* 0x000fc80000004100 */
[----:B------:R-:W0:Y:S02]  /*14130*/  F2I.FTZ.U32.TRUNC.NTZ R3, R18 ;  /* 0x0000001200037305 */ /* 0x000e24000021f000 */
[----:B0-----:R0:W-:Y:S01]  /*14140*/  STG.E desc[UR36][R4.64], R3 ;  /* 0x0000000304007986 */ /* 0x0011e2000c101924 */
[----:B------:R-:W-:Y:S05]  /*14150*/  BRA `(.L_x_2759) ;  /* 0x0000000400407947 */ /* 0x000fea0003800000 */
.L_x_2766:
        /* <DEDUP_REMOVED lines=11> */
.L_x_2779:
[----:B------:R-:W-:Y:S01]  /*14210*/  HADD2.F32 R18, -RZ, R18.H0_H0 ;  /* 0x20000012ff127230 */ /* 0x000fe20000004100 */
[----:B------:R-:W-:-:S04]  /*14220*/  CS2R R10, SRZ ;  /* 0x00000000000a7805 */ /* 0x000fc8000001ff00 */
[----:B------:R-:W-:-:S06]  /*14230*/  FMUL.FTZ R8, R18, 1 ;  /* 0x3f80000012087820 */ /* 0x000fcc0000410000 */
[----:B------:R-:W0:Y:S02]  /*14240*/  F2F.F64.F32 R8, R8 ;  /* 0x0000000800087310 */ /* 0x000e240000201800 */
[----:B0-----:R0:W-:Y:S01]  /*14250*/  STG.E.128 desc[UR36][R4.64], R8 ;  /* 0x0000000804007986 */ /* 0x0011e2000c101d24 */
[----:B------:R-:W-:Y:S05]  /*14260*/  BRA `(.L_x_2759) ;  /* 0x0000000000fc7947 */ /* 0x000fea0003800000 */
.L_x_2778:
[----:B------:R-:W-:-:S13]  /*14270*/  ISETP.NE.AND P0, PT, R0, 0xf, PT ;  /* 0x0000000f0000780c */ /* 0x000fda0003f05270 */
[----:B------:R-:W-:Y:S05]  /*14280*/  @!P0 BRA `(.L_x_2780) ;  /* 0x0000000000e88947 */ /* 0x000fea0003800000 */
[----:B------:R-:W-:-:S13]  /*14290*/  ISETP.NE.AND P0, PT, R0, 0x17, PT ;  /* 0x000000170000780c */ /* 0x000fda0003f05270 */
[----:B------:R-:W-:Y:S05]  /*142a0*/  @!P0 BRA `(.L_x_2781) ;  /* 0x0000000000908947 */ /* 0x000fea0003800000 */
[----:B------:R-:W-:-:S13]  /*142b0*/  ISETP.NE.AND P0, PT, R0, 0x18, PT ;  /* 0x000000180000780c */ /* 0x000fda0003f05270 */
[----:B------:R-:W-:Y:S05]  /*142c0*/  @!P0 BRA `(.L_x_2782) ;  /* 0x0000000000448947 */ /* 0x000fea0003800000 */
.L_x_2758:
        /* <DEDUP_REMOVED lines=16> */
.L_x_2783:
[----:B------:R-:W-:Y:S05]  /*143d0*/  BRA `(.L_x_2759) ;  /* 0x0000000000a07947 */ /* 0x000fea0003800000 */
.L_x_2782:
        /* <DEDUP_REMOVED lines=13> */
.L_x_2785:
[----:B------:R-:W-:Y:S05]  /*144b0*/  BSYNC.RECONVERGENT B0 ;  /* 0x0000000000007941 */ /* 0x000fea0003800200 */
.L_x_2784:
[----:B------:R-:W-:-:S05]  /*144c0*/  LOP3.LUT R3, R0, 0x80, R3, 0xf8, !PT ;  /* 0x0000008000037812 */ /* 0x000fca00078ef803 */
[----:B------:R0:W-:Y:S01]  /*144d0*/  STG.E.U8 desc[UR36][R4.64], R3 ;  /* 0x0000000304007986 */ /* 0x0001e2000c101124 */
[----:B------:R-:W-:Y:S05]  /*144e0*/  BRA `(.L_x_2759) ;  /* 0x00000000005c7947 */ /* 0x000fea0003800000 */
.L_x_2781:
        /* <DEDUP_REMOVED lines=12> */
.L_x_2787:
[----:B------:R-:W-:Y:S01]  /*145b0*/  IMAD.MOV.U32 R0, RZ, RZ, 0x7f ;  /* 0x0000007fff007424 */ /* 0x000fe200078e00ff */
[----:B------:R-:W-:-:S04]  /*145c0*/  ISETP.GT.U32.AND P0, PT, R6, 0x7f800000, PT ;  /* 0x7f8000000600780c */ /* 0x000fc80003f04070 */
[----:B------:R-:W-:-:S09]  /*145d0*/  SEL R0, R0, 0x7c, P0 ;  /* 0x0000007c00007807 */ /* 0x000fd20000000000 */
.L_x_2788:
[----:B------:R-:W-:Y:S05]  /*145e0*/  BSYNC.RECONVERGENT B0 ;  /* 0x0000000000007941 */ /* 0x000fea0003800200 */
.L_x_2786:
[----:B------:R-:W-:-:S04]  /*145f0*/  SHF.R.U32.HI R3, RZ, 0x18, R3 ;  /* 0x00000018ff037819 */ /* 0x000fc80000011603 */
[----:B------:R-:W-:-:S05]  /*14600*/  LOP3.LUT R3, R0, 0x80, R3, 0xf8, !PT ;  /* 0x0000008000037812 */ /* 0x000fca00078ef803 */
[----:B------:R0:W-:Y:S01]  /*14610*/  STG.E.U8 desc[UR36][R4.64], R3 ;  /* 0x0000000304007986 */ /* 0x0001e2000c101124 */
[----:B------:R-:W-:Y:S05]  /*14620*/  BRA `(.L_x_2759) ;  /* 0x00000000000c7947 */ /* 0x000fea0003800000 */
.L_x_2780:
[----:B------:R-:W-:-:S05]  /*14630*/  HADD2.F32 R0, -RZ, R18.H0_H0 ;  /* 0x20000012ff007230 */ /* 0x000fca0000004100 */
[----:B------:R-:W-:-:S05]  /*14640*/  F2FP.BF16.F32.PACK_AB R0, RZ, R0 ;  /* 0x00000000ff00723e */ /* 0x000fca00000010ff */
[----:B------:R0:W-:Y:S02]  /*14650*/  STG.E.U16 desc[UR36][R4.64], R0 ;  /* 0x0000000004007986 */ /* 0x0001e4000c101524 */
.L_x_2759:
[----:B------:R-:W-:-:S07]  /*14660*/  VIADD R23, R23, 0x80 ;  /* 0x0000008017177836 */ /* 0x000fce0000000000 */
.L_x_2718:
[----:B------:R-:W-:Y:S05]  /*14670*/  BSYNC.RECONVERGENT B6 ;  /* 0x0000000000067941 */ /* 0x000fea0003800200 */
.L_x_2717:
        /* <DEDUP_REMOVED lines=19> */
[----:B------:R-:W-:-:S06]  /*147b0*/  HADD2.F32 R17, -RZ, R17.H0_H0 ;  /* 0x20000011ff117230 */ /* 0x000fcc0000004100 */
[----:B------:R-:W0:Y:S02]  /*147c0*/  F2I.FTZ.TRUNC.NTZ R17, R17 ;  /* 0x0000001100117305 */ /* 0x000e24000021f100 */
[----:B0-----:R-:W-:Y:S01]  /*147d0*/  STG.E.U8 desc[UR36][R2.64], R17 ;  /* 0x0000001102007986 */ /* 0x001fe2000c101124 */
[----:B------:R-:W-:Y:S05]  /*147e0*/  EXIT ;  /* 0x000000000000794d */ /* 0x000fea0003800000 */
.L_x_2792:
[----:B------:R-:W-:-:S06]  /*147f0*/  HADD2.F32 R5, -RZ, R17.H0_H0 ;  /* 0x20000011ff057230 */ /* 0x000fcc0000004100 */
[----:B------:R-:W0:Y:S02]  /*14800*/  F2I.S64.TRUNC R4, R5 ;  /* 0x0000000500047311 */ /* 0x000e24000020d900 */
[----:B0-----:R-:W-:Y:S01]  /*14810*/  STG.E.U8 desc[UR36][R2.64], R4 ;  /* 0x0000000402007986 */ /* 0x001fe2000c101124 */
[----:B------:R-:W-:Y:S05]  /*14820*/  EXIT ;  /* 0x000000000000794d */ /* 0x000fea0003800000 */
.L_x_2791:
        /* <DEDUP_REMOVED lines=8> */
[----:B0-----:R-:W-:Y:S01]  /*148b0*/  STG.E.64 desc[UR36][R2.64], R4 ;  /* 0x0000000402007986 */ /* 0x001fe2000c101b24 */
[----:B------:R-:W-:Y:S05]  /*148c0*/  EXIT ;  /* 0x000000000000794d */ /* 0x000fea0003800000 */
.L_x_2795:
[----:B------:R-:W-:-:S06]  /*148d0*/  HADD2.F32 R17, -RZ, R17.H0_H0 ;  /* 0x20000011ff117230 */ /* 0x000fcc0000004100 */
[----:B------:R-:W0:Y:S02]  /*148e0*/  F2I.FTZ.TRUNC.NTZ R17, R17 ;  /* 0x0000001100117305 */ /* 0x000e24000021f100 */
[----:B0-----:R-:W-:Y:S01]  /*148f0*/  STG.E desc[UR36][R2.64], R17 ;  /* 0x0000001102007986 */ /* 0x001fe2000c101924 */
[----:B------:R-:W-:Y:S05]  /*14900*/  EXIT ;  /* 0x000000000000794d */ /* 0x000fea0003800000 */
.L_x_2794:
[----:B------:R-:W-:-:S06]  /*14910*/  HADD2.F32 R17, -RZ, R17.H0_H0 ;  /* 0x20000011ff117230 */ /* 0x000fcc0000004100 */
[----:B------:R-:W0:Y:S02]  /*14920*/  F2I.FTZ.TRUNC.NTZ R17, R17 ;  /* 0x0000001100117305 */ /* 0x000e24000021f100 */
[----:B0-----:R-:W-:Y:S01]  /*14930*/  STG.E.U16 desc[UR36][R2.64], R17 ;  /* 0x0000001102007986 */ /* 0x001fe2000c101524 */
[----:B------:R-:W-:Y:S05]  /*14940*/  EXIT ;  /* 0x000000000000794d */ /* 0x000fea0003800000 */
.L_x_2790:
[----:B------:R-:W-:-:S13]  /*14950*/  ISETP.GT.AND P0, PT, R0, 0x6, PT ;  /* 0x000000060000780c */ /* 0x000fda0003f04270 */
[----:B------:R-:W-:Y:S05]  /*14960*/  @P0 BRA `(.L_x_2796) ;  /* 0x0000000000240947 */ /* 0x000fea0003800000 */
[----:B------:R-:W-:-:S13]  /*14970*/  ISETP.NE.AND P0, PT, R0, 0x5, PT ;  /* 0x000000050000780c */ /* 0x000fda0003f05270 */
[----:B------:R-:W-:Y:S05]  /*14980*/  @!P0 BRA `(.L_x_2797) ;  /* 0x0000000000148947 */ /* 0x000fea0003800000 */
[----:B------:R-:W-:-:S13]  /*14990*/  ISETP.NE.AND P0, PT, R0, 0x6, PT ;  /* 0x000000060000780c */ /* 0x000fda0003f05270 */
[----:B------:R-:W-:Y:S05]  /*149a0*/  @P0 BRA `(.L_x_2793) ;  /* 0x0000000800280947 */ /* 0x000fea0003800000 */
[----:B------:R-:W-:-:S05]  /*149b0*/  HADD2.F32 R17, -RZ, R17.H0_H0 ;  /* 0x20000011ff117230 */ /* 0x000fca0000004100 */
[----:B------:R-:W-:Y:S01]  /*149c0*/  STG.E desc[UR36][R2.64], R17 ;  /* 0x0000001102007986 */ /* 0x000fe2000c101924 */
[----:B------:R-:W-:Y:S05]  /*149d0*/  EXIT ;  /* 0x000000000000794d */ /* 0x000fea0003800000 */
.L_x_2797:
[----:B------:R-:W-:Y:S01]  /*149e0*/  STG.E.U16 desc[UR36][R2.64], R17 ;  /* 0x0000001102007986 */ /* 0x000fe2000c101524 */
[----:B------:R-:W-:Y:S05]  /*149f0*/  EXIT ;  /* 0x000000000000794d */ /* 0x000fea0003800000 */
.L_x_2796:
        /* <DEDUP_REMOVED lines=8> */
[----:B------:R-:W-:Y:S01]  /*14a80*/  STG.E.64 desc[UR36][R2.64], R4 ;  /* 0x0000000402007986 */ /* 0x000fe2000c101b24 */
[----:B------:R-:W-:Y:S05]  /*14a90*/  EXIT ;  /* 0x000000000000794d */ /* 0x000fea0003800000 */
.L_x_2799:
[----:B------:R-:W-:-:S05]  /*14aa0*/  HADD2.F32 R0, -RZ, R17.H0_H0 ;  /* 0x20000011ff007230 */ /* 0x000fca0000004100 */
[----:B------:R-:W-:-:S04]  /*14ab0*/  F2FP.F16.F32.PACK_AB R0, RZ, R0 ;  /* 0x00000000ff00723e */ /* 0x000fc800000000ff */
[----:B------:R-:W-:-:S05]  /*14ac0*/  PRMT R0, R0, 0x5410, RZ ;  /* 0x0000541000007816 */ /* 0x000fca00000000ff */
[----:B------:R-:W-:Y:S01]  /*14ad0*/  STG.E desc[UR36][R2.64], R0 ;  /* 0x0000000002007986 */ /* 0x000fe2000c101924 */
[----:B------:R-:W-:Y:S05]  /*14ae0*/  EXIT ;  /* 0x000000000000794d */ /* 0x000fea0003800000 */
.L_x_2798:
[----:B------:R-:W-:-:S05]  /*14af0*/  HADD2.F32 R4, -RZ, R17.H0_H0 ;  /* 0x20000011ff047230 */ /* 0x000fca0000004100 */
[----:B------:R-:W-:-:S06]  /*14b00*/  FMUL.FTZ R4, R4, 1 ;  /* 0x3f80000004047820 */ /* 0x000fcc0000410000 */
[----:B------:R-:W0:Y:S02]  /*14b10*/  F2F.F64.F32 R4, R4 ;  /* 0x0000000400047310 */ /* 0x000e240000201800 */
[----:B0-----:R-:W-:Y:S01]  /*14b20*/  STG.E.64 desc[UR36][R2.64], R4 ;  /* 0x0000000402007986 */ /* 0x001fe2000c101b24 */
[----:B------:R-:W-:Y:S05]  /*14b30*/  EXIT ;  /* 0x000000000000794d */ /* 0x000fea0003800000 */
.L_x_2789:
        /* <DEDUP_REMOVED lines=12> */
[----:B0-----:R-:W-:Y:S01]  /*14c00*/  STG.E.U16 desc[UR36][R2.64], R5 ;  /* 0x0000000502007986 */ /* 0x001fe2000c101524 */
[----:B------:R-:W-:Y:S05]  /*14c10*/  EXIT ;  /* 0x000000000000794d */ /* 0x000fea0003800000 */
.L_x_2803:
        /* <DEDUP_REMOVED lines=18> */
.L_x_2806:
[----:B------:R-:W-:-:S04]  /*14d40*/  SHF.R.U32.HI R5, RZ, 0x18, R5 ;  /* 0x00000018ff057819 */ /* 0x000fc80000011605 */
[----:B------:R-:W-:-:S07]  /*14d50*/  LOP3.LUT R0, R0, 0x80, R5, 0xf8, !PT ;  /* 0x0000008000007812 */ /* 0x000fce00078ef805 */
.L_x_2805:
[----:B------:R-:W-:Y:S05]  /*14d60*/  BSYNC.RECONVERGENT B0 ;  /* 0x0000000000007941 */ /* 0x000fea0003800200 */
.L_x_2804:
[----:B------:R-:W-:Y:S01]  /*14d70*/  STG.E.U8 desc[UR36][R2.64], R0 ;  /* 0x0000000002007986 */ /* 0x000fe2000c101124 */
[----:B------:R-:W-:Y:S05]  /*14d80*/  EXIT ;  /* 0x000000000000794d */ /* 0x000fea0003800000 */
.L_x_2802:
        /* <DEDUP_REMOVED lines=18> */
.L_x_2809:
[----:B------:R-:W-:-:S04]  /*14eb0*/  SHF.R.U32.HI R5, RZ, 0x18, R5 ;  /* 0x00000018ff057819 */ /* 0x000fc80000011605 */
[----:B------:R-:W-:-:S07]  /*14ec0*/  LOP3.LUT R0, R0, 0x80, R5, 0xf8, !PT ;  /* 0x0000008000007812 */ /* 0x000fce00078ef805 */
.L_x_2808:
[----:B------:R-:W-:Y:S05]  /*14ed0*/  BSYNC.RECONVERGENT B0 ;  /* 0x0000000000007941 */ /* 0x000fea0003800200 */
.L_x_2807:
[----:B------:R-:W-:Y:S01]  /*14ee0*/  STG.E.U8 desc[UR36][R2.64], R0 ;  /* 0x0000000002007986 */ /* 0x000fe2000c101124 */
[----:B------:R-:W-:Y:S05]  /*14ef0*/  EXIT ;  /* 0x000000000000794d */ /* 0x000fea0003800000 */
.L_x_2801:
[----:B------:R-:W-:-:S13]  /*14f00*/  ISETP.NE.AND P0, PT, R0, 0x1c, PT ;  /* 0x0000001c0000780c */ /* 0x000fda0003f05270 */
[----:B------:R-:W-:Y:S05]  /*14f10*/  @!P0 BRA `(.L_x_2810) ;  /* 0x0000000000608947 */ /* 0x000fea0003800000 */
[----:B------:R-:W-:-:S13]  /*14f20*/  ISETP.NE.AND P0, PT, R0, 0x1d, PT ;  /* 0x0000001d0000780c */ /* 0x000fda0003f05270 */
[----:B------:R-:W-:Y:S05]  /*14f30*/  @!P0 BRA `(.L_x_2811) ;  /* 0x0000000000488947 */ /* 0x000fea0003800000 */
[----:B------:R-:W-:-:S13]  /*14f40*/  ISETP.NE.AND P0, PT, R0, 0x2c, PT ;  /* 0x0000002c0000780c */ /* 0x000fda0003f05270 */
[----:B------:R-:W-:Y:S05]  /*14f50*/  @P0 BRA `(.L_x_2793) ;  /* 0x0000000000bc0947 */ /* 0x000fea0003800000 */
        /* <DEDUP_REMOVED lines=16> */
.L_x_2811:
[----:B------:R-:W-:-:S06]  /*15060*/  HADD2.F32 R4, -RZ, R17.H0_H0 ;  /* 0x20000011ff047230 */ /* 0x000fcc0000004100 */
[----:B------:R-:W0:Y:S02]  /*15070*/  F2I.U64.TRUNC R4, R4 ;  /* 0x0000000400047311 */ /* 0x000e24000020d800 */
[----:B0-----:R-:W-:Y:S01]  /*15080*/  STG.E.64 desc[UR36][R2.64], R4 ;  /* 0x0000000402007986 */ /* 0x001fe2000c101b24 */
[----:B------:R-:W-:Y:S05]  /*15090*/  EXIT ;  /* 0x000000000000794d */ /* 0x000fea0003800000 */
.L_x_2810:
[----:B------:R-:W-:-:S06]  /*150a0*/  HADD2.F32 R17, -RZ, R17.H0_H0 ;  /* 0x20000011ff117230 */ /* 0x000fcc0000004100 */
[----:B------:R-:W0:Y:S02]  /*150b0*/  F2I.FTZ.U32.TRUNC.NTZ R17, R17 ;  /* 0x0000001100117305 */ /* 0x000e24000021f000 */
[----:B0-----:R-:W-:Y:S01]  /*150c0*/  STG.E desc[UR36][R2.64], R17 ;  /* 0x0000001102007986 */ /* 0x001fe2000c101924 */
[----:B------:R-:W-:Y:S05]  /*150d0*/  EXIT ;  /* 0x000000000000794d */ /* 0x000fea0003800000 */
.L_x_2800:
        /* <DEDUP_REMOVED lines=9> */
[----:B------:R-:W-:Y:S01]  /*15170*/  STG.E.U8 desc[UR36][R2.64], R5 ;  /* 0x0000000502007986 */ /* 0x000fe2000c101124 */
[----:B------:R-:W-:Y:S05]  /*15180*/  EXIT ;  /* 0x000000000000794d */ /* 0x000fea0003800000 */
.L_x_2813:
[----:B------:R-:W-:Y:S01]  /*15190*/  HADD2.F32 R17, -RZ, R17.H0_H0 ;  /* 0x20000011ff117230 */ /* 0x000fe20000004100 */
[----:B------:R-:W-:-:S04]  /*151a0*/  CS2R R6, SRZ ;  /* 0x0000000000067805 */ /* 0x000fc8000001ff00 */
[----:B------:R-:W-:-:S06]  /*151b0*/  FMUL.FTZ R4, R17, 1 ;  /* 0x3f80000011047820 */ /* 0x000fcc0000410000 */
[----:B------:R-:W0:Y:S02]  /*151c0*/  F2F.F64.F32 R4, R4 ;  /* 0x0000000400047310 */ /* 0x000e240000201800 */
[----:B0-----:R-:W-:Y:S01]  /*151d0*/  STG.E.128 desc[UR36][R2.64], R4 ;  /* 0x0000000402007986 */ /* 0x001fe2000c101d24 */
[----:B------:R-:W-:Y:S05]  /*151e0*/  EXIT ;  /* 0x000000000000794d */ /* 0x000fea0003800000 */
.L_x_2812:
[----:B------:R-:W-:-:S13]  /*151f0*/  ISETP.NE.AND P0, PT, R0, 0xf, PT ;  /* 0x0000000f0000780c */ /* 0x000fda0003f05270 */
[----:B------:R-:W-:Y:S05]  /*15200*/  @!P0 BRA `(.L_x_2814) ;  /* 0x0000000000e88947 */ /* 0x000fea0003800000 */
[----:B------:R-:W-:-:S13]  /*15210*/  ISETP.NE.AND P0, PT, R0, 0x17, PT ;  /* 0x000000170000780c */ /* 0x000fda0003f05270 */
[----:B------:R-:W-:Y:S05]  /*15220*/  @!P0 BRA `(.L_x_2815) ;  /* 0x0000000000908947 */ /* 0x000fea0003800000 */
[----:B------:R-:W-:-:S13]  /*15230*/  ISETP.NE.AND P0, PT, R0, 0x18, PT ;  /* 0x000000180000780c */ /* 0x000fda0003f05270 */
[----:B------:R-:W-:Y:S05]  /*15240*/  @!P0 BRA `(.L_x_2816) ;  /* 0x0000000000448947 */ /* 0x000fea0003800000 */
.L_x_2793:
        /* <DEDUP_REMOVED lines=16> */
.L_x_2817:
[----:B------:R-:W-:Y:S05]  /*15350*/  EXIT ;  /* 0x000000000000794d */ /* 0x000fea0003800000 */
.L_x_2816:
        /* <DEDUP_REMOVED lines=13> */
.L_x_2819:
[----:B------:R-:W-:Y:S05]  /*15430*/  BSYNC.RECONVERGENT B0 ;  /* 0x0000000000007941 */ /* 0x000fea0003800200 */
.L_x_2818:
[----:B------:R-:W-:-:S05]  /*15440*/  LOP3.LUT R5, R0, 0x80, R5, 0xf8, !PT ;  /* 0x0000008000057812 */ /* 0x000fca00078ef805 */
[----:B------:R-:W-:Y:S01]  /*15450*/  STG.E.U8 desc[UR36][R2.64], R5 ;  /* 0x0000000502007986 */ /* 0x000fe2000c101124 */
[----:B------:R-:W-:Y:S05]  /*15460*/  EXIT ;  /* 0x000000000000794d */ /* 0x000fea0003800000 */
.L_x_2815:
        /* <DEDUP_REMOVED lines=12> */
.L_x_2821:
[----:B------:R-:W-:Y:S01]  /*15530*/  IMAD.MOV.U32 R0, RZ, RZ, 0x7f ;  /* 0x0000007fff007424 */ /* 0x000fe200078e00ff */
[----:B------:R-:W-:-:S04]  /*15540*/  ISETP.GT.U32.AND P0, PT, R4, 0x7f800000, PT ;  /* 0x7f8000000400780c */ /* 0x000fc80003f04070 */
[----:B------:R-:W-:-:S09]  /*15550*/  SEL R0, R0, 0x7c, P0 ;  /* 0x0000007c00007807 */ /* 0x000fd20000000000 */
.L_x_2822:
[----:B------:R-:W-:Y:S05]  /*15560*/  BSYNC.RECONVERGENT B0 ;  /* 0x0000000000007941 */ /* 0x000fea0003800200 */
.L_x_2820:
[----:B------:R-:W-:-:S04]  /*15570*/  SHF.R.U32.HI R5, RZ, 0x18, R5 ;  /* 0x00000018ff057819 */ /* 0x000fc80000011605 */
[----:B------:R-:W-:-:S05]  /*15580*/  LOP3.LUT R5, R0, 0x80, R5, 0xf8, !PT ;  /* 0x0000008000057812 */ /* 0x000fca00078ef805 */
[----:B------:R-:W-:Y:S01]  /*15590*/  STG.E.U8 desc[UR36][R2.64], R5 ;  /* 0x0000000502007986 */ /* 0x000fe2000c101124 */
[----:B------:R-:W-:Y:S05]  /*155a0*/  EXIT ;  /* 0x000000000000794d */ /* 0x000fea0003800000 */
.L_x_2814:
[----:B------:R-:W-:-:S05]  /*155b0*/  HADD2.F32 R0, -RZ, R17.H0_H0 ;  /* 0x20000011ff007230 */ /* 0x000fca0000004100 */
[----:B------:R-:W-:-:S05]  /*155c0*/  F2FP.BF16.F32.PACK_AB R0, RZ, R0 ;  /* 0x00000000ff00723e */ /* 0x000fca00000010ff */
[----:B------:R-:W-:Y:S01]  /*155d0*/  STG.E.U16 desc[UR36][R2.64], R0 ;  /* 0x0000000002007986 */ /* 0x000fe2000c101524 */
[----:B------:R-:W-:Y:S05]  /*155e0*/  EXIT ;  /* 0x000000000000794d */ /* 0x000fea0003800000 */
.L_x_2823:
        /* <DEDUP_REMOVED lines=9> */
.L_x_9247:


//--------------------- .text._ZN2at6native18elementwise_kernelILi128ELi4EZNS0_22gpu_kernel_impl_nocastIZZZNS0_14glu_jvp_kernelERNS_18TensorIteratorBaseEENKUlvE_clEvENKUlvE1_clEvEUlN3c104HalfES8_S8_S8_E_EEvS4_RKT_EUliE_EEviT1_ --------------------------
	.section	.text._ZN2at6native18elementwise_kernelILi128ELi4EZNS0_22gpu_kernel_impl_nocastIZZZNS0_14glu_jvp_kernelERNS_18TensorIteratorBaseEENKUlvE_clEvENKUlvE1_clEvEUlN3c104HalfES8_S8_S8_E_EEvS4_RKT_EUliE_EEviT1_,"ax",@progbits
	.align	128
        .global         _ZN2at6native18elementwise_kernelILi128ELi4EZNS0_22gpu_kernel_impl_nocastIZZZNS0_14glu_jvp_kernelERNS_18TensorIteratorBaseEENKUlvE_clEvENKUlvE1_clEvEUlN3c104HalfES8_S8_S8_E_EEvS4_RKT_EUliE_EEviT1_
        .type           _ZN2at6native18elementwise_kernelILi128ELi4EZNS0_22gpu_kernel_impl_nocastIZZZNS0_14glu_jvp_kernelERNS_18TensorIteratorBaseEENKUlvE_clEvENKUlvE1_clEvEUlN3c104HalfES8_S8_S8_E_EEvS4_RKT_EUliE_EEviT1_,@function
        .size           _ZN2at6native18elementwise_kernelILi128ELi4EZNS0_22gpu_kernel_impl_nocastIZZZNS0_14glu_jvp_kernelERNS_18TensorIteratorBaseEENKUlvE_clEvENKUlvE1_clEvEUlN3c104HalfES8_S8_S8_E_EEvS4_RKT_EUliE_EEviT1_,(.L_x_9248 - _ZN2at6native18elementwise_kernelILi128ELi4EZNS0_22gpu_kernel_impl_nocastIZZZNS0_14glu_jvp_kernelERNS_18TensorIteratorBaseEENKUlvE_clEvENKUlvE1_clEvEUlN3c104HalfES8_S8_S8_E_EEvS4_RKT_EUliE_EEviT1_)
        .other          _ZN2at6native18elementwise_kernelILi128ELi4EZNS0_22gpu_kernel_impl_nocastIZZZNS0_14glu_jvp_kernelERNS_18TensorIteratorBaseEENKUlvE_clEvENKUlvE1_clEvEUlN3c104HalfES8_S8_S8_E_EEvS4_RKT_EUliE_EEviT1_,@"STO_CUDA_ENTRY STV_DEFAULT"
_ZN2at6native18elementwise_kernelILi128ELi4EZNS0_22gpu_kernel_impl_nocastIZZZNS0_14glu_jvp_kernelERNS_18TensorIteratorBaseEENKUlvE_clEvENKUlvE1_clEvEUlN3c104HalfES8_S8_S8_E_EEvS4_RKT_EUliE_EEviT1_:
.text._ZN2at6native18elementwise_kernelILi128ELi4EZNS0_22gpu_kernel_impl_nocastIZZZNS0_14glu_jvp_kernelERNS_18TensorIteratorBaseEENKUlvE_clEvENKUlvE1_clEvEUlN3c104HalfES8_S8_S8_E_EEvS4_RKT_EUliE_EEviT1_:
        /* <DEDUP_REMOVED lines=25> */
[----:B--2---:R-:W-:Y:S02]  /*0190*/  HADD2.F32 R0, -RZ, R6.H0_H0 ;  /* 0x20000006ff007230 */ /* 0x004fe40000004100 */
[----:B------:R-:W0:Y:S03]  /*01a0*/  LDC.64 R6, c[0x0][0x6b0] ;  /* 0x0001ac00ff067b82 */ /* 0x000e260000000a00 */
[----:B------:R-:W-:-:S06]  /*01b0*/  FMUL.FTZ R12, R0, -1.4426950216293334961 ;  /* 0xbfb8aa3b000c7820 */ /* 0x000fcc0000410000 */
[----:B------:R-:W1:Y:S02]  /*01c0*/  MUFU.EX2 R12, R12 ;  /* 0x0000000c000c7308 */ /* 0x000e640000000800 */
[----:B-1----:R-:W-:Y:S01]  /*01d0*/  FADD.FTZ R13, R12, 1 ;  /* 0x3f8000000c0d7421 */ /* 0x002fe20000010000 */
[----:B----4-:R-:W-:-:S05]  /*01e0*/  HADD2.F32 R2, -RZ, R10.H0_H0 ;  /* 0x2000000aff027230 */ /* 0x010fca0000004100 */
[----:B------:R-:W1:Y:S01]  /*01f0*/  MUFU.RCP R13, R13 ;  /* 0x0000000d000d7308 */ /* 0x000e620000001000 */
[----:B-----5:R-:W-:Y:S02]  /*0200*/  HADD2.F32 R0, -RZ, R4.H0_H0 ;  /* 0x20000004ff007230 */ /* 0x020fe40000004100 */
[----:B-1----:R-:W-:Y:S01]  /*0210*/  FFMA.FTZ R11, -R2, R13, R2 ;  /* 0x0000000d020b7223 */ /* 0x002fe20000010102 */
[----:B---3--:R-:W-:-:S03]  /*0220*/  HADD2.F32 R2, -RZ, R8.H0_H0 ;  /* 0x20000008ff027230 */ /* 0x008fc60000004100 */
[----:B------:R-:W-:-:S04]  /*0230*/  FMUL.FTZ R11, R0, R11 ;  /* 0x0000000b000b7220 */ /* 0x000fc80000410000 */
[----:B------:R-:W-:-:S05]  /*0240*/  FFMA.FTZ R2, R2, R13, R11 ;  /* 0x0000000d02027223 */ /* 0x000fca000001000b */
[----:B------:R-:W-:-:S05]  /*0250*/  F2FP.F16.F32.PACK_AB R2, RZ, R2 ;  /* 0x00000002ff02723e */ /* 0x000fca00000000ff */
        /* <DEDUP_REMOVED lines=10> */
[----:B------:R-:W-:Y:S01]  /*0300*/  IADD3 R3, PT, PT, R3, 0x80, RZ ;  /* 0x0000008003037810 */ /* 0x000fe20007ffe0ff */
[----:B--2---:R-:W-:-:S02]  /*0310*/  HADD2.F32 R0, -RZ, R6.H0_H0 ;  /* 0x20000006ff007230 */ /* 0x004fc40000004100 */
        /* <DEDUP_REMOVED lines=12> */
[----:B0-----:R0:W-:Y:S02]  /*03e0*/  STG.E.U16 desc[UR6][R6.64], R2 ;  /* 0x0000000206007986 */ /* 0x0011e4000c101506 */
.L_x_2827:
[----:B------:R-:W-:-:S13]  /*03f0*/  ISETP.GE.AND P0, PT, R3, UR4, PT ;  /* 0x0000000403007c0c */ /* 0x000fda000bf06270 */
[----:B------:R-:W-:Y:S05]  /*0400*/  @P0 BREAK.RELIABLE B1 ;  /* 0x0000000000010942 */ /* 0x000fea0003800100 */
[----:B------:R-:W-:Y:S05]  /*0410*/  @P0 BRA `(.L_x_2828) ;  /* 0x0000000000600947 */ /* 0x000fea0003800000 */
[----:B------:R-:W-:Y:S05]  /*0420*/  BSYNC.RELIABLE B1 ;  /* 0x0000000000017941 */ /* 0x000fea0003800100 */
.L_x_2826:
        /* <DEDUP_REMOVED lines=23> */
.L_x_2828:
[----:B------:R-:W-:Y:S05]  /*05a0*/  BSYNC.RECONVERGENT B0 ;  /* 0x0000000000007941 */ /* 0x000fea0003800200 */
.L_x_2825:
        /* <DEDUP_REMOVED lines=11> */
[----:B--2---:R-:W-:-:S02]  /*0660*/  HADD2.F32 R0, -RZ, R4.H0_H0 ;  /* 0x20000004ff007230 */ /* 0x004fc40000004100 */
[----:B------:R-:W0:Y:S03]  /*0670*/  LDC.64 R4, c[0x0][0x6b0] ;  /* 0x0001ac00ff047b82 */ /* 0x000e260000000a00 */
[----:B------:R-:W-:-:S06]  /*0680*/  FMUL.FTZ R11, R0, -1.4426950216293334961 ;  /* 0xbfb8aa3b000b7820 */ /* 0x000fcc0000410000 */
[----:B------:R-:W1:Y:S02]  /*0690*/  MUFU.EX2 R11, R11 ;  /* 0x0000000b000b7308 */ /* 0x000e640000000800 */
[----:B-1----:R-:W-:Y:S01]  /*06a0*/  FADD.FTZ R12, R11, 1 ;  /* 0x3f8000000b0c7421 */ /* 0x002fe20000010000 */
[----:B---3--:R-:W-:-:S03]  /*06b0*/  HADD2.F32 R10, -RZ, R8.H0_H0 ;  /* 0x20000008ff0a7230 */ /* 0x008fc60000004100 */
[----:B------:R-:W1:Y:S01]  /*06c0*/  MUFU.RCP R13, R12 ;  /* 0x0000000c000d7308 */ /* 0x000e620000001000 */
[----:B----4-:R-:W-:Y:S02]  /*06d0*/  HADD2.F32 R0, -RZ, R2.H0_H0 ;  /* 0x20000002ff007230 */ /* 0x010fe40000004100 */
[----:B-----5:R-:W-:Y:S02]  /*06e0*/  HADD2.F32 R2, -RZ, R6.H0_H0 ;  /* 0x20000006ff027230 */ /* 0x020fe40000004100 */
[----:B-1----:R-:W-:-:S04]  /*06f0*/  FFMA.FTZ R9, -R10, R13, R10 ;  /* 0x0000000d0a097223 */ /* 0x002fc8000001010a */
[----:B------:R-:W-:-:S04]  /*0700*/  FMUL.FTZ R9, R0, R9 ;  /* 0x0000000900097220 */ /* 0x000fc80000410000 */
[----:B------:R-:W-:-:S05]  /*0710*/  FFMA.FTZ R2, R2, R13, R9 ;  /* 0x0000000d02027223 */ /* 0x000fca0000010009 */
[----:B------:R-:W-:-:S05]  /*0720*/  F2FP.F16.F32.PACK_AB R2, RZ, R2 ;  /* 0x00000002ff02723e */ /* 0x000fca00000000ff */
[----:B0-----:R-:W-:Y:S01]  /*0730*/  STG.E.U16 desc[UR6][R4.64], R2 ;  /* 0x0000000204007986 */ /* 0x001fe2000c101506 */
[----:B------:R-:W-:Y:S05]  /*0740*/  EXIT ;  /* 0x000000000000794d */ /* 0x000fea0003800000 */
.L_x_2824:
        /* <DEDUP_REMOVED lines=419> */
.L_x_2832:
        /* <DEDUP_REMOVED lines=15> */
[----:B------:R-:W-:Y:S01]  /*2270*/  IADD3 R3, PT, PT, R3, 0x80, RZ ;  /* 0x0000008003037810 */ /* 0x000fe20007ffe0ff */
[----:B--2---:R-:W-:-:S05]  /*2280*/  HADD2.F32 R10, -RZ, R10.H0_H0 ;  /* 0x2000000aff0a7230 */ /* 0x004fca0000004100 */
[----:B------:R-:W-:-:S06]  /*2290*/  FMUL.FTZ R11, R10, -1.4426950216293334961 ;  /* 0xbfb8aa3b0a0b7820 */ /* 0x000fcc0000410000 */
[----:B------:R-:W0:Y:S02]  /*22a0*/  MUFU.EX2 R11, R11 ;  /* 0x0000000b000b7308 */ /* 0x000e240000000800 */
[----:B0-----:R-:W-:-:S04]  /*22b0*/  FADD.FTZ R14, R11, 1 ;  /* 0x3f8000000b0e7421 */ /* 0x001fc80000010000 */
[----:B------:R-:W0:Y:S01]  /*22c0*/  MUFU.RCP R15, R14 ;  /* 0x0000000e000f7308 */ /* 0x000e220000001000 */
[----:B----4-:R-:W-:Y:S02]  /*22d0*/  HADD2.F32 R10, -RZ, R12.H0_H0 ;  /* 0x2000000cff0a7230 */ /* 0x010fe40000004100 */
[----:B---3--:R-:W-:-:S03]  /*22e0*/  HADD2.F32 R6, -RZ, R8.H0_H0 ;  /* 0x20000008ff067230 */ /* 0x008fc60000004100 */
[----:B0-----:R-:W-:Y:S01]  /*22f0*/  FFMA.FTZ R13, -R10, R15, R10 ;  /* 0x0000000f0a0d7223 */ /* 0x001fe2000001010a */
[----:B-----5:R-:W-:-:S03]  /*2300*/  HADD2.F32 R10, -RZ, R4.H0_H0 ;  /* 0x20000004ff0a7230 */ /* 0x020fc60000004100 */
[----:B------:R-:W-:Y:S01]  /*2310*/  FMUL.FTZ R13, R6, R13 ;  /* 0x0000000d060d7220 */ /* 0x000fe20000410000 */
[----:B------:R-:W-:-:S03]  /*2320*/  IADD3 R4, P0, PT, R7, UR8, RZ ;  /* 0x0000000807047c10 */ /* 0x000fc6000ff1e0ff */
[----:B------:R-:W-:Y:S01]  /*2330*/  FFMA.FTZ R10, R10, R15, R13 ;  /* 0x0000000f0a0a7223 */ /* 0x000fe2000001000d */
[----:B------:R-:W-:-:S04]  /*2340*/  IADD3.X R5, PT, PT, RZ, UR9, RZ, P0, !PT ;  /* 0x00000009ff057c10 */ /* 0x000fc800087fe4ff */
[----:B------:R-:W-:-:S05]  /*2350*/  F2FP.F16.F32.PACK_AB R10, RZ, R10 ;  /* 0x0000000aff0a723e */ /* 0x000fca00000000ff */
        /* <DEDUP_REMOVED lines=415> */
.L_x_2834:
        /* <DEDUP_REMOVED lines=30> */
[----:B------:R0:W-:Y:S02]  /*3f30*/  STG.E.U16 desc[UR6][R4.64], R10 ;  /* 0x0000000a04007986 */ /* 0x0001e4000c101506 */
.L_x_2831:
[----:B------:R-:W-:-:S13]  /*3f40*/  ISETP.GE.AND P0, PT, R3, UR4, PT ;  /* 0x0000000403007c0c */ /* 0x000fda000bf06270 */
[----:B------:R-:W-:Y:S05]  /*3f50*/  @P0 BREAK.RELIABLE B1 ;  /* 0x0000000000010942 */ /* 0x000fea0003800100 */
[----:B------:R-:W-:Y:S05]  /*3f60*/  @P0 BRA `(.L_x_2833) ;  /* 0x0000001800ec0947 */ /* 0x000fea0003800000 */
[----:B------:R-:W-:Y:S05]  /*3f70*/  BSYNC.RELIABLE B1 ;  /* 0x0000000000017941 */ /* 0x000fea0003800100 */
.L_x_2830:
        /* <DEDUP_REMOVED lines=411> */
.L_x_2835:
        /* <DEDUP_REMOVED lines=31> */
.L_x_2833:
[----:B------:R-:W-:Y:S05]  /*5b20*/  BSYNC.RECONVERGENT B0 ;  /* 0x0000000000007941 */ /* 0x000fea0003800200 */
.L_x_2829:
        /* <DEDUP_REMOVED lines=414> */
.L_x_2836:
        /* <DEDUP_REMOVED lines=15> */
[----:B---3--:R-:W-:-:S05]  /*7600*/  HADD2.F32 R6, -RZ, R6.H0_H0 ;  /* 0x20000006ff067230 */ /* 0x008fca0000004100 */
[----:B------:R-:W-:Y:S01]  /*7610*/  FMUL.FTZ R6, R6, -1.4426950216293334961 ;  /* 0xbfb8aa3b06067820 */ /* 0x000fe20000410000 */
[----:B--2---:R-:W-:-:S05]  /*7620*/  HADD2.F32 R2, -RZ, R10.H0_H0 ;  /* 0x2000000aff027230 */ /* 0x004fca0000004100 */
[----:B------:R-:W0:Y:S01]  /*7630*/  MUFU.EX2 R6, R6 ;  /* 0x0000000600067308 */ /* 0x000e220000000800 */
[----:B----4-:R-:W-:Y:S02]  /*7640*/  HADD2.F32 R0, -RZ, R4.H0_H0 ;  /* 0x20000004ff007230 */ /* 0x010fe40000004100 */
[----:B0-----:R-:W-:-:S06]  /*7650*/  FADD.FTZ R7, R6, 1 ;  /* 0x3f80000006077421 */ /* 0x001fcc0000010000 */
[----:B------:R-:W0:Y:S02]  /*7660*/  MUFU.RCP R7, R7 ;  /* 0x0000000700077308 */ /* 0x000e240000001000 */
[----:B0-----:R-:W-:Y:S01]  /*7670*/  FFMA.FTZ R11, -R2, R7, R2 ;  /* 0x00000007020b7223 */ /* 0x001fe20000010102 */
[----:B-----5:R-:W-:-:S03]  /*7680*/  HADD2.F32 R2, -RZ, R8.H0_H0 ;  /* 0x20000008ff027230 */ /* 0x020fc60000004100 */
[----:B------:R-:W-:-:S04]  /*7690*/  FMUL.FTZ R11, R0, R11 ;  /* 0x0000000b000b7220 */ /* 0x000fc80000410000 */
[----:B------:R-:W-:Y:S01]  /*76a0*/  FFMA.FTZ R11, R2, R7, R11 ;  /* 0x00000007020b7223 */ /* 0x000fe2000001000b */
[----:B------:R-:W-:-:S04]  /*76b0*/  IADD3 R2, P0, PT, R3, UR8, RZ ;  /* 0x0000000803027c10 */ /* 0x000fc8000ff1e0ff */
[----:B------:R-:W-:Y:S02]  /*76c0*/  F2FP.F16.F32.PACK_AB R11, RZ, R11 ;  /* 0x0000000bff0b723e */ /* 0x000fe400000000ff */
[----:B------:R-:W-:-:S05]  /*76d0*/  IADD3.X R3, PT, PT, RZ, UR9, RZ, P0, !PT ;  /* 0x00000009ff037c10 */ /* 0x000fca00087fe4ff */
[----:B------:R-:W-:Y:S01]  /*76e0*/  STG.E.U16 desc[UR6][R2.64], R11 ;  /* 0x0000000b02007986 */ /* 0x000fe2000c101506 */
[----:B------:R-:W-:Y:S05]  /*76f0*/  EXIT ;  /* 0x000000000000794d */ /* 0x000fea0003800000 */
.L_x_2837:
        /* <DEDUP_REMOVED lines=16> */
.L_x_9248:


//--------------------- .text._ZN2at6native27unrolled_elementwise_kernelIZZZNS0_14glu_jvp_kernelERNS_18TensorIteratorBaseEENKUlvE_clEvENKUlvE1_clEvEUlN3c104HalfES7_S7_S7_E_St5arrayIPcLm5EELi4E23TrivialOffsetCalculatorILi4EjESC_ILi1EjENS0_6memory15LoadWithoutCastENSF_16StoreWithoutCastEEEviT_T0_T2_T3_T4_T5_ --------------------------
	.section	.text._ZN2at6native27unrolled_elementwise_kernelIZZZNS0_14glu_jvp_kernelERNS_18TensorIteratorBaseEENKUlvE_clEvENKUlvE1_clEvEUlN3c104HalfES7_S7_S7_E_St5arrayIPcLm5EELi4E23TrivialOffsetCalculatorILi4EjESC_ILi1EjENS0_6memory15LoadWithoutCastENSF_16StoreWithoutCastEEEviT_T0_T2_T3_T4_T5_,"ax",@progbits
	.align	128
        .global         _ZN2at6native27unrolled_elementwise_kernelIZZZNS0_14glu_jvp_kernelERNS_18TensorIteratorBaseEENKUlvE_clEvENKUlvE1_clEvEUlN3c104HalfES7_S7_S7_E_St5arrayIPcLm5EELi4E23TrivialOffsetCalculatorILi4EjESC_ILi1EjENS0_6memory15LoadWithoutCastENSF_16StoreWithoutCastEEEviT_T0_T2_T3_T4_T5_
        .type           _ZN2at6native27unrolled_elementwise_kernelIZZZNS0_14glu_jvp_kernelERNS_18TensorIteratorBaseEENKUlvE_clEvENKUlvE1_clEvEUlN3c104HalfES7_S7_S7_E_St5arrayIPcLm5EELi4E23TrivialOffsetCalculatorILi4EjESC_ILi1EjENS0_6memory15LoadWithoutCastENSF_16StoreWithoutCastEEEviT_T0_T2_T3_T4_T5_,@function
        .size           _ZN2at6native27unrolled_elementwise_kernelIZZZNS0_14glu_jvp_kernelERNS_18TensorIteratorBaseEENKUlvE_clEvENKUlvE1_clEvEUlN3c104HalfES7_S7_S7_E_St5arrayIPcLm5EELi4E23TrivialOffsetCalculatorILi4EjESC_ILi1EjENS0_6memory15LoadWithoutCastENSF_16StoreWithoutCastEEEviT_T0_T2_T3_T4_T5_,(.L_x_9249 - _ZN2at6native27unrolled_elementwise_kernelIZZZNS0_14glu_jvp_kernelERNS_18TensorIteratorBaseEENKUlvE_clEvENKUlvE1_clEvEUlN3c104HalfES7_S7_S7_E_St5arrayIPcLm5EELi4E23TrivialOffsetCalculatorILi4EjESC_ILi1EjENS0_6memory15LoadWithoutCastENSF_16StoreWithoutCastEEEviT_T0_T2_T3_T4_T5_)
        .other          _ZN2at6native27unrolled_elementwise_kernelIZZZNS0_14glu_jvp_kernelERNS_18TensorIteratorBaseEENKUlvE_clEvENKUlvE1_clEvEUlN3c104HalfES7_S7_S7_E_St5arrayIPcLm5EELi4E23TrivialOffsetCalculatorILi4EjESC_ILi1EjENS0_6memory15LoadWithoutCastENSF_16StoreWithoutCastEEEviT_T0_T2_T3_T4_T5_,@"STO_CUDA_ENTRY STV_DEFAULT"
_ZN2at6native27unrolled_elementwise_kernelIZZZNS0_14glu_jvp_kernelERNS_18TensorIteratorBaseEENKUlvE_clEvENKUlvE1_clEvEUlN3c104HalfES7_S7_S7_E_St5arrayIPcLm5EELi4E23TrivialOffsetCalculatorILi4EjESC_ILi1EjENS0_6memory15LoadWithoutCastENSF_16StoreWithoutCastEEEviT_T0_T2_T3_T4_T5_:
.text._ZN2at6native27unrolled_elementwise_kernelIZZZNS0_14glu_jvp_kernelERNS_18TensorIteratorBaseEENKUlvE_clEvENKUlvE1_clEvEUlN3c104HalfES7_S7_S7_E_St5arrayIPcLm5EELi4E23TrivialOffsetCalculatorILi4EjESC_ILi1EjENS0_6memory15LoadWithoutCastENSF_16StoreWithoutCastEEEviT_T0_T2_T3_T4_T5_:
        /* <DEDUP_REMOVED lines=17> */
[----:B------:R-:W-:-:S04]  /*0110*/  @!P0 IADD3 R25, PT, PT, R3, 0x80, RZ ;  /* 0x0000008003198810 */ /* 0x000fc80007ffe0ff */
[----:B------:R-:W-:-:S03]  /*0120*/  ISETP.GE.AND P1, PT, R25, R2, PT ;  /* 0x000000021900720c */ /* 0x000fc60003f26270 */
[----:B------:R-:W2:Y:S08]  /*0130*/  LDC.64 R26, c[0x0][0x398] ;  /* 0x0000e600ff1a7b82 */ /* 0x000eb00000000a00 */
[----:B------:R-:W2:Y:S02]  /*0140*/  LDC.64 R20, c[0x0][0x3a8] ;  /* 0x0000ea00ff147b82 */ /* 0x000ea40000000a00 */
[----:B------:R-:W-:-:S02]  /*0150*/  @!P1 LEA R7, R0, R25, 0x9 ;  /* 0x0000001900079211 */ /* 0x000fc400078e48ff */
[----:B------:R-:W-:-:S03]  /*0160*/  @!P1 IADD3 R25, PT, PT, R25, 0x80, RZ ;  /* 0x0000008019199810 */ /* 0x000fc60007ffe0ff */
        /* <DEDUP_REMOVED lines=12> */
[----:B------:R-:W-:-:S02]  /*0230*/  PRMT R10, RZ, 0x7610, R10 ;  /* 0x00007610ff0a7816 */ /* 0x000fc4000000000a */
[----:B------:R3:W5:Y:S01]  /*0240*/  @!P1 LDG.E.U16 R7, desc[UR4][R12.64] ;  /* 0x000000040c079981 */ /* 0x000762000c1e1500 */
[----:B------:R-:W-:Y:S01]  /*0250*/  @!P2 IADD3 R25, PT, PT, R25, 0x80, RZ ;  /* 0x000000801919a810 */ /* 0x000fe20007ffe0ff */
[----:B--2---:R-:W-:Y:S01]  /*0260*/  @!P2 IMAD.WIDE.U32 R22, R11, 0x2, R22 ;  /* 0x000000020b16a825 */ /* 0x004fe200078e0016 */
[----:B------:R-:W-:Y:S02]  /*0270*/  PRMT R9, RZ, 0x7610, R9 ;  /* 0x00007610ff097816 */ /* 0x000fe40000000009 */
        /* <DEDUP_REMOVED lines=8> */
[----:B------:R-:W3:Y:S01]  /*0300*/  LDC.64 R18, c[0x0][0x3a8] ;  /* 0x0000ea00ff127b82 */ /* 0x000ee20000000a00 */
[----:B------:R-:W-:Y:S01]  /*0310*/  @!P1 LEA R25, R0, R25, 0x9 ;  /* 0x0000001900199211 */ /* 0x000fe200078e48ff */
[----:B------:R-:W-:-:S06]  /*0320*/  @!P2 IMAD.WIDE.U32 R20, R11, 0x2, R20 ;  /* 0x000000020b14a825 */ /* 0x000fcc00078e0014 */
[----:B--2---:R-:W2:Y:S01]  /*0330*/  LDC.64 R22, c[0x0][0x390] ;  /* 0x0000e400ff167b82 */ /* 0x004ea20000000a00 */
[C---:B0-----:R-:W-:Y:S01]  /*0340*/  @!P1 IMAD.WIDE.U32 R14, R25.reuse, 0x2, R14 ;  /* 0x00000002190e9825 */ /* 0x041fe200078e000e */
[----:B------:R-:W-:Y:S01]  /*0350*/  PRMT R11, RZ, 0x7610, R11 ;  /* 0x00007610ff0b7816 */ /* 0x000fe2000000000b */
[----:B------:R-:W5:Y:S02]  /*0360*/  @!P2 LDG.E.U16 R9, desc[UR4][R26.64] ;  /* 0x000000041a09a981 */ /* 0x000f64000c1e1500 */
[C---:B-1----:R-:W-:Y:S01]  /*0370*/  @!P1 IMAD.WIDE.U32 R16, R25.reuse, 0x2, R16 ;  /* 0x0000000219109825 */ /* 0x042fe200078e0010 */
[----:B----4-:R-:W-:Y:S02]  /*0380*/  @!P0 LEA R29, R0, R3, 0x9 ;  /* 0x00000003001d8211 */ /* 0x010fe400078e48ff */
[----:B------:R0:W5:Y:S01]  /*0390*/  @!P2 LDG.E.U16 R11, desc[UR4][R20.64] ;  /* 0x00000004140ba981 */ /* 0x000162000c1e1500 */
[----:B---3--:R-:W-:-:S05]  /*03a0*/  @!P1 IMAD.WIDE.U32 R12, R25, 0x2, R12 ;  /* 0x00000002190c9825 */ /* 0x008fca00078e000c */
        /* <DEDUP_REMOVED lines=25> */
[C---:B------:R-:W-:Y:S02]  /*0540*/  IADD3 R29, PT, PT, R3.reuse, 0x80, RZ ;  /* 0x00000080031d7810 */ /* 0x040fe40007ffe0ff */
[C---:B------:R-:W-:Y:S02]  /*0550*/  IADD3 R19, PT, PT, R3.reuse, 0x100, RZ ;  /* 0x0000010003137810 */ /* 0x040fe40007ffe0ff */
[----:B0-----:R-:W-:Y:S02]  /*0560*/  IADD3 R21, PT, PT, R3, 0x180, RZ ;  /* 0x0000018003157810 */ /* 0x001fe40007ffe0ff */
[----:B------:R-:W-:Y:S01]  /*0570*/  @!P0 LEA R20, R0, R3, 0x9 ;  /* 0x0000000300148211 */ /* 0x000fe200078e48ff */
[----:B------:R-:W-:Y:S01]  /*0580*/  BSSY.RECONVERGENT B0, `(.L_x_2838) ;  /* 0x0000014000007945 */ /* 0x000fe20003800200 */
[----:B------:R-:W-:Y:S02]  /*0590*/  @!P0 MOV R3, R29 ;  /* 0x0000001d00038202 */ /* 0x000fe40000000f00 */
[----:B------:R-:W-:-:S02]  /*05a0*/  ISETP.GE.AND P1, PT, R29, R2, PT ;  /* 0x000000021d00720c */ /* 0x000fc40003f26270 */
[-C--:B------:R-:W-:Y:S02]  /*05b0*/  ISETP.GE.AND P2, PT, R19, R2.reuse, PT ;  /* 0x000000021300720c */ /* 0x080fe40003f46270 */
[-C--:B------:R-:W-:Y:S02]  /*05c0*/  ISETP.GE.AND P3, PT, R21, R2.reuse, PT ;  /* 0x000000021500720c */ /* 0x080fe40003f66270 */
[----:B------:R-:W-:Y:S01]  /*05d0*/  ISETP.GE.AND P4, PT, R3, R2, PT ;  /* 0x000000020300720c */ /* 0x000fe20003f86270 */
[----:B-1----:R-:W-:Y:S01]  /*05e0*/  @!P0 IMAD.WIDE.U32 R14, R20, 0x2, R14 ;  /* 0x00000002140e8825 */ /* 0x002fe200078e000e */
[----:B--2---:R-:W-:Y:S11]  /*05f0*/  @P0 BRA `(.L_x_2839) ;  /* 0x0000000000300947 */ /* 0x004ff60003800000 */
        /* <DEDUP_REMOVED lines=12> */
.L_x_2839:
[----:B------:R-:W-:Y:S05]  /*06c0*/  BSYNC.RECONVERGENT B0 ;  /* 0x0000000000007941 */ /* 0x000fea0003800200 */
.L_x_2838:
        /* <DEDUP_REMOVED lines=14> */
.L_x_2841:
[----:B------:R-:W-:Y:S05]  /*07b0*/  BSYNC.RECONVERGENT B0 ;  /* 0x0000000000007941 */ /* 0x000fea0003800200 */
.L_x_2840:
        /* <DEDUP_REMOVED lines=14> */
.L_x_2843:
[----:B------:R-:W-:Y:S05]  /*08a0*/  BSYNC.RECONVERGENT B0 ;  /* 0x0000000000007941 */ /* 0x000fea0003800200 */
.L_x_2842:
        /* <DEDUP_REMOVED lines=14> */
.L_x_2845:
[----:B------:R-:W-:Y:S05]  /*0990*/  BSYNC.RECONVERGENT B0 ;  /* 0x0000000000007941 */ /* 0x000fea0003800200 */
.L_x_2844:
[----:B------:R0:W-:Y:S01]  /*09a0*/  @!P0 STG.E.U16 desc[UR4][R14.64], R12 ;  /* 0x0000000c0e008986 */ /* 0x0001e2000c101504 */
[----:B------:R-:W-:Y:S04]  /*09b0*/  BSSY.RECONVERGENT B0, `(.L_x_2846) ;  /* 0x000000c000007945 */ /* 0x000fe80003800200 */
[----:B------:R-:W-:Y:S05]  /*09c0*/  @P4 BRA `(.L_x_2847) ;  /* 0x0000000000284947 */ /* 0x000fea0003800000 */
[----:B-----5:R-:W1:Y:S01]  /*09d0*/  LDC.64 R6, c[0x0][0x388] ;  /* 0x0000e200ff067b82 */ /* 0x020e620000000a00 */
[----:B------:R-:W-:Y:S02]  /*09e0*/  LEA R9, R0, R3, 0x9 ;  /* 0x0000000300097211 */ /* 0x000fe400078e48ff */
[----:B------:R-:W-:-:S04]  /*09f0*/  IADD3 R3, PT, PT, R3, 0x80, RZ ;  /* 0x0000008003037810 */ /* 0x000fc80007ffe0ff */
[----:B------:R-:W-:-:S13]  /*0a00*/  ISETP.GE.AND P0, PT, R3, R2, PT ;  /* 0x000000020300720c */ /* 0x000fda0003f06270 */
[----:B------:R-:W-:Y:S02]  /*0a10*/  @!P0 LEA R11, R0, R3, 0x9 ;  /* 0x00000003000b8211 */ /* 0x000fe400078e48ff */
[----:B------:R-:W-:Y:S01]  /*0a20*/  @!P0 IADD3 R3, PT, PT, R3, 0x80, RZ ;  /* 0x0000008003038810 */ /* 0x000fe20007ffe0ff */
[----:B-1----:R-:W-:-:S04]  /*0a30*/  IMAD.WIDE.U32 R8, R9, 0x2, R6 ;  /* 0x0000000209087825 */ /* 0x002fc800078e0006 */
[----:B------:R-:W-:Y:S01]  /*0a40*/  @!P0 IMAD.WIDE.U32 R6, R11, 0x2, R6 ;  /* 0x000000020b068825 */ /* 0x000fe200078e0006 */
[----:B------:R1:W-:Y:S04]  /*0a50*/  STG.E.U16 desc[UR4][R8.64], R4 ;  /* 0x0000000408007986 */ /* 0x0003e8000c101504 */
[----:B------:R1:W-:Y:S02]  /*0a60*/  @!P0 STG.E.U16 desc[UR4][R6.64], R5 ;  /* 0x0000000506008986 */ /* 0x0003e4000c101504 */
.L_x_2847:
[----:B------:R-:W-:Y:S05]  /*0a70*/  BSYNC.RECONVERGENT B0 ;  /* 0x0000000000007941 */ /* 0x000fea0003800200 */
.L_x_2846:
[----:B------:R-:W-:-:S13]  /*0a80*/  ISETP.GE.AND P0, PT, R3, R2, PT ;  /* 0x000000020300720c */ /* 0x000fda0003f06270 */
[----:B------:R-:W-:Y:S05]  /*0a90*/  @P0 EXIT ;  /* 0x000000000000094d */ /* 0x000fea0003800000 */
[----:B-1---5:R-:W1:Y:S01]  /*0aa0*/  LDC.64 R4, c[0x0][0x388] ;  /* 0x0000e200ff047b82 */ /* 0x022e620000000a00 */
[----:B------:R-:W-:-:S05]  /*0ab0*/  LEA R3, R0, R3, 0x9 ;  /* 0x0000000300037211 */ /* 0x000fca00078e48ff */
[----:B-1----:R-:W-:-:S05]  /*0ac0*/  IMAD.WIDE.U32 R2, R3, 0x2, R4 ;  /* 0x0000000203027825 */ /* 0x002fca00078e0004 */
[----:B------:R-:W-:Y:S01]  /*0ad0*/  STG.E.U16 desc[UR4][R2.64], R26 ;  /* 0x0000001a02007986 */ /* 0x000fe2000c101504 */
[----:B------:R-:W-:Y:S05]  /*0ae0*/  EXIT ;  /* 0x000000000000794d */ /* 0x000fea0003800000 */
.L_x_2848:
        /* <DEDUP_REMOVED lines=9> */
.L_x_9249:


//--------------------- .text._ZN2at6native29vectorized_elementwise_kernelILi2EZZZNS0_14glu_jvp_kernelERNS_18TensorIteratorBaseEENKUlvE_clEvENKUlvE1_clEvEUlN3c104HalfES7_S7_S7_E_St5arrayIPcLm5EEEEviT0_T1_ --------------------------
	.section	.text._ZN2at6native29vectorized_elementwise_kernelILi2EZZZNS0_14glu_jvp_kernelERNS_18TensorIteratorBaseEENKUlvE_clEvENKUlvE1_clEvEUlN3c104HalfES7_S7_S7_E_St5arrayIPcLm5EEEEviT0_T1_,"ax",@progbits
	.align	128
        .global         _ZN2at6native29vectorized_elementwise_kernelILi2EZZZNS0_14glu_jvp_kernelERNS_18TensorIteratorBaseEENKUlvE_clEvENKUlvE1_clEvEUlN3c104HalfES7_S7_S7_E_St5arrayIPcLm5EEEEviT0_T1_
        .type           _ZN2at6native29vectorized_elementwise_kernelILi2EZZZNS0_14glu_jvp_kernelERNS_18TensorIteratorBaseEENKUlvE_clEvENKUlvE1_clEvEUlN3c104HalfES7_S7_S7_E_St5arrayIPcLm5EEEEviT0_T1_,@function
        .size           _ZN2at6native29vectorized_elementwise_kernelILi2EZZZNS0_14glu_jvp_kernelERNS_18TensorIteratorBaseEENKUlvE_clEvENKUlvE1_clEvEUlN3c104HalfES7_S7_S7_E_St5arrayIPcLm5EEEEviT0_T1_,(.L_x_9250 - _ZN2at6native29vectorized_elementwise_kernelILi2EZZZNS0_14glu_jvp_kernelERNS_18TensorIteratorBaseEENKUlvE_clEvENKUlvE1_clEvEUlN3c104HalfES7_S7_S7_E_St5arrayIPcLm5EEEEviT0_T1_)
        .other          _ZN2at6native29vectorized_elementwise_kernelILi2EZZZNS0_14glu_jvp_kernelERNS_18TensorIteratorBaseEENKUlvE_clEvENKUlvE1_clEvEUlN3c104HalfES7_S7_S7_E_St5arrayIPcLm5EEEEviT0_T1_,@"STO_CUDA_ENTRY STV_DEFAULT"
_ZN2at6native29vectorized_elementwise_kernelILi2EZZZNS0_14glu_jvp_kernelERNS_18TensorIteratorBaseEENKUlvE_clEvENKUlvE1_clEvEUlN3c104HalfES7_S7_S7_E_St5arrayIPcLm5EEEEviT0_T1_:
.text._ZN2at6native29vectorized_elementwise_kernelILi2EZZZNS0_14glu_jvp_kernelERNS_18TensorIteratorBaseEENKUlvE_clEvENKUlvE1_clEvEUlN3c104HalfES7_S7_S7_E_St5arrayIPcLm5EEEEviT0_T1_:
        /* <DEDUP_REMOVED lines=20> */
[----:B------:R-:W-:Y:S02]  /*0140*/  @!P0 IADD3 R0, PT, PT, R5, 0x80, RZ ;  /* 0x0000008005008810 */ /* 0x000fe40007ffe0ff */
[----:B------:R-:W-:Y:S02]  /*0150*/  @!P0 IADD3 R33, PT, PT, R2, R5, RZ ;  /* 0x0000000502218210 */ /* 0x000fe40007ffe0ff */
[----:B------:R-:W-:-:S03]  /*0160*/  ISETP.GE.U32.AND P1, PT, R0, R3, PT ;  /* 0x000000030000720c */ /* 0x000fc60003f26070 */
[----:B------:R-:W0:Y:S01]  /*0170*/  LDC.64 R16, c[0x0][0x3a8] ;  /* 0x0000ea00ff107b82 */ /* 0x000e220000000a00 */
[----:B-1----:R-:W-:-:S04]  /*0180*/  @!P0 IMAD.WIDE.U32 R10, R33, 0x2, R10 ;  /* 0x00000002210a8825 */ /* 0x002fc800078e000a */
[C---:B--2---:R-:W-:Y:S01]  /*0190*/  @!P0 IMAD.WIDE.U32 R18, R33.reuse, 0x2, R18 ;  /* 0x0000000221128825 */ /* 0x044fe200078e0012 */
[----:B------:R-:W5:Y:S02]  /*01a0*/  @!P0 LDG.E.U16 R4, desc[UR4][R10.64] ;  /* 0x000000040a048981 */ /* 0x000f64000c1e1500 */
[----:B------:R-:W1:Y:S01]  /*01b0*/  LDC.64 R14, c[0x0][0x3a0] ;  /* 0x0000e800ff0e7b82 */ /* 0x000e620000000a00 */
[C---:B---3--:R-:W-:Y:S01]  /*01c0*/  @!P0 IMAD.WIDE.U32 R26, R33.reuse, 0x2, R26 ;  /* 0x00000002211a8825 */ /* 0x048fe200078e001a */
[----:B------:R2:W5:Y:S03]  /*01d0*/  @!P0 LDG.E.U16 R6, desc[UR4][R18.64] ;  /* 0x0000000412068981 */ /* 0x000566000c1e1500 */
[----:B----4-:R-:W-:Y:S01]  /*01e0*/  @!P0 IMAD.WIDE.U32 R32, R33, 0x2, R8 ;  /* 0x0000000221208825 */ /* 0x010fe200078e0008 */
[----:B------:R-:W-:Y:S01]  /*01f0*/  PRMT R8, RZ, 0x7610, R8 ;  /* 0x00007610ff087816 */ /* 0x000fe20000000008 */
[----:B------:R3:W5:Y:S01]  /*0200*/  @!P0 LDG.E.U16 R7, desc[UR4][R26.64] ;  /* 0x000000041a078981 */ /* 0x000762000c1e1500 */
[----:B------:R-:W-:Y:S01]  /*0210*/  @!P1 IADD3 R13, PT, PT, R2, R0, RZ ;  /* 0x00000000020d9210 */ /* 0x000fe20007ffe0ff */
[----:B------:R-:W4:Y:S01]  /*0220*/  LDC.64 R20, c[0x0][0x390] ;  /* 0x0000e400ff147b82 */ /* 0x000f220000000a00 */
[----:B------:R-:W-:-:S02]  /*0230*/  @!P1 IADD3 R0, PT, PT, R0, 0x80, RZ ;  /* 0x0000008000009810 */ /* 0x000fc40007ffe0ff */
[----:B------:R0:W5:Y:S02]  /*0240*/  @!P0 LDG.E.U16 R8, desc[UR4][R32.64] ;  /* 0x0000000420088981 */ /* 0x000164000c1e1500 */
[----:B------:R-:W-:-:S03]  /*0250*/  ISETP.GE.U32.AND P0, PT, R0, R3, PT ;  /* 0x000000030000720c */ /* 0x000fc60003f06070 */
[----:B--2---:R-:W2:Y:S01]  /*0260*/  LDC.64 R18, c[0x0][0x390] ;  /* 0x0000e400ff127b82 */ /* 0x004ea20000000a00 */
[----:B------:R-:W-:-:S07]  /*0270*/  PRMT R9, RZ, 0x7610, R9 ;  /* 0x00007610ff097816 */ /* 0x000fce0000000009 */
[----:B------:R-:W4:Y:S02]  /*0280*/  LDC.64 R30, c[0x0][0x398] ;  /* 0x0000e600ff1e7b82 */ /* 0x000f240000000a00 */
[----:B------:R-:W-:Y:S02]  /*0290*/  @!P0 IADD3 R35, PT, PT, R2, R0, RZ ;  /* 0x0000000002238210 */ /* 0x000fe40007ffe0ff */
[----:B------:R-:W-:-:S04]  /*02a0*/  @!P0 IADD3 R0, PT, PT, R0, 0x80, RZ ;  /* 0x0000008000008810 */ /* 0x000fc80007ffe0ff */
[----:B------:R-:W4:Y:S01]  /*02b0*/  LDC.64 R28, c[0x0][0x3a0] ;  /* 0x0000e800ff1c7b82 */ /* 0x000f220000000a00 */
[----:B------:R-:W-:-:S07]  /*02c0*/  ISETP.GE.U32.AND P2, PT, R0, R3, PT ;  /* 0x000000030000720c */ /* 0x000fce0003f46070 */
[----:B---3--:R-:W3:Y:S01]  /*02d0*/  LDC.64 R26, c[0x0][0x3a8] ;  /* 0x0000ea00ff1a7b82 */ /* 0x008ee20000000a00 */
[C---:B0-----:R-:W-:Y:S01]  /*02e0*/  @!P1 IMAD.WIDE.U32 R22, R13.reuse, 0x2, R22 ;  /* 0x000000020d169825 */ /* 0x041fe200078e0016 */
[----:B------:R-:W-:Y:S02]  /*02f0*/  PRMT R10, RZ, 0x7610, R10 ;  /* 0x00007610ff0a7816 */ /* 0x000fe4000000000a */
[----:B------:R-:W-:Y:S01]  /*0300*/  PRMT R12, RZ, 0x7610, R12 ;  /* 0x00007610ff0c7816 */ /* 0x000fe2000000000c */
[C---:B------:R-:W-:Y:S01]  /*0310*/  @!P1 IMAD.WIDE.U32 R24, R13.reuse, 0x2, R24 ;  /* 0x000000020d189825 */ /* 0x040fe200078e0018 */
[----:B------:R0:W5:Y:S01]  /*0320*/  @!P1 LDG.E.U16 R9, desc[UR4][R22.64] ;  /* 0x0000000416099981 */ /* 0x000162000c1e1500 */
[----:B------:R-:W-:Y:S01]  /*0330*/  PRMT R11, RZ, 0x7610, R11 ;  /* 0x00007610ff0b7816 */ /* 0x000fe2000000000b */
[----:B------:R-:W3:Y:S01]  /*0340*/  LDC.64 R32, c[0x0][0x3a0] ;  /* 0x0000e800ff207b82 */ /* 0x000ee20000000a00 */
[C---:B------:R-:W-:Y:S01]  /*0350*/  @!P1 IMAD.WIDE.U32 R16, R13.reuse, 0x2, R16 ;  /* 0x000000020d109825 */ /* 0x040fe200078e0010 */
[----:B------:R-:W5:Y:S03]  /*0360*/  @!P1 LDG.E.U16 R10, desc[UR4][R24.64] ;  /* 0x00000004180a9981 */ /* 0x000f66000c1e1500 */
[----:B-1----:R-:W-:Y:S01]  /*0370*/  @!P1 IMAD.WIDE.U32 R14, R13, 0x2, R14 ;  /* 0x000000020d0e9825 */ /* 0x002fe200078e000e */
[----:B------:R1:W5:Y:S01]  /*0380*/  @!P1 LDG.E.U16 R12, desc[UR4][R16.64] ;  /* 0x00000004100c9981 */ /* 0x000362000c1e1500 */
[----:B0-----:R-:W-:Y:S01]  /*0390*/  @!P2 IADD3 R23, PT, PT, R2, R0, RZ ;  /* 0x000000000217a210 */ /* 0x001fe20007ffe0ff */
[----:B------:R-:W0:Y:S02]  /*03a0*/  LDC.64 R36, c[0x0][0x390] ;  /* 0x0000e400ff247b82 */ /* 0x000e240000000a00 */
[----:B------:R4:W5:Y:S02]  /*03b0*/  @!P1 LDG.E.U16 R11, desc[UR4][R14.64] ;  /* 0x000000040e0b9981 */ /* 0x000964000c1e1500 */
[----:B--2---:R-:W-:Y:S01]  /*03c0*/  @!P2 IMAD.WIDE.U32 R18, R23, 0x2, R18 ;  /* 0x000000021712a825 */ /* 0x004fe200078e0012 */
[----:B-1----:R-:W-:-:S03]  /*03d0*/  PRMT R17, RZ, 0x7610, R17 ;  /* 0x00007610ff117816 */ /* 0x002fc60000000011 */
[----:B------:R-:W1:Y:S01]  /*03e0*/  LDC.64 R24, c[0x0][0x398] ;  /* 0x0000e600ff187b82 */ /* 0x000e620000000a00 */
[----:B------:R-:W-:Y:S01]  /*03f0*/  PRMT R13, RZ, 0x7610, R13 ;  /* 0x00007610ff0d7816 */ /* 0x000fe2000000000d */
[C---:B----4-:R-:W-:Y:S01]  /*0400*/  @!P0 IMAD.WIDE.U32 R20, R35.reuse, 0x2, R20 ;  /* 0x0000000223148825 */ /* 0x050fe200078e0014 */
[----:B------:R-:W-:Y:S02]  /*0410*/  PRMT R14, RZ, 0x7610, R14 ;  /* 0x00007610ff0e7816 */ /* 0x000fe4000000000e */
[----:B------:R-:W-:Y:S01]  /*0420*/  PRMT R15, RZ, 0x7610, R15 ;  /* 0x00007610ff0f7816 */ /* 0x000fe2000000000f */
[----:B------:R2:W5:Y:S01]  /*0430*/  @!P2 LDG.E.U16 R17, desc[UR4][R18.64] ;  /* 0x000000041211a981 */ /* 0x000562000c1e1500 */
[----:B------:R-:W-:Y:S01]  /*0440*/  PRMT R16, RZ, 0x7610, R16 ;  /* 0x00007610ff107816 */ /* 0x000fe20000000010 */
[C---:B------:R-:W-:Y:S01]  /*0450*/  @!P0 IMAD.WIDE.U32 R30, R35.reuse, 0x2, R30 ;  /* 0x00000002231e8825 */ /* 0x040fe200078e001e */
[----:B------:R-:W-:Y:S01]  /*0460*/  @!P2 IADD3 R0, PT, PT, R0, 0x80, RZ ;  /* 0x000000800000a810 */ /* 0x000fe20007ffe0ff */
[----:B------:R4:W5:Y:S02]  /*0470*/  @!P0 LDG.E.U16 R13, desc[UR4][R20.64] ;  /* 0x00000004140d8981 */ /* 0x000964000c1e1500 */
[----:B------:R-:W-:-:S02]  /*0480*/  @!P0 IMAD.WIDE.U32 R28, R35, 0x2, R28 ;  /* 0x00000002231c8825 */ /* 0x000fc400078e001c */
[----:B------:R4:W5:Y:S02]  /*0490*/  @!P0 LDG.E.U16 R14, desc[UR4][R30.64] ;  /* 0x000000041e0e8981 */ /* 0x000964000c1e1500 */
[----:B---3--:R-:W-:Y:S01]  /*04a0*/  @!P0 IMAD.WIDE.U32 R26, R35, 0x2, R26 ;  /* 0x00000002231a8825 */ /* 0x008fe200078e001a */
[----:B--2---:R-:W2:Y:S01]  /*04b0*/  LDC.64 R18, c[0x0][0x3a0] ;  /* 0x0000e800ff127b82 */ /* 0x004ea20000000a00 */
[----:B------:R-:W5:Y:S04]  /*04c0*/  @!P0 LDG.E.U16 R15, desc[UR4][R28.64] ;  /* 0x000000041c0f8981 */ /* 0x000f68000c1e1500 */
[----:B------:R3:W5:Y:S01]  /*04d0*/  @!P0 LDG.E.U16 R16, desc[UR4][R26.64] ;  /* 0x000000041a108981 */ /* 0x000762000c1e1500 */
[----:B------:R-:W-:Y:S01]  /*04e0*/  ISETP.GE.U32.AND P0, PT, R0, R3, PT ;  /* 0x000000030000720c */ /* 0x000fe20003f06070 */
[C---:B-1----:R-:W-:Y:S01]  /*04f0*/  @!P2 IMAD.WIDE.U32 R24, R23.reuse, 0x2, R24 ;  /* 0x000000021718a825 */ /* 0x042fe200078e0018 */
[----:B----4-:R-:W-:Y:S01]  /*0500*/  PRMT R20, RZ, 0x7610, R20 ;  /* 0x00007610ff147816 */ /* 0x010fe20000000014 */
[----:B------:R-:W1:Y:S01]  /*0510*/  LDC.64 R34, c[0x0][0x3a8] ;  /* 0x0000ea00ff227b82 */ /* 0x000e620000000a00 */
[----:B------:R-:W-:Y:S01]  /*0520*/  PRMT R21, RZ, 0x7610, R21 ;  /* 0x00007610ff157816 */ /* 0x000fe20000000015 */
[----:B------:R-:W-:-:S03]  /*0530*/  @!P2 IMAD.WIDE.U32 R32, R23, 0x2, R32 ;  /* 0x000000021720a825 */ /* 0x000fc600078e0020 */
[----:B------:R4:W5:Y:S03]  /*0540*/  @!P2 LDG.E.U16 R20, desc[UR4][R24.64] ;  /* 0x000000041814a981 */ /* 0x000966000c1e1500 */
[----:B------:R-:W0:Y:S01]  /*0550*/  LDC.64 R30, c[0x0][0x390] ;  /* 0x0000e400ff1e7b82 */ /* 0x000e220000000a00 */
[----:B------:R2:W5:Y:S01]  /*0560*/  @!P2 LDG.E.U16 R21, desc[UR4][R32.64] ;  /* 0x000000042015a981 */ /* 0x000562000c1e1500 */
[----:B---3--:R-:W-:Y:S02]  /*0570*/  @!P0 IADD3 R27, PT, PT, R2, R0, RZ ;  /* 0x00000000021b8210 */ /* 0x008fe40007ffe0ff */
[----:B----4-:R-:W-:-:S04]  /*0580*/  PRMT R25, RZ, 0x7610, R25 ;  /* 0x00007610ff197816 */ /* 0x010fc80000000019 */
[----:B------:R-:W3:Y:S01]  /*0590*/  LDC.64 R28, c[0x0][0x398] ;  /* 0x0000e600ff1c7b82 */ /* 0x000ee20000000a00 */
[----:B--2---:R-:W-:-:S07]  /*05a0*/  @!P0 IMAD.WIDE.U32 R18, R27, 0x2, R18 ;  /* 0x000000021b128825 */ /* 0x004fce00078e0012 */
[----:B------:R-:W2:Y:S01]  /*05b0*/  LDC.64 R32, c[0x0][0x3a8] ;  /* 0x0000ea00ff207b82 */ /* 0x000ea20000000a00 */
[----:B------:R4:W5:Y:S01]  /*05c0*/  @!P0 LDG.E.U16 R25, desc[UR4][R18.64] ;  /* 0x0000000412198981 */ /* 0x000962000c1e1500 */
[----:B------:R-:W-:-:S06]  /*05d0*/  @!P0 IADD3 R0, PT, PT, R0, 0x80, RZ ;  /* 0x0000008000008810 */ /* 0x000fcc0007ffe0ff */
[----:B----4-:R-:W4:Y:S01]  /*05e0*/  LDC.64 R18, c[0x0][0x3a0] ;  /* 0x0000e800ff127b82 */ /* 0x010f220000000a00 */
[----:B------:R-:W-:Y:S01]  /*05f0*/  ISETP.GE.U32.AND P1, PT, R0, R3, PT ;  /* 0x000000030000720c */ /* 0x000fe20003f26070 */
[----:B-1----:R-:W-:Y:S01]  /*0600*/  @!P2 IMAD.WIDE.U32 R34, R23, 0x2, R34 ;  /* 0x000000021722a825 */ /* 0x002fe200078e0022 */
[----:B------:R-:W-:Y:S02]  /*0610*/  PRMT R22, RZ, 0x7610, R22 ;  /* 0x00007610ff167816 */ /* 0x000fe40000000016 */
[----:B------:R-:W-:Y:S01]  /*0620*/  PRMT R23, RZ, 0x7610, R23 ;  /* 0x00007610ff177816 */ /* 0x000fe20000000017 */
[C---:B0-----:R-:W-:Y:S01]  /*0630*/  @!P0 IMAD.WIDE.U32 R30, R27.reuse, 0x2, R30 ;  /* 0x000000021b1e8825 */ /* 0x041fe200078e001e */
[----:B------:R-:W-:Y:S02]  /*0640*/  PRMT R24, RZ, 0x7610, R24 ;  /* 0x00007610ff187816 */ /* 0x000fe40000000018 */
[----:B------:R-:W-:Y:S01]  /*0650*/  PRMT R26, RZ, 0x7610, R26 ;  /* 0x00007610ff1a7816 */ /* 0x000fe2000000001a */
[C---:B---3--:R-:W-:Y:S01]  /*0660*/  @!P0 IMAD.WIDE.U32 R28, R27.reuse, 0x2, R28 ;  /* 0x000000021b1c8825 */ /* 0x048fe200078e001c */
[----:B------:R0:W5:Y:S03]  /*0670*/  @!P2 LDG.E.U16 R22, desc[UR4][R34.64] ;  /* 0x000000042216a981 */ /* 0x000166000c1e1500 */
[----:B--2---:R-:W-:Y:S01]  /*0680*/  @!P0 IMAD.WIDE.U32 R32, R27, 0x2, R32 ;  /* 0x000000021b208825 */ /* 0x004fe200078e0020 */
[----:B------:R1:W5:Y:S04]  /*0690*/  @!P0 LDG.E.U16 R23, desc[UR4][R30.64] ;  /* 0x000000041e178981 */ /* 0x000368000c1e1500 */
[----:B------:R2:W5:Y:S01]  /*06a0*/  @!P0 LDG.E.U16 R24, desc[UR4][R28.64] ;  /* 0x000000041c188981 */ /* 0x000562000c1e1500 */
[----:B0-----:R-:W0:Y:S03]  /*06b0*/  LDC.64 R34, c[0x0][0x398] ;  /* 0x0000e600ff227b82 */ /* 0x001e260000000a00 */
[----:B------:R3:W5:Y:S01]  /*06c0*/  @!P0 LDG.E.U16 R26, desc[UR4][R32.64] ;  /* 0x00000004201a8981 */ /* 0x000762000c1e1500 */
[----:B-1----:R-:W-:-:S02]  /*06d0*/  @!P1 IADD3 R31, PT, PT, R2, R0, RZ ;  /* 0x00000000021f9210 */ /* 0x002fc40007ffe0ff */
[----:B--2---:R-:W-:-:S03]  /*06e0*/  PRMT R29, RZ, 0x7610, R29 ;  /* 0x00007610ff1d7816 */ /* 0x004fc6000000001d */
[----:B----4-:R-:W-:Y:S01]  /*06f0*/  @!P1 IMAD.WIDE.U32 R18, R31, 0x2, R18 ;  /* 0x000000021f129825 */ /* 0x010fe200078e0012 */
[----:B---3--:R-:W1:Y:S01]  /*0700*/  LDC.64 R32, c[0x0][0x3a8] ;  /* 0x0000ea00ff207b82 */ /* 0x008e620000000a00 */
[----:B------:R-:W-:-:S03]  /*0710*/  PRMT R27, RZ, 0x7610, R27 ;  /* 0x00007610ff1b7816 */ /* 0x000fc6000000001b */
[----:B------:R2:W5:Y:S01]  /*0720*/  @!P1 LDG.E.U16 R29, desc[UR4][R18.64] ;  /* 0x00000004121d9981 */ /* 0x000562000c1e1500 */
[----:B------:R-:W-:Y:S01]  /*0730*/  @!P1 IMAD.WIDE.U32 R36, R31, 0x2, R36 ;  /* 0x000000021f249825 */ /* 0x000fe200078e0024 */
[----:B------:R-:W-:-:S04]  /*0740*/  @!P1 IADD3 R0, PT, PT, R0, 0x80, RZ ;  /* 0x0000008000009810 */ /* 0x000fc80007ffe0ff */
[----:B------:R3:W5:Y:S01]  /*0750*/  @!P1 LDG.E.U16 R27, desc[UR4][R36.64] ;  /* 0x00000004241b9981 */ /* 0x000762000c1e1500 */
[----:B--2---:R-:W2:Y:S01]  /*0760*/  LDC.64 R18, c[0x0][0x398] ;  /* 0x0000e600ff127b82 */ /* 0x004ea20000000a00 */
[----:B------:R-:W-:-:S07]  /*0770*/  ISETP.GE.U32.AND P0, PT, R0, R3, PT ;  /* 0x000000030000720c */ /* 0x000fce0003f06070 */
[----:B---3--:R-:W3:Y:S01]  /*0780*/  LDC.64 R36, c[0x0][0x390] ;  /* 0x0000e400ff247b82 */ /* 0x008ee20000000a00 */
[----:B------:R-:W-:Y:S01]  /*0790*/  PRMT R28, RZ, 0x7610, R28 ;  /* 0x00007610ff1c7816 */ /* 0x000fe2000000001c */
[----:B0-----:R-:W-:Y:S01]  /*07a0*/  @!P1 IMAD.WIDE.U32 R34, R31, 0x2, R34 ;  /* 0x000000021f229825 */ /* 0x001fe200078e0022 */
[----:B------:R-:W-:-:S03]  /*07b0*/  PRMT R30, RZ, 0x7610, R30 ;  /* 0x00007610ff1e7816 */ /* 0x000fc6000000001e */
[----:B-1----:R-:W-:Y:S01]  /*07c0*/  @!P1 IMAD.WIDE.U32 R32, R31, 0x2, R32 ;  /* 0x000000021f209825 */ /* 0x002fe200078e0020 */
[----:B------:R0:W5:Y:S04]  /*07d0*/  @!P1 LDG.E.U16 R28, desc[UR4][R34.64] ;  /* 0x00000004221c9981 */ /* 0x000168000c1e1500 */
[----:B------:R1:W5:Y:S01]  /*07e0*/  @!P1 LDG.E.U16 R30, desc[UR4][R32.64] ;  /* 0x00000004201e9981 */ /* 0x000362000c1e1500 */
[----:B0-----:R-:W-:Y:S02]  /*07f0*/  @!P0 IADD3 R35, PT, PT, R2, R0, RZ ;  /* 0x0000000002238210 */ /* 0x001fe40007ffe0ff */
[----:B-1----:R-:W-:-:S03]  /*0800*/  PRMT R32, RZ, 0x7610, R32 ;  /* 0x00007610ff207816 */ /* 0x002fc60000000020 */
[----:B--2---:R-:W-:Y:S01]  /*0810*/  @!P0 IMAD.WIDE.U32 R18, R35, 0x2, R18 ;  /* 0x0000000223128825 */ /* 0x004fe200078e0012 */
        /* <DEDUP_REMOVED lines=46> */
.L_x_2851:
[----:B------:R-:W-:Y:S05]  /*0b00*/  BSYNC.RECONVERGENT B0 ;  /* 0x0000000000007941 */ /* 0x000fea0003800200 */
.L_x_2850:
[----:B-----5:R-:W-:Y:S01]  /*0b10*/  IADD3 R4, PT, PT, R5, 0x80, RZ ;  /* 0x0000008005047810 */ /* 0x020fe20007ffe0ff */
[----:B------:R-:W-:Y:S03]  /*0b20*/  BSSY.RECONVERGENT B0, `(.L_x_2852) ;  /* 0x000000f000007945 */ /* 0x000fe60003800200 */
[----:B------:R-:W-:-:S13]  /*0b30*/  ISETP.GE.U32.AND P1, PT, R4, R3, PT ;  /* 0x000000030400720c */ /* 0x000fda0003f26070 */
[----:B------:R-:W-:Y:S05]  /*0b40*/  @P1 BRA `(.L_x_2853) ;  /* 0x0000000000301947 */ /* 0x000fea0003800000 */
[----:B------:R-:W-:Y:S02]  /*0b50*/  HADD2.F32 R10, -RZ, R10.H0_H0 ;  /* 0x2000000aff0a7230 */ /* 0x000fe40000004100 */
        /* <DEDUP_REMOVED lines=11> */
.L_x_2853:
[----:B------:R-:W-:Y:S05]  /*0c10*/  BSYNC.RECONVERGENT B0 ;  /* 0x0000000000007941 */ /* 0x000fea0003800200 */
.L_x_2852:
[----:B------:R-:W-:Y:S01]  /*0c20*/  IADD3 R6, PT, PT, R5, 0x100, RZ ;  /* 0x0000010005067810 */ /* 0x000fe20007ffe0ff */
        /* <DEDUP_REMOVED lines=15> */
.L_x_2855:
[----:B------:R-:W-:Y:S05]  /*0d20*/  BSYNC.RECONVERGENT B0 ;  /* 0x0000000000007941 */ /* 0x000fea0003800200 */
.L_x_2854:
[----:B------:R-:W0:Y:S01]  /*0d30*/  @!P0 LDC.64 R6, c[0x0][0x388] ;  /* 0x0000e200ff068b82 */ /* 0x000e220000000a00 */
[C---:B------:R-:W-:Y:S01]  /*0d40*/  IADD3 R12, PT, PT, R5.reuse, 0x180, RZ ;  /* 0x00000180050c7810 */ /* 0x040fe20007ffe0ff */
[----:B------:R-:W-:Y:S01]  /*0d50*/  BSSY.RECONVERGENT B0, `(.L_x_2856) ;  /* 0x0000019000007945 */ /* 0x000fe20003800200 */
[C---:B------:R-:W-:Y:S02]  /*0d60*/  IADD3 R14, PT, PT, R5.reuse, 0x280, RZ ;  /* 0x00000280050e7810 */ /* 0x040fe40007ffe0ff */
[-C--:B------:R-:W-:Y:S02]  /*0d70*/  ISETP.GE.U32.AND P1, PT, R12, R3.reuse, PT ;  /* 0x000000030c00720c */ /* 0x080fe40003f26070 */
[----:B------:R-:W-:Y:S02]  /*0d80*/  IADD3 R12, PT, PT, R5, 0x200, RZ ;  /* 0x00000200050c7810 */ /* 0x000fe40007ffe0ff */
[-C--:B------:R-:W-:Y:S02]  /*0d90*/  ISETP.GE.U32.AND P3, PT, R14, R3.reuse, PT ;  /* 0x000000030e00720c */ /* 0x080fe40003f66070 */
[----:B------:R-:W-:-:S02]  /*0da0*/  ISETP.GE.U32.AND P2, PT, R12, R3, PT ;  /* 0x000000030c00720c */ /* 0x000fc40003f46070 */
[----:B------:R-:W-:Y:S02]  /*0db0*/  @!P0 IADD3 R11, PT, PT, R2, R5, RZ ;  /* 0x00000005020b8210 */ /* 0x000fe40007ffe0ff */
[C---:B------:R-:W-:Y:S02]  /*0dc0*/  IADD3 R12, PT, PT, R5.reuse, 0x300, RZ ;  /* 0x00000300050c7810 */ /* 0x040fe40007ffe0ff */
[----:B------:R-:W-:Y:S02]  /*0dd0*/  IADD3 R14, PT, PT, R5, 0x380, RZ ;  /* 0x00000380050e7810 */ /* 0x000fe40007ffe0ff */
[-C--:B------:R-:W-:Y:S02]  /*0de0*/  ISETP.GE.U32.AND P4, PT, R12, R3.reuse, PT ;  /* 0x000000030c00720c */ /* 0x080fe40003f86070 */
[----:B------:R-:W-:Y:S01]  /*0df0*/  ISETP.GE.U32.AND P5, PT, R14, R3, PT ;  /* 0x000000030e00720c */ /* 0x000fe20003fa6070 */
[----:B0-----:R-:W-:Y:S01]  /*0e00*/  @!P0 IMAD.WIDE.U32 R6, R11, 0x2, R6 ;  /* 0x000000020b068825 */ /* 0x001fe200078e0006 */
[----:B------:R-:W-:Y:S11]  /*0e10*/  @P1 BRA `(.L_x_2857) ;  /* 0x0000000000301947 */ /* 0x000ff60003800000 */
        /* <DEDUP_REMOVED lines=12> */
.L_x_2857:
[----:B------:R-:W-:Y:S05]  /*0ee0*/  BSYNC.RECONVERGENT B0 ;  /* 0x0000000000007941 */ /* 0x000fea0003800200 */
.L_x_2856:
[----:B------:R-:W-:Y:S04]  /*0ef0*/  BSSY.RECONVERGENT B0, `(.L_x_2858) ;  /* 0x000000e000007945 */ /* 0x000fe80003800200 */
        /* <DEDUP_REMOVED lines=13> */
.L_x_2859:
[----:B------:R-:W-:Y:S05]  /*0fd0*/  BSYNC.RECONVERGENT B0 ;  /* 0x0000000000007941 */ /* 0x000fea0003800200 */
.L_x_2858:
        /* <DEDUP_REMOVED lines=14> */
.L_x_2861:
[----:B------:R-:W-:Y:S05]  /*10c0*/  BSYNC.RECONVERGENT B0 ;  /* 0x0000000000007941 */ /* 0x000fea0003800200 */
.L_x_2860:
        /* <DEDUP_REMOVED lines=14> */
.L_x_2863:
[----:B------:R-:W-:Y:S05]  /*11b0*/  BSYNC.RECONVERGENT B0 ;  /* 0x0000000000007941 */ /* 0x000fea0003800200 */
.L_x_2862:
        /* <DEDUP_REMOVED lines=14> */
.L_x_2865:
[----:B------:R-:W-:Y:S05]  /*12a0*/  BSYNC.RECONVERGENT B0 ;  /* 0x0000000000007941 */ /* 0x000fea0003800200 */
.L_x_2864:
[----:B------:R-:W-:Y:S01]  /*12b0*/  @!P0 MOV R5, R4 ;  /* 0x0000000400058202 */ /* 0x000fe20000000f00 */
[----:B------:R0:W-:Y:S01]  /*12c0*/  @!P0 STG.E.U16 desc[UR4][R6.64], R8 ;  /* 0x0000000806008986 */ /* 0x0001e2000c101504 */
[----:B------:R-:W-:Y:S04]  /*12d0*/  BSSY.RECONVERGENT B0, `(.L_x_2866) ;  /* 0x000002d000007945 */ /* 0x000fe80003800200 */
[----:B------:R-:W-:Y:S01]  /*12e0*/  BSSY.RELIABLE B1, `(.L_x_2867) ;  /* 0x0000025000017945 */ /* 0x000fe20003800100 */
[----:B------:R-:W-:-:S13]  /*12f0*/  ISETP.GE.U32.AND P0, PT, R5, R3, PT ;  /* 0x000000030500720c */ /* 0x000fda0003f06070 */
[----:B0-----:R-:W-:Y:S05]  /*1300*/  @P0 BRA `(.L_x_2868) ;  /* 0x0000000000300947 */ /* 0x001fea0003800000 */
[----:B------:R-:W0:Y:S01]  /*1310*/  LDC.64 R6, c[0x0][0x388] ;  /* 0x0000e200ff067b82 */ /* 0x000e220000000a00 */
[----:B------:R-:W-:Y:S02]  /*1320*/  IADD3 R15, PT, PT, R2, R5, RZ ;  /* 0x00000005020f7210 */ /* 0x000fe40007ffe0ff */
[----:B------:R-:W-:-:S04]  /*1330*/  IADD3 R5, PT, PT, R5, 0x80, RZ ;  /* 0x0000008005057810 */ /* 0x000fc80007ffe0ff */
        /* <DEDUP_REMOVED lines=9> */
.L_x_2868:
[----:B------:R-:W-:-:S13]  /*13d0*/  ISETP.GE.U32.AND P0, PT, R5, R3, PT ;  /* 0x000000030500720c */ /* 0x000fda0003f06070 */
[----:B------:R-:W-:Y:S05]  /*13e0*/  @P0 BRA `(.L_x_2870) ;  /* 0x0000000000300947 */ /* 0x000fea0003800000 */
[----:B0-----:R-:W0:Y:S01]  /*13f0*/  LDC.64 R6, c[0x0][0x388] ;  /* 0x0000e200ff067b82 */ /* 0x001e220000000a00 */
[----:B------:R-:W-:Y:S02]  /*1400*/  IADD3 R9, PT, PT, R2, R5, RZ ;  /* 0x0000000502097210 */ /* 0x000fe40007ffe0ff */
[----:B------:R-:W-:-:S03]  /*1410*/  IADD3 R5, PT, PT, R5, 0x80, RZ ;  /* 0x0000008005057810 */ /* 0x000fc60007ffe0ff */
[----:B0-----:R-:W-:-:S05]  /*1420*/  IMAD.WIDE.U32 R6, R9, 0x2, R6 ;  /* 0x0000000209067825 */ /* 0x001fca00078e0006 */
[----:B------:R1:W-:Y:S02]  /*1430*/  STG.E.U16 desc[UR4][R6.64], R11 ;  /* 0x0000000b06007986 */ /* 0x0003e4000c101504 */
.L_x_2869:
[----:B------:R-:W-:-:S13]  /*1440*/  ISETP.GE.U32.AND P0, PT, R5, R3, PT ;  /* 0x000000030500720c */ /* 0x000fda0003f06070 */
[----:B------:R-:W-:Y:S05]  /*1450*/  @P0 BRA `(.L_x_2871) ;  /* 0x0000000000340947 */ /* 0x000fea0003800000 */
[----:B01----:R-:W0:Y:S01]  /*1460*/  LDC.64 R6, c[0x0][0x388] ;  /* 0x0000e200ff067b82 */ /* 0x003e220000000a00 */
[----:B------:R-:W-:Y:S02]  /*1470*/  IADD3 R9, PT, PT, R2, R5, RZ ;  /* 0x0000000502097210 */ /* 0x000fe40007ffe0ff */
[----:B------:R-:W-:-:S03]  /*1480*/  IADD3 R5, PT, PT, R5, 0x80, RZ ;  /* 0x0000008005057810 */ /* 0x000fc60007ffe0ff */
[----:B0-----:R-:W-:-:S05]  /*1490*/  IMAD.WIDE.U32 R6, R9, 0x2, R6 ;  /* 0x0000000209067825 */ /* 0x001fca00078e0006 */
[----:B------:R1:W-:Y:S02]  /*14a0*/  STG.E.U16 desc[UR4][R6.64], R12 ;  /* 0x0000000c06007986 */ /* 0x0003e4000c101504 */
.L_x_2870:
[----:B------:R-:W-:-:S13]  /*14b0*/  ISETP.GE.U32.AND P0, PT, R5, R3, PT ;  /* 0x000000030500720c */ /* 0x000fda0003f06070 */
[----:B------:R-:W-:Y:S05]  /*14c0*/  @P0 BREAK.RELIABLE B1 ;  /* 0x0000000000010942 */ /* 0x000fea0003800100 */
[----:B------:R-:W-:Y:S05]  /*14d0*/  @P0 BRA `(.L_x_2872) ;  /* 0x0000000000300947 */ /* 0x000fea0003800000 */
[----:B01----:R-:W0:Y:S01]  /*14e0*/  LDC.64 R6, c[0x0][0x388] ;  /* 0x0000e200ff067b82 */ /* 0x003e220000000a00 */
[----:B------:R-:W-:Y:S02]  /*14f0*/  IADD3 R9, PT, PT, R2, R5, RZ ;  /* 0x0000000502097210 */ /* 0x000fe40007ffe0ff */
[----:B------:R-:W-:-:S03]  /*1500*/  IADD3 R5, PT, PT, R5, 0x80, RZ ;  /* 0x0000008005057810 */ /* 0x000fc60007ffe0ff */
[----:B0-----:R-:W-:-:S05]  /*1510*/  IMAD.WIDE.U32 R6, R9, 0x2, R6 ;  /* 0x0000000209067825 */ /* 0x001fca00078e0006 */
[----:B------:R2:W-:Y:S02]  /*1520*/  STG.E.U16 desc[UR4][R6.64], R13 ;  /* 0x0000000d06007986 */ /* 0x0005e4000c101504 */
.L_x_2871:
[----:B------:R-:W-:Y:S05]  /*1530*/  BSYNC.RELIABLE B1 ;  /* 0x0000000000017941 */ /* 0x000fea0003800100 */
.L_x_2867:
[----:B------:R-:W-:-:S13]  /*1540*/  ISETP.GE.U32.AND P0, PT, R5, R3, PT ;  /* 0x000000030500720c */ /* 0x000fda0003f06070 */
[----:B012---:R-:W0:Y:S01]  /*1550*/  @!P0 LDC.64 R6, c[0x0][0x388] ;  /* 0x0000e200ff068b82 */ /* 0x007e220000000a00 */
[----:B------:R-:W-:Y:S02]  /*1560*/  @!P0 IADD3 R9, PT, PT, R2, R5, RZ ;  /* 0x0000000502098210 */ /* 0x000fe40007ffe0ff */
[----:B------:R-:W-:-:S03]  /*1570*/  @!P0 IADD3 R5, PT, PT, R5, 0x80, RZ ;  /* 0x0000008005058810 */ /* 0x000fc60007ffe0ff */
[----:B0-----:R-:W-:-:S05]  /*1580*/  @!P0 IMAD.WIDE.U32 R6, R9, 0x2, R6 ;  /* 0x0000000209068825 */ /* 0x001fca00078e0006 */
[----:B------:R2:W-:Y:S02]  /*1590*/  @!P0 STG.E.U16 desc[UR4][R6.64], R14 ;  /* 0x0000000e06008986 */ /* 0x0005e4000c101504 */
.L_x_2872:
[----:B------:R-:W-:Y:S05]  /*15a0*/  BSYNC.RECONVERGENT B0 ;  /* 0x0000000000007941 */ /* 0x000fea0003800200 */
.L_x_2866:
        /* <DEDUP_REMOVED lines=8> */
.L_x_2849:
        /* <DEDUP_REMOVED lines=12> */
[----:B------:R-:W-:-:S04]  /*16f0*/  IMAD.WIDE.U32 R10, R7, 0x4, R10 ;  /* 0x00000004070a7825 */ /* 0x000fc800078e000a */
[----:B0-----:R-:W-:Y:S01]  /*1700*/  IMAD.WIDE.U32 R4, R2, 0x2, R4 ;  /* 0x0000000202047825 */ /* 0x001fe200078e0004 */
[----:B------:R-:W2:Y:S04]  /*1710*/  LDG.E R19, desc[UR4][R10.64] ;  /* 0x000000040a137981 */ /* 0x000ea8000c1e1900 */
[----:B------:R-:W2:Y:S01]  /*1720*/  LDG.E R18, desc[UR4][R10.64+0x200] ;  /* 0x000200040a127981 */ /* 0x000ea2000c1e1900 */
[----:B------:R-:W-:-:S03]  /*1730*/  IMAD.WIDE.U32 R24, R7, 0x4, R4 ;  /* 0x0000000407187825 */ /* 0x000fc600078e0004 */
[----:B------:R-:W2:Y:S01]  /*1740*/  LDG.E R0, desc[UR4][R10.64+0x400] ;  /* 0x000400040a007981 */ /* 0x000ea2000c1e1900 */
[----:B---3--:R-:W-:-:S03]  /*1750*/  IMAD.WIDE.U32 R4, R2, 0x2, R16 ;  /* 0x0000000202047825 */ /* 0x008fc600078e0010 */
[----:B------:R-:W3:Y:S01]  /*1760*/  LDG.E R22, desc[UR4][R24.64] ;  /* 0x0000000418167981 */ /* 0x000ee2000c1e1900 */
[----:B------:R-:W-:-:S03]  /*1770*/  IMAD.WIDE.U32 R4, R7, 0x4, R4 ;  /* 0x0000000407047825 */ /* 0x000fc600078e0004 */
[----:B------:R-:W3:Y:S04]  /*1780*/  LDG.E R20, desc[UR4][R24.64+0x200] ;  /* 0x0002000418147981 */ /* 0x000ee8000c1e1900 */
[----:B------:R-:W3:Y:S04]  /*1790*/  LDG.E R16, desc[UR4][R4.64] ;  /* 0x0000000404107981 */ /* 0x000ee8000c1e1900 */
[----:B------:R-:W3:Y:S04]  /*17a0*/  LDG.E R12, desc[UR4][R4.64+0x200] ;  /* 0x00020004040c7981 */ /* 0x000ee8000c1e1900 */
[----:B------:R-:W3:Y:S04]  /*17b0*/  LDG.E R3, desc[UR4][R24.64+0x400] ;  /* 0x0004000418037981 */ /* 0x000ee8000c1e1900 */
[----:B------:R0:W3:Y:S04]  /*17c0*/  LDG.E R8, desc[UR4][R10.64+0x600] ;  /* 0x000600040a087981 */ /* 0x0000e8000c1e1900 */
[----:B------:R-:W3:Y:S04]  /*17d0*/  LDG.E R6, desc[UR4][R24.64+0x600] ;  /* 0x0006000418067981 */ /* 0x000ee8000c1e1900 */
[----:B------:R-:W3:Y:S04]  /*17e0*/  LDG.E R9, desc[UR4][R4.64+0x400] ;  /* 0x0004000404097981 */ /* 0x000ee8000c1e1900 */
[----:B------:R1:W3:Y:S01]  /*17f0*/  LDG.E R17, desc[UR4][R4.64+0x600] ;  /* 0x0006000404117981 */ /* 0x0002e2000c1e1900 */
[----:B----4-:R-:W-:-:S02]  /*1800*/  HADD2.F32 R23, -RZ, R15.H0_H0 ;  /* 0x2000000fff177230 */ /* 0x010fc40000004100 */
[----:B------:R-:W-:-:S03]  /*1810*/  HADD2.F32 R15, -RZ, R15.H1_H1 ;  /* 0x3000000fff0f7230 */ /* 0x000fc60000004100 */
[----:B------:R-:W-:Y:S01]  /*1820*/  FMUL.FTZ R23, R23, -1.4426950216293334961 ;  /* 0xbfb8aa3b17177820 */ /* 0x000fe20000410000 */
[----:B-----5:R-:W-:Y:S02]  /*1830*/  HADD2.F32 R26, -RZ, R13.H0_H0 ;  /* 0x2000000dff1a7230 */ /* 0x020fe40000004100 */
[----:B------:R-:W-:-:S03]  /*1840*/  FMUL.FTZ R15, R15, -1.4426950216293334961 ;  /* 0xbfb8aa3b0f0f7820 */ /* 0x000fc60000410000 */
[----:B------:R-:W4:Y:S01]  /*1850*/  MUFU.EX2 R23, R23 ;  /* 0x0000001700177308 */ /* 0x000f220000000800 */
[----:B------:R-:W-:Y:S01]  /*1860*/  FMUL.FTZ R26, R26, -1.4426950216293334961 ;  /* 0xbfb8aa3b1a1a7820 */ /* 0x000fe20000410000 */
[----:B------:R-:W-:Y:S02]  /*1870*/  HADD2.F32 R13, -RZ, R13.H1_H1 ;  /* 0x3000000dff0d7230 */ /* 0x000fe40000004100 */
[----:B0-----:R-:W0:Y:S01]  /*1880*/  MUFU.EX2 R10, R15 ;  /* 0x0000000f000a7308 */ /* 0x001e220000000800 */
[--C-:B-1----:R-:W-:Y:S02]  /*1890*/  HADD2.F32 R4, -RZ, R21.reuse.H0_H0 ;  /* 0x20000015ff047230 */ /* 0x102fe40000004100 */
[----:B------:R-:W-:Y:S01]  /*18a0*/  HADD2.F32 R21, -RZ, R21.H1_H1 ;  /* 0x30000015ff157230 */ /* 0x000fe20000004100 */
[----:B------:R-:W1:Y:S01]  /*18b0*/  MUFU.EX2 R26, R26 ;  /* 0x0000001a001a7308 */ /* 0x000e620000000800 */
[--C-:B------:R-:W-:Y:S02]  /*18c0*/  HADD2.F32 R11, -RZ, R14.reuse.H0_H0 ;  /* 0x2000000eff0b7230 */ /* 0x100fe40000004100 */
[----:B------:R-:W-:Y:S01]  /*18d0*/  FMUL.FTZ R13, R13, -1.4426950216293334961 ;  /* 0xbfb8aa3b0d0d7820 */ /* 0x000fe20000410000 */
[----:B------:R-:W-:Y:S01]  /*18e0*/  FMUL.FTZ R5, R4, -1.4426950216293334961 ;  /* 0xbfb8aa3b04057820 */ /* 0x000fe20000410000 */
[----:B------:R-:W-:-:S02]  /*18f0*/  HADD2.F32 R14, -RZ, R14.H1_H1 ;  /* 0x3000000eff0e7230 */ /* 0x000fc40000004100 */
[----:B------:R-:W-:Y:S01]  /*1900*/  FMUL.FTZ R4, R21, -1.4426950216293334961 ;  /* 0xbfb8aa3b15047820 */ /* 0x000fe20000410000 */
[----:B------:R-:W-:Y:S01]  /*1910*/  FMUL.FTZ R24, R11, -1.4426950216293334961 ;  /* 0xbfb8aa3b0b187820 */ /* 0x000fe20000410000 */
[----:B----4-:R-:W-:Y:S01]  /*1920*/  FADD.FTZ R21, R23, 1 ;  /* 0x3f80000017157421 */ /* 0x010fe20000010000 */
[----:B------:R1:W4:Y:S01]  /*1930*/  MUFU.EX2 R11, R13 ;  /* 0x0000000d000b7308 */ /* 0x0003220000000800 */
[----:B------:R-:W-:Y:S01]  /*1940*/  FMUL.FTZ R27, R14, -1.4426950216293334961 ;  /* 0xbfb8aa3b0e1b7820 */ /* 0x000fe20000410000 */
[----:B0-----:R-:W-:-:S03]  /*1950*/  FADD.FTZ R14, R10, 1 ;  /* 0x3f8000000a0e7421 */ /* 0x001fc60000010000 */
[----:B------:R-:W0:Y:S01]  /*1960*/  MUFU.RCP R21, R21 ;  /* 0x0000001500157308 */ /* 0x000e220000001000 */
[----:B-1----:R-:W-:-:S07]  /*1970*/  FADD.FTZ R13, R26, 1 ;  /* 0x3f8000001a0d7421 */ /* 0x002fce0000010000 */
[----:B------:R2:W1:Y:S04]  /*1980*/  MUFU.EX2 R25, R24 ;  /* 0x0000001800197308 */ /* 0x0004680000000800 */
[----:B------:R-:W5:Y:S01]  /*1990*/  MUFU.RCP R14, R14 ;  /* 0x0000000e000e7308 */ /* 0x000f620000001000 */
[----:B----4-:R-:W-:Y:S01]  /*19a0*/  FADD.FTZ R11, R11, 1 ;  /* 0x3f8000000b0b7421 */ /* 0x010fe20000010000 */
[----:B--2---:R-:W-:-:S06]  /*19b0*/  HADD2.F32 R24, -RZ, R19.H0_H0 ;  /* 0x20000013ff187230 */ /* 0x004fcc0000004100 */
[----:B------:R-:W2:Y:S01]  /*19c0*/  MUFU.RCP R13, R13 ;  /* 0x0000000d000d7308 */ /* 0x000ea20000001000 */
[----:B---3--:R-:W-:Y:S02]  /*19d0*/  HADD2.F32 R23, -RZ, R22.H0_H0 ;  /* 0x20000016ff177230 */ /* 0x008fe40000004100 */
[----:B-1----:R-:W-:-:S05]  /*19e0*/  FADD.FTZ R10, R25, 1 ;  /* 0x3f800000190a7421 */ /* 0x002fca0000010000 */
[----:B------:R-:W1:Y:S04]  /*19f0*/  MUFU.EX2 R5, R5 ;  /* 0x0000000500057308 */ /* 0x000e680000000800 */
[----:B------:R1:W3:Y:S01]  /*1a00*/  MUFU.EX2 R15, R27 ;  /* 0x0000001b000f7308 */ /* 0x0002e20000000800 */
[----:B0-----:R-:W-:-:S03]  /*1a10*/  FFMA.FTZ R24, -R24, R21, R24 ;  /* 0x0000001518187223 */ /* 0x001fc60000010118 */
[----:B------:R-:W0:Y:S01]  /*1a20*/  MUFU.RCP R11, R11 ;  /* 0x0000000b000b7308 */ /* 0x000e220000001000 */
[----:B------:R-:W-:Y:S02]  /*1a30*/  HADD2.F32 R25, -RZ, R19.H1_H1 ;  /* 0x30000013ff197230 */ /* 0x000fe40000004100 */
[----:B------:R-:W-:Y:S01]  /*1a40*/  FMUL.FTZ R23, R23, R24 ;  /* 0x0000001817177220 */ /* 0x000fe20000410000 */
[----:B------:R-:W-:-:S04]  /*1a50*/  HADD2.F32 R19, -RZ, R22.H1_H1 ;  /* 0x30000016ff137230 */ /* 0x000fc80000004100 */
[----:B------:R-:W4:Y:S01]  /*1a60*/  MUFU.EX2 R4, R4 ;  /* 0x0000000400047308 */ /* 0x000f220000000800 */
[----:B-----5:R-:W-:Y:S01]  /*1a70*/  FFMA.FTZ R24, -R25, R14, R25 ;  /* 0x0000000e19187223 */ /* 0x020fe20000010119 */
[----:B------:R-:W-:Y:S02]  /*1a80*/  HADD2.F32 R26, -RZ, R18.H0_H0 ;  /* 0x20000012ff1a7230 */ /* 0x000fe40000004100 */
[----:B-1----:R-:W-:Y:S01]  /*1a90*/  FADD.FTZ R27, R5, 1 ;  /* 0x3f800000051b7421 */ /* 0x002fe20000010000 */
[----:B------:R-:W-:Y:S02]  /*1aa0*/  HADD2.F32 R22, -RZ, R16.H0_H0 ;  /* 0x20000010ff167230 */ /* 0x000fe40000004100 */
[----:B------:R-:W-:Y:S01]  /*1ab0*/  FMUL.FTZ R19, R19, R24 ;  /* 0x0000001813137220 */ /* 0x000fe20000410000 */
[----:B------:R-:W-:Y:S02]  /*1ac0*/  HADD2.F32 R5, -RZ, R20.H0_H0 ;  /* 0x20000014ff057230 */ /* 0x000fe40000004100 */
[----:B---3--:R-:W-:Y:S01]  /*1ad0*/  FADD.FTZ R15, R15, 1 ;  /* 0x3f8000000f0f7421 */ /* 0x008fe20000010000 */
[----:B--2---:R-:W-:Y:S01]  /*1ae0*/  FFMA.FTZ R26, -R26, R13, R26 ;  /* 0x0000000d1a1a7223 */ /* 0x004fe2000001011a */
[----:B------:R-:W-:-:S02]  /*1af0*/  HADD2.F32 R24, -RZ, R18.H1_H1 ;  /* 0x30000012ff187230 */ /* 0x000fc40000004100 */
[----:B------:R-:W-:Y:S01]  /*1b00*/  FFMA.FTZ R21, R22, R21, R23 ;  /* 0x0000001516157223 */ /* 0x000fe20000010017 */
[----:B------:R-:W-:Y:S02]  /*1b10*/  HADD2.F32 R18, -RZ, R16.H1_H1 ;  /* 0x30000010ff127230 */ /* 0x000fe40000004100 */
[----:B------:R-:W-:Y:S01]  /*1b20*/  FMUL.FTZ R23, R5, R26 ;  /* 0x0000001a05177220 */ /* 0x000fe20000410000 */
[----:B------:R-:W1:Y:S01]  /*1b30*/  MUFU.RCP R10, R10 ;  /* 0x0000000a000a7308 */ /* 0x000e620000001000 */
[----:B----4-:R-:W-:Y:S01]  /*1b40*/  FADD.FTZ R16, R4, 1 ;  /* 0x3f80000004107421 */ /* 0x010fe20000010000 */
[----:B------:R-:W-:Y:S02]  /*1b50*/  HADD2.F32 R4, -RZ, R20.H1_H1 ;  /* 0x30000014ff047230 */ /* 0x000fe40000004100 */
[----:B0-----:R-:W-:Y:S01]  /*1b60*/  FFMA.FTZ R5, -R24, R11, R24 ;  /* 0x0000000b18057223 */ /* 0x001fe20000010118 */
[----:B------:R-:W-:-:S03]  /*1b70*/  HADD2.F32 R20, -RZ, R12.H0_H0 ;  /* 0x2000000cff147230 */ /* 0x000fc60000004100 */
[----:B------:R-:W0:Y:S01]  /*1b80*/  MUFU.RCP R15, R15 ;  /* 0x0000000f000f7308 */ /* 0x000e220000001000 */
[----:B------:R-:W-:Y:S01]  /*1b90*/  FMUL.FTZ R25, R4, R5 ;  /* 0x0000000504197220 */ /* 0x000fe20000410000 */
[----:B------:R-:W-:Y:S01]  /*1ba0*/  HADD2.F32 R12, -RZ, R12.H1_H1 ;  /* 0x3000000cff0c7230 */ /* 0x000fe20000004100 */
[----:B------:R-:W2:Y:S05]  /*1bb0*/  LDC.64 R4, c[0x0][0x388] ;  /* 0x0000e200ff047b82 */ /* 0x000eaa0000000a00 */
[----:B------:R-:W3:Y:S01]  /*1bc0*/  MUFU.RCP R22, R27 ;  /* 0x0000001b00167308 */ /* 0x000ee20000001000 */
[----:B------:R-:W-:Y:S01]  /*1bd0*/  FFMA.FTZ R14, R18, R14, R19 ;  /* 0x0000000e120e7223 */ /* 0x000fe20000010013 */
[----:B------:R-:W-:-:S06]  /*1be0*/  FFMA.FTZ R12, R12, R11, R25 ;  /* 0x0000000b0c0c7223 */ /* 0x000fcc0000010019 */
[----:B------:R-:W4:Y:S01]  /*1bf0*/  MUFU.RCP R16, R16 ;  /* 0x0000001000107308 */ /* 0x000f220000001000 */
[--C-:B------:R-:W-:Y:S02]  /*1c00*/  HADD2.F32 R11, -RZ, R3.reuse.H0_H0 ;  /* 0x20000003ff0b7230 */ /* 0x100fe40000004100 */
[----:B------:R-:W-:Y:S01]  /*1c10*/  FFMA.FTZ R13, R20, R13, R23 ;  /* 0x0000000d140d7223 */ /* 0x000fe20000010017 */
[----:B------:R-:W-:Y:S02]  /*1c20*/  HADD2.F32 R18, -RZ, R3.H1_H1 ;  /* 0x30000003ff127230 */ /* 0x000fe40000004100 */
[--C-:B------:R-:W-:Y:S02]  /*1c30*/  HADD2.F32 R3, -RZ, R0.reuse.H0_H0 ;  /* 0x20000000ff037230 */ /* 0x100fe40000004100 */
[----:B------:R-:W-:Y:S02]  /*1c40*/  HADD2.F32 R20, -RZ, R0.H1_H1 ;  /* 0x30000000ff147230 */ /* 0x000fe40000004100 */
[----:B------:R-:W-:-:S02]  /*1c50*/  HADD2.F32 R23, -RZ, R8.H0_H0 ;  /* 0x20000008ff177230 */ /* 0x000fc40000004100 */
[----:B-1----:R-:W-:Y:S01]  /*1c60*/  FFMA.FTZ R0, -R3, R10, R3 ;  /* 0x0000000a03007223 */ /* 0x002fe20000010103 */
[----:B------:R-:W-:Y:S02]  /*1c70*/  HADD2.F32 R19, -RZ, R6.H0_H0 ;  /* 0x20000006ff137230 */ /* 0x000fe40000004100 */
[----:B0-----:R-:W-:Y:S01]  /*1c80*/  FFMA.FTZ R3, -R20, R15, R20 ;  /* 0x0000000f14037223 */ /* 0x001fe20000010114 */
[----:B------:R-:W-:Y:S02]  /*1c90*/  HADD2.F32 R25, -RZ, R8.H1_H1 ;  /* 0x30000008ff197230 */ /* 0x000fe40000004100 */
[----:B------:R-:W-:Y:S02]  /*1ca0*/  HADD2.F32 R24, -RZ, R6.H1_H1 ;  /* 0x30000006ff187230 */ /* 0x000fe40000004100 */
[----:B---3--:R-:W-:Y:S01]  /*1cb0*/  FFMA.FTZ R6, -R23, R22, R23 ;  /* 0x0000001617067223 */ /* 0x008fe20000010117 */
[----:B------:R-:W-:Y:S01]  /*1cc0*/  FMUL.FTZ R0, R11, R0 ;  /* 0x000000000b007220 */ /* 0x000fe20000410000 */
[----:B----4-:R-:W-:Y:S01]  /*1cd0*/  FFMA.FTZ R25, -R25, R16, R25 ;  /* 0x0000001019197223 */ /* 0x010fe20000010119 */
[----:B------:R-:W-:Y:S01]  /*1ce0*/  FMUL.FTZ R11, R18, R3 ;  /* 0x00000003120b7220 */ /* 0x000fe20000410000 */
[----:B------:R-:W-:Y:S01]  /*1cf0*/  FMUL.FTZ R8, R19, R6 ;  /* 0x0000000613087220 */ /* 0x000fe20000410000 */
[----:B------:R-:W-:-:S02]  /*1d00*/  HADD2.F32 R3, -RZ, R9.H0_H0 ;  /* 0x20000009ff037230 */ /* 0x000fc40000004100 */
[----:B------:R-:W-:Y:S02]  /*1d10*/  HADD2.F32 R6, -RZ, R9.H1_H1 ;  /* 0x30000009ff067230 */ /* 0x000fe40000004100 */
[--C-:B------:R-:W-:Y:S02]  /*1d20*/  HADD2.F32 R9, -RZ, R17.reuse.H0_H0 ;  /* 0x20000011ff097230 */ /* 0x100fe40000004100 */
[----:B------:R-:W-:Y:S01]  /*1d30*/  FMUL.FTZ R24, R24, R25 ;  /* 0x0000001918187220 */ /* 0x000fe20000410000 */
[----:B------:R-:W-:Y:S02]  /*1d40*/  HADD2.F32 R17, -RZ, R17.H1_H1 ;  /* 0x30000011ff117230 */ /* 0x000fe40000004100 */
[----:B------:R-:W-:Y:S01]  /*1d50*/  FFMA.FTZ R0, R3, R10, R0 ;  /* 0x0000000a03007223 */ /* 0x000fe20000010000 */
[----:B--2---:R-:W-:-:S04]  /*1d60*/  IMAD.WIDE.U32 R4, R2, 0x2, R4 ;  /* 0x0000000202047825 */ /* 0x004fc800078e0004 */
[----:B------:R-:W-:Y:S01]  /*1d70*/  FFMA.FTZ R11, R6, R15, R11 ;  /* 0x0000000f060b7223 */ /* 0x000fe2000001000b */
[----:B------:R-:W-:Y:S01]  /*1d80*/  FFMA.FTZ R8, R9, R22, R8 ;  /* 0x0000001609087223 */ /* 0x000fe20000010008 */
[----:B------:R-:W-:Y:S01]  /*1d90*/  FFMA.FTZ R17, R17, R16, R24 ;  /* 0x0000001011117223 */ /* 0x000fe20000010018 */
[----:B------:R-:W-:Y:S01]  /*1da0*/  F2FP.F16.F32.PACK_AB R21, R14, R21 ;  /* 0x000000150e15723e */ /* 0x000fe200000000ff */
[----:B------:R-:W-:Y:S01]  /*1db0*/  IMAD.WIDE.U32 R4, R7, 0x4, R4 ;  /* 0x0000000407047825 */ /* 0x000fe200078e0004 */
[----:B------:R-:W-:Y:S02]  /*1dc0*/  F2FP.F16.F32.PACK_AB R13, R12, R13 ;  /* 0x0000000d0c0d723e */ /* 0x000fe400000000ff */
[----:B------:R-:W-:Y:S02]  /*1dd0*/  F2FP.F16.F32.PACK_AB R11, R11, R0 ;  /* 0x000000000b0b723e */ /* 0x000fe400000000ff */
[----:B------:R-:W-:Y:S01]  /*1de0*/  F2FP.F16.F32.PACK_AB R17, R17, R8 ;  /* 0x000000081111723e */ /* 0x000fe200000000ff */
[----:B------:R-:W-:Y:S04]  /*1df0*/  STG.E desc[UR4][R4.64], R21 ;  /* 0x0000001504007986 */ /* 0x000fe8000c101904 */
[----:B------:R-:W-:Y:S04]  /*1e00*/  STG.E desc[UR4][R4.64+0x200], R13 ;  /* 0x0002000d04007986 */ /* 0x000fe8000c101904 */
[----:B------:R-:W-:Y:S04]  /*1e10*/  STG.E desc[UR4][R4.64+0x400], R11 ;  /* 0x0004000b04007986 */ /* 0x000fe8000c101904 */
[----:B------:R-:W-:Y:S01]  /*1e20*/  STG.E desc[UR4][R4.64+0x600], R17 ;  /* 0x0006001104007986 */ /* 0x000fe2000c101904 */
[----:B------:R-:W-:Y:S05]  /*1e30*/  EXIT ;  /* 0x000000000000794d */ /* 0x000fea0003800000 */
.L_x_2873:
        /* <DEDUP_REMOVED lines=12> */
.L_x_9250:


//--------------------- .text._ZN2at6native29vectorized_elementwise_kernelILi4EZZZNS0_14glu_jvp_kernelERNS_18TensorIteratorBaseEENKUlvE_clEvENKUlvE1_clEvEUlN3c104HalfES7_S7_S7_E_St5arrayIPcLm5EEEEviT0_T1_ --------------------------
	.section	.text._ZN2at6native29vectorized_elementwise_kernelILi4EZZZNS0_14glu_jvp_kernelERNS_18TensorIteratorBaseEENKUlvE_clEvENKUlvE1_clEvEUlN3c104HalfES7_S7_S7_E_St5arrayIPcLm5EEEEviT0_T1_,"ax",@progbits
	.align	128
        .global         _ZN2at6native29vectorized_elementwise_kernelILi4EZZZNS0_14glu_jvp_kernelERNS_18TensorIteratorBaseEENKUlvE_clEvENKUlvE1_clEvEUlN3c104HalfES7_S7_S7_E_St5arrayIPcLm5EEEEviT0_T1_
        .type           _ZN2at6native29vectorized_elementwise_kernelILi4EZZZNS0_14glu_jvp_kernelERNS_18TensorIteratorBaseEENKUlvE_clEvENKUlvE1_clEvEUlN3c104HalfES7_S7_S7_E_St5arrayIPcLm5EEEEviT0_T1_,@function
        .size           _ZN2at6native29vectorized_elementwise_kernelILi4EZZZNS0_14glu_jvp_kernelERNS_18TensorIteratorBaseEENKUlvE_clEvENKUlvE1_clEvEUlN3c104HalfES7_S7_S7_E_St5arrayIPcLm5EEEEviT0_T1_,(.L_x_9251 - _ZN2at6native29vectorized_elementwise_kernelILi4EZZZNS0_14glu_jvp_kernelERNS_18TensorIteratorBaseEENKUlvE_clEvENKUlvE1_clEvEUlN3c104HalfES7_S7_S7_E_St5arrayIPcLm5EEEEviT0_T1_)
        .other          _ZN2at6native29vectorized_elementwise_kernelILi4EZZZNS0_14glu_jvp_kernelERNS_18TensorIteratorBaseEENKUlvE_clEvENKUlvE1_clEvEUlN3c104HalfES7_S7_S7_E_St5arrayIPcLm5EEEEviT0_T1_,@"STO_CUDA_ENTRY STV_DEFAULT"
_ZN2at6native29vectorized_elementwise_kernelILi4EZZZNS0_14glu_jvp_kernelERNS_18TensorIteratorBaseEENKUlvE_clEvENKUlvE1_clEvEUlN3c104HalfES7_S7_S7_E_St5arrayIPcLm5EEEEviT0_T1_:
.text._ZN2at6native29vectorized_elementwise_kernelILi4EZZZNS0_14glu_jvp_kernelERNS_18TensorIteratorBaseEENKUlvE_clEvENKUlvE1_clEvEUlN3c104HalfES7_S7_S7_E_St5arrayIPcLm5EEEEviT0_T1_:
        /* <DEDUP_REMOVED lines=176> */
.L_x_2876:
[----:B------:R-:W-:Y:S05]  /*0b00*/  BSYNC.RECONVERGENT B0 ;  /* 0x0000000000007941 */ /* 0x000fea0003800200 */
.L_x_2875:
        /* <DEDUP_REMOVED lines=16> */
.L_x_2878:
[----:B------:R-:W-:Y:S05]  /*0c10*/  BSYNC.RECONVERGENT B0 ;  /* 0x0000000000007941 */ /* 0x000fea0003800200 */
.L_x_2877:
        /* <DEDUP_REMOVED lines=16> */
.L_x_2880:
[----:B------:R-:W-:Y:S05]  /*0d20*/  BSYNC.RECONVERGENT B0 ;  /* 0x0000000000007941 */ /* 0x000fea0003800200 */
.L_x_2879:
        /* <DEDUP_REMOVED lines=27> */
.L_x_2882:
[----:B------:R-:W-:Y:S05]  /*0ee0*/  BSYNC.RECONVERGENT B0 ;  /* 0x0000000000007941 */ /* 0x000fea0003800200 */
.L_x_2881:
        /* <DEDUP_REMOVED lines=14> */
.L_x_2884:
[----:B------:R-:W-:Y:S05]  /*0fd0*/  BSYNC.RECONVERGENT B0 ;  /* 0x0000000000007941 */ /* 0x000fea0003800200 */
.L_x_2883:
        /* <DEDUP_REMOVED lines=14> */
.L_x_2886:
[----:B------:R-:W-:Y:S05]  /*10c0*/  BSYNC.RECONVERGENT B0 ;  /* 0x0000000000007941 */ /* 0x000fea0003800200 */
.L_x_2885:
        /* <DEDUP_REMOVED lines=14> */
.L_x_2888:
[----:B------:R-:W-:Y:S05]  /*11b0*/  BSYNC.RECONVERGENT B0 ;  /* 0x0000000000007941 */ /* 0x000fea0003800200 */
.L_x_2887:
        /* <DEDUP_REMOVED lines=14> */
.L_x_2890:
[----:B------:R-:W-:Y:S05]  /*12a0*/  BSYNC.RECONVERGENT B0 ;  /* 0x0000000000007941 */ /* 0x000fea0003800200 */
.L_x_2889:
        /* <DEDUP_REMOVED lines=18> */
.L_x_2893:
[----:B------:R-:W-:-:S13]  /*13d0*/  ISETP.GE.U32.AND P0, PT, R5, R3, PT ;  /* 0x000000030500720c */ /* 0x000fda0003f06070 */
[----:B------:R-:W-:Y:S05]  /*13e0*/  @P0 BRA `(.L_x_2895) ;  /* 0x0000000000300947 */ /* 0x000fea0003800000 */
[----:B0-----:R-:W0:Y:S01]  /*13f0*/  LDC.64 R6, c[0x0][0x388] ;  /* 0x0000e200ff067b82 */ /* 0x001e220000000a00 */
[----:B------:R-:W-:Y:S02]  /*1400*/  IADD3 R9, PT, PT, R2, R5, RZ ;  /* 0x0000000502097210 */ /* 0x000fe40007ffe0ff */
[----:B------:R-:W-:-:S03]  /*1410*/  IADD3 R5, PT, PT, R5, 0x80, RZ ;  /* 0x0000008005057810 */ /* 0x000fc60007ffe0ff */
[----:B0-----:R-:W-:-:S05]  /*1420*/  IMAD.WIDE.U32 R6, R9, 0x2, R6 ;  /* 0x0000000209067825 */ /* 0x001fca00078e0006 */
[----:B------:R1:W-:Y:S02]  /*1430*/  STG.E.U16 desc[UR4][R6.64], R11 ;  /* 0x0000000b06007986 */ /* 0x0003e4000c101504 */
.L_x_2894:
[----:B------:R-:W-:-:S13]  /*1440*/  ISETP.GE.U32.AND P0, PT, R5, R3, PT ;  /* 0x000000030500720c */ /* 0x000fda0003f06070 */
[----:B------:R-:W-:Y:S05]  /*1450*/  @P0 BRA `(.L_x_2896) ;  /* 0x0000000000340947 */ /* 0x000fea0003800000 */
[----:B01----:R-:W0:Y:S01]  /*1460*/  LDC.64 R6, c[0x0][0x388] ;  /* 0x0000e200ff067b82 */ /* 0x003e220000000a00 */
[----:B------:R-:W-:Y:S02]  /*1470*/  IADD3 R9, PT, PT, R2, R5, RZ ;  /* 0x0000000502097210 */ /* 0x000fe40007ffe0ff */
[----:B------:R-:W-:-:S03]  /*1480*/  IADD3 R5, PT, PT, R5, 0x80, RZ ;  /* 0x0000008005057810 */ /* 0x000fc60007ffe0ff */
[----:B0-----:R-:W-:-:S05]  /*1490*/  IMAD.WIDE.U32 R6, R9, 0x2, R6 ;  /* 0x0000000209067825 */ /* 0x001fca00078e0006 */
[----:B------:R1:W-:Y:S02]  /*14a0*/  STG.E.U16 desc[UR4][R6.64], R12 ;  /* 0x0000000c06007986 */ /* 0x0003e4000c101504 */
.L_x_2895:
        /* <DEDUP_REMOVED lines=8> */
.L_x_2896:
[----:B------:R-:W-:Y:S05]  /*1530*/  BSYNC.RELIABLE B1 ;  /* 0x0000000000017941 */ /* 0x000fea0003800100 */
.L_x_2892:
[----:B------:R-:W-:-:S13]  /*1540*/  ISETP.GE.U32.AND P0, PT, R5, R3, PT ;  /* 0x000000030500720c */ /* 0x000fda0003f06070 */
[----:B012---:R-:W0:Y:S01]  /*1550*/  @!P0 LDC.64 R6, c[0x0][0x388] ;  /* 0x0000e200ff068b82 */ /* 0x007e220000000a00 */
[----:B------:R-:W-:Y:S02]  /*1560*/  @!P0 IADD3 R9, PT, PT, R2, R5, RZ ;  /* 0x0000000502098210 */ /* 0x000fe40007ffe0ff */
[----:B------:R-:W-:-:S03]  /*1570*/  @!P0 IADD3 R5, PT, PT, R5, 0x80, RZ ;  /* 0x0000008005058810 */ /* 0x000fc60007ffe0ff */
[----:B0-----:R-:W-:-:S05]  /*1580*/  @!P0 IMAD.WIDE.U32 R6, R9, 0x2, R6 ;  /* 0x0000000209068825 */ /* 0x001fca00078e0006 */
[----:B------:R2:W-:Y:S02]  /*1590*/  @!P0 STG.E.U16 desc[UR4][R6.64], R14 ;  /* 0x0000000e06008986 */ /* 0x0005e4000c101504 */
.L_x_2897:
[----:B------:R-:W-:Y:S05]  /*15a0*/  BSYNC.RECONVERGENT B0 ;  /* 0x0000000000007941 */ /* 0x000fea0003800200 */
.L_x_2891:
        /* <DEDUP_REMOVED lines=8> */
.L_x_2874:
[----:B------:R-:W0:Y:S01]  /*1630*/  S2R R0, SR_TID.X ;  /* 0x0000000000007919 */ /* 0x000e220000002100 */
[----:B------:R-:W1:Y:S08]  /*1640*/  LDC.64 R4, c[0x0][0x398] ;  /* 0x0000e600ff047b82 */ /* 0x000e700000000a00 */
[----:B------:R-:W2:Y:S01]  /*1650*/  LDC.64 R8, c[0x0][0x3a8] ;  /* 0x0000ea00ff087b82 */ /* 0x000ea20000000a00 */
[----:B-1----:R-:W-:-:S04]  /*1660*/  IMAD.WIDE.U32 R4, R2, 0x2, R4 ;  /* 0x0000000202047825 */ /* 0x002fc800078e0004 */
[----:B0-----:R-:W-:-:S03]  /*1670*/  IMAD.WIDE.U32 R6, R0, 0x8, R4 ;  /* 0x0000000800067825 */ /* 0x001fc600078e0004 */
[----:B------:R-:W0:Y:S02]  /*1680*/  LDC.64 R4, c[0x0][0x390] ;  /* 0x0000e400ff047b82 */ /* 0x000e240000000a00 */
[----:B------:R-:W3:Y:S04]  /*1690*/  LDG.E.64 R16, desc[UR4][R6.64] ;  /* 0x0000000406107981 */ /* 0x000ee8000c1e1b00 */
[----:B------:R-:W4:Y:S01]  /*16a0*/  LDG.E.64 R18, desc[UR4][R6.64+0x400] ;  /* 0x0004000406127981 */ /* 0x000f22000c1e1b00 */
[----:B--2---:R-:W-:-:S04]  /*16b0*/  IMAD.WIDE.U32 R8, R2, 0x2, R8 ;  /* 0x0000000202087825 */ /* 0x004fc800078e0008 */
[----:B------:R-:W-:-:S05]  /*16c0*/  IMAD.WIDE.U32 R24, R0, 0x8, R8 ;  /* 0x0000000800187825 */ /* 0x000fca00078e0008 */
[----:B------:R-:W2:Y:S04]  /*16d0*/  LDG.E.64 R12, desc[UR4][R24.64] ;  /* 0x00000004180c7981 */ /* 0x000ea8000c1e1b00 */
[----:B------:R-:W5:Y:S01]  /*16e0*/  LDG.E.64 R6, desc[UR4][R24.64+0x400] ;  /* 0x0004000418067981 */ /* 0x000f62000c1e1b00 */
[----:B0-----:R-:W-:-:S04]  /*16f0*/  IMAD.WIDE.U32 R4, R2, 0x2, R4 ;  /* 0x0000000202047825 */ /* 0x001fc800078e0004 */
[----:B------:R-:W-:Y:S02]  /*1700*/  IMAD.WIDE.U32 R20, R0, 0x8, R4 ;  /* 0x0000000800147825 */ /* 0x000fe400078e0004 */
[----:B------:R-:W0:Y:S03]  /*1710*/  LDC.64 R4, c[0x0][0x3a0] ;  /* 0x0000e800ff047b82 */ /* 0x000e260000000a00 */
[----:B------:R-:W5:Y:S04]  /*1720*/  LDG.E.64 R14, desc[UR4][R20.64] ;  /* 0x00000004140e7981 */ /* 0x000f68000c1e1b00 */
[----:B------:R4:W5:Y:S01]  /*1730*/  LDG.E.64 R10, desc[UR4][R20.64+0x400] ;  /* 0x00040004140a7981 */ /* 0x000962000c1e1b00 */
[----:B0-----:R-:W-:-:S04]  /*1740*/  IMAD.WIDE.U32 R4, R2, 0x2, R4 ;  /* 0x0000000202047825 */ /* 0x001fc800078e0004 */
[----:B------:R-:W-:-:S05]  /*1750*/  IMAD.WIDE.U32 R22, R0, 0x8, R4 ;  /* 0x0000000800167825 */ /* 0x000fca00078e0004 */
[----:B------:R-:W5:Y:S04]  /*1760*/  LDG.E.64 R4, desc[UR4][R22.64] ;  /* 0x0000000416047981 */ /* 0x000f68000c1e1b00 */
[----:B------:R0:W5:Y:S01]  /*1770*/  LDG.E.64 R8, desc[UR4][R22.64+0x400] ;  /* 0x0004000416087981 */ /* 0x000162000c1e1b00 */
[--C-:B---3--:R-:W-:Y:S02]  /*1780*/  HADD2.F32 R3, -RZ, R16.reuse.H0_H0 ;  /* 0x20000010ff037230 */ /* 0x108fe40000004100 */
[----:B------:R-:W-:-:S03]  /*1790*/  HADD2.F32 R16, -RZ, R16.H1_H1 ;  /* 0x30000010ff107230 */ /* 0x000fc60000004100 */
[----:B------:R-:W-:Y:S02]  /*17a0*/  FMUL.FTZ R3, R3, -1.4426950216293334961 ;  /* 0xbfb8aa3b03037820 */ /* 0x000fe40000410000 */
[----:B------:R-:W-:-:S04]  /*17b0*/  FMUL.FTZ R16, R16, -1.4426950216293334961 ;  /* 0xbfb8aa3b10107820 */ /* 0x000fc80000410000 */
[----:B------:R-:W1:Y:S04]  /*17c0*/  MUFU.EX2 R3, R3 ;  /* 0x0000000300037308 */ /* 0x000e680000000800 */
[----:B------:R-:W3:Y:S01]  /*17d0*/  MUFU.EX2 R16, R16 ;  /* 0x0000001000107308 */ /* 0x000ee20000000800 */
[--C-:B------:R-:W-:Y:S02]  /*17e0*/  HADD2.F32 R26, -RZ, R17.reuse.H0_H0 ;  /* 0x20000011ff1a7230 */ /* 0x100fe40000004100 */
[--C-:B----4-:R-:W-:Y:S02]  /*17f0*/  HADD2.F32 R20, -RZ, R18.reuse.H0_H0 ;  /* 0x20000012ff147230 */ /* 0x110fe40000004100 */
[----:B------:R-:W-:Y:S02]  /*1800*/  HADD2.F32 R17, -RZ, R17.H1_H1 ;  /* 0x30000011ff117230 */ /* 0x000fe40000004100 */
[----:B------:R-:W-:-:S02]  /*1810*/  HADD2.F32 R18, -RZ, R18.H1_H1 ;  /* 0x30000012ff127230 */ /* 0x000fc40000004100 */
[----:B0-----:R-:W-:Y:S01]  /*1820*/  FMUL.FTZ R23, R20, -1.4426950216293334961 ;  /* 0xbfb8aa3b14177820 */ /* 0x001fe20000410000 */
[----:B------:R-:W-:Y:S01]  /*1830*/  FMUL.FTZ R26, R26, -1.4426950216293334961 ;  /* 0xbfb8aa3b1a1a7820 */ /* 0x000fe20000410000 */
[----:B------:R-:W-:Y:S01]  /*1840*/  FMUL.FTZ R17, R17, -1.4426950216293334961 ;  /* 0xbfb8aa3b11117820 */ /* 0x000fe20000410000 */
[----:B-1----:R-:W-:Y:S01]  /*1850*/  FADD.FTZ R20, R3, 1 ;  /* 0x3f80000003147421 */ /* 0x002fe20000010000 */
[----:B------:R-:W-:Y:S01]  /*1860*/  FMUL.FTZ R24, R18, -1.4426950216293334961 ;  /* 0xbfb8aa3b12187820 */ /* 0x000fe20000410000 */
[--C-:B------:R-:W-:Y:S02]  /*1870*/  HADD2.F32 R21, -RZ, R19.reuse.H0_H0 ;  /* 0x20000013ff157230 */ /* 0x100fe40000004100 */
[----:B---3--:R-:W-:Y:S01]  /*1880*/  FADD.FTZ R18, R16, 1 ;  /* 0x3f80000010127421 */ /* 0x008fe20000010000 */
[----:B------:R-:W0:Y:S01]  /*1890*/  MUFU.EX2 R23, R23 ;  /* 0x0000001700177308 */ /* 0x000e220000000800 */
[----:B------:R-:W-:-:S03]  /*18a0*/  HADD2.F32 R19, -RZ, R19.H1_H1 ;  /* 0x30000013ff137230 */ /* 0x000fc60000004100 */
[----:B------:R-:W1:Y:S01]  /*18b0*/  MUFU.EX2 R26, R26 ;  /* 0x0000001a001a7308 */ /* 0x000e620000000800 */
[----:B------:R-:W-:-:S03]  /*18c0*/  FMUL.FTZ R21, R21, -1.4426950216293334961 ;  /* 0xbfb8aa3b15157820 */ /* 0x000fc60000410000 */
[----:B------:R-:W3:Y:S04]  /*18d0*/  MUFU.EX2 R17, R17 ;  /* 0x0000001100117308 */ /* 0x000ee80000000800 */
[----:B------:R-:W4:Y:S01]  /*18e0*/  MUFU.RCP R20, R20 ;  /* 0x0000001400147308 */ /* 0x000f220000001000 */
[----:B------:R-:W-:-:S07]  /*18f0*/  FMUL.FTZ R22, R19, -1.4426950216293334961 ;  /* 0xbfb8aa3b13167820 */ /* 0x000fce0000410000 */
[----:B------:R-:W4:Y:S08]  /*1900*/  MUFU.RCP R18, R18 ;  /* 0x0000001200127308 */ /* 0x000f300000001000 */
[----:B------:R-:W4:Y:S04]  /*1910*/  MUFU.EX2 R24, R24 ;  /* 0x0000001800187308 */ /* 0x000f280000000800 */
[----:B------:R-:W5:Y:S01]  /*1920*/  MUFU.EX2 R21, R21 ;  /* 0x0000001500157308 */ /* 0x000f620000000800 */
[----:B0-----:R-:W-:Y:S01]  /*1930*/  FADD.FTZ R16, R23, 1 ;  /* 0x3f80000017107421 */ /* 0x001fe20000010000 */
[----:B-1----:R-:W-:-:S02]  /*1940*/  FADD.FTZ R19, R26, 1 ;  /* 0x3f8000001a137421 */ /* 0x002fc40000010000 */
[----:B------:R-:W0:Y:S01]  /*1950*/  MUFU.EX2 R22, R22 ;  /* 0x0000001600167308 */ /* 0x000e220000000800 */
[----:B---3--:R-:W-:Y:S01]  /*1960*/  FADD.FTZ R3, R17, 1 ;  /* 0x3f80000011037421 */ /* 0x008fe20000010000 */
[--C-:B--2---:R-:W-:Y:S02]  /*1970*/  HADD2.F32 R23, -RZ, R12.reuse.H0_H0 ;  /* 0x2000000cff177230 */ /* 0x104fe40000004100 */
[----:B------:R-:W-:Y:S02]  /*1980*/  HADD2.F32 R25, -RZ, R12.H1_H1 ;  /* 0x3000000cff197230 */ /* 0x000fe40000004100 */
[----:B----4-:R-:W-:Y:S01]  /*1990*/  FADD.FTZ R17, R24, 1 ;  /* 0x3f80000018117421 */ /* 0x010fe20000010000 */
[--C-:B-----5:R-:W-:Y:S02]  /*19a0*/  HADD2.F32 R12, -RZ, R14.reuse.H0_H0 ;  /* 0x2000000eff0c7230 */ /* 0x120fe40000004100 */
[----:B------:R-:W-:Y:S01]  /*19b0*/  FFMA.FTZ R23, -R23, R20, R23 ;  /* 0x0000001417177223 */ /* 0x000fe20000010117 */
[----:B------:R-:W-:Y:S01]  /*19c0*/  HADD2.F32 R14, -RZ, R14.H1_H1 ;  /* 0x3000000eff0e7230 */ /* 0x000fe20000004100 */
[----:B------:R-:W1:Y:S01]  /*19d0*/  MUFU.RCP R19, R19 ;  /* 0x0000001300137308 */ /* 0x000e620000001000 */
[----:B------:R-:W-:Y:S01]  /*19e0*/  FFMA.FTZ R25, -R25, R18, R25 ;  /* 0x0000001219197223 */ /* 0x000fe20000010119 */
[----:B------:R-:W-:Y:S01]  /*19f0*/  FADD.FTZ R27, R21, 1 ;  /* 0x3f800000151b7421 */ /* 0x000fe20000010000 */
[----:B------:R-:W-:-:S05]  /*1a00*/  FMUL.FTZ R21, R12, R23 ;  /* 0x000000170c157220 */ /* 0x000fca0000410000 */
[----:B------:R-:W2:Y:S01]  /*1a10*/  MUFU.RCP R3, R3 ;  /* 0x0000000300037308 */ /* 0x000ea20000001000 */
[----:B------:R-:W-:Y:S01]  /*1a20*/  FMUL.FTZ R23, R14, R25 ;  /* 0x000000190e177220 */ /* 0x000fe20000410000 */
[--C-:B------:R-:W-:Y:S02]  /*1a30*/  HADD2.F32 R25, -RZ, R15.reuse.H0_H0 ;  /* 0x2000000fff197230 */ /* 0x100fe40000004100 */
[----:B------:R-:W-:-:S04]  /*1a40*/  HADD2.F32 R24, -RZ, R15.H1_H1 ;  /* 0x3000000fff187230 */ /* 0x000fc80000004100 */
[----:B------:R-:W3:Y:S01]  /*1a50*/  MUFU.RCP R16, R16 ;  /* 0x0000001000107308 */ /* 0x000ee20000001000 */
[--C-:B------:R-:W-:Y:S02]  /*1a60*/  HADD2.F32 R26, -RZ, R13.reuse.H0_H0 ;  /* 0x2000000dff1a7230 */ /* 0x100fe40000004100 */
[----:B0-----:R-:W-:Y:S01]  /*1a70*/  FADD.FTZ R15, R22, 1 ;  /* 0x3f800000160f7421 */ /* 0x001fe20000010000 */
[----:B------:R-:W-:Y:S02]  /*1a80*/  HADD2.F32 R28, -RZ, R13.H1_H1 ;  /* 0x3000000dff1c7230 */ /* 0x000fe40000004100 */
[----:B------:R-:W0:Y:S02]  /*1a90*/  LDC.64 R12, c[0x0][0x388] ;  /* 0x0000e200ff0c7b82 */ /* 0x000e240000000a00 */
[----:B------:R-:W4:Y:S01]  /*1aa0*/  MUFU.RCP R17, R17 ;  /* 0x0000001100117308 */ /* 0x000f220000001000 */
[--C-:B------:R-:W-:Y:S02]  /*1ab0*/  HADD2.F32 R31, -RZ, R6.reuse.H0_H0 ;  /* 0x20000006ff1f7230 */ /* 0x100fe40000004100 */
[----:B------:R-:W-:-:S05]  /*1ac0*/  HADD2.F32 R6, -RZ, R6.H1_H1 ;  /* 0x30000006ff067230 */ /* 0x000fca0000004100 */
[----:B------:R2:W5:Y:S01]  /*1ad0*/  MUFU.RCP R14, R27 ;  /* 0x0000001b000e7308 */ /* 0x0005620000001000 */
[----:B------:R-:W-:Y:S02]  /*1ae0*/  HADD2.F32 R29, -RZ, R10.H0_H0 ;  /* 0x2000000aff1d7230 */ /* 0x000fe40000004100 */
[----:B-1----:R-:W-:-:S05]  /*1af0*/  FFMA.FTZ R22, -R26, R19, R26 ;  /* 0x000000131a167223 */ /* 0x002fca000001011a */
[----:B------:R-:W1:Y:S01]  /*1b00*/  MUFU.RCP R15, R15 ;  /* 0x0000000f000f7308 */ /* 0x000e620000001000 */
[----:B------:R-:W-:Y:S02]  /*1b10*/  HADD2.F32 R30, -RZ, R10.H1_H1 ;  /* 0x3000000aff1e7230 */ /* 0x000fe40000004100 */
[----:B--2---:R-:W-:Y:S01]  /*1b20*/  FFMA.FTZ R27, -R28, R3, R28 ;  /* 0x000000031c1b7223 */ /* 0x004fe2000001011c */
[----:B---3--:R-:W-:Y:S01]  /*1b30*/  FFMA.FTZ R10, -R31, R16, R31 ;  /* 0x000000101f0a7223 */ /* 0x008fe2000001011f */
[----:B----4-:R-:W-:Y:S01]  /*1b40*/  FFMA.FTZ R31, -R6, R17, R6 ;  /* 0x00000011061f7223 */ /* 0x010fe20000010106 */
[----:B------:R-:W-:Y:S01]  /*1b50*/  FMUL.FTZ R22, R25, R22 ;  /* 0x0000001619167220 */ /* 0x000fe20000410000 */
[----:B------:R-:W-:Y:S01]  /*1b60*/  FMUL.FTZ R6, R24, R27 ;  /* 0x0000001b18067220 */ /* 0x000fe20000410000 */
[----:B------:R-:W-:Y:S01]  /*1b70*/  FMUL.FTZ R25, R29, R10 ;  /* 0x0000000a1d197220 */ /* 0x000fe20000410000 */
[--C-:B------:R-:W-:Y:S02]  /*1b80*/  HADD2.F32 R27, -RZ, R7.reuse.H0_H0 ;  /* 0x20000007ff1b7230 */ /* 0x100fe40000004100 */
[----:B------:R-:W-:-:S02]  /*1b90*/  HADD2.F32 R26, -RZ, R7.H1_H1 ;  /* 0x30000007ff1a7230 */ /* 0x000fc40000004100 */
[--C-:B------:R-:W-:Y:S02]  /*1ba0*/  HADD2.F32 R7, -RZ, R11.reuse.H0_H0 ;  /* 0x2000000bff077230 */ /* 0x100fe40000004100 */
[----:B------:R-:W-:Y:S02]  /*1bb0*/  HADD2.F32 R29, -RZ, R11.H1_H1 ;  /* 0x3000000bff1d7230 */ /* 0x000fe40000004100 */
[----:B------:R-:W-:Y:S02]  /*1bc0*/  HADD2.F32 R11, -RZ, R5.H0_H0 ;  /* 0x20000005ff0b7230 */ /* 0x000fe40000004100 */
[----:B------:R-:W-:Y:S01]  /*1bd0*/  FMUL.FTZ R10, R30, R31 ;  /* 0x0000001f1e0a7220 */ /* 0x000fe20000410000 */
[----:B-----5:R-:W-:Y:S01]  /*1be0*/  FFMA.FTZ R28, -R27, R14, R27 ;  /* 0x0000000e1b1c7223 */ /* 0x020fe2000001011b */
[----:B-1----:R-:W-:Y:S01]  /*1bf0*/  FFMA.FTZ R30, -R26, R15, R26 ;  /* 0x0000000f1a1e7223 */ /* 0x002fe2000001011a */
[----:B0-----:R-:W-:-:S04]  /*1c00*/  IMAD.WIDE.U32 R12, R2, 0x2, R12 ;  /* 0x00000002020c7825 */ /* 0x001fc800078e000c */
[----:B------:R-:W-:Y:S01]  /*1c10*/  FFMA.FTZ R11, R11, R19, R22 ;  /* 0x000000130b0b7223 */ /* 0x000fe20000010016 */
[--C-:B------:R-:W-:Y:S02]  /*1c20*/  HADD2.F32 R2, -RZ, R8.reuse.H0_H0 ;  /* 0x20000008ff027230 */ /* 0x100fe40000004100 */
[----:B------:R-:W-:Y:S02]  /*1c30*/  HADD2.F32 R19, -RZ, R8.H1_H1 ;  /* 0x30000008ff137230 */ /* 0x000fe40000004100 */
[----:B------:R-:W-:Y:S02]  /*1c40*/  HADD2.F32 R8, -RZ, R9.H0_H0 ;  /* 0x20000009ff087230 */ /* 0x000fe40000004100 */
[----:B------:R-:W-:Y:S01]  /*1c50*/  FMUL.FTZ R7, R7, R28 ;  /* 0x0000001c07077220 */ /* 0x000fe20000410000 */
[--C-:B------:R-:W-:Y:S02]  /*1c60*/  HADD2.F32 R24, -RZ, R4.reuse.H0_H0 ;  /* 0x20000004ff187230 */ /* 0x100fe40000004100 */
[----:B------:R-:W-:-:S02]  /*1c70*/  HADD2.F32 R26, -RZ, R4.H1_H1 ;  /* 0x30000004ff1a7230 */ /* 0x000fc40000004100 */
[----:B------:R-:W-:Y:S01]  /*1c80*/  FMUL.FTZ R4, R29, R30 ;  /* 0x0000001e1d047220 */ /* 0x000fe20000410000 */
[----:B------:R-:W-:Y:S02]  /*1c90*/  HADD2.F32 R5, -RZ, R5.H1_H1 ;  /* 0x30000005ff057230 */ /* 0x000fe40000004100 */
[----:B------:R-:W-:Y:S02]  /*1ca0*/  HADD2.F32 R9, -RZ, R9.H1_H1 ;  /* 0x30000009ff097230 */ /* 0x000fe40000004100 */
        /* <DEDUP_REMOVED lines=8> */
[----:B------:R-:W-:-:S02]  /*1d30*/  F2FP.F16.F32.PACK_AB R10, R26, R21 ;  /* 0x000000151a0a723e */ /* 0x000fc400000000ff */
[----:B------:R-:W-:Y:S02]  /*1d40*/  F2FP.F16.F32.PACK_AB R11, R6, R11 ;  /* 0x0000000b060b723e */ /* 0x000fe400000000ff */
[----:B------:R-:W-:Y:S02]  /*1d50*/  F2FP.F16.F32.PACK_AB R2, R19, R2 ;  /* 0x000000021302723e */ /* 0x000fe400000000ff */
[----:B------:R-:W-:Y:S01]  /*1d60*/  F2FP.F16.F32.PACK_AB R3, R4, R7 ;  /* 0x000000070403723e */ /* 0x000fe200000000ff */
[----:B------:R-:W-:Y:S04]  /*1d70*/  STG.E.64 desc[UR4][R12.64], R10 ;  /* 0x0000000a0c007986 */ /* 0x000fe8000c101b04 */
[----:B------:R-:W-:Y:S01]  /*1d80*/  STG.E.64 desc[UR4][R12.64+0x400], R2 ;  /* 0x000400020c007986 */ /* 0x000fe2000c101b04 */
[----:B------:R-:W-:Y:S05]  /*1d90*/  EXIT ;  /* 0x000000000000794d */ /* 0x000fea0003800000 */
.L_x_2898:
        /* <DEDUP_REMOVED lines=14> */
.L_x_9251:


//--------------------- .text._ZN2at6native29vectorized_elementwise_kernelILi8EZZZNS0_14glu_jvp_kernelERNS_18TensorIteratorBaseEENKUlvE_clEvENKUlvE1_clEvEUlN3c104HalfES7_S7_S7_E_St5arrayIPcLm5EEEEviT0_T1_ --------------------------
	.section	.text._ZN2at6native29vectorized_elementwise_kernelILi8EZZZNS0_14glu_jvp_kernelERNS_18TensorIteratorBaseEENKUlvE_clEvENKUlvE1_clEvEUlN3c104HalfES7_S7_S7_E_St5arrayIPcLm5EEEEviT0_T1_,"ax",@progbits
	.align	128
        .global         _ZN2at6native29vectorized_elementwise_kernelILi8EZZZNS0_14glu_jvp_kernelERNS_18TensorIteratorBaseEENKUlvE_clEvENKUlvE1_clEvEUlN3c104HalfES7_S7_S7_E_St5arrayIPcLm5EEEEviT0_T1_
        .type           _ZN2at6native29vectorized_elementwise_kernelILi8EZZZNS0_14glu_jvp_kernelERNS_18TensorIteratorBaseEENKUlvE_clEvENKUlvE1_clEvEUlN3c104HalfES7_S7_S7_E_St5arrayIPcLm5EEEEviT0_T1_,@function
        .size           _ZN2at6native29vectorized_elementwise_kernelILi8EZZZNS0_14glu_jvp_kernelERNS_18TensorIteratorBaseEENKUlvE_clEvENKUlvE1_clEvEUlN3c104HalfES7_S7_S7_E_St5arrayIPcLm5EEEEviT0_T1_,(.L_x_9252 - _ZN2at6native29vectorized_elementwise_kernelILi8EZZZNS0_14glu_jvp_kernelERNS_18TensorIteratorBaseEENKUlvE_clEvENKUlvE1_clEvEUlN3c104HalfES7_S7_S7_E_St5arrayIPcLm5EEEEviT0_T1_)
        .other          _ZN2at6native29vectorized_elementwise_kernelILi8EZZZNS0_14glu_jvp_kernelERNS_18TensorIteratorBaseEENKUlvE_clEvENKUlvE1_clEvEUlN3c104HalfES7_S7_S7_E_St5arrayIPcLm5EEEEviT0_T1_,@"STO_CUDA_ENTRY STV_DEFAULT"
_ZN2at6native29vectorized_elementwise_kernelILi8EZZZNS0_14glu_jvp_kernelERNS_18TensorIteratorBaseEENKUlvE_clEvENKUlvE1_clEvEUlN3c104HalfES7_S7_S7_E_St5arrayIPcLm5EEEEviT0_T1_:
.text._ZN2at6native29vectorized_elementwise_kernelILi8EZZZNS0_14glu_jvp_kernelERNS_18TensorIteratorBaseEENKUlvE_clEvENKUlvE1_clEvEUlN3c104HalfES7_S7_S7_E_St5arrayIPcLm5EEEEviT0_T1_:
[----:B------:R-:W-:Y:S01]  /*0000*/  LDC R1, c[0x0][0x37c] ;  /* 0x0000df00ff017b82 */ /* 0x000fe20000000800 */
[----:B------:R-:W-:Y:S05]  /*0010*/  EXIT ;  /* 0x000000000000794d */ /* 0x000fea0003800000 */
.L_x_2899:
        /* <DEDUP_REMOVED lines=14> */
.L_x_9252:


//--------------------- .text._ZN2at6native18elementwise_kernelILi128ELi4EZNS0_15gpu_kernel_implIZZZNS0_14glu_jvp_kernelERNS_18TensorIteratorBaseEENKUlvE_clEvENKUlvE0_clEvEUlffffE_EEvS4_RKT_EUliE_EEviT1_ --------------------------
	.section	.text._ZN2at6native18elementwise_kernelILi128ELi4EZNS0_15gpu_kernel_implIZZZNS0_14glu_jvp_kernelERNS_18TensorIteratorBaseEENKUlvE_clEvENKUlvE0_clEvEUlffffE_EEvS4_RKT_EUliE_EEviT1_,"ax",@progbits
	.align	128
        .global         _ZN2at6native18elementwise_kernelILi128ELi4EZNS0_15gpu_kernel_implIZZZNS0_14glu_jvp_kernelERNS_18TensorIteratorBaseEENKUlvE_clEvENKUlvE0_clEvEUlffffE_EEvS4_RKT_EUliE_EEviT1_
        .type           _ZN2at6native18elementwise_kernelILi128ELi4EZNS0_15gpu_kernel_implIZZZNS0_14glu_jvp_kernelERNS_18TensorIteratorBaseEENKUlvE_clEvENKUlvE0_clEvEUlffffE_EEvS4_RKT_EUliE_EEviT1_,@function
        .size           _ZN2at6native18elementwise_kernelILi128ELi4EZNS0_15gpu_kernel_implIZZZNS0_14glu_jvp_kernelERNS_18TensorIteratorBaseEENKUlvE_clEvENKUlvE0_clEvEUlffffE_EEvS4_RKT_EUliE_EEviT1_,(.L_x_9253 - _ZN2at6native18elementwise_kernelILi128ELi4EZNS0_15gpu_kernel_implIZZZNS0_14glu_jvp_kernelERNS_18TensorIteratorBaseEENKUlvE_clEvENKUlvE0_clEvEUlffffE_EEvS4_RKT_EUliE_EEviT1_)
        .other          _ZN2at6native18elementwise_kernelILi128ELi4EZNS0_15gpu_kernel_implIZZZNS0_14glu_jvp_kernelERNS_18TensorIteratorBaseEENKUlvE_clEvENKUlvE0_clEvEUlffffE_EEvS4_RKT_EUliE_EEviT1_,@"STO_CUDA_ENTRY STV_DEFAULT"
_ZN2at6native18elementwise_kernelILi128ELi4EZNS0_15gpu_kernel_implIZZZNS0_14glu_jvp_kernelERNS_18TensorIteratorBaseEENKUlvE_clEvENKUlvE0_clEvEUlffffE_EEvS4_RKT_EUliE_EEviT1_:
.text._ZN2at6native18elementwise_kernelILi128ELi4EZNS0_15gpu_kernel_implIZZZNS0_14glu_jvp_kernelERNS_18TensorIteratorBaseEENKUlvE_clEvENKUlvE0_clEvEUlffffE_EEvS4_RKT_EUliE_EEviT1_:
        /* <DEDUP_REMOVED lines=27> */
[----:B------:R-:W-:Y:S01]  /*01b0*/  HFMA2 R16, -RZ, RZ, 0, 0 ;  /* 0x00000000ff107431 */ /* 0x000fe200000001ff */
        /* <DEDUP_REMOVED lines=32> */
[----:B------:R-:W-:Y:S01]  /*03c0*/  MOV R4, RZ ;  /* 0x000000ff00047202 */ /* 0x000fe20000000f00 */
[----:B------:R-:W2:Y:S01]  /*03d0*/  LDCU UR6, c[0x0][0x3a4] ;  /* 0x00007480ff0677ac */ /* 0x000ea20008000800 */
[----:B------:R-:W3:Y:S01]  /*03e0*/  LDCU.128 UR8, c[0x0][0x4e0] ;  /* 0x00009c00ff0877ac */ /* 0x000ee20008000c00 */
[----:B------:R-:W-:Y:S02]  /*03f0*/  UISETP.NE.AND UP0, UPT, UR38, 0x3, UPT ;  /* 0x000000032600788c */ /* 0x000fe4000bf05270 */
        /* <DEDUP_REMOVED lines=29> */
[----:B------:R-:W-:Y:S01]  /*05d0*/  HFMA2 R4, -RZ, RZ, 0, 0 ;  /* 0x00000000ff047431 */ /* 0x000fe200000001ff */
        /* <DEDUP_REMOVED lines=332> */
[----:B------:R-:W4:Y:S02]  /*1aa0*/  LDCU.64 UR10, c[0x0][0x6a0] ;  /* 0x0000d400ff0a77ac */ /* 0x000f240008000a00 */
        /* <DEDUP_REMOVED lines=10> */
.L_x_2902:
[----:B------:R-:W0:Y:S01]  /*1b50*/  LDCU.64 UR6, c[0x0][0x6b8] ;  /* 0x0000d700ff0677ac */ /* 0x000e220008000a00 */
[----:B------:R-:W-:Y:S01]  /*1b60*/  BSSY.RECONVERGENT B6, `(.L_x_2903) ;  /* 0x00000e5000067945 */ /* 0x000fe20003800200 */
        /* <DEDUP_REMOVED lines=14> */
[----:B--2---:R0:W2:Y:S01]  /*1c50*/  I2F.S16 R19, R2 ;  /* 0x0000000200137306 */ /* 0x0040a20000101400 */
[----:B------:R-:W-:Y:S05]  /*1c60*/  BRA `(.L_x_2909) ;  /* 0x0000000c00507947 */ /* 0x000fea0003800000 */
.L_x_2907:
[----:B------:R-:W2:Y:S02]  /*1c70*/  LDG.E.U8 R2, desc[UR36][R2.64] ;  /* 0x0000002402027981 */ /* 0x000ea4000c1e1100 */
[----:B--2---:R-:W-:Y:S01]  /*1c80*/  I2FP.F32.U32 R19, R2 ;  /* 0x0000000200137245 */ /* 0x004fe20000201000 */
[----:B------:R-:W-:Y:S06]  /*1c90*/  BRA `(.L_x_2909) ;  /* 0x0000000c00447947 */ /* 0x000fec0003800000 */
.L_x_2906:
[----:B------:R-:W-:-:S09]  /*1ca0*/  UISETP.NE.AND UP0, UPT, UR4, 0x2, UPT ;  /* 0x000000020400788c */ /* 0x000fd2000bf05270 */
[----:B------:R-:W-:Y:S05]  /*1cb0*/  BRA.U !UP0, `(.L_x_2910) ;  /* 0x0000000108287547 */ /* 0x000fea000b800000 */
[----:B------:R-:W-:-:S09]  /*1cc0*/  UISETP.NE.AND UP0, UPT, UR4, 0x3, UPT ;  /* 0x000000030400788c */ /* 0x000fd2000bf05270 */
[----:B------:R-:W-:Y:S05]  /*1cd0*/  BRA.U !UP0, `(.L_x_2911) ;  /* 0x0000000108147547 */ /* 0x000fea000b800000 */
[----:B------:R-:W-:-:S09]  /*1ce0*/  UISETP.NE.AND UP0, UPT, UR4, 0x4, UPT ;  /* 0x000000040400788c */ /* 0x000fd2000bf05270 */
[----:B------:R-:W-:Y:S05]  /*1cf0*/  BRA.U UP0, `(.L_x_2908) ;  /* 0x0000000900b07547 */ /* 0x000fea000b800000 */
[----:B------:R-:W2:Y:S02]  /*1d00*/  LDG.E.64 R2, desc[UR36][R2.64] ;  /* 0x0000002402027981 */ /* 0x000ea4000c1e1b00 */
[----:B--2---:R3:W4:Y:S02]  /*1d10*/  I2F.S64 R19, R2 ;  /* 0x0000000200137312 */ /* 0x0047240000301400 */
[----:B---34-:R-:W-:Y:S05]  /*1d20*/  BRA `(.L_x_2909) ;  /* 0x0000000c00207947 */ /* 0x018fea0003800000 */
.L_x_2911:
[----:B------:R-:W2:Y:S02]  /*1d30*/  LDG.E R2, desc[UR36][R2.64] ;  /* 0x0000002402027981 */ /* 0x000ea4000c1e1900 */
[----:B--2---:R-:W-:Y:S01]  /*1d40*/  I2FP.F32.S32 R19, R2 ;  /* 0x0000000200137245 */ /* 0x004fe20000201400 */
[----:B------:R-:W-:Y:S06]  /*1d50*/  BRA `(.L_x_2909) ;  /* 0x0000000c00147947 */ /* 0x000fec0003800000 */
.L_x_2910:
[----:B------:R-:W2:Y:S02]  /*1d60*/  LDG.E.U16 R2, desc[UR36][R2.64] ;  /* 0x0000002402027981 */ /* 0x000ea4000c1e1500 */
[----:B--2---:R3:W4:Y:S01]  /*1d70*/  I2F.S16 R19, R2 ;  /* 0x0000000200137306 */ /* 0x0047220000101400 */
[----:B------:R-:W-:Y:S05]  /*1d80*/  BRA `(.L_x_2909) ;  /* 0x0000000c00087947 */ /* 0x000fea0003800000 */
.L_x_2905:
[----:B------:R-:W-:-:S09]  /*1d90*/  UISETP.GT.AND UP0, UPT, UR4, 0x6, UPT ;  /* 0x000000060400788c */ /* 0x000fd2000bf04270 */
[----:B------:R-:W-:Y:S05]  /*1da0*/  BRA.U UP0, `(.L_x_2912) ;  /* 0x0000000100247547 */ /* 0x000fea000b800000 */
[----:B------:R-:W-:-:S09]  /*1db0*/  UISETP.NE.AND UP0, UPT, UR4, 0x5, UPT ;  /* 0x000000050400788c */ /* 0x000fd2000bf05270 */
[----:B------:R-:W-:Y:S05]  /*1dc0*/  BRA.U !UP0, `(.L_x_2913) ;  /* 0x0000000108107547 */ /* 0x000fea000b800000 */
[----:B------:R-:W-:-:S09]  /*1dd0*/  UISETP.NE.AND UP0, UPT, UR4, 0x6, UPT ;  /* 0x000000060400788c */ /* 0x000fd2000bf05270 */
[----:B------:R-:W-:Y:S05]  /*1de0*/  BRA.U UP0, `(.L_x_2908) ;  /* 0x0000000900747547 */ /* 0x000fea000b800000 */
[----:B------:R0:W5:Y:S01]  /*1df0*/  LDG.E R19, desc[UR36][R2.64] ;  /* 0x0000002402137981 */ /* 0x000162000c1e1900 */
[----:B------:R-:W-:Y:S05]  /*1e00*/  BRA `(.L_x_2909) ;  /* 0x0000000800e87947 */ /* 0x000fea0003800000 */
.L_x_2913:
[----:B------:R-:W2:Y:S02]  /*1e10*/  LDG.E.U16 R2, desc[UR36][R2.64] ;  /* 0x0000002402027981 */ /* 0x000ea4000c1e1500 */
[----:B--2---:R-:W-:Y:S01]  /*1e20*/  HADD2.F32 R19, -RZ, R2.H0_H0 ;  /* 0x20000002ff137230 */ /* 0x004fe20000004100 */
[----:B------:R-:W-:Y:S06]  /*1e30*/  BRA `(.L_x_2909) ;  /* 0x0000000800dc7947 */ /* 0x000fec0003800000 */
.L_x_2912:
[----:B------:R-:W-:-:S09]  /*1e40*/  UISETP.NE.AND UP0, UPT, UR4, 0x7, UPT ;  /* 0x000000070400788c */ /* 0x000fd2000bf05270 */
[----:B------:R-:W-:Y:S05]  /*1e50*/  BRA.U !UP0, `(.L_x_2914) ;  /* 0x0000000108247547 */ /* 0x000fea000b800000 */
[----:B------:R-:W-:-:S09]  /*1e60*/  UISETP.NE.AND UP0, UPT, UR4, 0x8, UPT ;  /* 0x000000080400788c */ /* 0x000fd2000bf05270 */
[----:B------:R-:W-:Y:S05]  /*1e70*/  BRA.U !UP0, `(.L_x_2915) ;  /* 0x0000000108107547 */ /* 0x000fea000b800000 */
[----:B------:R-:W-:-:S09]  /*1e80*/  UISETP.NE.AND UP0, UPT, UR4, 0x9, UPT ;  /* 0x000000090400788c */ /* 0x000fd2000bf05270 */
[----:B------:R-:W-:Y:S05]  /*1e90*/  BRA.U UP0, `(.L_x_2908) ;  /* 0x0000000900487547 */ /* 0x000fea000b800000 */
[----:B------:R2:W5:Y:S01]  /*1ea0*/  LDG.E R19, desc[UR36][R2.64] ;  /* 0x0000002402137981 */ /* 0x000562000c1e1900 */
[----:B------:R-:W-:Y:S05]  /*1eb0*/  BRA `(.L_x_2909) ;  /* 0x0000000800bc7947 */ /* 0x000fea0003800000 */
.L_x_2915:
[----:B------:R-:W2:Y:S02]  /*1ec0*/  LDG.E.U16 R2, desc[UR36][R2.64] ;  /* 0x0000002402027981 */ /* 0x000ea4000c1e1500 */
[----:B--2---:R-:W-:Y:S01]  /*1ed0*/  HADD2.F32 R19, -RZ, R2.H0_H0 ;  /* 0x20000002ff137230 */ /* 0x004fe20000004100 */
[----:B------:R-:W-:Y:S06]  /*1ee0*/  BRA `(.L_x_2909) ;  /* 0x0000000800b07947 */ /* 0x000fec0003800000 */
.L_x_2914:
        /* <DEDUP_REMOVED lines=9> */
[----:B0-----:R-:W-:Y:S01]  /*1f80*/  @!P0 FMUL R19, R19, 1.175494350822287508e-38 ;  /* 0x0080000013138820 */ /* 0x001fe20000400000 */
[----:B------:R-:W-:Y:S06]  /*1f90*/  BRA `(.L_x_2909) ;  /* 0x0000000800847947 */ /* 0x000fec0003800000 */
.L_x_2904:
        /* <DEDUP_REMOVED lines=10> */
[----:B------:R-:W-:Y:S01]  /*2040*/  FSEL R19, RZ, 1, !P0 ;  /* 0x3f800000ff137808 */ /* 0x000fe20004000000 */
[----:B------:R-:W-:Y:S08]  /*2050*/  BRA `(.L_x_2909) ;  /* 0x0000000800547947 */ /* 0x000ff00003800000 */
.L_x_2918:
        /* <DEDUP_REMOVED lines=11> */
.L_x_2917:
        /* <DEDUP_REMOVED lines=14> */
[----:B------:R-:W-:Y:S01]  /*21f0*/  VIADD R5, R4, 0xfffffffc ;  /* 0xfffffffc04057836 */ /* 0x000fe20000000000 */
[----:B------:R-:W-:-:S04]  /*2200*/  IADD3 R4, PT, PT, R0, 0x1000000, RZ ;  /* 0x0100000000047810 */ /* 0x000fc80007ffe0ff */
[----:B------:R-:W-:Y:S01]  /*2210*/  SHF.L.U32 R6, R0, R5, RZ ;  /* 0x0000000500067219 */ /* 0x000fe200000006ff */
[----:B------:R-:W-:Y:S01]  /*2220*/  IMAD.SHL.U32 R5, R5, 0x800000, RZ ;  /* 0x0080000005057824 */ /* 0x000fe200078e00ff */
[----:B------:R-:W-:-:S04]  /*2230*/  SHF.R.S32.HI R4, RZ, 0x8, R4 ;  /* 0x00000008ff047819 */ /* 0x000fc80000011404 */
[----:B------:R-:W-:-:S05]  /*2240*/  LEA.HI R5, R6, -R5, RZ, 0x1c ;  /* 0x8000000506057211 */ /* 0x000fca00078fe0ff */
[----:B------:R-:W-:-:S05]  /*2250*/  VIADD R5, R5, 0x3c000000 ;  /* 0x3c00000005057836 */ /* 0x000fca0000000000 */
[----:B------:R-:W-:-:S04]  /*2260*/  LOP3.LUT R4, R5, 0x7f800000, R4, 0xf8, !PT ;  /* 0x7f80000005047812 */ /* 0x000fc800078ef804 */
[----:B------:R-:W-:-:S04]  /*2270*/  SEL R4, R4, RZ, P0 ;  /* 0x000000ff04047207 */ /* 0x000fc80000000000 */
[----:B------:R-:W-:Y:S01]  /*2280*/  LOP3.LUT R19, R4, 0x80000000, R19, 0xf8, !PT ;  /* 0x8000000004137812 */ /* 0x000fe200078ef813 */
[----:B------:R-:W-:Y:S06]  /*2290*/  BRA `(.L_x_2909) ;  /* 0x0000000400c47947 */ /* 0x000fec0003800000 */
.L_x_2920:
[----:B------:R-:W2:Y:S02]  /*22a0*/  LDG.E.U8 R2, desc[UR36][R2.64] ;  /* 0x0000002402027981 */ /* 0x000ea4000c1e1100 */
[C---:B--2---:R-:W-:Y:S02]  /*22b0*/  IMAD.SHL.U32 R4, R2.reuse, 0x2000000, RZ ;  /* 0x0200000002047824 */ /* 0x044fe400078e00ff */
[----:B------:R-:W-:-:S03]  /*22c0*/  IMAD.SHL.U32 R5, R2, 0x100, RZ ;  /* 0x0000010002057824 */ /* 0x000fc600078e00ff */
[----:B------:R-:W-:Y:S02]  /*22d0*/  ISETP.GT.U32.AND P0, PT, R4, 0x7ffffff, PT ;  /* 0x07ffffff0400780c */ /* 0x000fe40003f04070 */
[----:B------:R-:W-:-:S11]  /*22e0*/  PRMT R19, R5, 0x9910, RZ ;  /* 0x0000991005137816 */ /* 0x000fd600000000ff */
[----:B------:R-:W-:Y:S02]  /*22f0*/  @!P0 LOP3.LUT R0, R5, 0x7f00, RZ, 0xc0, !PT ;  /* 0x00007f0005008812 */ /* 0x000fe400078ec0ff */
[----:B------:R-:W-:Y:S02]  /*2300*/  @P0 LEA.HI R4, R4, 0x70000000, RZ, 0x1c ;  /* 0x7000000004040811 */ /* 0x000fe400078fe0ff */
[----:B------:R-:W-:-:S05]  /*2310*/  @!P0 LOP3.LUT R0, R0, 0x3f000000, RZ, 0xfc, !PT ;  /* 0x3f00000000008812 */ /* 0x000fca00078efcff */
[----:B------:R-:W-:Y:S01]  /*2320*/  @!P0 FADD.FTZ R0, R0, -0.5 ;  /* 0xbf00000000008421 */ /* 0x000fe20000010000 */
[----:B------:R-:W-:-:S05]  /*2330*/  @P0 FMUL.FTZ R0, R4, 1.9259299443872358531e-34 ;  /* 0x0780000004000820 */ /* 0x000fca0000410000 */
[----:B------:R-:W-:Y:S01]  /*2340*/  LOP3.LUT R19, R0, 0x80000000, R19, 0xf8, !PT ;  /* 0x8000000000137812 */ /* 0x000fe200078ef813 */
[----:B------:R-:W-:Y:S06]  /*2350*/  BRA `(.L_x_2909) ;  /* 0x0000000400947947 */ /* 0x000fec0003800000 */
.L_x_2919:
[----:B------:R-:W2:Y:S02]  /*2360*/  LDG.E.U16 R2, desc[UR36][R2.64] ;  /* 0x0000002402027981 */ /* 0x000ea4000c1e1500 */
[----:B--2---:R-:W-:Y:S01]  /*2370*/  SHF.L.U32 R19, R2, 0x10, RZ ;  /* 0x0000001002137819 */ /* 0x004fe200000006ff */
[----:B------:R-:W-:Y:S06]  /*2380*/  BRA `(.L_x_2909) ;  /* 0x0000000400887947 */ /* 0x000fec0003800000 */
.L_x_2916:
        /* <DEDUP_REMOVED lines=9> */
[----:B--2---:R-:W-:Y:S01]  /*2420*/  I2FP.F32.U32 R19, R2 ;  /* 0x0000000200137245 */ /* 0x004fe20000201000 */
[----:B------:R-:W-:Y:S06]  /*2430*/  BRA `(.L_x_2909) ;  /* 0x00000004005c7947 */ /* 0x000fec0003800000 */
.L_x_2923:
[----:B------:R-:W2:Y:S01]  /*2440*/  LDG.E.U8 R3, desc[UR36][R2.64] ;  /* 0x0000002402037981 */ /* 0x000ea2000c1e1100 */
        /* <DEDUP_REMOVED lines=19> */
.L_x_2925:
[----:B-1----:R-:W-:Y:S05]  /*2580*/  BSYNC.RECONVERGENT B0 ;  /* 0x0000000000007941 */ /* 0x002fea0003800200 */
.L_x_2924:
[----:B------:R-:W-:Y:S01]  /*2590*/  IMAD.SHL.U32 R0, R0, 0x100000, RZ ;  /* 0x0010000000007824 */ /* 0x000fe200078e00ff */
[----:B------:R-:W-:-:S04]  /*25a0*/  LEA R2, R2, 0x3b800000, 0x17 ;  /* 0x3b80000002027811 */ /* 0x000fc800078eb8ff */
[----:B------:R-:W-:Y:S01]  /*25b0*/  LOP3.LUT R19, R2, R0, R19, 0xfe, !PT ;  /* 0x0000000002137212 */ /* 0x000fe200078efe13 */
[----:B------:R-:W-:Y:S06]  /*25c0*/  BRA `(.L_x_2909) ;  /* 0x0000000000f87947 */ /* 0x000fec0003800000 */
.L_x_2922:
        /* <DEDUP_REMOVED lines=10> */
[----:B------:R-:W-:-:S04]  /*2670*/  SHF.R.U32.HI R0, RZ, 0x7, R3 ;  /* 0x00000007ff007819 */ /* 0x000fc80000011603 */
[----:B------:R-:W-:Y:S02]  /*2680*/  SHF.L.U32 R19, R0, 0x1f, RZ ;  /* 0x0000001f00137819 */ /* 0x000fe400000006ff */
        /* <DEDUP_REMOVED lines=8> */
.L_x_2927:
[----:B-1----:R-:W-:Y:S05]  /*2710*/  BSYNC.RECONVERGENT B0 ;  /* 0x0000000000007941 */ /* 0x002fea0003800200 */
.L_x_2926:
[----:B------:R-:W-:Y:S01]  /*2720*/  IMAD.SHL.U32 R0, R0, 0x200000, RZ ;  /* 0x0020000000007824 */ /* 0x000fe200078e00ff */
[----:B------:R-:W-:-:S04]  /*2730*/  LEA R2, R2, 0x37800000, 0x17 ;  /* 0x3780000002027811 */ /* 0x000fc800078eb8ff */
[----:B------:R-:W-:Y:S01]  /*2740*/  LOP3.LUT R19, R2, R0, R19, 0xfe, !PT ;  /* 0x0000000002137212 */ /* 0x000fe200078efe13 */
[----:B------:R-:W-:Y:S06]  /*2750*/  BRA `(.L_x_2909) ;  /* 0x0000000000947947 */ /* 0x000fec0003800000 */
.L_x_2921:
[----:B------:R-:W-:-:S09]  /*2760*/  UISETP.NE.AND UP0, UPT, UR4, 0x1c, UPT ;  /* 0x0000001c0400788c */ /* 0x000fd2000bf05270 */
[----:B------:R-:W-:Y:S05]  /*2770*/  BRA.U !UP0, `(.L_x_2928) ;  /* 0x0000000108847547 */ /* 0x000fea000b800000 */
[----:B------:R-:W-:-:S09]  /*2780*/  UISETP.NE.AND UP0, UPT, UR4, 0x1d, UPT ;  /* 0x0000001d0400788c */ /* 0x000fd2000bf05270 */
[----:B------:R-:W-:Y:S05]  /*2790*/  BRA.U !UP0, `(.L_x_2929) ;  /* 0x0000000108707547 */ /* 0x000fea000b800000 */
[----:B------:R-:W-:-:S09]  /*27a0*/  UISETP.NE.AND UP0, UPT, UR4, 0x2c, UPT ;  /* 0x0000002c0400788c */ /* 0x000fd2000bf05270 */
[----:B------:R-:W-:Y:S05]  /*27b0*/  BRA.U !UP0, `(.L_x_2930) ;  /* 0x0000000108487547 */ /* 0x000fea000b800000 */
.L_x_2908:
        /* <DEDUP_REMOVED lines=8> */
[----:B0-----:R-:W-:Y:S01]  /*2840*/  IMAD.U32 R4, RZ, RZ, UR4 ;  /* 0x00000004ff047e24 */ /* 0x001fe2000f8e00ff */
[----:B------:R-:W-:Y:S01]  /*2850*/  MOV R5, UR5 ;  /* 0x0000000500057c02 */ /* 0x000fe20008000f00 */
[----:B--2---:R-:W-:-:S02]  /*2860*/  IMAD.U32 R6, RZ, RZ, UR6 ;  /* 0x00000006ff067e24 */ /* 0x004fc4000f8e00ff */
[----:B------:R-:W-:Y:S02]  /*2870*/  IMAD.U32 R7, RZ, RZ, UR7 ;  /* 0x00000007ff077e24 */ /* 0x000fe4000f8e00ff */
[----:B----4-:R-:W-:Y:S01]  /*2880*/  IMAD.U32 R10, RZ, RZ, UR8 ;  /* 0x00000008ff0a7e24 */ /* 0x010fe2000f8e00ff */
[----:B------:R-:W-:-:S07]  /*2890*/  MOV R11, UR9 ;  /* 0x00000009000b7c02 */ /* 0x000fce0008000f00 */
[----:B------:R-:W-:-:S07]  /*28a0*/  LEPC R20, `(.L_x_2931) ;  /* 0x000000001014794e */ /* 0x000fce0000000000 */
[----:B-1-3--:R-:W-:Y:S05]  /*28b0*/  CALL.ABS.NOINC R2 ;  /* 0x0000000002007343 */ /* 0x00afea0003c00000 */
.L_x_2931:
[----:B------:R-:W-:Y:S01]  /*28c0*/  HFMA2 R19, -RZ, RZ, 0, 0 ;  /* 0x00000000ff137431 */ /* 0x000fe200000001ff */
[----:B------:R-:W-:Y:S06]  /*28d0*/  BRA `(.L_x_2909) ;  /* 0x0000000000347947 */ /* 0x000fec0003800000 */
.L_x_2930:
[----:B------:R-:W2:Y:S01]  /*28e0*/  LDG.E.U8 R2, desc[UR36][R2.64] ;  /* 0x0000002402027981 */ /* 0x000ea2000c1e1100 */
[----:B------:R-:W-:Y:S01]  /*28f0*/  IMAD.MOV.U32 R19, RZ, RZ, 0x400000 ;  /* 0x00400000ff137424 */ /* 0x000fe200078e00ff */
[----:B--2---:R-:W-:-:S13]  /*2900*/  ISETP.NE.AND P0, PT, R2, RZ, PT ;  /* 0x000000ff0200720c */ /* 0x004fda0003f05270 */
[----:B------:R-:W-:Y:S05]  /*2910*/  @!P0 BRA `(.L_x_2909) ;  /* 0x0000000000248947 */ /* 0x000fea0003800000 */
[----:B------:R-:W-:-:S13]  /*2920*/  ISETP.NE.AND P0, PT, R2, 0xff, PT ;  /* 0x000000ff0200780c */ /* 0x000fda0003f05270 */
[----:B------:R-:W-:Y:S02]  /*2930*/  @!P0 IMAD.MOV.U32 R19, RZ, RZ, 0x7f800001 ;  /* 0x7f800001ff138424 */ /* 0x000fe400078e00ff */
[----:B------:R-:W-:Y:S01]  /*2940*/  @P0 IMAD.SHL.U32 R19, R2, 0x800000, RZ ;  /* 0x0080000002130824 */ /* 0x000fe200078e00ff */
[----:B------:R-:W-:Y:S06]  /*2950*/  BRA `(.L_x_2909) ;  /* 0x0000000000147947 */ /* 0x000fec0003800000 */
.L_x_2929:
[----:B------:R-:W2:Y:S02]  /*2960*/  LDG.E.64 R2, desc[UR36][R2.64] ;  /* 0x0000002402027981 */ /* 0x000ea4000c1e1b00 */
[----:B--2---:R0:W2:Y:S02]  /*2970*/  I2F.U64 R19, R2 ;  /* 0x0000000200137312 */ /* 0x0040a40000301000 */
[----:B0-2---:R-:W-:Y:S05]  /*2980*/  BRA `(.L_x_2909) ;  /* 0x0000000000087947 */ /* 0x005fea0003800000 */
.L_x_2928:
[----:B------:R-:W2:Y:S02]  /*2990*/  LDG.E R2, desc[UR36][R2.64] ;  /* 0x0000002402027981 */ /* 0x000ea4000c1e1900 */
[----:B--2---:R-:W-:-:S07]  /*29a0*/  I2FP.F32.U32 R19, R2 ;  /* 0x0000000200137245 */ /* 0x004fce0000201000 */
.L_x_2909:
[----:B-1----:R-:W-:Y:S05]  /*29b0*/  BSYNC.RECONVERGENT B6 ;  /* 0x0000000000067941 */ /* 0x002fea0003800200 */
.L_x_2903:
[----:B------:R-:W0:Y:S01]  /*29c0*/  LDCU.64 UR6, c[0x0][0x6c0] ;  /* 0x0000d800ff0677ac */ /* 0x000e220008000a00 */
[----:B------:R-:W-:Y:S01]  /*29d0*/  BSSY.RECONVERGENT B6, `(.L_x_2932) ;  /* 0x00000e5000067945 */ /* 0x000fe20003800200 */
[----:B------:R-:W-:-:S04]  /*29e0*/  UPRMT UR4, UR40, 0x9910, URZ ;  /* 0x0000991028047896 */ /* 0x000fc800080000ff */
[----:B------:R-:W-:Y:S01]  /*29f0*/  UISETP.GT.AND UP0, UPT, UR4, 0x9, UPT ;  /* 0x000000090400788c */ /* 0x000fe2000bf04270 */
[----:B0-23--:R-:W-:-:S04]  /*2a00*/  IADD3 R2, P0, PT, R23, UR6, RZ ;  /* 0x0000000617027c10 */ /* 0x00dfc8000ff1e0ff */
[----:B------:R-:W-:-:S04]  /*2a10*/  IADD3.X R3, PT, PT, RZ, UR7, RZ, P0, !PT ;  /* 0x00000007ff037c10 */ /* 0x000fc800087fe4ff */
        /* <DEDUP_REMOVED lines=10> */
[----:B--2---:R0:W1:Y:S01]  /*2ac0*/  I2F.S16 R23, R2 ;  /* 0x0000000200177306 */ /* 0x0040620000101400 */
[----:B------:R-:W-:Y:S05]  /*2ad0*/  BRA `(.L_x_2938) ;  /* 0x0000000c00507947 */ /* 0x000fea0003800000 */
.L_x_2936:
[----:B------:R-:W2:Y:S02]  /*2ae0*/  LDG.E.U8 R2, desc[UR36][R2.64] ;  /* 0x0000002402027981 */ /* 0x000ea4000c1e1100 */
[----:B--2---:R-:W-:Y:S01]  /*2af0*/  I2FP.F32.U32 R23, R2 ;  /* 0x0000000200177245 */ /* 0x004fe20000201000 */
[----:B------:R-:W-:Y:S06]  /*2b00*/  BRA `(.L_x_2938) ;  /* 0x0000000c00447947 */ /* 0x000fec0003800000 */
.L_x_2935:
[----:B------:R-:W-:-:S09]  /*2b10*/  UISETP.NE.AND UP0, UPT, UR4, 0x2, UPT ;  /* 0x000000020400788c */ /* 0x000fd2000bf05270 */
[----:B------:R-:W-:Y:S05]  /*2b20*/  BRA.U !UP0, `(.L_x_2939) ;  /* 0x0000000108287547 */ /* 0x000fea000b800000 */
[----:B------:R-:W-:-:S09]  /*2b30*/  UISETP.NE.AND UP0, UPT, UR4, 0x3, UPT ;  /* 0x000000030400788c */ /* 0x000fd2000bf05270 */
[----:B------:R-:W-:Y:S05]  /*2b40*/  BRA.U !UP0, `(.L_x_2940) ;  /* 0x0000000108147547 */ /* 0x000fea000b800000 */
[----:B------:R-:W-:-:S09]  /*2b50*/  UISETP.NE.AND UP0, UPT, UR4, 0x4, UPT ;  /* 0x000000040400788c */ /* 0x000fd2000bf05270 */
[----:B------:R-:W-:Y:S05]  /*2b60*/  BRA.U UP0, `(.L_x_2937) ;  /* 0x0000000900b07547 */ /* 0x000fea000b800000 */
[----:B------:R-:W2:Y:S02]  /*2b70*/  LDG.E.64 R2, desc[UR36][R2.64] ;  /* 0x0000002402027981 */ /* 0x000ea4000c1e1b00 */
[----:B--2---:R0:W1:Y:S02]  /*2b80*/  I2F.S64 R23, R2 ;  /* 0x0000000200177312 */ /* 0x0040640000301400 */
[----:B01----:R-:W-:Y:S05]  /*2b90*/  BRA `(.L_x_2938) ;  /* 0x0000000c00207947 */ /* 0x003fea0003800000 */
.L_x_2940:
[----:B------:R-:W2:Y:S02]  /*2ba0*/  LDG.E R2, desc[UR36][R2.64] ;  /* 0x0000002402027981 */ /* 0x000ea4000c1e1900 */
[----:B--2---:R-:W-:Y:S01]  /*2bb0*/  I2FP.F32.S32 R23, R2 ;  /* 0x0000000200177245 */ /* 0x004fe20000201400 */
[----:B------:R-:W-:Y:S06]  /*2bc0*/  BRA `(.L_x_2938) ;  /* 0x0000000c00147947 */ /* 0x000fec0003800000 */
.L_x_2939:
[----:B------:R-:W2:Y:S02]  /*2bd0*/  LDG.E.U16 R2, desc[UR36][R2.64] ;  /* 0x0000002402027981 */ /* 0x000ea4000c1e1500 */
[----:B--2---:R2:W3:Y:S01]  /*2be0*/  I2F.S16 R23, R2 ;  /* 0x0000000200177306 */ /* 0x0044e20000101400 */
[----:B------:R-:W-:Y:S05]  /*2bf0*/  BRA `(.L_x_2938) ;  /* 0x0000000c00087947 */ /* 0x000fea0003800000 */
.L_x_2934:
        /* <DEDUP_REMOVED lines=8> */
.L_x_2942:
[----:B------:R-:W2:Y:S02]  /*2c80*/  LDG.E.U16 R2, desc[UR36][R2.64] ;  /* 0x0000002402027981 */ /* 0x000ea4000c1e1500 */
[----:B--2---:R-:W-:Y:S01]  /*2c90*/  HADD2.F32 R23, -RZ, R2.H0_H0 ;  /* 0x20000002ff177230 */ /* 0x004fe20000004100 */
[----:B------:R-:W-:Y:S06]  /*2ca0*/  BRA `(.L_x_2938) ;  /* 0x0000000800dc7947 */ /* 0x000fec0003800000 */
.L_x_2941:
        /* <DEDUP_REMOVED lines=8> */
.L_x_2944:
[----:B------:R-:W2:Y:S02]  /*2d30*/  LDG.E.U16 R2, desc[UR36][R2.64] ;  /* 0x0000002402027981 */ /* 0x000ea4000c1e1500 */
[----:B--2---:R-:W-:Y:S01]  /*2d40*/  HADD2.F32 R23, -RZ, R2.H0_H0 ;  /* 0x20000002ff177230 */ /* 0x004fe20000004100 */
[----:B------:R-:W-:Y:S06]  /*2d50*/  BRA `(.L_x_2938) ;  /* 0x0000000800b07947 */ /* 0x000fec0003800000 */
.L_x_2943:
        /* <DEDUP_REMOVED lines=11> */
.L_x_2933:
        /* <DEDUP_REMOVED lines=12> */
.L_x_2947:
        /* <DEDUP_REMOVED lines=11> */
.L_x_2946:
        /* <DEDUP_REMOVED lines=13> */
[----:B------:R-:W-:-:S04]  /*3050*/  VIADDMNMX.U32 R4, R4, R5, 0x4, !PT ;  /* 0x0000000404047446 */ /* 0x000fc80007800005 */
[----:B------:R-:W-:Y:S01]  /*3060*/  IADD3 R5, PT, PT, R4, -0x4, RZ ;  /* 0xfffffffc04057810 */ /* 0x000fe20007ffe0ff */
[----:B------:R-:W-:-:S03]  /*3070*/  VIADD R4, R0, 0x1000000 ;  /* 0x0100000000047836 */ /* 0x000fc60000000000 */
        /* <DEDUP_REMOVED lines=9> */
.L_x_2949:
[----:B------:R-:W2:Y:S02]  /*3110*/  LDG.E.U8 R2, desc[UR36][R2.64] ;  /* 0x0000002402027981 */ /* 0x000ea4000c1e1100 */
[C---:B--2---:R-:W-:Y:S01]  /*3120*/  SHF.L.U32 R4, R2.reuse, 0x19, RZ ;  /* 0x0000001902047819 */ /* 0x044fe200000006ff */
        /* <DEDUP_REMOVED lines=10> */
.L_x_2948:
[----:B------:R-:W2:Y:S02]  /*31d0*/  LDG.E.U16 R2, desc[UR36][R2.64] ;  /* 0x0000002402027981 */ /* 0x000ea4000c1e1500 */
[----:B--2---:R-:W-:Y:S01]  /*31e0*/  IMAD.U32 R23, R2, 0x10000, RZ ;  /* 0x0001000002177824 */ /* 0x004fe200078e00ff */
[----:B------:R-:W-:Y:S06]  /*31f0*/  BRA `(.L_x_2938) ;  /* 0x0000000400887947 */ /* 0x000fec0003800000 */
.L_x_2945:
        /* <DEDUP_REMOVED lines=11> */
.L_x_2952:
[----:B------:R-:W2:Y:S01]  /*32b0*/  LDG.E.U8 R3, desc[UR36][R2.64] ;  /* 0x0000002402037981 */ /* 0x000ea2000c1e1100 */
        /* <DEDUP_REMOVED lines=19> */
.L_x_2954:
[----:B------:R-:W-:Y:S05]  /*33f0*/  BSYNC.RECONVERGENT B0 ;  /* 0x0000000000007941 */ /* 0x000fea0003800200 */
.L_x_2953:
[----:B------:R-:W-:Y:S01]  /*3400*/  IMAD.SHL.U32 R0, R0, 0x100000, RZ ;  /* 0x0010000000007824 */ /* 0x000fe200078e00ff */
[----:B------:R-:W-:-:S04]  /*3410*/  LEA R2, R2, 0x3b800000, 0x17 ;  /* 0x3b80000002027811 */ /* 0x000fc800078eb8ff */
[----:B------:R-:W-:Y:S01]  /*3420*/  LOP3.LUT R23, R2, R0, R23, 0xfe, !PT ;  /* 0x0000000002177212 */ /* 0x000fe200078efe17 */
[----:B------:R-:W-:Y:S06]  /*3430*/  BRA `(.L_x_2938) ;  /* 0x0000000000f87947 */ /* 0x000fec0003800000 */
.L_x_2951:
[----:B------:R-:W2:Y:S01]  /*3440*/  LDG.E.U8 R3, desc[UR36][R2.64] ;  /* 0x0000002402037981 */ /* 0x000ea2000c1e1100 */
[----:B------:R-:W-:Y:S01]  /*3450*/  HFMA2 R23, -RZ, RZ, 0, 0 ;  /* 0x00000000ff177431 */ /* 0x000fe200000001ff */
        /* <DEDUP_REMOVED lines=18> */
.L_x_2956:
[----:B------:R-:W-:Y:S05]  /*3580*/  BSYNC.RECONVERGENT B0 ;  /* 0x0000000000007941 */ /* 0x000fea0003800200 */
.L_x_2955:
[----:B------:R-:W-:Y:S02]  /*3590*/  SHF.L.U32 R0, R0, 0x15, RZ ;  /* 0x0000001500007819 */ /* 0x000fe400000006ff */
[----:B------:R-:W-:-:S04]  /*35a0*/  LEA R2, R2, 0x37800000, 0x17 ;  /* 0x3780000002027811 */ /* 0x000fc800078eb8ff */
[----:B------:R-:W-:Y:S01]  /*35b0*/  LOP3.LUT R23, R2, R0, R23, 0xfe, !PT ;  /* 0x0000000002177212 */ /* 0x000fe200078efe17 */
[----:B------:R-:W-:Y:S06]  /*35c0*/  BRA `(.L_x_2938) ;  /* 0x0000000000947947 */ /* 0x000fec0003800000 */
.L_x_2950:
[----:B------:R-:W-:-:S09]  /*35d0*/  UISETP.NE.AND UP0, UPT, UR4, 0x1c, UPT ;  /* 0x0000001c0400788c */ /* 0x000fd2000bf05270 */
[----:B------:R-:W-:Y:S05]  /*35e0*/  BRA.U !UP0, `(.L_x_2957) ;  /* 0x0000000108847547 */ /* 0x000fea000b800000 */
[----:B------:R-:W-:-:S09]  /*35f0*/  UISETP.NE.AND UP0, UPT, UR4, 0x1d, UPT ;  /* 0x0000001d0400788c */ /* 0x000fd2000bf05270 */
[----:B------:R-:W-:Y:S05]  /*3600*/  BRA.U !UP0, `(.L_x_2958) ;  /* 0x0000000108707547 */ /* 0x000fea000b800000 */
[----:B------:R-:W-:-:S09]  /*3610*/  UISETP.NE.AND UP0, UPT, UR4, 0x2c, UPT ;  /* 0x0000002c0400788c */ /* 0x000fd2000bf05270 */
[----:B------:R-:W-:Y:S05]  /*3620*/  BRA.U !UP0, `(.L_x_2959) ;  /* 0x0000000108487547 */ /* 0x000fea000b800000 */
.L_x_2937:
[----:B------:R-:W-:Y:S01]  /*3630*/  MOV R2, 0x0 ;  /* 0x0000000000027802 */ /* 0x000fe20000000f00 */
[----:B------:R-:W0:Y:S01]  /*3640*/  LDCU.64 UR4, c[0x4][0x128] ;  /* 0x01002500ff0477ac */ /* 0x000e220008000a00 */
[----:B------:R-:W-:Y:S02]  /*3650*/  HFMA2 R12, -RZ, RZ, 0, 5.9604644775390625e-08 ;  /* 0x00000001ff0c7431 */ /* 0x000fe400000001ff */
        /* <DEDUP_REMOVED lines=12> */
[----:B--2-45:R-:W-:Y:S05]  /*3720*/  CALL.ABS.NOINC R2 ;  /* 0x0000000002007343 */ /* 0x034fea0003c00000 */
.L_x_2960:
[----:B------:R-:W-:Y:S01]  /*3730*/  IMAD.MOV.U32 R23, RZ, RZ, RZ ;  /* 0x000000ffff177224 */ /* 0x000fe200078e00ff */
[----:B------:R-:W-:Y:S06]  /*3740*/  BRA `(.L_x_2938) ;  /* 0x0000000000347947 */ /* 0x000fec0003800000 */
.L_x_2959:
[----:B------:R-:W2:Y:S01]  /*3750*/  LDG.E.U8 R2, desc[UR36][R2.64] ;  /* 0x0000002402027981 */ /* 0x000ea2000c1e1100 */
[----:B------:R-:W-:Y:S01]  /*3760*/  IMAD.MOV.U32 R23, RZ, RZ, 0x400000 ;  /* 0x00400000ff177424 */ /* 0x000fe200078e00ff */
[----:B--2---:R-:W-:-:S13]  /*3770*/  ISETP.NE.AND P0, PT, R2, RZ, PT ;  /* 0x000000ff0200720c */ /* 0x004fda0003f05270 */
[----:B------:R-:W-:Y:S05]  /*3780*/  @!P0 BRA `(.L_x_2938) ;  /* 0x0000000000248947 */ /* 0x000fea0003800000 */
[----:B------:R-:W-:-:S13]  /*3790*/  ISETP.NE.AND P0, PT, R2, 0xff, PT ;  /* 0x000000ff0200780c */ /* 0x000fda0003f05270 */
[----:B------:R-:W-:Y:S01]  /*37a0*/  @!P0 MOV R23, 0x7f800001 ;  /* 0x7f80000100178802 */ /* 0x000fe20000000f00 */
[----:B------:R-:W-:Y:S01]  /*37b0*/  @P0 IMAD.SHL.U32 R23, R2, 0x800000, RZ ;  /* 0x0080000002170824 */ /* 0x000fe200078e00ff */
[----:B------:R-:W-:Y:S06]  /*37c0*/  BRA `(.L_x_2938) ;  /* 0x0000000000147947 */ /* 0x000fec0003800000 */
.L_x_2958:
[----:B------:R-:W2:Y:S02]  /*37d0*/  LDG.E.64 R2, desc[UR36][R2.64] ;  /* 0x0000002402027981 */ /* 0x000ea4000c1e1b00 */
[----:B--2---:R0:W1:Y:S02]  /*37e0*/  I2F.U64 R23, R2 ;  /* 0x0000000200177312 */ /* 0x0040640000301000 */
[----:B01----:R-:W-:Y:S05]  /*37f0*/  BRA `(.L_x_2938) ;  /* 0x0000000000087947 */ /* 0x003fea0003800000 */
.L_x_2957:
[----:B------:R-:W2:Y:S02]  /*3800*/  LDG.E R2, desc[UR36][R2.64] ;  /* 0x0000002402027981 */ /* 0x000ea4000c1e1900 */
[----:B--2---:R-:W-:-:S07]  /*3810*/  I2FP.F32.U32 R23, R2 ;  /* 0x0000000200177245 */ /* 0x004fce0000201000 */
.L_x_2938:
[----:B------:R-:W-:Y:S05]  /*3820*/  BSYNC.RECONVERGENT B6 ;  /* 0x0000000000067941 */ /* 0x000fea0003800200 */
.L_x_2932:
[----:B------:R-:W0:Y:S01]  /*3830*/  LDCU.64 UR6, c[0x0][0x6c8] ;  /* 0x0000d900ff0677ac */ /* 0x000e220008000a00 */
[----:B------:R-:W-:Y:S01]  /*3840*/  BSSY.RECONVERGENT B6, `(.L_x_2961) ;  /* 0x00000e5000067945 */ /* 0x000fe20003800200 */
[----:B------:R-:W-:-:S04]  /*3850*/  UPRMT UR4, UR39, 0x9910, URZ ;  /* 0x0000991027047896 */ /* 0x000fc800080000ff */
[----:B------:R-:W-:Y:S01]  /*3860*/  UISETP.GT.AND UP0, UPT, UR4, 0x9, UPT ;  /* 0x000000090400788c */ /* 0x000fe2000bf04270 */
[----:B012---:R-:W-:-:S05]  /*3870*/  IADD3 R2, P0, PT, R22, UR6, RZ ;  /* 0x0000000616027c10 */ /* 0x007fca000ff1e0ff */
        /* <DEDUP_REMOVED lines=11> */
[----:B--2---:R2:W0:Y:S01]  /*3930*/  I2F.S16 R22, R2 ;  /* 0x0000000200167306 */ /* 0x0044220000101400 */
[----:B------:R-:W-:Y:S05]  /*3940*/  BRA `(.L_x_2967) ;  /* 0x0000000c00507947 */ /* 0x000fea0003800000 */
.L_x_2965:
[----:B------:R-:W2:Y:S02]  /*3950*/  LDG.E.U8 R2, desc[UR36][R2.64] ;  /* 0x0000002402027981 */ /* 0x000ea4000c1e1100 */
[----:B--2---:R-:W-:Y:S01]  /*3960*/  I2FP.F32.U32 R22, R2 ;  /* 0x0000000200167245 */ /* 0x004fe20000201000 */
[----:B------:R-:W-:Y:S06]  /*3970*/  BRA `(.L_x_2967) ;  /* 0x0000000c00447947 */ /* 0x000fec0003800000 */
.L_x_2964:
        /* <DEDUP_REMOVED lines=9> */
.L_x_2969:
[----:B------:R-:W2:Y:S02]  /*3a10*/  LDG.E R2, desc[UR36][R2.64] ;  /* 0x0000002402027981 */ /* 0x000ea4000c1e1900 */
[----:B--2---:R-:W-:Y:S01]  /*3a20*/  I2FP.F32.S32 R22, R2 ;  /* 0x0000000200167245 */ /* 0x004fe20000201400 */
[----:B------:R-:W-:Y:S06]  /*3a30*/  BRA `(.L_x_2967) ;  /* 0x0000000c00147947 */ /* 0x000fec0003800000 */
.L_x_2968:
[----:B------:R-:W2:Y:S02]  /*3a40*/  LDG.E.U16 R2, desc[UR36][R2.64] ;  /* 0x0000002402027981 */ /* 0x000ea4000c1e1500 */
[----:B--2---:R0:W1:Y:S01]  /*3a50*/  I2F.S16 R22, R2 ;  /* 0x0000000200167306 */ /* 0x0040620000101400 */
[----:B------:R-:W-:Y:S05]  /*3a60*/  BRA `(.L_x_2967) ;  /* 0x0000000c00087947 */ /* 0x000fea0003800000 */
.L_x_2963:
        /* <DEDUP_REMOVED lines=8> */
.L_x_2971:
[----:B------:R-:W2:Y:S02]  /*3af0*/  LDG.E.U16 R2, desc[UR36][R2.64] ;  /* 0x0000002402027981 */ /* 0x000ea4000c1e1500 */
[----:B--2---:R-:W-:Y:S01]  /*3b00*/  HADD2.F32 R22, -RZ, R2.H0_H0 ;  /* 0x20000002ff167230 */ /* 0x004fe20000004100 */
[----:B------:R-:W-:Y:S06]  /*3b10*/  BRA `(.L_x_2967) ;  /* 0x0000000800dc7947 */ /* 0x000fec0003800000 */
.L_x_2970:
        /* <DEDUP_REMOVED lines=8> */
.L_x_2973:
[----:B------:R-:W2:Y:S02]  /*3ba0*/  LDG.E.U16 R2, desc[UR36][R2.64] ;  /* 0x0000002402027981 */ /* 0x000ea4000c1e1500 */
[----:B--2---:R-:W-:Y:S01]  /*3bb0*/  HADD2.F32 R22, -RZ, R2.H0_H0 ;  /* 0x20000002ff167230 */ /* 0x004fe20000004100 */
[----:B------:R-:W-:Y:S06]  /*3bc0*/  BRA `(.L_x_2967) ;  /* 0x0000000800b07947 */ /* 0x000fec0003800000 */
.L_x_2972:
        /* <DEDUP_REMOVED lines=11> */
.L_x_2962:
        /* <DEDUP_REMOVED lines=12> */
.L_x_2976:
        /* <DEDUP_REMOVED lines=11> */
.L_x_2975:
        /* <DEDUP_REMOVED lines=25> */
.L_x_2978:
        /* <DEDUP_REMOVED lines=10> */
[----:B------:R-:W-:Y:S01]  /*4020*/  LOP3.LUT R22, R0, 0x80000000, R5, 0xf8, !PT ;  /* 0x8000000000167812 */ /* 0x000fe200078ef805 */
[----:B------:R-:W-:Y:S06]  /*4030*/  BRA `(.L_x_2967) ;  /* 0x0000000400947947 */ /* 0x000fec0003800000 */
.L_x_2977:
[----:B------:R-:W2:Y:S02]  /*4040*/  LDG.E.U16 R2, desc[UR36][R2.64] ;  /* 0x0000002402027981 */ /* 0x000ea4000c1e1500 */
[----:B--2---:R-:W-:Y:S01]  /*4050*/  SHF.L.U32 R22, R2, 0x10, RZ ;  /* 0x0000001002167819 */ /* 0x004fe200000006ff */
[----:B------:R-:W-:Y:S06]  /*4060*/  BRA `(.L_x_2967) ;  /* 0x0000000400887947 */ /* 0x000fec0003800000 */
.L_x_2974:
        /* <DEDUP_REMOVED lines=11> */
.L_x_2981:
        /* <DEDUP_REMOVED lines=20> */
.L_x_2983:
[----:B------:R-:W-:Y:S05]  /*4260*/  BSYNC.RECONVERGENT B0 ;  /* 0x0000000000007941 */ /* 0x000fea0003800200 */
.L_x_2982:
[----:B------:R-:W-:Y:S01]  /*4270*/  IMAD.SHL.U32 R0, R0, 0x100000, RZ ;  /* 0x0010000000007824 */ /* 0x000fe200078e00ff */
[----:B------:R-:W-:-:S04]  /*4280*/  LEA R2, R2, 0x3b800000, 0x17 ;  /* 0x3b80000002027811 */ /* 0x000fc800078eb8ff */
[----:B------:R-:W-:Y:S01]  /*4290*/  LOP3.LUT R22, R2, R0, R7, 0xfe, !PT ;  /* 0x0000000002167212 */ /* 0x000fe200078efe07 */
[----:B------:R-:W-:Y:S06]  /*42a0*/  BRA `(.L_x_2967) ;  /* 0x0000000000f87947 */ /* 0x000fec0003800000 */
.L_x_2980:
        /* <DEDUP_REMOVED lines=20> */
.L_x_2985:
[----:B------:R-:W-:Y:S05]  /*43f0*/  BSYNC.RECONVERGENT B0 ;  /* 0x0000000000007941 */ /* 0x000fea0003800200 */
.L_x_2984:
[----:B------:R-:W-:Y:S01]  /*4400*/  IMAD.SHL.U32 R0, R0, 0x200000, RZ ;  /* 0x0020000000007824 */ /* 0x000fe200078e00ff */
[----:B------:R-:W-:-:S04]  /*4410*/  LEA R2, R2, 0x37800000, 0x17 ;  /* 0x3780000002027811 */ /* 0x000fc800078eb8ff */
[----:B------:R-:W-:Y:S01]  /*4420*/  LOP3.LUT R22, R2, R0, R7, 0xfe, !PT ;  /* 0x0000000002167212 */ /* 0x000fe200078efe07 */
[----:B------:R-:W-:Y:S06]  /*4430*/  BRA `(.L_x_2967) ;  /* 0x0000000000947947 */ /* 0x000fec0003800000 */
.L_x_2979:
[----:B------:R-:W-:-:S09]  /*4440*/  UISETP.NE.AND UP0, UPT, UR4, 0x1c, UPT ;  /* 0x0000001c0400788c */ /* 0x000fd2000bf05270 */
[----:B------:R-:W-:Y:S05]  /*4450*/  BRA.U !UP0, `(.L_x_2986) ;  /* 0x0000000108847547 */ /* 0x000fea000b800000 */
[----:B------:R-:W-:-:S09]  /*4460*/  UISETP.NE.AND UP0, UPT, UR4, 0x1d, UPT ;  /* 0x0000001d0400788c */ /* 0x000fd2000bf05270 */
[----:B------:R-:W-:Y:S05]  /*4470*/  BRA.U !UP0, `(.L_x_2987) ;  /* 0x0000000108707547 */ /* 0x000fea000b800000 */
[----:B------:R-:W-:-:S09]  /*4480*/  UISETP.NE.AND UP0, UPT, UR4, 0x2c, UPT ;  /* 0x0000002c0400788c */ /* 0x000fd2000bf05270 */
[----:B------:R-:W-:Y:S05]  /*4490*/  BRA.U !UP0, `(.L_x_2988) ;  /* 0x0000000108487547 */ /* 0x000fea000b800000 */
.L_x_2966:
        /* <DEDUP_REMOVED lines=12> */
[----:B---3--:R-:W-:Y:S01]  /*4560*/  IMAD.U32 R10, RZ, RZ, UR8 ;  /* 0x00000008ff0a7e24 */ /* 0x008fe2000f8e00ff */
[----:B------:R-:W-:-:S07]  /*4570*/  MOV R11, UR9 ;  /* 0x00000009000b7c02 */ /* 0x000fce0008000f00 */
[----:B------:R-:W-:-:S07]  /*4580*/  LEPC R20, `(.L_x_2989) ;  /* 0x000000001014794e */ /* 0x000fce0000000000 */
[----:B--2-45:R-:W-:Y:S05]  /*4590*/  CALL.ABS.NOINC R2 ;  /* 0x0000000002007343 */ /* 0x034fea0003c00000 */
.L_x_2989:
[----:B------:R-:W-:Y:S01]  /*45a0*/  HFMA2 R22, -RZ, RZ, 0, 0 ;  /* 0x00000000ff167431 */ /* 0x000fe200000001ff */
[----:B------:R-:W-:Y:S06]  /*45b0*/  BRA `(.L_x_2967) ;  /* 0x0000000000347947 */ /* 0x000fec0003800000 */
.L_x_2988:
        /* <DEDUP_REMOVED lines=8> */
.L_x_2987:
[----:B------:R-:W2:Y:S02]  /*4640*/  LDG.E.64 R2, desc[UR36][R2.64] ;  /* 0x0000002402027981 */ /* 0x000ea4000c1e1b00 */
[----:B--2---:R0:W1:Y:S02]  /*4650*/  I2F.U64 R22, R2 ;  /* 0x0000000200167312 */ /* 0x0040640000301000 */
[----:B01----:R-:W-:Y:S05]  /*4660*/  BRA `(.L_x_2967) ;  /* 0x0000000000087947 */ /* 0x003fea0003800000 */
.L_x_2986:
[----:B------:R-:W2:Y:S02]  /*4670*/  LDG.E R2, desc[UR36][R2.64] ;  /* 0x0000002402027981 */ /* 0x000ea4000c1e1900 */
[----:B--2---:R-:W-:-:S07]  /*4680*/  I2FP.F32.U32 R22, R2 ;  /* 0x0000000200167245 */ /* 0x004fce0000201000 */
.L_x_2967:
[----:B------:R-:W-:Y:S05]  /*4690*/  BSYNC.RECONVERGENT B6 ;  /* 0x0000000000067941 */ /* 0x000fea0003800200 */
.L_x_2961:
[----:B------:R-:W0:Y:S01]  /*46a0*/  LDCU.64 UR6, c[0x0][0x6d0] ;  /* 0x0000da00ff0677ac */ /* 0x000e220008000a00 */
[----:B------:R-:W-:Y:S01]  /*46b0*/  BSSY.RECONVERGENT B6, `(.L_x_2990) ;  /* 0x00000e5000067945 */ /* 0x000fe20003800200 */
[----:B------:R-:W-:-:S04]  /*46c0*/  UPRMT UR4, UR44, 0x9910, URZ ;  /* 0x000099102c047896 */ /* 0x000fc800080000ff */
[----:B------:R-:W-:Y:S01]  /*46d0*/  UISETP.GT.AND UP0, UPT, UR4, 0x9, UPT ;  /* 0x000000090400788c */ /* 0x000fe2000bf04270 */
[----:B012---:R-:W-:-:S04]  /*46e0*/  IADD3 R2, P0, PT, R18, UR6, RZ ;  /* 0x0000000612027c10 */ /* 0x007fc8000ff1e0ff */
        /* <DEDUP_REMOVED lines=13> */
.L_x_2994:
[----:B------:R-:W2:Y:S02]  /*47c0*/  LDG.E.U8 R0, desc[UR36][R2.64] ;  /* 0x0000002402007981 */ /* 0x000ea4000c1e1100 */
[----:B--2---:R-:W-:Y:S01]  /*47d0*/  I2FP.F32.U32 R0, R0 ;  /* 0x0000000000007245 */ /* 0x004fe20000201000 */
[----:B------:R-:W-:Y:S06]  /*47e0*/  BRA `(.L_x_2996) ;  /* 0x0000000c00447947 */ /* 0x000fec0003800000 */
.L_x_2993:
        /* <DEDUP_REMOVED lines=9> */
.L_x_2998:
[----:B------:R-:W2:Y:S02]  /*4880*/  LDG.E R0, desc[UR36][R2.64] ;  /* 0x0000002402007981 */ /* 0x000ea4000c1e1900 */
[----:B--2---:R-:W-:Y:S01]  /*4890*/  I2FP.F32.S32 R0, R0 ;  /* 0x0000000000007245 */ /* 0x004fe20000201400 */
[----:B------:R-:W-:Y:S06]  /*48a0*/  BRA `(.L_x_2996) ;  /* 0x0000000c00147947 */ /* 0x000fec0003800000 */
.L_x_2997:
[----:B------:R-:W2:Y:S02]  /*48b0*/  LDG.E.U16 R0, desc[UR36][R2.64] ;  /* 0x0000002402007981 */ /* 0x000ea4000c1e1500 */
[----:B--2---:R-:W0:Y:S01]  /*48c0*/  I2F.S16 R0, R0 ;  /* 0x0000000000007306 */ /* 0x004e220000101400 */
[----:B------:R-:W-:Y:S05]  /*48d0*/  BRA `(.L_x_2996) ;  /* 0x0000000c00087947 */ /* 0x000fea0003800000 */
.L_x_2992:
        /* <DEDUP_REMOVED lines=8> */
.L_x_3000:
[----:B------:R-:W2:Y:S02]  /*4960*/  LDG.E.U16 R0, desc[UR36][R2.64] ;  /* 0x0000002402007981 */ /* 0x000ea4000c1e1500 */
[----:B--2---:R-:W-:Y:S01]  /*4970*/  HADD2.F32 R0, -RZ, R0.H0_H0 ;  /* 0x20000000ff007230 */ /* 0x004fe20000004100 */
[----:B------:R-:W-:Y:S06]  /*4980*/  BRA `(.L_x_2996) ;  /* 0x0000000800dc7947 */ /* 0x000fec0003800000 */
.L_x_2999:
        /* <DEDUP_REMOVED lines=8> */
.L_x_3002:
[----:B------:R-:W2:Y:S02]  /*4a10*/  LDG.E.U16 R0, desc[UR36][R2.64] ;  /* 0x0000002402007981 */ /* 0x000ea4000c1e1500 */
[----:B--2---:R-:W-:Y:S01]  /*4a20*/  HADD2.F32 R0, -RZ, R0.H0_H0 ;  /* 0x20000000ff007230 */ /* 0x004fe20000004100 */
[----:B------:R-:W-:Y:S06]  /*4a30*/  BRA `(.L_x_2996) ;  /* 0x0000000800b07947 */ /* 0x000fec0003800000 */
.L_x_3001:
        /* <DEDUP_REMOVED lines=11> */
.L_x_2991:
        /* <DEDUP_REMOVED lines=12> */
.L_x_3005:
        /* <DEDUP_REMOVED lines=11> */
.L_x_3004:
        /* <DEDUP_REMOVED lines=14> */
[----:B------:R-:W-:-:S04]  /*4d40*/  IADD3 R5, PT, PT, R5, -0x4, RZ ;  /* 0xfffffffc05057810 */ /* 0x000fc80007ffe0ff */
[C---:B------:R-:W-:Y:S01]  /*4d50*/  SHF.L.U32 R6, R4.reuse, R5, RZ ;  /* 0x0000000504067219 */ /* 0x040fe200000006ff */
[----:B------:R-:W-:Y:S02]  /*4d60*/  IMAD.SHL.U32 R7, R5, 0x800000, RZ ;  /* 0x0080000005077824 */ /* 0x000fe400078e00ff */
[----:B------:R-:W-:-:S03]  /*4d70*/  VIADD R5, R4, 0x1000000 ;  /* 0x0100000004057836 */ /* 0x000fc60000000000 */
[----:B------:R-:W-:Y:S02]  /*4d80*/  LEA.HI R6, R6, -R7, RZ, 0x1c ;  /* 0x8000000706067211 */ /* 0x000fe400078fe0ff */
[----:B------:R-:W-:-:S03]  /*4d90*/  SHF.R.S32.HI R5, RZ, 0x8, R5 ;  /* 0x00000008ff057819 */ /* 0x000fc60000011405 */
[----:B------:R-:W-:-:S05]  /*4da0*/  VIADD R6, R6, 0x3c000000 ;  /* 0x3c00000006067836 */ /* 0x000fca0000000000 */
[----:B------:R-:W-:-:S04]  /*4db0*/  LOP3.LUT R5, R6, 0x7f800000, R5, 0xf8, !PT ;  /* 0x7f80000006057812 */ /* 0x000fc800078ef805 */
[----:B------:R-:W-:-:S04]  /*4dc0*/  SEL R5, R5, RZ, P0 ;  /* 0x000000ff05057207 */ /* 0x000fc80000000000 */
[----:B------:R-:W-:Y:S01]  /*4dd0*/  LOP3.LUT R0, R5, 0x80000000, R0, 0xf8, !PT ;  /* 0x8000000005007812 */ /* 0x000fe200078ef800 */
[----:B------:R-:W-:Y:S06]  /*4de0*/  BRA `(.L_x_2996) ;  /* 0x0000000400c47947 */ /* 0x000fec0003800000 */
.L_x_3007:
[----:B------:R-:W2:Y:S02]  /*4df0*/  LDG.E.U8 R2, desc[UR36][R2.64] ;  /* 0x0000002402027981 */ /* 0x000ea4000c1e1100 */
[C---:B--2---:R-:W-:Y:S01]  /*4e00*/  SHF.L.U32 R4, R2.reuse, 0x19, RZ ;  /* 0x0000001902047819 */ /* 0x044fe200000006ff */
        /* <DEDUP_REMOVED lines=10> */
.L_x_3006:
[----:B------:R-:W2:Y:S02]  /*4eb0*/  LDG.E.U16 R0, desc[UR36][R2.64] ;  /* 0x0000002402007981 */ /* 0x000ea4000c1e1500 */
[----:B--2---:R-:W-:Y:S01]  /*4ec0*/  IMAD.U32 R0, R0, 0x10000, RZ ;  /* 0x0001000000007824 */ /* 0x004fe200078e00ff */
[----:B------:R-:W-:Y:S06]  /*4ed0*/  BRA `(.L_x_2996) ;  /* 0x0000000400887947 */ /* 0x000fec0003800000 */
.L_x_3003:
        /* <DEDUP_REMOVED lines=11> */
.L_x_3010:
        /* <DEDUP_REMOVED lines=20> */
.L_x_3012:
[----:B------:R-:W-:Y:S05]  /*50d0*/  BSYNC.RECONVERGENT B0 ;  /* 0x0000000000007941 */ /* 0x000fea0003800200 */
.L_x_3011:
[----:B------:R-:W-:Y:S01]  /*50e0*/  IMAD.SHL.U32 R0, R0, 0x100000, RZ ;  /* 0x0010000000007824 */ /* 0x000fe200078e00ff */
[----:B------:R-:W-:-:S04]  /*50f0*/  LEA R2, R2, 0x3b800000, 0x17 ;  /* 0x3b80000002027811 */ /* 0x000fc800078eb8ff */
[----:B------:R-:W-:Y:S01]  /*5100*/  LOP3.LUT R0, R2, R0, R7, 0xfe, !PT ;  /* 0x0000000002007212 */ /* 0x000fe200078efe07 */
[----:B------:R-:W-:Y:S06]  /*5110*/  BRA `(.L_x_2996) ;  /* 0x0000000000f87947 */ /* 0x000fec0003800000 */
.L_x_3009:
        /* <DEDUP_REMOVED lines=20> */
.L_x_3014:
[----:B------:R-:W-:Y:S05]  /*5260*/  BSYNC.RECONVERGENT B0 ;  /* 0x0000000000007941 */ /* 0x000fea0003800200 */
.L_x_3013:
[----:B------:R-:W-:Y:S02]  /*5270*/  SHF.L.U32 R0, R0, 0x15, RZ ;  /* 0x0000001500007819 */ /* 0x000fe400000006ff */
[----:B------:R-:W-:-:S04]  /*5280*/  LEA R2, R2, 0x37800000, 0x17 ;  /* 0x3780000002027811 */ /* 0x000fc800078eb8ff */
[----:B------:R-:W-:Y:S01]  /*5290*/  LOP3.LUT R0, R2, R0, R7, 0xfe, !PT ;  /* 0x0000000002007212 */ /* 0x000fe200078efe07 */
[----:B------:R-:W-:Y:S06]  /*52a0*/  BRA `(.L_x_2996) ;  /* 0x0000000000947947 */ /* 0x000fec0003800000 */
.L_x_3008:
[----:B------:R-:W-:-:S09]  /*52b0*/  UISETP.NE.AND UP0, UPT, UR4, 0x1c, UPT ;  /* 0x0000001c0400788c */ /* 0x000fd2000bf05270 */
[----:B------:R-:W-:Y:S05]  /*52c0*/  BRA.U !UP0, `(.L_x_3015) ;  /* 0x0000000108847547 */ /* 0x000fea000b800000 */
[----:B------:R-:W-:-:S09]  /*52d0*/  UISETP.NE.AND UP0, UPT, UR4, 0x1d, UPT ;  /* 0x0000001d0400788c */ /* 0x000fd2000bf05270 */
[----:B------:R-:W-:Y:S05]  /*52e0*/  BRA.U !UP0, `(.L_x_3016) ;  /* 0x0000000108707547 */ /* 0x000fea000b800000 */
[----:B------:R-:W-:-:S09]  /*52f0*/  UISETP.NE.AND UP0, UPT, UR4, 0x2c, UPT ;  /* 0x0000002c0400788c */ /* 0x000fd2000bf05270 */
[----:B------:R-:W-:Y:S05]  /*5300*/  BRA.U !UP0, `(.L_x_3017) ;  /* 0x0000000108487547 */ /* 0x000fea000b800000 */
.L_x_2995:
        /* <DEDUP_REMOVED lines=16> */
.L_x_3018:
[----:B------:R-:W-:Y:S01]  /*5410*/  IMAD.MOV.U32 R0, RZ, RZ, RZ ;  /* 0x000000ffff007224 */ /* 0x000fe200078e00ff */
[----:B------:R-:W-:Y:S06]  /*5420*/  BRA `(.L_x_2996) ;  /* 0x0000000000347947 */ /* 0x000fec0003800000 */
.L_x_3017:
        /* <DEDUP_REMOVED lines=8> */
.L_x_3016:
[----:B------:R-:W2:Y:S02]  /*54b0*/  LDG.E.64 R2, desc[UR36][R2.64] ;  /* 0x0000002402027981 */ /* 0x000ea4000c1e1b00 */
[----:B--2---:R0:W1:Y:S02]  /*54c0*/  I2F.U64 R0, R2 ;  /* 0x0000000200007312 */ /* 0x0040640000301000 */
[----:B01----:R-:W-:Y:S05]  /*54d0*/  BRA `(.L_x_2996) ;  /* 0x0000000000087947 */ /* 0x003fea0003800000 */
.L_x_3015:
[----:B------:R-:W2:Y:S02]  /*54e0*/  LDG.E R0, desc[UR36][R2.64] ;  /* 0x0000002402007981 */ /* 0x000ea4000c1e1900 */
[----:B--2---:R-:W-:-:S07]  /*54f0*/  I2FP.F32.U32 R0, R0 ;  /* 0x0000000000007245 */ /* 0x004fce0000201000 */
.L_x_2996:
[----:B------:R-:W-:Y:S05]  /*5500*/  BSYNC.RECONVERGENT B6 ;  /* 0x0000000000067941 */ /* 0x000fea0003800200 */
.L_x_2990:
[----:B---3-5:R-:W-:Y:S01]  /*5510*/  FMUL.FTZ R23, R23, -1.4426950216293334961 ;  /* 0xbfb8aa3b17177820 */ /* 0x028fe20000410000 */
[----:B------:R-:W0:Y:S01]  /*5520*/  LDCU.64 UR6, c[0x0][0x6b0] ;  /* 0x0000d600ff0677ac */ /* 0x000e220008000a00 */
[----:B------:R-:W-:-:S04]  /*5530*/  UPRMT UR4, UR43, 0x9910, URZ ;  /* 0x000099102b047896 */ /* 0x000fc800080000ff */
[----:B------:R-:W3:Y:S01]  /*5540*/  MUFU.EX2 R23, R23 ;  /* 0x0000001700177308 */ /* 0x000ee20000000800 */
[----:B------:R-:W-:Y:S01]  /*5550*/  UISETP.GT.AND UP0, UPT, UR4, 0x9, UPT ;  /* 0x000000090400788c */ /* 0x000fe2000bf04270 */
[----:B012---:R-:W-:Y:S01]  /*5560*/  IADD3 R2, P0, PT, R16, UR6, RZ ;  /* 0x0000000610027c10 */ /* 0x007fe2000ff1e0ff */
[----:B---3--:R-:W-:-:S04]  /*5570*/  FADD.FTZ R4, R23, 1 ;  /* 0x3f80000017047421 */ /* 0x008fc80000010000 */
[----:B------:R-:W0:Y:S01]  /*5580*/  MUFU.RCP R5, R4 ;  /* 0x0000000400057308 */ /* 0x000e220000001000 */
[----:B------:R-:W-:Y:S02]  /*5590*/  IMAD.X R3, RZ, RZ, UR7, P0 ;  /* 0x00000007ff037e24 */ /* 0x000fe400080e06ff */
[----:B0-----:R-:W-:-:S04]  /*55a0*/  FFMA.FTZ R0, R5, -R0, R0 ;  /* 0x8000000005007223 */ /* 0x001fc80000010000 */
[----:B----4-:R-:W-:-:S04]  /*55b0*/  FMUL.FTZ R0, R0, R19 ;  /* 0x0000001300007220 */ /* 0x010fc80000410000 */
[----:B------:R-:W-:Y:S01]  /*55c0*/  FFMA.FTZ R22, R5, R22, R0 ;  /* 0x0000001605167223 */ /* 0x000fe20000010000 */
        /* <DEDUP_REMOVED lines=9> */
[----:B------:R-:W0:Y:S02]  /*5660*/  F2I.FTZ.TRUNC.NTZ R5, R22 ;  /* 0x0000001600057305 */ /* 0x000e24000021f100 */
[----:B0-----:R0:W-:Y:S01]  /*5670*/  STG.E.U8 desc[UR36][R2.64], R5 ;  /* 0x0000000502007986 */ /* 0x0011e2000c101124 */
[----:B------:R-:W-:Y:S05]  /*5680*/  BRA `(.L_x_3024) ;  /* 0x0000000c003c7947 */ /* 0x000fea0003800000 */
.L_x_3022:
[----:B------:R-:W0:Y:S02]  /*5690*/  F2I.S64.TRUNC R22, R22 ;  /* 0x0000001600167311 */ /* 0x000e24000020d900 */
[----:B0-----:R-:W-:-:S05]  /*56a0*/  IMAD.MOV.U32 R5, RZ, RZ, R22 ;  /* 0x000000ffff057224 */ /* 0x001fca00078e0016 */
[----:B------:R0:W-:Y:S01]  /*56b0*/  STG.E.U8 desc[UR36][R2.64], R5 ;  /* 0x0000000502007986 */ /* 0x0001e2000c101124 */
[----:B------:R-:W-:Y:S05]  /*56c0*/  BRA `(.L_x_3024) ;  /* 0x0000000c002c7947 */ /* 0x000fea0003800000 */
.L_x_3021:
[----:B------:R-:W-:-:S09]  /*56d0*/  UISETP.NE.AND UP0, UPT, UR4, 0x2, UPT ;  /* 0x000000020400788c */ /* 0x000fd2000bf05270 */
[----:B------:R-:W-:Y:S05]  /*56e0*/  BRA.U !UP0, `(.L_x_3025) ;  /* 0x0000000108287547 */ /* 0x000fea000b800000 */
[----:B------:R-:W-:-:S09]  /*56f0*/  UISETP.NE.AND UP0, UPT, UR4, 0x3, UPT ;  /* 0x000000030400788c */ /* 0x000fd2000bf05270 */
[----:B------:R-:W-:Y:S05]  /*5700*/  BRA.U !UP0, `(.L_x_3026) ;  /* 0x0000000108147547 */ /* 0x000fea000b800000 */
[----:B------:R-:W-:-:S09]  /*5710*/  UISETP.NE.AND UP0, UPT, UR4, 0x4, UPT ;  /* 0x000000040400788c */ /* 0x000fd2000bf05270 */
[----:B------:R-:W-:Y:S05]  /*5720*/  BRA.U UP0, `(.L_x_3023) ;  /* 0x0000000900807547 */ /* 0x000fea000b800000 */
[----:B------:R-:W0:Y:S02]  /*5730*/  F2I.S64.TRUNC R22, R22 ;  /* 0x0000001600167311 */ /* 0x000e24000020d900 */
[----:B0-----:R0:W-:Y:S01]  /*5740*/  STG.E.64 desc[UR36][R2.64], R22 ;  /* 0x0000001602007986 */ /* 0x0011e2000c101b24 */
[----:B------:R-:W-:Y:S05]  /*5750*/  BRA `(.L_x_3024) ;  /* 0x0000000c00087947 */ /* 0x000fea0003800000 */
.L_x_3026:
[----:B------:R-:W0:Y:S02]  /*5760*/  F2I.FTZ.TRUNC.NTZ R5, R22 ;  /* 0x0000001600057305 */ /* 0x000e24000021f100 */
[----:B0-----:R0:W-:Y:S01]  /*5770*/  STG.E desc[UR36][R2.64], R5 ;  /* 0x0000000502007986 */ /* 0x0011e2000c101924 */
[----:B------:R-:W-:Y:S05]  /*5780*/  BRA `(.L_x_3024) ;  /* 0x0000000800fc7947 */ /* 0x000fea0003800000 */
.L_x_3025:
[----:B------:R-:W0:Y:S02]  /*5790*/  F2I.FTZ.TRUNC.NTZ R5, R22 ;  /* 0x0000001600057305 */ /* 0x000e24000021f100 */
[----:B0-----:R0:W-:Y:S01]  /*57a0*/  STG.E.U16 desc[UR36][R2.64], R5 ;  /* 0x0000000502007986 */ /* 0x0011e2000c101524 */
[----:B------:R-:W-:Y:S05]  /*57b0*/  BRA `(.L_x_3024) ;  /* 0x0000000800f07947 */ /* 0x000fea0003800000 */
.L_x_3020:
[----:B------:R-:W-:-:S09]  /*57c0*/  UISETP.GT.AND UP0, UPT, UR4, 0x6, UPT ;  /* 0x000000060400788c */ /* 0x000fd2000bf04270 */
[----:B------:R-:W-:Y:S05]  /*57d0*/  BRA.U UP0, `(.L_x_3027) ;  /* 0x0000000100247547 */ /* 0x000fea000b800000 */
[----:B------:R-:W-:-:S09]  /*57e0*/  UISETP.NE.AND UP0, UPT, UR4, 0x5, UPT ;  /* 0x000000050400788c */ /* 0x000fd2000bf05270 */
[----:B------:R-:W-:Y:S05]  /*57f0*/  BRA.U !UP0, `(.L_x_3028) ;  /* 0x0000000108107547 */ /* 0x000fea000b800000 */
[----:B------:R-:W-:-:S09]  /*5800*/  UISETP.NE.AND UP0, UPT, UR4, 0x6, UPT ;  /* 0x000000060400788c */ /* 0x000fd2000bf05270 */
[----:B------:R-:W-:Y:S05]  /*5810*/  BRA.U UP0, `(.L_x_3023) ;  /* 0x0000000900447547 */ /* 0x000fea000b800000 */
[----:B------:R0:W-:Y:S01]  /*5820*/  STG.E desc[UR36][R2.64], R22 ;  /* 0x0000001602007986 */ /* 0x0001e2000c101924 */
[----:B------:R-:W-:Y:S05]  /*5830*/  BRA `(.L_x_3024) ;  /* 0x0000000800d07947 */ /* 0x000fea0003800000 */
.L_x_3028:
[----:B------:R-:W-:-:S05]  /*5840*/  F2FP.F16.F32.PACK_AB R22, RZ, R22 ;  /* 0x00000016ff16723e */ /* 0x000fca00000000ff */
[----:B------:R0:W-:Y:S01]  /*5850*/  STG.E.U16 desc[UR36][R2.64], R22 ;  /* 0x0000001602007986 */ /* 0x0001e2000c101524 */
[----:B------:R-:W-:Y:S05]  /*5860*/  BRA `(.L_x_3024) ;  /* 0x0000000800c47947 */ /* 0x000fea0003800000 */
.L_x_3027:
[----:B------:R-:W-:-:S09]  /*5870*/  UISETP.NE.AND UP0, UPT, UR4, 0x7, UPT ;  /* 0x000000070400788c */ /* 0x000fd2000bf05270 */
[----:B------:R-:W-:Y:S05]  /*5880*/  BRA.U !UP0, `(.L_x_3029) ;  /* 0x00000001082c7547 */ /* 0x000fea000b800000 */
[----:B------:R-:W-:-:S09]  /*5890*/  UISETP.NE.AND UP0, UPT, UR4, 0x8, UPT ;  /* 0x000000080400788c */ /* 0x000fd2000bf05270 */
[----:B------:R-:W-:Y:S05]  /*58a0*/  BRA.U !UP0, `(.L_x_3030) ;  /* 0x0000000108147547 */ /* 0x000fea000b800000 */
[----:B------:R-:W-:-:S09]  /*58b0*/  UISETP.NE.AND UP0, UPT, UR4, 0x9, UPT ;  /* 0x000000090400788c */ /* 0x000fd2000bf05270 */
[----:B------:R-:W-:Y:S05]  /*58c0*/  BRA.U UP0, `(.L_x_3023) ;  /* 0x0000000900187547 */ /* 0x000fea000b800000 */
[----:B------:R-:W-:-:S05]  /*58d0*/  HFMA2 R23, -RZ, RZ, 0, 0 ;  /* 0x00000000ff177431 */ /* 0x000fca00000001ff */
[----:B------:R0:W-:Y:S01]  /*58e0*/  STG.E.64 desc[UR36][R2.64], R22 ;  /* 0x0000001602007986 */ /* 0x0001e2000c101b24 */
[----:B------:R-:W-:Y:S05]  /*58f0*/  BRA `(.L_x_3024) ;  /* 0x0000000800a07947 */ /* 0x000fea0003800000 */
.L_x_3030:
[----:B------:R-:W-:-:S04]  /*5900*/  F2FP.F16.F32.PACK_AB R5, RZ, R22 ;  /* 0x00000016ff05723e */ /* 0x000fc800000000ff */
[----:B------:R-:W-:-:S05]  /*5910*/  PRMT R5, R5, 0x5410, RZ ;  /* 0x0000541005057816 */ /* 0x000fca00000000ff */
[----:B------:R0:W-:Y:S01]  /*5920*/  STG.E desc[UR36][R2.64], R5 ;  /* 0x0000000502007986 */ /* 0x0001e2000c101924 */
[----:B------:R-:W-:Y:S05]  /*5930*/  BRA `(.L_x_3024) ;  /* 0x0000000800907947 */ /* 0x000fea0003800000 */
.L_x_3029:
[----:B------:R-:W-:-:S06]  /*5940*/  FMUL.FTZ R4, R22, 1 ;  /* 0x3f80000016047820 */ /* 0x000fcc0000410000 */
[----:B------:R-:W0:Y:S02]  /*5950*/  F2F.F64.F32 R4, R4 ;  /* 0x0000000400047310 */ /* 0x000e240000201800 */
[----:B0-----:R0:W-:Y:S01]  /*5960*/  STG.E.64 desc[UR36][R2.64], R4 ;  /* 0x0000000402007986 */ /* 0x0011e2000c101b24 */
[----:B------:R-:W-:Y:S05]  /*5970*/  BRA `(.L_x_3024) ;  /* 0x0000000800807947 */ /* 0x000fea0003800000 */
.L_x_3019:
        /* <DEDUP_REMOVED lines=8> */
[----:B------:R-:W-:-:S04]  /*5a00*/  FSETP.NEU.FTZ.AND P0, PT, R22, RZ, PT ;  /* 0x000000ff1600720b */ /* 0x000fc80003f1d000 */
[----:B------:R-:W-:-:S05]  /*5a10*/  SEL R5, RZ, 0x1, !P0 ;  /* 0x00000001ff057807 */ /* 0x000fca0004000000 */
[----:B------:R0:W-:Y:S01]  /*5a20*/  STG.E.U8 desc[UR36][R2.64], R5 ;  /* 0x0000000502007986 */ /* 0x0001e2000c101124 */
[----:B------:R-:W-:Y:S05]  /*5a30*/  BRA `(.L_x_3024) ;  /* 0x0000000800507947 */ /* 0x000fea0003800000 */
.L_x_3033:
[----:B------:R-:W-:Y:S01]  /*5a40*/  FMUL.FTZ R4, R22, 1 ;  /* 0x3f80000016047820 */ /* 0x000fe20000410000 */
[----:B------:R-:W-:-:S05]  /*5a50*/  CS2R R6, SRZ ;  /* 0x0000000000067805 */ /* 0x000fca000001ff00 */
[----:B------:R-:W0:Y:S02]  /*5a60*/  F2F.F64.F32 R4, R4 ;  /* 0x0000000400047310 */ /* 0x000e240000201800 */
[----:B0-----:R0:W-:Y:S01]  /*5a70*/  STG.E.128 desc[UR36][R2.64], R4 ;  /* 0x0000000402007986 */ /* 0x0011e2000c101d24 */
[----:B------:R-:W-:Y:S05]  /*5a80*/  BRA `(.L_x_3024) ;  /* 0x00000008003c7947 */ /* 0x000fea0003800000 */
.L_x_3032:
[----:B------:R-:W-:-:S09]  /*5a90*/  UISETP.NE.AND UP0, UPT, UR4, 0xf, UPT ;  /* 0x0000000f0400788c */ /* 0x000fd2000bf05270 */
[----:B------:R-:W-:Y:S05]  /*5aa0*/  BRA.U !UP0, `(.L_x_3034) ;  /* 0x0000000108987547 */ /* 0x000fea000b800000 */
[----:B------:R-:W-:-:S09]  /*5ab0*/  UISETP.NE.AND UP0, UPT, UR4, 0x17, UPT ;  /* 0x000000170400788c */ /* 0x000fd2000bf05270 */
[----:B------:R-:W-:Y:S05]  /*5ac0*/  BRA.U !UP0, `(.L_x_3035) ;  /* 0x0000000108487547 */ /* 0x000fea000b800000 */
[----:B------:R-:W-:-:S09]  /*5ad0*/  UISETP.NE.AND UP0, UPT, UR4, 0x18, UPT ;  /* 0x000000180400788c */ /* 0x000fd2000bf05270 */
[----:B------:R-:W-:Y:S05]  /*5ae0*/  BRA.U UP0, `(.L_x_3023) ;  /* 0x0000000500907547 */ /* 0x000fea000b800000 */
[----:B------:R-:W-:Y:S01]  /*5af0*/  LOP3.LUT R4, R22, 0x7fffffff, RZ, 0xc0, !PT ;  /* 0x7fffffff16047812 */ /* 0x000fe200078ec0ff */
[----:B------:R-:W-:Y:S01]  /*5b00*/  BSSY.RECONVERGENT B0, `(.L_x_3036) ;  /* 0x000000b000007945 */ /* 0x000fe20003800200 */
[----:B------:R-:W-:Y:S01]  /*5b10*/  SHF.R.U32.HI R7, RZ, 0x18, R22 ;  /* 0x00000018ff077819 */ /* 0x000fe20000011616 */
[----:B------:R-:W-:Y:S01]  /*5b20*/  IMAD.MOV.U32 R0, RZ, RZ, 0x7f ;  /* 0x0000007fff007424 */ /* 0x000fe200078e00ff */
        /* <DEDUP_REMOVED lines=8> */
.L_x_3037:
[----:B------:R-:W-:Y:S05]  /*5bb0*/  BSYNC.RECONVERGENT B0 ;  /* 0x0000000000007941 */ /* 0x000fea0003800200 */
.L_x_3036:
[----:B------:R-:W-:-:S05]  /*5bc0*/  LOP3.LUT R7, R0, 0x80, R7, 0xf8, !PT ;  /* 0x0000008000077812 */ /* 0x000fca00078ef807 */
[----:B------:R0:W-:Y:S01]  /*5bd0*/  STG.E.U8 desc[UR36][R2.64], R7 ;  /* 0x0000000702007986 */ /* 0x0001e2000c101124 */
[----:B------:R-:W-:Y:S05]  /*5be0*/  BRA `(.L_x_3024) ;  /* 0x0000000400e47947 */ /* 0x000fea0003800000 */
.L_x_3035:
[----:B------:R-:W-:Y:S01]  /*5bf0*/  LOP3.LUT R4, R22, 0x7fffffff, RZ, 0xc0, !PT ;  /* 0x7fffffff16047812 */ /* 0x000fe200078ec0ff */
[----:B------:R-:W-:Y:S01]  /*5c00*/  BSSY.RECONVERGENT B0, `(.L_x_3038) ;  /* 0x000000d000007945 */ /* 0x000fe20003800200 */
        /* <DEDUP_REMOVED lines=12> */
.L_x_3039:
[----:B------:R-:W-:Y:S05]  /*5cd0*/  BSYNC.RECONVERGENT B0 ;  /* 0x0000000000007941 */ /* 0x000fea0003800200 */
.L_x_3038:
[----:B------:R-:W-:-:S05]  /*5ce0*/  LOP3.LUT R5, R0, 0x80, R7, 0xf8, !PT ;  /* 0x0000008000057812 */ /* 0x000fca00078ef807 */
[----:B------:R0:W-:Y:S01]  /*5cf0*/  STG.E.U8 desc[UR36][R2.64], R5 ;  /* 0x0000000502007986 */ /* 0x0001e2000c101124 */
[----:B------:R-:W-:Y:S05]  /*5d00*/  BRA `(.L_x_3024) ;  /* 0x00000004009c7947 */ /* 0x000fea0003800000 */
.L_x_3034:
[----:B------:R-:W-:-:S05]  /*5d10*/  F2FP.BF16.F32.PACK_AB R22, RZ, R22 ;  /* 0x00000016ff16723e */ /* 0x000fca00000010ff */
[----:B------:R0:W-:Y:S01]  /*5d20*/  STG.E.U16 desc[UR36][R2.64], R22 ;  /* 0x0000001602007986 */ /* 0x0001e2000c101524 */
[----:B------:R-:W-:Y:S05]  /*5d30*/  BRA `(.L_x_3024) ;  /* 0x0000000400907947 */ /* 0x000fea0003800000 */
.L_x_3031:
        /* <DEDUP_REMOVED lines=8> */
[----:B------:R-:W0:Y:S02]  /*5dc0*/  F2I.FTZ.U32.TRUNC.NTZ R5, R22 ;  /* 0x0000001600057305 */ /* 0x000e24000021f000 */
[----:B0-----:R0:W-:Y:S01]  /*5dd0*/  STG.E.U16 desc[UR36][R2.64], R5 ;  /* 0x0000000502007986 */ /* 0x0011e2000c101524 */
[----:B------:R-:W-:Y:S05]  /*5de0*/  BRA `(.L_x_3024) ;  /* 0x0000000400647947 */ /* 0x000fea0003800000 */
.L_x_3042:
[----:B------:R-:W-:Y:S01]  /*5df0*/  LOP3.LUT R4, R22, 0x7fffffff, RZ, 0xc0, !PT ;  /* 0x7fffffff16047812 */ /* 0x000fe200078ec0ff */
[----:B------:R-:W-:Y:S01]  /*5e00*/  BSSY.RECONVERGENT B0, `(.L_x_3043) ;  /* 0x0000013000007945 */ /* 0x000fe20003800200 */
[----:B------:R-:W-:Y:S02]  /*5e10*/  IMAD.MOV.U32 R0, RZ, RZ, 0x80 ;  /* 0x00000080ff007424 */ /* 0x000fe400078e00ff */
        /* <DEDUP_REMOVED lines=9> */
.L_x_3045:
[----:B------:R-:W-:-:S04]  /*5eb0*/  SHF.R.U32.HI R0, RZ, 0x14, R22 ;  /* 0x00000014ff007819 */ /* 0x000fc80000011616 */
[----:B------:R-:W-:-:S04]  /*5ec0*/  LOP3.LUT R5, R0, 0x1, RZ, 0xc0, !PT ;  /* 0x0000000100057812 */ /* 0x000fc800078ec0ff */
[----:B------:R-:W-:-:S04]  /*5ed0*/  IADD3 R0, PT, PT, R22, 0x487ffff, R5 ;  /* 0x0487ffff16007810 */ /* 0x000fc80007ffe005 */
[----:B------:R-:W-:-:S04]  /*5ee0*/  SHF.R.U32.HI R0, RZ, 0x14, R0 ;  /* 0x00000014ff007819 */ /* 0x000fc80000011600 */
[----:B------:R-:W-:-:S07]  /*5ef0*/  LOP3.LUT R4, R0, 0xff, RZ, 0xc0, !PT ;  /* 0x000000ff00047812 */ /* 0x000fce00078ec0ff */
.L_x_3046:
[----:B------:R-:W-:-:S04]  /*5f00*/  SHF.R.U32.HI R5, RZ, 0x18, R22 ;  /* 0x00000018ff057819 */ /* 0x000fc80000011616 */
[----:B------:R-:W-:-:S04]  /*5f10*/  LOP3.LUT R4, R4, 0x80, R5, 0xf8, !PT ;  /* 0x0000008004047812 */ /* 0x000fc800078ef805 */
[----:B------:R-:W-:-:S07]  /*5f20*/  PRMT R0, R4, 0x7610, R0 ;  /* 0x0000761004007816 */ /* 0x000fce0000000000 */
.L_x_3044:
[----:B------:R-:W-:Y:S05]  /*5f30*/  BSYNC.RECONVERGENT B0 ;  /* 0x0000000000007941 */ /* 0x000fea0003800200 */
.L_x_3043:
[----:B------:R1:W-:Y:S01]  /*5f40*/  STG.E.U8 desc[UR36][R2.64], R0 ;  /* 0x0000000002007986 */ /* 0x0003e2000c101124 */
[----:B------:R-:W-:Y:S05]  /*5f50*/  BRA `(.L_x_3024) ;  /* 0x0000000400087947 */ /* 0x000fea0003800000 */
.L_x_3041:
[----:B------:R-:W-:Y:S01]  /*5f60*/  LOP3.LUT R4, R22, 0x7fffffff, RZ, 0xc0, !PT ;  /* 0x7fffffff16047812 */ /* 0x000fe200078ec0ff */
[----:B------:R-:W-:Y:S01]  /*5f70*/  BSSY.RECONVERGENT B0, `(.L_x_3047) ;  /* 0x0000013000007945 */ /* 0x000fe20003800200 */
[----:B------:R-:W-:Y:S02]  /*5f80*/  MOV R0, 0x80 ;  /* 0x0000008000007802 */ /* 0x000fe40000000f00 */
        /* <DEDUP_REMOVED lines=9> */
.L_x_3049:
[----:B------:R-:W-:-:S04]  /*6020*/  SHF.R.U32.HI R0, RZ, 0x15, R22 ;  /* 0x00000015ff007819 */ /* 0x000fc80000011616 */
[----:B------:R-:W-:-:S04]  /*6030*/  LOP3.LUT R5, R0, 0x1, RZ, 0xc0, !PT ;  /* 0x0000000100057812 */ /* 0x000fc800078ec0ff */
[----:B------:R-:W-:-:S04]  /*6040*/  IADD3 R0, PT, PT, R22, 0x88fffff, R5 ;  /* 0x088fffff16007810 */ /* 0x000fc80007ffe005 */
[----:B------:R-:W-:-:S04]  /*6050*/  SHF.R.U32.HI R0, RZ, 0x15, R0 ;  /* 0x00000015ff007819 */ /* 0x000fc80000011600 */
[----:B------:R-:W-:-:S07]  /*6060*/  LOP3.LUT R4, R0, 0xff, RZ, 0xc0, !PT ;  /* 0x000000ff00047812 */ /* 0x000fce00078ec0ff */
.L_x_3050:
[----:B------:R-:W-:-:S04]  /*6070*/  SHF.R.U32.HI R5, RZ, 0x18, R22 ;  /* 0x00000018ff057819 */ /* 0x000fc80000011616 */
[----:B------:R-:W-:-:S04]  /*6080*/  LOP3.LUT R4, R4, 0x80, R5, 0xf8, !PT ;  /* 0x0000008004047812 */ /* 0x000fc800078ef805 */
[----:B------:R-:W-:-:S07]  /*6090*/  PRMT R0, R4, 0x7610, R0 ;  /* 0x0000761004007816 */ /* 0x000fce0000000000 */
.L_x_3048:
[----:B------:R-:W-:Y:S05]  /*60a0*/  BSYNC.RECONVERGENT B0 ;  /* 0x0000000000007941 */ /* 0x000fea0003800200 */
.L_x_3047:
[----:B------:R2:W-:Y:S01]  /*60b0*/  STG.E.U8 desc[UR36][R2.64], R0 ;  /* 0x0000000002007986 */ /* 0x0005e2000c101124 */
[----:B------:R-:W-:Y:S05]  /*60c0*/  BRA `(.L_x_3024) ;  /* 0x0000000000ac7947 */ /* 0x000fea0003800000 */
.L_x_3040:
[----:B------:R-:W-:-:S09]  /*60d0*/  UISETP.NE.AND UP0, UPT, UR4, 0x1c, UPT ;  /* 0x0000001c0400788c */ /* 0x000fd2000bf05270 */
[----:B------:R-:W-:Y:S05]  /*60e0*/  BRA.U !UP0, `(.L_x_3051) ;  /* 0x00000001089c7547 */ /* 0x000fea000b800000 */
[----:B------:R-:W-:-:S09]  /*60f0*/  UISETP.NE.AND UP0, UPT, UR4, 0x1d, UPT ;  /* 0x0000001d0400788c */ /* 0x000fd2000bf05270 */
[----:B------:R-:W-:Y:S05]  /*6100*/  BRA.U !UP0, `(.L_x_3052) ;  /* 0x0000000108887547 */ /* 0x000fea000b800000 */
[----:B------:R-:W-:-:S09]  /*6110*/  UISETP.NE.AND UP0, UPT, UR4, 0x2c, UPT ;  /* 0x0000002c0400788c */ /* 0x000fd2000bf05270 */
[----:B------:R-:W-:Y:S05]  /*6120*/  BRA.U !UP0, `(.L_x_3053) ;  /* 0x0000000108447547 */ /* 0x000fea000b800000 */
.L_x_3023:
[----:B------:R-:W-:Y:S01]  /*6130*/  MOV R0, 0x0 ;  /* 0x0000000000007802 */ /* 0x000fe20000000f00 */
[----:B------:R-:W0:Y:S01]  /*6140*/  LDCU.64 UR6, c[0x4][0x128] ;  /* 0x01002500ff0677ac */ /* 0x000e220008000a00 */
[----:B------:R-:W-:Y:S02]  /*6150*/  HFMA2 R12, -RZ, RZ, 0, 5.9604644775390625e-08 ;  /* 0x00000001ff0c7431 */ /* 0x000fe400000001ff */
[----:B------:R-:W-:Y:S01]  /*6160*/  IMAD.MOV.U32 R8, RZ, RZ, 0x65 ;  /* 0x00000065ff087424 */ /* 0x000fe200078e00ff */
[----:B------:R1:W2:Y:S01]  /*6170*/  LDC.64 R2, c[0x4][R0] ;  /* 0x0100000000027b82 */ /* 0x0002a20000000a00 */
[----:B------:R-:W3:Y:S01]  /*6180*/  LDCU.64 UR8, c[0x4][0x130] ;  /* 0x01002600ff0877ac */ /* 0x000ee20008000a00 */
[----:B------:R-:W-:Y:S01]  /*6190*/  IMAD.MOV.U32 R13, RZ, RZ, RZ ;  /* 0x000000ffff0d7224 */ /* 0x000fe200078e00ff */
[----:B------:R-:W4:Y:S01]  /*61a0*/  LDCU.64 UR4, c[0x4][0x20] ;  /* 0x01000400ff0477ac */ /* 0x000f220008000a00 */
[----:B0-----:R-:W-:Y:S02]  /*61b0*/  IMAD.U32 R4, RZ, RZ, UR6 ;  /* 0x00000006ff047e24 */ /* 0x001fe4000f8e00ff */
[----:B------:R-:W-:-:S02]  /*61c0*/  IMAD.U32 R5, RZ, RZ, UR7 ;  /* 0x00000007ff057e24 */ /* 0x000fc4000f8e00ff */
[----:B---3--:R-:W-:Y:S01]  /*61d0*/  IMAD.U32 R6, RZ, RZ, UR8 ;  /* 0x00000008ff067e24 */ /* 0x008fe2000f8e00ff */
[----:B------:R-:W-:Y:S01]  /*61e0*/  MOV R7, UR9 ;  /* 0x0000000900077c02 */ /* 0x000fe20008000f00 */
[----:B----4-:R-:W-:Y:S02]  /*61f0*/  IMAD.U32 R10, RZ, RZ, UR4 ;  /* 0x00000004ff0a7e24 */ /* 0x010fe4000f8e00ff */
[----:B-1----:R-:W-:-:S07]  /*6200*/  IMAD.U32 R11, RZ, RZ, UR5 ;  /* 0x00000005ff0b7e24 */ /* 0x002fce000f8e00ff */
[----:B------:R-:W-:-:S07]  /*6210*/  LEPC R20, `(.L_x_3054) ;  /* 0x000000001014794e */ /* 0x000fce0000000000 */
[----:B--2---:R-:W-:Y:S05]  /*6220*/  CALL.ABS.NOINC R2 ;  /* 0x0000000002007343 */ /* 0x004fea0003c00000 */
.L_x_3054:
[----:B------:R-:W-:Y:S05]  /*6230*/  BRA `(.L_x_3024) ;  /* 0x0000000000507947 */ /* 0x000fea0003800000 */
.L_x_3053:
        /* <DEDUP_REMOVED lines=11> */
[----:B------:R-:W-:-:S05]  /*62f0*/  @!P0 IADD3 R0, PT, PT, R4, RZ, RZ ;  /* 0x000000ff04008210 */ /* 0x000fca0007ffe0ff */
[----:B------:R-:W-:-:S05]  /*6300*/  @P1 IMAD.MOV.U32 R5, RZ, RZ, R0 ;  /* 0x000000ffff051224 */ /* 0x000fca00078e0000 */
[----:B------:R4:W-:Y:S01]  /*6310*/  STG.E.U8 desc[UR36][R2.64], R5 ;  /* 0x0000000502007986 */ /* 0x0009e2000c101124 */
[----:B------:R-:W-:Y:S05]  /*6320*/  BRA `(.L_x_3024) ;  /* 0x0000000000147947 */ /* 0x000fea0003800000 */
.L_x_3052:
[----:B------:R-:W0:Y:S02]  /*6330*/  F2I.U64.TRUNC R22, R22 ;  /* 0x0000001600167311 */ /* 0x000e24000020d800 */
[----:B0-----:R0:W-:Y:S01]  /*6340*/  STG.E.64 desc[UR36][R2.64], R22 ;  /* 0x0000001602007986 */ /* 0x0011e2000c101b24 */
[----:B------:R-:W-:Y:S05]  /*6350*/  BRA `(.L_x_3024) ;  /* 0x0000000000087947 */ /* 0x000fea0003800000 */
.L_x_3051:
[----:B------:R-:W0:Y:S02]  /*6360*/  F2I.FTZ.U32.TRUNC.NTZ R5, R22 ;  /* 0x0000001600057305 */ /* 0x000e24000021f000 */
[----:B0-----:R3:W-:Y:S02]  /*6370*/  STG.E desc[UR36][R2.64], R5 ;  /* 0x0000000502007986 */ /* 0x0017e4000c101924 */
.L_x_3024:
[----:B------:R-:W-:-:S07]  /*6380*/  VIADD R17, R17, 0x80 ;  /* 0x0000008011117836 */ /* 0x000fce0000000000 */
.L_x_2901:
[----:B-1----:R-:W-:Y:S05]  /*6390*/  BSYNC.RECONVERGENT B7 ;  /* 0x0000000000077941 */ /* 0x002fea0003800200 */
.L_x_2900:
[----:B------:R-:W1:Y:S01]  /*63a0*/  LDCU UR4, c[0x0][0x380] ;  /* 0x00007000ff0477ac */ /* 0x000e620008000800 */
[----:B------:R-:W-:Y:S01]  /*63b0*/  BSSY.RECONVERGENT B7, `(.L_x_3055) ;  /* 0x0000628000077945 */ /* 0x000fe20003800200 */
[----:B-1----:R-:W-:-:S13]  /*63c0*/  ISETP.GE.AND P0, PT, R17, UR4, PT ;  /* 0x0000000411007c0c */ /* 0x002fda000bf06270 */
[----:B------:R-:W-:Y:S05]  /*63d0*/  @P0 BRA `(.L_x_3056) ;  /* 0x0000006000940947 */ /* 0x000fea0003800000 */
[----:B------:R-:W1:Y:S01]  /*63e0*/  LDCU UR4, c[0x0][0x388] ;  /* 0x00007100ff0477ac */ /* 0x000e620008000800 */
[----:B--2---:R-:W-:Y:S02]  /*63f0*/  HFMA2 R0, -RZ, RZ, 0, 0 ;  /* 0x00000000ff007431 */ /* 0x004fe400000001ff */
[----:B------:R-:W-:Y:S01]  /*6400*/  IMAD.MOV.U32 R18, RZ, RZ, RZ ;  /* 0x000000ffff127224 */ /* 0x000fe200078e00ff */
[----:B0-----:R-:W-:Y:S01]  /*6410*/  CS2R R22, SRZ ;  /* 0x0000000000167805 */ /* 0x001fe2000001ff00 */
[----:B------:R-:W-:Y:S01]  /*6420*/  IMAD.MOV.U32 R16, RZ, RZ, RZ ;  /* 0x000000ffff107224 */ /* 0x000fe200078e00ff */
[----:B-1----:R-:W-:-:S09]  /*6430*/  UISETP.NE.AND UP0, UPT, UR4, URZ, UPT ;  /* 0x000000ff0400728c */ /* 0x002fd2000bf05270 */
[----:B------:R-:W-:Y:S05]  /*6440*/  BRA.U !UP0, `(.L_x_3057) ;  /* 0x00000019086c7547 */ /* 0x000fea000b800000 */
[----:B------:R-:W3:Y:S01]  /*6450*/  LDCU.64 UR4, c[0x0][0x390] ;  /* 0x00007200ff0477ac */ /* 0x000ee20008000a00 */
[----:B------:R-:W-:Y:S01]  /*6460*/  IMAD.MOV.U32 R16, RZ, RZ, RZ ;  /* 0x000000ffff107224 */ /* 0x000fe200078e00ff */
[----:B------:R-:W0:Y:S01]  /*6470*/  LDCU UR6, c[0x0][0x38c] ;  /* 0x00007180ff0677ac */ /* 0x000e220008000800 */
[----:B------:R-:W1:Y:S01]  /*6480*/  LDCU.64 UR8, c[0x0][0x4b8] ;  /* 0x00009700ff0877ac */ /* 0x000e620008000a00 */
[----:B------:R-:W2:Y:S01]  /*6490*/  LDCU.64 UR10, c[0x0][0x4c0] ;  /* 0x00009800ff0a77ac */ /* 0x000ea20008000a00 */
[----:B------:R-:W-:Y:S01]  /*64a0*/  UISETP.NE.AND UP0, UPT, UR45, URZ, UPT ;  /* 0x000000ff2d00728c */ /* 0x000fe2000bf05270 */
[----:B---34-:R-:W-:Y:S01]  /*64b0*/  IMAD.HI.U32 R2, R17, UR4, R16 ;  /* 0x0000000411027c27 */ /* 0x018fe2000f8e0010 */
[----:B------:R-:W3:Y:S04]  /*64c0*/  LDCU UR4, c[0x0][0x4c8] ;  /* 0x00009900ff0477ac */ /* 0x000ee80008000800 */
[----:B------:R-:W-:-:S05]  /*64d0*/  SHF.R.U32.HI R3, RZ, UR5, R2 ;  /* 0x00000005ff037c19 */ /* 0x000fca0008011602 */
[----:B------:R-:W-:-:S04]  /*64e0*/  IMAD.MOV R18, RZ, RZ, -R3 ;  /* 0x000000ffff127224 */ /* 0x000fc800078e0a03 */
[----:B0-----:R-:W-:-:S04]  /*64f0*/  IMAD R18, R18, UR6, R17 ;  /* 0x0000000612127c24 */ /* 0x001fc8000f8e0211 */
[C---:B-1----:R-:W-:Y:S02]  /*6500*/  IMAD R16, R18.reuse, UR8, RZ ;  /* 0x0000000812107c24 */ /* 0x042fe4000f8e02ff */
[C---:B------:R-:W-:Y:S02]  /*6510*/  IMAD R0, R18.reuse, UR9, RZ ;  /* 0x0000000912007c24 */ /* 0x040fe4000f8e02ff */
[C---:B--2---:R-:W-:Y:S02]  /*6520*/  IMAD R23, R18.reuse, UR10, RZ ;  /* 0x0000000a12177c24 */ /* 0x044fe4000f8e02ff */
[C---:B------:R-:W-:Y:S02]  /*6530*/  IMAD R22, R18.reuse, UR11, RZ ;  /* 0x0000000b12167c24 */ /* 0x040fe4000f8e02ff */
[----:B---3--:R-:W-:Y:S01]  /*6540*/  IMAD R18, R18, UR4, RZ ;  /* 0x0000000412127c24 */ /* 0x008fe2000f8e02ff */
[----:B------:R-:W-:Y:S06]  /*6550*/  BRA.U !UP0, `(.L_x_3057) ;  /* 0x0000001908287547 */ /* 0x000fec000b800000 */
[----:B------:R-:W0:Y:S01]  /*6560*/  LDCU.64 UR6, c[0x0][0x398] ;  /* 0x00007300ff0677ac */ /* 0x000e220008000a00 */
[----:B------:R-:W-:Y:S01]  /*6570*/  MOV R2, RZ ;  /* 0x000000ff00027202 */ /* 0x000fe20000000f00 */
        /* <DEDUP_REMOVED lines=392> */
.L_x_3057:
[----:B------:R-:W3:Y:S01]  /*7e00*/  LDCU.64 UR6, c[0x0][0x6b8] ;  /* 0x0000d700ff0677ac */ /* 0x000ee20008000a00 */
[----:B------:R-:W-:Y:S01]  /*7e10*/  BSSY.RECONVERGENT B6, `(.L_x_3058) ;  /* 0x00000e5000067945 */ /* 0x000fe20003800200 */
[----:B------:R-:W-:-:S04]  /*7e20*/  UPRMT UR4, UR41, 0x9910, URZ ;  /* 0x0000991029047896 */ /* 0x000fc800080000ff */
[----:B------:R-:W-:Y:S01]  /*7e30*/  UISETP.GT.AND UP0, UPT, UR4, 0x9, UPT ;  /* 0x000000090400788c */ /* 0x000fe2000bf04270 */
[----:B---34-:R-:W-:-:S04]  /*7e40*/  IADD3 R2, P0, PT, R0, UR6, RZ ;  /* 0x0000000600027c10 */ /* 0x018fc8000ff1e0ff */
        /* <DEDUP_REMOVED lines=11> */
[----:B--2---:R2:W3:Y:S01]  /*7f00*/  I2F.S16 R19, R2 ;  /* 0x0000000200137306 */ /* 0x0044e20000101400 */
[----:B------:R-:W-:Y:S05]  /*7f10*/  BRA `(.L_x_3064) ;  /* 0x0000000c00507947 */ /* 0x000fea0003800000 */
.L_x_3062:
[----:B------:R-:W2:Y:S02]  /*7f20*/  LDG.E.U8 R2, desc[UR36][R2.64] ;  /* 0x0000002402027981 */ /* 0x000ea4000c1e1100 */
[----:B--2---:R-:W-:Y:S01]  /*7f30*/  I2FP.F32.U32 R19, R2 ;  /* 0x0000000200137245 */ /* 0x004fe20000201000 */
[----:B------:R-:W-:Y:S06]  /*7f40*/  BRA `(.L_x_3064) ;  /* 0x0000000c00447947 */ /* 0x000fec0003800000 */
.L_x_3061:
[----:B------:R-:W-:-:S09]  /*7f50*/  UISETP.NE.AND UP0, UPT, UR4, 0x2, UPT ;  /* 0x000000020400788c */ /* 0x000fd2000bf05270 */
[----:B------:R-:W-:Y:S05]  /*7f60*/  BRA.U !UP0, `(.L_x_3065) ;  /* 0x0000000108287547 */ /* 0x000fea000b800000 */
[----:B------:R-:W-:-:S09]  /*7f70*/  UISETP.NE.AND UP0, UPT, UR4, 0x3, UPT ;  /* 0x000000030400788c */ /* 0x000fd2000bf05270 */
[----:B------:R-:W-:Y:S05]  /*7f80*/  BRA.U !UP0, `(.L_x_3066) ;  /* 0x0000000108147547 */ /* 0x000fea000b800000 */
[----:B------:R-:W-:-:S09]  /*7f90*/  UISETP.NE.AND UP0, UPT, UR4, 0x4, UPT ;  /* 0x000000040400788c */ /* 0x000fd2000bf05270 */
[----:B------:R-:W-:Y:S05]  /*7fa0*/  BRA.U UP0, `(.L_x_3063) ;  /* 0x0000000900d07547 */ /* 0x000fea000b800000 */
[----:B------:R-:W2:Y:S02]  /*7fb0*/  LDG.E.64 R2, desc[UR36][R2.64] ;  /* 0x0000002402027981 */ /* 0x000ea4000c1e1b00 */
[----:B--2---:R2:W3:Y:S02]  /*7fc0*/  I2F.S64 R19, R2 ;  /* 0x0000000200137312 */ /* 0x0044e40000301400 */
[----:B--23--:R-:W-:Y:S05]  /*7fd0*/  BRA `(.L_x_3064) ;  /* 0x0000000c00207947 */ /* 0x00cfea0003800000 */
.L_x_3066:
[----:B------:R-:W2:Y:S02]  /*7fe0*/  LDG.E R2, desc[UR36][R2.64] ;  /* 0x0000002402027981 */ /* 0x000ea4000c1e1900 */
[----:B--2---:R-:W-:Y:S01]  /*7ff0*/  I2FP.F32.S32 R19, R2 ;  /* 0x0000000200137245 */ /* 0x004fe20000201400 */
[----:B------:R-:W-:Y:S06]  /*8000*/  BRA `(.L_x_3064) ;  /* 0x0000000c00147947 */ /* 0x000fec0003800000 */
.L_x_3065:
[----:B------:R-:W2:Y:S02]  /*8010*/  LDG.E.U16 R2, desc[UR36][R2.64] ;  /* 0x0000002402027981 */ /* 0x000ea4000c1e1500 */
[----:B--2---:R0:W1:Y:S01]  /*8020*/  I2F.S16 R19, R2 ;  /* 0x0000000200137306 */ /* 0x0040620000101400 */
[----:B------:R-:W-:Y:S05]  /*8030*/  BRA `(.L_x_3064) ;  /* 0x0000000c00087947 */ /* 0x000fea0003800000 */
.L_x_3060:
        /* <DEDUP_REMOVED lines=8> */
.L_x_3068:
[----:B------:R-:W2:Y:S02]  /*80c0*/  LDG.E.U16 R2, desc[UR36][R2.64] ;  /* 0x0000002402027981 */ /* 0x000ea4000c1e1500 */
[----:B--2---:R-:W-:Y:S01]  /*80d0*/  HADD2.F32 R19, -RZ, R2.H0_H0 ;  /* 0x20000002ff137230 */ /* 0x004fe20000004100 */
[----:B------:R-:W-:Y:S06]  /*80e0*/  BRA `(.L_x_3064) ;  /* 0x0000000800dc7947 */ /* 0x000fec0003800000 */
.L_x_3067:
        /* <DEDUP_REMOVED lines=8> */
.L_x_3070:
[----:B------:R-:W2:Y:S02]  /*8170*/  LDG.E.U16 R2, desc[UR36][R2.64] ;  /* 0x0000002402027981 */ /* 0x000ea4000c1e1500 */
[----:B--2---:R-:W-:Y:S01]  /*8180*/  HADD2.F32 R19, -RZ, R2.H0_H0 ;  /* 0x20000002ff137230 */ /* 0x004fe20000004100 */
[----:B------:R-:W-:Y:S06]  /*8190*/  BRA `(.L_x_3064) ;  /* 0x0000000800b07947 */ /* 0x000fec0003800000 */
.L_x_3069:
        /* <DEDUP_REMOVED lines=11> */
.L_x_3059:
        /* <DEDUP_REMOVED lines=12> */
.L_x_3073:
        /* <DEDUP_REMOVED lines=11> */
.L_x_3072:
        /* <DEDUP_REMOVED lines=25> */
.L_x_3075:
[----:B------:R-:W2:Y:S02]  /*8550*/  LDG.E.U8 R2, desc[UR36][R2.64] ;  /* 0x0000002402027981 */ /* 0x000ea4000c1e1100 */
[C---:B--2---:R-:W-:Y:S01]  /*8560*/  SHF.L.U32 R0, R2.reuse, 0x19, RZ ;  /* 0x0000001902007819 */ /* 0x044fe200000006ff */
[----:B------:R-:W-:-:S03]  /*8570*/  IMAD.SHL.U32 R5, R2, 0x100, RZ ;  /* 0x0000010002057824 */ /* 0x000fc600078e00ff */
[----:B------:R-:W-:Y:S02]  /*8580*/  ISETP.GE.U32.AND P0, PT, R0, 0x8000000, PT ;  /* 0x080000000000780c */ /* 0x000fe40003f06070 */
[----:B------:R-:W-:-:S11]  /*8590*/  PRMT R19, R5, 0x9910, RZ ;  /* 0x0000991005137816 */ /* 0x000fd600000000ff */
[----:B------:R-:W-:Y:S02]  /*85a0*/  @!P0 LOP3.LUT R4, R5, 0x7f00, RZ, 0xc0, !PT ;  /* 0x00007f0005048812 */ /* 0x000fe400078ec0ff */
[----:B------:R-:W-:Y:S02]  /*85b0*/  @P0 LEA.HI R0, R0, 0x70000000, RZ, 0x1c ;  /* 0x7000000000000811 */ /* 0x000fe400078fe0ff */
[----:B------:R-:W-:-:S03]  /*85c0*/  @!P0 LOP3.LUT R4, R4, 0x3f000000, RZ, 0xfc, !PT ;  /* 0x3f00000004048812 */ /* 0x000fc600078efcff */
[----:B------:R-:W-:Y:S02]  /*85d0*/  @P0 FMUL.FTZ R0, R0, 1.9259299443872358531e-34 ;  /* 0x0780000000000820 */ /* 0x000fe40000410000 */
[----:B------:R-:W-:-:S05]  /*85e0*/  @!P0 FADD.FTZ R0, R4, -0.5 ;  /* 0xbf00000004008421 */ /* 0x000fca0000010000 */
[----:B------:R-:W-:Y:S01]  /*85f0*/  LOP3.LUT R19, R0, 0x80000000, R19, 0xf8, !PT ;  /* 0x8000000000137812 */ /* 0x000fe200078ef813 */
[----:B------:R-:W-:Y:S06]  /*8600*/  BRA `(.L_x_3064) ;  /* 0x0000000400947947 */ /* 0x000fec0003800000 */
.L_x_3074:
[----:B------:R-:W2:Y:S02]  /*8610*/  LDG.E.U16 R2, desc[UR36][R2.64] ;  /* 0x0000002402027981 */ /* 0x000ea4000c1e1500 */
[----:B--2---:R-:W-:Y:S01]  /*8620*/  IMAD.U32 R19, R2, 0x10000, RZ ;  /* 0x0001000002137824 */ /* 0x004fe200078e00ff */
[----:B------:R-:W-:Y:S06]  /*8630*/  BRA `(.L_x_3064) ;  /* 0x0000000400887947 */ /* 0x000fec0003800000 */
.L_x_3071:
        /* <DEDUP_REMOVED lines=11> */
.L_x_3078:
        /* <DEDUP_REMOVED lines=20> */
.L_x_3080:
[----:B------:R-:W-:Y:S05]  /*8830*/  BSYNC.RECONVERGENT B0 ;  /* 0x0000000000007941 */ /* 0x000fea0003800200 */
.L_x_3079:
[----:B------:R-:W-:Y:S01]  /*8840*/  IMAD.SHL.U32 R0, R0, 0x100000, RZ ;  /* 0x0010000000007824 */ /* 0x000fe200078e00ff */
[----:B------:R-:W-:-:S04]  /*8850*/  LEA R2, R2, 0x3b800000, 0x17 ;  /* 0x3b80000002027811 */ /* 0x000fc800078eb8ff */
[----:B------:R-:W-:Y:S01]  /*8860*/  LOP3.LUT R19, R2, R0, R19, 0xfe, !PT ;  /* 0x0000000002137212 */ /* 0x000fe200078efe13 */
[----:B------:R-:W-:Y:S06]  /*8870*/  BRA `(.L_x_3064) ;  /* 0x0000000000f87947 */ /* 0x000fec0003800000 */
.L_x_3077:
        /* <DEDUP_REMOVED lines=20> */
.L_x_3082:
[----:B------:R-:W-:Y:S05]  /*89c0*/  BSYNC.RECONVERGENT B0 ;  /* 0x0000000000007941 */ /* 0x000fea0003800200 */
.L_x_3081:
[----:B------:R-:W-:Y:S01]  /*89d0*/  IMAD.SHL.U32 R0, R0, 0x200000, RZ ;  /* 0x0020000000007824 */ /* 0x000fe200078e00ff */
[----:B------:R-:W-:-:S04]  /*89e0*/  LEA R2, R2, 0x37800000, 0x17 ;  /* 0x3780000002027811 */ /* 0x000fc800078eb8ff */
[----:B------:R-:W-:Y:S01]  /*89f0*/  LOP3.LUT R19, R2, R0, R19, 0xfe, !PT ;  /* 0x0000000002137212 */ /* 0x000fe200078efe13 */
[----:B------:R-:W-:Y:S06]  /*8a00*/  BRA `(.L_x_3064) ;  /* 0x0000000000947947 */ /* 0x000fec0003800000 */
.L_x_3076:
[----:B------:R-:W-:-:S09]  /*8a10*/  UISETP.NE.AND UP0, UPT, UR4, 0x1c, UPT ;  /* 0x0000001c0400788c */ /* 0x000fd2000bf05270 */
[----:B------:R-:W-:Y:S05]  /*8a20*/  BRA.U !UP0, `(.L_x_3083) ;  /* 0x0000000108847547 */ /* 0x000fea000b800000 */
[----:B------:R-:W-:-:S09]  /*8a30*/  UISETP.NE.AND UP0, UPT, UR4, 0x1d, UPT ;  /* 0x0000001d0400788c */ /* 0x000fd2000bf05270 */
[----:B------:R-:W-:Y:S05]  /*8a40*/  BRA.U !UP0, `(.L_x_3084) ;  /* 0x0000000108707547 */ /* 0x000fea000b800000 */
[----:B------:R-:W-:-:S09]  /*8a50*/  UISETP.NE.AND UP0, UPT, UR4, 0x2c, UPT ;  /* 0x0000002c0400788c */ /* 0x000fd2000bf05270 */
[----:B------:R-:W-:Y:S05]  /*8a60*/  BRA.U UP0, `(.L_x_3063) ;  /* 0x0000000100207547 */ /* 0x000fea000b800000 */
        /* <DEDUP_REMOVED lines=8> */
.L_x_3063:
        /* <DEDUP_REMOVED lines=11> */
[----:B------:R-:W-:Y:S01]  /*8ba0*/  IMAD.U32 R7, RZ, RZ, UR7 ;  /* 0x00000007ff077e24 */ /* 0x000fe2000f8e00ff */
[----:B---3--:R-:W-:Y:S01]  /*8bb0*/  MOV R10, UR8 ;  /* 0x00000008000a7c02 */ /* 0x008fe20008000f00 */
[----:B------:R-:W-:-:S07]  /*8bc0*/  IMAD.U32 R11, RZ, RZ, UR9 ;  /* 0x00000009ff0b7e24 */ /* 0x000fce000f8e00ff */
[----:B------:R-:W-:-:S07]  /*8bd0*/  LEPC R20, `(.L_x_3085) ;  /* 0x000000001014794e */ /* 0x000fce0000000000 */
[----:B--2---:R-:W-:Y:S05]  /*8be0*/  CALL.ABS.NOINC R2 ;  /* 0x0000000002007343 */ /* 0x004fea0003c00000 */
.L_x_3085:
[----:B------:R-:W-:Y:S01]  /*8bf0*/  IMAD.MOV.U32 R19, RZ, RZ, RZ ;  /* 0x000000ffff137224 */ /* 0x000fe200078e00ff */
[----:B------:R-:W-:Y:S06]  /*8c00*/  BRA `(.L_x_3064) ;  /* 0x0000000000147947 */ /* 0x000fec0003800000 */
.L_x_3084:
[----:B------:R-:W2:Y:S02]  /*8c10*/  LDG.E.64 R2, desc[UR36][R2.64] ;  /* 0x0000002402027981 */ /* 0x000ea4000c1e1b00 */
[----:B--2---:R0:W1:Y:S02]  /*8c20*/  I2F.U64 R19, R2 ;  /* 0x0000000200137312 */ /* 0x0040640000301000 */
[----:B01----:R-:W-:Y:S05]  /*8c30*/  BRA `(.L_x_3064) ;  /* 0x0000000000087947 */ /* 0x003fea0003800000 */
.L_x_3083:
[----:B------:R-:W2:Y:S02]  /*8c40*/  LDG.E R2, desc[UR36][R2.64] ;  /* 0x0000002402027981 */ /* 0x000ea4000c1e1900 */
[----:B--2---:R-:W-:-:S07]  /*8c50*/  I2FP.F32.U32 R19, R2 ;  /* 0x0000000200137245 */ /* 0x004fce0000201000 */
.L_x_3064:
[----:B------:R-:W-:Y:S05]  /*8c60*/  BSYNC.RECONVERGENT B6 ;  /* 0x0000000000067941 */ /* 0x000fea0003800200 */
.L_x_3058:
[----:B------:R-:W0:Y:S01]  /*8c70*/  LDCU.64 UR6, c[0x0][0x6c0] ;  /* 0x0000d800ff0677ac */ /* 0x000e220008000a00 */
[----:B------:R-:W-:Y:S01]  /*8c80*/  BSSY.RECONVERGENT B6, `(.L_x_3086) ;  /* 0x00000e5000067945 */ /* 0x000fe20003800200 */
[----:B------:R-:W-:-:S04]  /*8c90*/  UPRMT UR4, UR40, 0x9910, URZ ;  /* 0x0000991028047896 */ /* 0x000fc800080000ff */
[----:B------:R-:W-:Y:S01]  /*8ca0*/  UISETP.GT.AND UP0, UPT, UR4, 0x9, UPT ;  /* 0x000000090400788c */ /* 0x000fe2000bf04270 */
[----:B0-2-4-:R-:W-:-:S04]  /*8cb0*/  IADD3 R2, P0, PT, R23, UR6, RZ ;  /* 0x0000000617027c10 */ /* 0x015fc8000ff1e0ff */
        /* <DEDUP_REMOVED lines=13> */
.L_x_3090:
[----:B------:R-:W2:Y:S02]  /*8d90*/  LDG.E.U8 R2, desc[UR36][R2.64] ;  /* 0x0000002402027981 */ /* 0x000ea4000c1e1100 */
[----:B--2---:R-:W-:Y:S01]  /*8da0*/  I2FP.F32.U32 R23, R2 ;  /* 0x0000000200177245 */ /* 0x004fe20000201000 */
[----:B------:R-:W-:Y:S06]  /*8db0*/  BRA `(.L_x_3092) ;  /* 0x0000000c00447947 */ /* 0x000fec0003800000 */
.L_x_3089:
[----:B------:R-:W-:-:S09]  /*8dc0*/  UISETP.NE.AND UP0, UPT, UR4, 0x2, UPT ;  /* 0x000000020400788c */ /* 0x000fd2000bf05270 */
[----:B------:R-:W-:Y:S05]  /*8dd0*/  BRA.U !UP0, `(.L_x_3093) ;  /* 0x0000000108287547 */ /* 0x000fea000b800000 */
[----:B------:R-:W-:-:S09]  /*8de0*/  UISETP.NE.AND UP0, UPT, UR4, 0x3, UPT ;  /* 0x000000030400788c */ /* 0x000fd2000bf05270 */
[----:B------:R-:W-:Y:S05]  /*8df0*/  BRA.U !UP0, `(.L_x_3094) ;  /* 0x0000000108147547 */ /* 0x000fea000b800000 */
[----:B------:R-:W-:-:S09]  /*8e00*/  UISETP.NE.AND UP0, UPT, UR4, 0x4, UPT ;  /* 0x000000040400788c */ /* 0x000fd2000bf05270 */
[----:B------:R-:W-:Y:S05]  /*8e10*/  BRA.U UP0, `(.L_x_3091) ;  /* 0x0000000900d07547 */ /* 0x000fea000b800000 */
[----:B------:R-:W2:Y:S02]  /*8e20*/  LDG.E.64 R2, desc[UR36][R2.64] ;  /* 0x0000002402027981 */ /* 0x000ea4000c1e1b00 */
[----:B--2---:R0:W2:Y:S02]  /*8e30*/  I2F.S64 R23, R2 ;  /* 0x0000000200177312 */ /* 0x0040a40000301400 */
[----:B0-2---:R-:W-:Y:S05]  /*8e40*/  BRA `(.L_x_3092) ;  /* 0x0000000c00207947 */ /* 0x005fea0003800000 */
.L_x_3094:
[----:B------:R-:W2:Y:S02]  /*8e50*/  LDG.E R2, desc[UR36][R2.64] ;  /* 0x0000002402027981 */ /* 0x000ea4000c1e1900 */
[----:B--2---:R-:W-:Y:S01]  /*8e60*/  I2FP.F32.S32 R23, R2 ;  /* 0x0000000200177245 */ /* 0x004fe20000201400 */
[----:B------:R-:W-:Y:S06]  /*8e70*/  BRA `(.L_x_3092) ;  /* 0x0000000c00147947 */ /* 0x000fec0003800000 */
.L_x_3093:
[----:B------:R-:W2:Y:S02]  /*8e80*/  LDG.E.U16 R2, desc[UR36][R2.64] ;  /* 0x0000002402027981 */ /* 0x000ea4000c1e1500 */
[----:B--2---:R4:W0:Y:S01]  /*8e90*/  I2F.S16 R23, R2 ;  /* 0x0000000200177306 */ /* 0x0048220000101400 */
[----:B------:R-:W-:Y:S05]  /*8ea0*/  BRA `(.L_x_3092) ;  /* 0x0000000c00087947 */ /* 0x000fea0003800000 */
.L_x_3088:
        /* <DEDUP_REMOVED lines=8> */
.L_x_3096:
[----:B------:R-:W2:Y:S02]  /*8f30*/  LDG.E.U16 R2, desc[UR36][R2.64] ;  /* 0x0000002402027981 */ /* 0x000ea4000c1e1500 */
[----:B--2---:R-:W-:Y:S01]  /*8f40*/  HADD2.F32 R23, -RZ, R2.H0_H0 ;  /* 0x20000002ff177230 */ /* 0x004fe20000004100 */
[----:B------:R-:W-:Y:S06]  /*8f50*/  BRA `(.L_x_3092) ;  /* 0x0000000800dc7947 */ /* 0x000fec0003800000 */
.L_x_3095:
        /* <DEDUP_REMOVED lines=8> */
.L_x_3098:
[----:B------:R-:W2:Y:S02]  /*8fe0*/  LDG.E.U16 R2, desc[UR36][R2.64] ;  /* 0x0000002402027981 */ /* 0x000ea4000c1e1500 */
[----:B--2---:R-:W-:Y:S01]  /*8ff0*/  HADD2.F32 R23, -RZ, R2.H0_H0 ;  /* 0x20000002ff177230 */ /* 0x004fe20000004100 */
[----:B------:R-:W-:Y:S06]  /*9000*/  BRA `(.L_x_3092) ;  /* 0x0000000800b07947 */ /* 0x000fec0003800000 */
.L_x_3097:
        /* <DEDUP_REMOVED lines=11> */
.L_x_3087:
        /* <DEDUP_REMOVED lines=12> */
.L_x_3101:
        /* <DEDUP_REMOVED lines=11> */
.L_x_3100:
        /* <DEDUP_REMOVED lines=25> */
.L_x_3103:
[----:B------:R-:W2:Y:S02]  /*93c0*/  LDG.E.U8 R2, desc[UR36][R2.64] ;  /* 0x0000002402027981 */ /* 0x000ea4000c1e1100 */
[C---:B--2---:R-:W-:Y:S01]  /*93d0*/  IMAD.SHL.U32 R0, R2.reuse, 0x2000000, RZ ;  /* 0x0200000002007824 */ /* 0x044fe200078e00ff */
[----:B------:R-:W-:-:S04]  /*93e0*/  SHF.L.U32 R5, R2, 0x8, RZ ;  /* 0x0000000802057819 */ /* 0x000fc800000006ff */
        /* <DEDUP_REMOVED lines=9> */
.L_x_3102:
[----:B------:R-:W2:Y:S02]  /*9480*/  LDG.E.U16 R2, desc[UR36][R2.64] ;  /* 0x0000002402027981 */ /* 0x000ea4000c1e1500 */
[----:B--2---:R-:W-:Y:S01]  /*9490*/  IMAD.U32 R23, R2, 0x10000, RZ ;  /* 0x0001000002177824 */ /* 0x004fe200078e00ff */
[----:B------:R-:W-:Y:S06]  /*94a0*/  BRA `(.L_x_3092) ;  /* 0x0000000400887947 */ /* 0x000fec0003800000 */
.L_x_3099:
        /* <DEDUP_REMOVED lines=11> */
.L_x_3106:
        /* <DEDUP_REMOVED lines=20> */
.L_x_3108:
[----:B------:R-:W-:Y:S05]  /*96a0*/  BSYNC.RECONVERGENT B0 ;  /* 0x0000000000007941 */ /* 0x000fea0003800200 */
.L_x_3107:
[----:B------:R-:W-:Y:S02]  /*96b0*/  SHF.L.U32 R0, R0, 0x14, RZ ;  /* 0x0000001400007819 */ /* 0x000fe400000006ff */
[----:B------:R-:W-:-:S04]  /*96c0*/  LEA R2, R2, 0x3b800000, 0x17 ;  /* 0x3b80000002027811 */ /* 0x000fc800078eb8ff */
[----:B------:R-:W-:Y:S01]  /*96d0*/  LOP3.LUT R23, R2, R0, R23, 0xfe, !PT ;  /* 0x0000000002177212 */ /* 0x000fe200078efe17 */
[----:B------:R-:W-:Y:S06]  /*96e0*/  BRA `(.L_x_3092) ;  /* 0x0000000000f87947 */ /* 0x000fec0003800000 */
.L_x_3105:
        /* <DEDUP_REMOVED lines=20> */
.L_x_3110:
[----:B------:R-:W-:Y:S05]  /*9830*/  BSYNC.RECONVERGENT B0 ;  /* 0x0000000000007941 */ /* 0x000fea0003800200 */
.L_x_3109:
[----:B------:R-:W-:Y:S01]  /*9840*/  IMAD.SHL.U32 R0, R0, 0x200000, RZ ;  /* 0x0020000000007824 */ /* 0x000fe200078e00ff */
[----:B------:R-:W-:-:S04]  /*9850*/  LEA R2, R2, 0x37800000, 0x17 ;  /* 0x3780000002027811 */ /* 0x000fc800078eb8ff */
[----:B------:R-:W-:Y:S01]  /*9860*/  LOP3.LUT R23, R2, R0, R23, 0xfe, !PT ;  /* 0x0000000002177212 */ /* 0x000fe200078efe17 */
[----:B------:R-:W-:Y:S06]  /*9870*/  BRA `(.L_x_3092) ;  /* 0x0000000000947947 */ /* 0x000fec0003800000 */
.L_x_3104:
[----:B------:R-:W-:-:S09]  /*9880*/  UISETP.NE.AND UP0, UPT, UR4, 0x1c, UPT ;  /* 0x0000001c0400788c */ /* 0x000fd2000bf05270 */
[----:B------:R-:W-:Y:S05]  /*9890*/  BRA.U !UP0, `(.L_x_3111) ;  /* 0x0000000108847547 */ /* 0x000fea000b800000 */
[----:B------:R-:W-:-:S09]  /*98a0*/  UISETP.NE.AND UP0, UPT, UR4, 0x1d, UPT ;  /* 0x0000001d0400788c */ /* 0x000fd2000bf05270 */
[----:B------:R-:W-:Y:S05]  /*98b0*/  BRA.U !UP0, `(.L_x_3112) ;  /* 0x0000000108707547 */ /* 0x000fea000b800000 */
[----:B------:R-:W-:-:S09]  /*98c0*/  UISETP.NE.AND UP0, UPT, UR4, 0x2c, UPT ;  /* 0x0000002c0400788c */ /* 0x000fd2000bf05270 */
[----:B------:R-:W-:Y:S05]  /*98d0*/  BRA.U UP0, `(.L_x_3091) ;  /* 0x0000000100207547 */ /* 0x000fea000b800000 */
[----:B------:R-:W2:Y:S01]  /*98e0*/  LDG.E.U8 R2, desc[UR36][R2.64] ;  /* 0x0000002402027981 */ /* 0x000ea2000c1e1100 */
[----:B------:R-:W-:Y:S01]  /*98f0*/  HFMA2 R23, -RZ, RZ, 3.814697265625e-06, 0 ;  /* 0x00400000ff177431 */ /* 0x000fe200000001ff */
[----:B--2---:R-:W-:-:S13]  /*9900*/  ISETP.NE.AND P0, PT, R2, RZ, PT ;  /* 0x000000ff0200720c */ /* 0x004fda0003f05270 */
[----:B------:R-:W-:Y:S05]  /*9910*/  @!P0 BRA `(.L_x_3092) ;  /* 0x00000000006c8947 */ /* 0x000fea0003800000 */
[----:B------:R-:W-:-:S13]  /*9920*/  ISETP.NE.AND P0, PT, R2, 0xff, PT ;  /* 0x000000ff0200780c */ /* 0x000fda0003f05270 */
[----:B------:R-:W-:Y:S02]  /*9930*/  @!P0 IMAD.MOV.U32 R23, RZ, RZ, 0x7f800001 ;  /* 0x7f800001ff178424 */ /* 0x000fe400078e00ff */
[----:B------:R-:W-:Y:S01]  /*9940*/  @P0 IMAD.SHL.U32 R23, R2, 0x800000, RZ ;  /* 0x0080000002170824 */ /* 0x000fe200078e00ff */
[----:B------:R-:W-:Y:S06]  /*9950*/  BRA `(.L_x_3092) ;  /* 0x00000000005c7947 */ /* 0x000fec0003800000 */
.L_x_3091:
[----:B------:R-:W-:Y:S01]  /*9960*/  MOV R2, 0x0 ;  /* 0x0000000000027802 */ /* 0x000fe20000000f00 */
[----:B------:R-:W0:Y:S01]  /*9970*/  LDCU.64 UR4, c[0x4][0x128] ;  /* 0x01002500ff0477ac */ /* 0x000e220008000a00 */
[----:B------:R-:W-:Y:S02]  /*9980*/  HFMA2 R8, -RZ, RZ, 0, 4.64916229248046875e-06 ;  /* 0x0000004eff087431 */ /* 0x000fe400000001ff */
[----:B------:R-:W-:Y:S01]  /*9990*/  IMAD.MOV.U32 R12, RZ, RZ, 0x1 ;  /* 0x00000001ff0c7424 */ /* 0x000fe200078e00ff */
[----:B------:R-:W2:Y:S01]  /*99a0*/  LDCU.64 UR6, c[0x4][0x130] ;  /* 0x01002600ff0677ac */ /* 0x000ea20008000a00 */
[----:B------:R-:W4:Y:S01]  /*99b0*/  LDC.64 R2, c[0x4][R2] ;  /* 0x0100000002027b82 */ /* 0x000f220000000a00 */
[----:B------:R-:W-:Y:S01]  /*99c0*/  IMAD.MOV.U32 R13, RZ, RZ, RZ ;  /* 0x000000ffff0d7224 */ /* 0x000fe200078e00ff */
[----:B------:R-:W1:Y:S01]  /*99d0*/  LDCU.64 UR8, c[0x4][0x18] ;  /* 0x01000300ff0877ac */ /* 0x000e620008000a00 */
[----:B0-----:R-:W-:Y:S01]  /*99e0*/  MOV R4, UR4 ;  /* 0x0000000400047c02 */ /* 0x001fe20008000f00 */
[----:B------:R-:W-:-:S02]  /*99f0*/  IMAD.U32 R5, RZ, RZ, UR5 ;  /* 0x00000005ff057e24 */ /* 0x000fc4000f8e00ff */
[----:B--2---:R-:W-:Y:S01]  /*9a00*/  IMAD.U32 R6, RZ, RZ, UR6 ;  /* 0x00000006ff067e24 */ /* 0x004fe2000f8e00ff */
[----:B------:R-:W-:Y:S01]  /*9a10*/  MOV R7, UR7 ;  /* 0x0000000700077c02 */ /* 0x000fe20008000f00 */
[----:B-1----:R-:W-:Y:S02]  /*9a20*/  IMAD.U32 R10, RZ, RZ, UR8 ;  /* 0x00000008ff0a7e24 */ /* 0x002fe4000f8e00ff */
[----:B------:R-:W-:-:S07]  /*9a30*/  IMAD.U32 R11, RZ, RZ, UR9 ;  /* 0x00000009ff0b7e24 */ /* 0x000fce000f8e00ff */
[----:B------:R-:W-:-:S07]  /*9a40*/  LEPC R20, `(.L_x_3113) ;  /* 0x000000001014794e */ /* 0x000fce0000000000 */
[----:B---345:R-:W-:Y:S05]  /*9a50*/  CALL.ABS.NOINC R2 ;  /* 0x0000000002007343 */ /* 0x038fea0003c00000 */
.L_x_3113:
[----:B------:R-:W-:Y:S01]  /*9a60*/  MOV R23, RZ ;  /* 0x000000ff00177202 */ /* 0x000fe20000000f00 */
[----:B------:R-:W-:Y:S06]  /*9a70*/  BRA `(.L_x_3092) ;  /* 0x0000000000147947 */ /* 0x000fec0003800000 */
.L_x_3112:
[----:B------:R-:W2:Y:S02]  /*9a80*/  LDG.E.64 R2, desc[UR36][R2.64] ;  /* 0x0000002402027981 */ /* 0x000ea4000c1e1b00 */
[----:B--2---:R0:W2:Y:S02]  /*9a90*/  I2F.U64 R23, R2 ;  /* 0x0000000200177312 */ /* 0x0040a40000301000 */
[----:B0-2---:R-:W-:Y:S05]  /*9aa0*/  BRA `(.L_x_3092) ;  /* 0x0000000000087947 */ /* 0x005fea0003800000 */
.L_x_3111:
[----:B------:R-:W2:Y:S02]  /*9ab0*/  LDG.E R2, desc[UR36][R2.64] ;  /* 0x0000002402027981 */ /* 0x000ea4000c1e1900 */
[----:B--2---:R-:W-:-:S07]  /*9ac0*/  I2FP.F32.U32 R23, R2 ;  /* 0x0000000200177245 */ /* 0x004fce0000201000 */
.L_x_3092:
[----:B------:R-:W-:Y:S05]  /*9ad0*/  BSYNC.RECONVERGENT B6 ;  /* 0x0000000000067941 */ /* 0x000fea0003800200 */
.L_x_3086:
[----:B------:R-:W0:Y:S01]  /*9ae0*/  LDCU.64 UR6, c[0x0][0x6c8] ;  /* 0x0000d900ff0677ac */ /* 0x000e220008000a00 */
[----:B------:R-:W-:Y:S01]  /*9af0*/  BSSY.RECONVERGENT B6, `(.L_x_3114) ;  /* 0x00000e5000067945 */ /* 0x000fe20003800200 */
[----:B------:R-:W-:-:S04]  /*9b00*/  UPRMT UR4, UR39, 0x9910, URZ ;  /* 0x0000991027047896 */ /* 0x000fc800080000ff */
[----:B------:R-:W-:Y:S01]  /*9b10*/  UISETP.GT.AND UP0, UPT, UR4, 0x9, UPT ;  /* 0x000000090400788c */ /* 0x000fe2000bf04270 */
[----:B0---4-:R-:W-:-:S05]  /*9b20*/  IADD3 R2, P0, PT, R22, UR6, RZ ;  /* 0x0000000616027c10 */ /* 0x011fca000ff1e0ff */
        /* <DEDUP_REMOVED lines=10> */
[----:B------:R-:W4:Y:S02]  /*9bd0*/  LDG.E.S8 R2, desc[UR36][R2.64] ;  /* 0x0000002402027981 */ /* 0x000f24000c1e1300 */
[----:B----4-:R0:W4:Y:S01]  /*9be0*/  I2F.S16 R22, R2 ;  /* 0x0000000200167306 */ /* 0x0101220000101400 */
[----:B------:R-:W-:Y:S05]  /*9bf0*/  BRA `(.L_x_3120) ;  /* 0x0000000c00507947 */ /* 0x000fea0003800000 */
.L_x_3118:
[----:B------:R-:W4:Y:S02]  /*9c00*/  LDG.E.U8 R2, desc[UR36][R2.64] ;  /* 0x0000002402027981 */ /* 0x000f24000c1e1100 */
[----:B----4-:R-:W-:Y:S01]  /*9c10*/  I2FP.F32.U32 R22, R2 ;  /* 0x0000000200167245 */ /* 0x010fe20000201000 */
[----:B------:R-:W-:Y:S06]  /*9c20*/  BRA `(.L_x_3120) ;  /* 0x0000000c00447947 */ /* 0x000fec0003800000 */
.L_x_3117:
[----:B------:R-:W-:-:S09]  /*9c30*/  UISETP.NE.AND UP0, UPT, UR4, 0x2, UPT ;  /* 0x000000020400788c */ /* 0x000fd2000bf05270 */
[----:B------:R-:W-:Y:S05]  /*9c40*/  BRA.U !UP0, `(.L_x_3121) ;  /* 0x0000000108287547 */ /* 0x000fea000b800000 */
[----:B------:R-:W-:-:S09]  /*9c50*/  UISETP.NE.AND UP0, UPT, UR4, 0x3, UPT ;  /* 0x000000030400788c */ /* 0x000fd2000bf05270 */
[----:B------:R-:W-:Y:S05]  /*9c60*/  BRA.U !UP0, `(.L_x_3122) ;  /* 0x0000000108147547 */ /* 0x000fea000b800000 */
[----:B------:R-:W-:-:S09]  /*9c70*/  UISETP.NE.AND UP0, UPT, UR4, 0x4, UPT ;  /* 0x000000040400788c */ /* 0x000fd2000bf05270 */
[----:B------:R-:W-:Y:S05]  /*9c80*/  BRA.U UP0, `(.L_x_3119) ;  /* 0x0000000900d07547 */ /* 0x000fea000b800000 */
[----:B------:R-:W4:Y:S02]  /*9c90*/  LDG.E.64 R2, desc[UR36][R2.64] ;  /* 0x0000002402027981 */ /* 0x000f24000c1e1b00 */
[----:B----4-:R0:W4:Y:S02]  /*9ca0*/  I2F.S64 R22, R2 ;  /* 0x0000000200167312 */ /* 0x0101240000301400 */
[----:B0---4-:R-:W-:Y:S05]  /*9cb0*/  BRA `(.L_x_3120) ;  /* 0x0000000c00207947 */ /* 0x011fea0003800000 */
.L_x_3122:
[----:B------:R-:W4:Y:S02]  /*9cc0*/  LDG.E R2, desc[UR36][R2.64] ;  /* 0x0000002402027981 */ /* 0x000f24000c1e1900 */
[----:B----4-:R-:W-:Y:S01]  /*9cd0*/  I2FP.F32.S32 R22, R2 ;  /* 0x0000000200167245 */ /* 0x010fe20000201400 */
[----:B------:R-:W-:Y:S06]  /*9ce0*/  BRA `(.L_x_3120) ;  /* 0x0000000c00147947 */ /* 0x000fec0003800000 */
.L_x_3121:
[----:B------:R-:W4:Y:S02]  /*9cf0*/  LDG.E.U16 R2, desc[UR36][R2.64] ;  /* 0x0000002402027981 */ /* 0x000f24000c1e1500 */
[----:B----4-:R0:W4:Y:S01]  /*9d00*/  I2F.S16 R22, R2 ;  /* 0x0000000200167306 */ /* 0x0101220000101400 */
[----:B------:R-:W-:Y:S05]  /*9d10*/  BRA `(.L_x_3120) ;  /* 0x0000000c00087947 */ /* 0x000fea0003800000 */
.L_x_3116:
        /* <DEDUP_REMOVED lines=8> */
.L_x_3124:
[----:B------:R-:W4:Y:S02]  /*9da0*/  LDG.E.U16 R2, desc[UR36][R2.64] ;  /* 0x0000002402027981 */ /* 0x000f24000c1e1500 */
[----:B----4-:R-:W-:Y:S01]  /*9db0*/  HADD2.F32 R22, -RZ, R2.H0_H0 ;  /* 0x20000002ff167230 */ /* 0x010fe20000004100 */
[----:B------:R-:W-:Y:S06]  /*9dc0*/  BRA `(.L_x_3120) ;  /* 0x0000000800dc7947 */ /* 0x000fec0003800000 */
.L_x_3123:
        /* <DEDUP_REMOVED lines=8> */
.L_x_3126:
[----:B------:R-:W4:Y:S02]  /*9e50*/  LDG.E.U16 R2, desc[UR36][R2.64] ;  /* 0x0000002402027981 */ /* 0x000f24000c1e1500 */
[----:B----4-:R-:W-:Y:S01]  /*9e60*/  HADD2.F32 R22, -RZ, R2.H0_H0 ;  /* 0x20000002ff167230 */ /* 0x010fe20000004100 */
[----:B------:R-:W-:Y:S06]  /*9e70*/  BRA `(.L_x_3120) ;  /* 0x0000000800b07947 */ /* 0x000fec0003800000 */
.L_x_3125:
[----:B------:R-:W4:Y:S01]  /*9e80*/  LDG.E.64 R2, desc[UR36][R2.64] ;  /* 0x0000002402027981 */ /* 0x000f22000c1e1b00 */
[----:B------:R-:W-:Y:S01]  /*9e90*/  UMOV UR4, 0xf0000000 ;  /* 0xf000000000047882 */ /* 0x000fe20000000000 */
[----:B------:R-:W-:Y:S02]  /*9ea0*/  UMOV UR5, 0x380fffff ;  /* 0x380fffff00057882 */ /* 0x000fe40000000000 */
[----:B----4-:R-:W0:-:S15]  /*9eb0*/  DSETP.GEU.AND P0, PT, |R2|, UR4, PT ;  /* 0x0000000402007e2a */ /* 0x010e1e000bf0e200 */
[----:B------:R-:W-:-:S15]  /*9ec0*/  NOP ;  /* 0x0000000000007918 */ /* 0x000fde0000000000 */
[----:B------:R-:W-:-:S15]  /*9ed0*/  NOP ;  /* 0x0000000000007918 */ /* 0x000fde0000000000 */
[----:B------:R-:W-:-:S15]  /*9ee0*/  NOP ;  /* 0x0000000000007918 */ /* 0x000fde0000000000 */
[----:B------:R-:W-:-:S04]  /*9ef0*/  NOP ;  /* 0x0000000000007918 */ /* 0x000fc80000000000 */
[----:B------:R-:W0:Y:S02]  /*9f00*/  F2F.F32.F64 R22, R2 ;  /* 0x0000000200167310 */ /* 0x000e240000301000 */
[----:B0-----:R-:W-:Y:S01]  /*9f10*/  @!P0 FMUL R22, R22, 1.175494350822287508e-38 ;  /* 0x0080000016168820 */ /* 0x001fe20000400000 */
[----:B------:R-:W-:Y:S06]  /*9f20*/  BRA `(.L_x_3120) ;  /* 0x0000000800847947 */ /* 0x000fec0003800000 */
.L_x_3115:
        /* <DEDUP_REMOVED lines=8> */
[----:B------:R-:W4:Y:S02]  /*9fb0*/  LDG.E.U8 R2, desc[UR36][R2.64] ;  /* 0x0000002402027981 */ /* 0x000f24000c1e1100 */
[----:B----4-:R-:W-:-:S04]  /*9fc0*/  ISETP.NE.AND P0, PT, R2, RZ, PT ;  /* 0x000000ff0200720c */ /* 0x010fc80003f05270 */
[----:B------:R-:W-:Y:S01]  /*9fd0*/  FSEL R22, RZ, 1, !P0 ;  /* 0x3f800000ff167808 */ /* 0x000fe20004000000 */
[----:B------:R-:W-:Y:S08]  /*9fe0*/  BRA `(.L_x_3120) ;  /* 0x0000000800547947 */ /* 0x000ff00003800000 */
.L_x_3129:
        /* <DEDUP_REMOVED lines=11> */
.L_x_3128:
[----:B------:R-:W-:-:S09]  /*a0a0*/  UISETP.NE.AND UP0, UPT, UR4, 0xf, UPT ;  /* 0x0000000f0400788c */ /* 0x000fd2000bf05270 */
[----:B------:R-:W-:Y:S05]  /*a0b0*/  BRA.U !UP0, `(.L_x_3130) ;  /* 0x00000001088c7547 */ /* 0x000fea000b800000 */
[----:B------:R-:W-:-:S09]  /*a0c0*/  UISETP.NE.AND UP0, UPT, UR4, 0x17, UPT ;  /* 0x000000170400788c */ /* 0x000fd2000bf05270 */
[----:B------:R-:W-:Y:S05]  /*a0d0*/  BRA.U !UP0, `(.L_x_3131) ;  /* 0x0000000108547547 */ /* 0x000fea000b800000 */
[----:B------:R-:W-:-:S09]  /*a0e0*/  UISETP.NE.AND UP0, UPT, UR4, 0x18, UPT ;  /* 0x000000180400788c */ /* 0x000fd2000bf05270 */
[----:B------:R-:W-:Y:S05]  /*a0f0*/  BRA.U UP0, `(.L_x_3119) ;  /* 0x0000000500b47547 */ /* 0x000fea000b800000 */
[----:B------:R-:W4:Y:S01]  /*a100*/  LDG.E.U8 R22, desc[UR36][R2.64] ;  /* 0x0000002402167981 */ /* 0x000f22000c1e1100 */
[----:B------:R-:W-:Y:S01]  /*a110*/  MOV R5, 0x1f ;  /* 0x0000001f00057802 */ /* 0x000fe20000000f00 */
[----:B----4-:R-:W-:-:S05]  /*a120*/  IMAD.SHL.U32 R22, R22, 0x1000000, RZ ;  /* 0x0100000016167824 */ /* 0x010fca00078e00ff */
[C---:B------:R-:W-:Y:S02]  /*a130*/  LOP3.LUT R0, R22.reuse, 0x7f000000, RZ, 0xc0, !PT ;  /* 0x7f00000016007812 */ /* 0x040fe400078ec0ff */
[----:B------:R-:W-:Y:S02]  /*a140*/  LOP3.LUT P0, RZ, R22, 0x7f000000, RZ, 0xc0, !PT ;  /* 0x7f00000016ff7812 */ /* 0x000fe4000780c0ff */
[----:B------:R-:W0:Y:S02]  /*a150*/  FLO.U32 R4, R0 ;  /* 0x0000000000047300 */ /* 0x000e2400000e0000 */
[----:B0-----:R-:W-:-:S05]  /*a160*/  IMAD.MOV R4, RZ, RZ, -R4 ;  /* 0x000000ffff047224 */ /* 0x001fca00078e0a04 */
[----:B------:R-:W-:-:S05]  /*a170*/  VIADDMNMX.U32 R4, R4, R5, 0x4, !PT ;  /* 0x0000000404047446 */ /* 0x000fca0007800005 */
[----:B------:R-:W-:Y:S02]  /*a180*/  VIADD R5, R4, 0xfffffffc ;  /* 0xfffffffc04057836 */ /* 0x000fe40000000000 */
[----:B------:R-:W-:-:S03]  /*a190*/  VIADD R4, R0, 0x1000000 ;  /* 0x0100000000047836 */ /* 0x000fc60000000000 */
[----:B------:R-:W-:Y:S02]  /*a1a0*/  SHF.L.U32 R6, R0, R5, RZ ;  /* 0x0000000500067219 */ /* 0x000fe400000006ff */
[----:B------:R-:W-:Y:S02]  /*a1b0*/  SHF.L.U32 R5, R5, 0x17, RZ ;  /* 0x0000001705057819 */ /* 0x000fe400000006ff */
[----:B------:R-:W-:Y:S02]  /*a1c0*/  SHF.R.S32.HI R4, RZ, 0x8, R4 ;  /* 0x00000008ff047819 */ /* 0x000fe40000011404 */
[----:B------:R-:W-:-:S05]  /*a1d0*/  LEA.HI R5, R6, -R5, RZ, 0x1c ;  /* 0x8000000506057211 */ /* 0x000fca00078fe0ff */
[----:B------:R-:W-:-:S05]  /*a1e0*/  VIADD R5, R5, 0x3c000000 ;  /* 0x3c00000005057836 */ /* 0x000fca0000000000 */
[----:B------:R-:W-:-:S04]  /*a1f0*/  LOP3.LUT R4, R5, 0x7f800000, R4, 0xf8, !PT ;  /* 0x7f80000005047812 */ /* 0x000fc800078ef804 */
[----:B------:R-:W-:-:S04]  /*a200*/  SEL R3, R4, RZ, P0 ;  /* 0x000000ff04037207 */ /* 0x000fc80000000000 */
[----:B------:R-:W-:Y:S01]  /*a210*/  LOP3.LUT R22, R3, 0x80000000, R22, 0xf8, !PT ;  /* 0x8000000003167812 */ /* 0x000fe200078ef816 */
[----:B------:R-:W-:Y:S06]  /*a220*/  BRA `(.L_x_3120) ;  /* 0x0000000400c47947 */ /* 0x000fec0003800000 */
.L_x_3131:
[----:B------:R-:W4:Y:S02]  /*a230*/  LDG.E.U8 R2, desc[UR36][R2.64] ;  /* 0x0000002402027981 */ /* 0x000f24000c1e1100 */
[C---:B----4-:R-:W-:Y:S01]  /*a240*/  SHF.L.U32 R0, R2.reuse, 0x19, RZ ;  /* 0x0000001902007819 */ /* 0x050fe200000006ff */
        /* <DEDUP_REMOVED lines=8> */
[----:B------:R-:W-:Y:S01]  /*a2d0*/  LOP3.LUT R22, R0, 0x80000000, R5, 0xf8, !PT ;  /* 0x8000000000167812 */ /* 0x000fe200078ef805 */
[----:B------:R-:W-:Y:S06]  /*a2e0*/  BRA `(.L_x_3120) ;  /* 0x0000000400947947 */ /* 0x000fec0003800000 */
.L_x_3130:
[----:B------:R-:W4:Y:S02]  /*a2f0*/  LDG.E.U16 R2, desc[UR36][R2.64] ;  /* 0x0000002402027981 */ /* 0x000f24000c1e1500 */
[----:B----4-:R-:W-:Y:S01]  /*a300*/  IMAD.U32 R22, R2, 0x10000, RZ ;  /* 0x0001000002167824 */ /* 0x010fe200078e00ff */
[----:B------:R-:W-:Y:S06]  /*a310*/  BRA `(.L_x_3120) ;  /* 0x0000000400887947 */ /* 0x000fec0003800000 */
.L_x_3127:
        /* <DEDUP_REMOVED lines=8> */
[----:B------:R-:W4:Y:S02]  /*a3a0*/  LDG.E.U16 R2, desc[UR36][R2.64] ;  /* 0x0000002402027981 */ /* 0x000f24000c1e1500 */
[----:B----4-:R-:W-:Y:S01]  /*a3b0*/  I2FP.F32.U32 R22, R2 ;  /* 0x0000000200167245 */ /* 0x010fe20000201000 */
[----:B------:R-:W-:Y:S06]  /*a3c0*/  BRA `(.L_x_3120) ;  /* 0x00000004005c7947 */ /* 0x000fec0003800000 */
.L_x_3134:
[----:B------:R-:W4:Y:S01]  /*a3d0*/  LDG.E.U8 R3, desc[UR36][R2.64] ;  /* 0x0000002402037981 */ /* 0x000f22000c1e1100 */
[----:B------:R-:W-:Y:S01]  /*a3e0*/  HFMA2 R22, -RZ, RZ, 0, 0 ;  /* 0x00000000ff167431 */ /* 0x000fe200000001ff */
[----:B----4-:R-:W-:-:S13]  /*a3f0*/  ISETP.NE.AND P0, PT, R3, RZ, PT ;  /* 0x000000ff0300720c */ /* 0x010fda0003f05270 */
        /* <DEDUP_REMOVED lines=17> */
.L_x_3136:
[----:B------:R-:W-:Y:S05]  /*a510*/  BSYNC.RECONVERGENT B0 ;  /* 0x0000000000007941 */ /* 0x000fea0003800200 */
.L_x_3135:
[----:B------:R-:W-:Y:S01]  /*a520*/  IMAD.SHL.U32 R0, R0, 0x100000, RZ ;  /* 0x0010000000007824 */ /* 0x000fe200078e00ff */
[----:B------:R-:W-:-:S04]  /*a530*/  LEA R2, R2, 0x3b800000, 0x17 ;  /* 0x3b80000002027811 */ /* 0x000fc800078eb8ff */
[----:B------:R-:W-:Y:S01]  /*a540*/  LOP3.LUT R22, R2, R0, R7, 0xfe, !PT ;  /* 0x0000000002167212 */ /* 0x000fe200078efe07 */
[----:B------:R-:W-:Y:S06]  /*a550*/  BRA `(.L_x_3120) ;  /* 0x0000000000f87947 */ /* 0x000fec0003800000 */
.L_x_3133:
[----:B------:R-:W4:Y:S01]  /*a560*/  LDG.E.U8 R3, desc[UR36][R2.64] ;  /* 0x0000002402037981 */ /* 0x000f22000c1e1100 */
[----:B------:R-:W-:Y:S01]  /*a570*/  IMAD.MOV.U32 R22, RZ, RZ, RZ ;  /* 0x000000ffff167224 */ /* 0x000fe200078e00ff */
[----:B----4-:R-:W-:-:S13]  /*a580*/  ISETP.NE.AND P0, PT, R3, RZ, PT ;  /* 0x000000ff0300720c */ /* 0x010fda0003f05270 */
        /* <DEDUP_REMOVED lines=17> */
.L_x_3138:
[----:B------:R-:W-:Y:S05]  /*a6a0*/  BSYNC.RECONVERGENT B0 ;  /* 0x0000000000007941 */ /* 0x000fea0003800200 */
.L_x_3137:
[----:B------:R-:W-:Y:S02]  /*a6b0*/  SHF.L.U32 R0, R0, 0x15, RZ ;  /* 0x0000001500007819 */ /* 0x000fe400000006ff */
[----:B------:R-:W-:-:S04]  /*a6c0*/  LEA R2, R2, 0x37800000, 0x17 ;  /* 0x3780000002027811 */ /* 0x000fc800078eb8ff */
[----:B------:R-:W-:Y:S01]  /*a6d0*/  LOP3.LUT R22, R2, R0, R7, 0xfe, !PT ;  /* 0x0000000002167212 */ /* 0x000fe200078efe07 */
[----:B------:R-:W-:Y:S06]  /*a6e0*/  BRA `(.L_x_3120) ;  /* 0x0000000000947947 */ /* 0x000fec0003800000 */
.L_x_3132:
[----:B------:R-:W-:-:S09]  /*a6f0*/  UISETP.NE.AND UP0, UPT, UR4, 0x1c, UPT ;  /* 0x0000001c0400788c */ /* 0x000fd2000bf05270 */
[----:B------:R-:W-:Y:S05]  /*a700*/  BRA.U !UP0, `(.L_x_3139) ;  /* 0x0000000108847547 */ /* 0x000fea000b800000 */
[----:B------:R-:W-:-:S09]  /*a710*/  UISETP.NE.AND UP0, UPT, UR4, 0x1d, UPT ;  /* 0x0000001d0400788c */ /* 0x000fd2000bf05270 */
[----:B------:R-:W-:Y:S05]  /*a720*/  BRA.U !UP0, `(.L_x_3140) ;  /* 0x0000000108707547 */ /* 0x000fea000b800000 */
[----:B------:R-:W-:-:S09]  /*a730*/  UISETP.NE.AND UP0, UPT, UR4, 0x2c, UPT ;  /* 0x0000002c0400788c */ /* 0x000fd2000bf05270 */
[----:B------:R-:W-:Y:S05]  /*a740*/  BRA.U UP0, `(.L_x_3119) ;  /* 0x0000000100207547 */ /* 0x000fea000b800000 */
[----:B------:R-:W4:Y:S01]  /*a750*/  LDG.E.U8 R2, desc[UR36][R2.64] ;  /* 0x0000002402027981 */ /* 0x000f22000c1e1100 */
[----:B------:R-:W-:Y:S01]  /*a760*/  IMAD.MOV.U32 R22, RZ, RZ, 0x400000 ;  /* 0x00400000ff167424 */ /* 0x000fe200078e00ff */
[----:B----4-:R-:W-:-:S13]  /*a770*/  ISETP.NE.AND P0, PT, R2, RZ, PT ;  /* 0x000000ff0200720c */ /* 0x010fda0003f05270 */
[----:B------:R-:W-:Y:S05]  /*a780*/  @!P0 BRA `(.L_x_3120) ;  /* 0x00000000006c8947 */ /* 0x000fea0003800000 */
[----:B------:R-:W-:-:S13]  /*a790*/  ISETP.NE.AND P0, PT, R2, 0xff, PT ;  /* 0x000000ff0200780c */ /* 0x000fda0003f05270 */
[----:B------:R-:W-:Y:S01]  /*a7a0*/  @!P0 IMAD.MOV.U32 R22, RZ, RZ, 0x7f800001 ;  /* 0x7f800001ff168424 */ /* 0x000fe200078e00ff */
[----:B------:R-:W-:Y:S01]  /*a7b0*/  @P0 SHF.L.U32 R22, R2, 0x17, RZ ;  /* 0x0000001702160819 */ /* 0x000fe200000006ff */
[----:B------:R-:W-:Y:S06]  /*a7c0*/  BRA `(.L_x_3120) ;  /* 0x00000000005c7947 */ /* 0x000fec0003800000 */
.L_x_3119:
[----:B------:R-:W-:Y:S01]  /*a7d0*/  MOV R2, 0x0 ;  /* 0x0000000000027802 */ /* 0x000fe20000000f00 */
[----:B------:R-:W0:Y:S01]  /*a7e0*/  LDCU.64 UR4, c[0x4][0x128] ;  /* 0x01002500ff0477ac */ /* 0x000e220008000a00 */
[----:B------:R-:W-:Y:S02]  /*a7f0*/  HFMA2 R13, -RZ, RZ, 0, 0 ;  /* 0x00000000ff0d7431 */ /* 0x000fe400000001ff */
[----:B------:R-:W-:Y:S01]  /*a800*/  IMAD.MOV.U32 R8, RZ, RZ, 0x4e ;  /* 0x0000004eff087424 */ /* 0x000fe200078e00ff */
[----:B------:R-:W4:Y:S01]  /*a810*/  LDCU.64 UR6, c[0x4][0x130] ;  /* 0x01002600ff0677ac */ /* 0x000f220008000a00 */
[----:B------:R-:W1:Y:S01]  /*a820*/  LDC.64 R2, c[0x4][R2] ;  /* 0x0100000002027b82 */ /* 0x000e620000000a00 */
[----:B------:R-:W-:Y:S01]  /*a830*/  IMAD.MOV.U32 R12, RZ, RZ, 0x1 ;  /* 0x00000001ff0c7424 */ /* 0x000fe200078e00ff */
[----:B------:R-:W2:Y:S01]  /*a840*/  LDCU.64 UR8, c[0x4][0x18] ;  /* 0x01000300ff0877ac */ /* 0x000ea20008000a00 */
[----:B0-----:R-:W-:Y:S02]  /*a850*/  IMAD.U32 R4, RZ, RZ, UR4 ;  /* 0x00000004ff047e24 */ /* 0x001fe4000f8e00ff */
[----:B------:R-:W-:Y:S01]  /*a860*/  IMAD.U32 R5, RZ, RZ, UR5 ;  /* 0x00000005ff057e24 */ /* 0x000fe2000f8e00ff */
[----:B----4-:R-:W-:Y:S01]  /*a870*/  MOV R6, UR6 ;  /* 0x0000000600067c02 */ /* 0x010fe20008000f00 */
[----:B------:R-:W-:-:S02]  /*a880*/  IMAD.U32 R7, RZ, RZ, UR7 ;  /* 0x00000007ff077e24 */ /* 0x000fc4000f8e00ff */
[----:B--2---:R-:W-:Y:S01]  /*a890*/  IMAD.U32 R10, RZ, RZ, UR8 ;  /* 0x00000008ff0a7e24 */ /* 0x004fe2000f8e00ff */
[----:B------:R-:W-:-:S07]  /*a8a0*/  MOV R11, UR9 ;  /* 0x00000009000b7c02 */ /* 0x000fce0008000f00 */
[----:B------:R-:W-:-:S07]  /*a8b0*/  LEPC R20, `(.L_x_3141) ;  /* 0x000000001014794e */ /* 0x000fce0000000000 */
[----:B-1-3-5:R-:W-:Y:S05]  /*a8c0*/  CALL.ABS.NOINC R2 ;  /* 0x0000000002007343 */ /* 0x02afea0003c00000 */
.L_x_3141:
[----:B------:R-:W-:Y:S01]  /*a8d0*/  IMAD.MOV.U32 R22, RZ, RZ, RZ ;  /* 0x000000ffff167224 */ /* 0x000fe200078e00ff */
[----:B------:R-:W-:Y:S06]  /*a8e0*/  BRA `(.L_x_3120) ;  /* 0x0000000000147947 */ /* 0x000fec0003800000 */
.L_x_3140:
[----:B------:R-:W4:Y:S02]  /*a8f0*/  LDG.E.64 R2, desc[UR36][R2.64] ;  /* 0x0000002402027981 */ /* 0x000f24000c1e1b00 */
[----:B----4-:R0:W4:Y:S02]  /*a900*/  I2F.U64 R22, R2 ;  /* 0x0000000200167312 */ /* 0x0101240000301000 */
[----:B0---4-:R-:W-:Y:S05]  /*a910*/  BRA `(.L_x_3120) ;  /* 0x0000000000087947 */ /* 0x011fea0003800000 */
.L_x_3139:
[----:B------:R-:W4:Y:S02]  /*a920*/  LDG.E R2, desc[UR36][R2.64] ;  /* 0x0000002402027981 */ /* 0x000f24000c1e1900 */
[----:B----4-:R-:W-:-:S07]  /*a930*/  I2FP.F32.U32 R22, R2 ;  /* 0x0000000200167245 */ /* 0x010fce0000201000 */
.L_x_3120:
[----:B------:R-:W-:Y:S05]  /*a940*/  BSYNC.RECONVERGENT B6 ;  /* 0x0000000000067941 */ /* 0x000fea0003800200 */
.L_x_3114:
        /* <DEDUP_REMOVED lines=18> */
.L_x_3146:
[----:B------:R-:W4:Y:S02]  /*aa70*/  LDG.E.U8 R0, desc[UR36][R2.64] ;  /* 0x0000002402007981 */ /* 0x000f24000c1e1100 */
[----:B----4-:R-:W-:Y:S01]  /*aa80*/  I2FP.F32.U32 R0, R0 ;  /* 0x0000000000007245 */ /* 0x010fe20000201000 */
[----:B------:R-:W-:Y:S06]  /*aa90*/  BRA `(.L_x_3148) ;  /* 0x0000000c00447947 */ /* 0x000fec0003800000 */
.L_x_3145:
        /* <DEDUP_REMOVED lines=9> */
.L_x_3150:
[----:B------:R-:W4:Y:S02]  /*ab30*/  LDG.E R0, desc[UR36][R2.64] ;  /* 0x0000002402007981 */ /* 0x000f24000c1e1900 */
[----:B----4-:R-:W-:Y:S01]  /*ab40*/  I2FP.F32.S32 R0, R0 ;  /* 0x0000000000007245 */ /* 0x010fe20000201400 */
[----:B------:R-:W-:Y:S06]  /*ab50*/  BRA `(.L_x_3148) ;  /* 0x0000000c00147947 */ /* 0x000fec0003800000 */
.L_x_3149:
[----:B------:R-:W4:Y:S02]  /*ab60*/  LDG.E.U16 R0, desc[UR36][R2.64] ;  /* 0x0000002402007981 */ /* 0x000f24000c1e1500 */
[----:B----4-:R-:W0:Y:S01]  /*ab70*/  I2F.S16 R0, R0 ;  /* 0x0000000000007306 */ /* 0x010e220000101400 */
[----:B------:R-:W-:Y:S05]  /*ab80*/  BRA `(.L_x_3148) ;  /* 0x0000000c00087947 */ /* 0x000fea0003800000 */
.L_x_3144:
        /* <DEDUP_REMOVED lines=8> */
.L_x_3152:
[----:B------:R-:W4:Y:S02]  /*ac10*/  LDG.E.U16 R0, desc[UR36][R2.64] ;  /* 0x0000002402007981 */ /* 0x000f24000c1e1500 */
[----:B----4-:R-:W-:Y:S01]  /*ac20*/  HADD2.F32 R0, -RZ, R0.H0_H0 ;  /* 0x20000000ff007230 */ /* 0x010fe20000004100 */
[----:B------:R-:W-:Y:S06]  /*ac30*/  BRA `(.L_x_3148) ;  /* 0x0000000800dc7947 */ /* 0x000fec0003800000 */
.L_x_3151:
        /* <DEDUP_REMOVED lines=8> */
.L_x_3154:
[----:B------:R-:W4:Y:S02]  /*acc0*/  LDG.E.U16 R0, desc[UR36][R2.64] ;  /* 0x0000002402007981 */ /* 0x000f24000c1e1500 */
[----:B----4-:R-:W-:Y:S01]  /*acd0*/  HADD2.F32 R0, -RZ, R0.H0_H0 ;  /* 0x20000000ff007230 */ /* 0x010fe20000004100 */
[----:B------:R-:W-:Y:S06]  /*ace0*/  BRA `(.L_x_3148) ;  /* 0x0000000800b07947 */ /* 0x000fec0003800000 */
.L_x_3153:
        /* <DEDUP_REMOVED lines=11> */
.L_x_3143:
        /* <DEDUP_REMOVED lines=12> */
.L_x_3157:
        /* <DEDUP_REMOVED lines=11> */
.L_x_3156:
        /* <DEDUP_REMOVED lines=8> */
[----:B----4-:R-:W-:-:S04]  /*af90*/  SHF.L.U32 R0, R0, 0x18, RZ ;  /* 0x0000001800007819 */ /* 0x010fc800000006ff */
        /* <DEDUP_REMOVED lines=10> */
[----:B------:R-:W-:Y:S02]  /*b040*/  SHF.R.S32.HI R5, RZ, 0x8, R5 ;  /* 0x00000008ff057819 */ /* 0x000fe40000011405 */
[----:B------:R-:W-:-:S04]  /*b050*/  IADD3 R6, PT, PT, R6, 0x3c000000, RZ ;  /* 0x3c00000006067810 */ /* 0x000fc80007ffe0ff */
[----:B------:R-:W-:-:S04]  /*b060*/  LOP3.LUT R5, R6, 0x7f800000, R5, 0xf8, !PT ;  /* 0x7f80000006057812 */ /* 0x000fc800078ef805 */
[----:B------:R-:W-:-:S04]  /*b070*/  SEL R5, R5, RZ, P0 ;  /* 0x000000ff05057207 */ /* 0x000fc80000000000 */
[----:B------:R-:W-:Y:S01]  /*b080*/  LOP3.LUT R0, R5, 0x80000000, R0, 0xf8, !PT ;  /* 0x8000000005007812 */ /* 0x000fe200078ef800 */
[----:B------:R-:W-:Y:S06]  /*b090*/  BRA `(.L_x_3148) ;  /* 0x0000000400c47947 */ /* 0x000fec0003800000 */
.L_x_3159:
[----:B------:R-:W4:Y:S02]  /*b0a0*/  LDG.E.U8 R2, desc[UR36][R2.64] ;  /* 0x0000002402027981 */ /* 0x000f24000c1e1100 */
[C---:B----4-:R-:W-:Y:S02]  /*b0b0*/  IMAD.SHL.U32 R0, R2.reuse, 0x2000000, RZ ;  /* 0x0200000002007824 */ /* 0x050fe400078e00ff */
        /* <DEDUP_REMOVED lines=10> */
.L_x_3158:
[----:B------:R-:W4:Y:S02]  /*b160*/  LDG.E.U16 R0, desc[UR36][R2.64] ;  /* 0x0000002402007981 */ /* 0x000f24000c1e1500 */
[----:B----4-:R-:W-:Y:S01]  /*b170*/  SHF.L.U32 R0, R0, 0x10, RZ ;  /* 0x0000001000007819 */ /* 0x010fe200000006ff */
[----:B------:R-:W-:Y:S06]  /*b180*/  BRA `(.L_x_3148) ;  /* 0x0000000400887947 */ /* 0x000fec0003800000 */
.L_x_3155:
        /* <DEDUP_REMOVED lines=11> */
.L_x_3162:
[----:B------:R-:W4:Y:S01]  /*b240*/  LDG.E.U8 R3, desc[UR36][R2.64] ;  /* 0x0000002402037981 */ /* 0x000f22000c1e1100 */
[----:B------:R-:W-:Y:S01]  /*b250*/  IMAD.MOV.U32 R0, RZ, RZ, RZ ;  /* 0x000000ffff007224 */ /* 0x000fe200078e00ff */
        /* <DEDUP_REMOVED lines=18> */
.L_x_3164:
[----:B------:R-:W-:Y:S05]  /*b380*/  BSYNC.RECONVERGENT B0 ;  /* 0x0000000000007941 */ /* 0x000fea0003800200 */
.L_x_3163:
[----:B------:R-:W-:Y:S01]  /*b390*/  IMAD.SHL.U32 R0, R0, 0x100000, RZ ;  /* 0x0010000000007824 */ /* 0x000fe200078e00ff */
[----:B------:R-:W-:-:S04]  /*b3a0*/  LEA R2, R2, 0x3b800000, 0x17 ;  /* 0x3b80000002027811 */ /* 0x000fc800078eb8ff */
[----:B------:R-:W-:Y:S01]  /*b3b0*/  LOP3.LUT R0, R2, R0, R7, 0xfe, !PT ;  /* 0x0000000002007212 */ /* 0x000fe200078efe07 */
[----:B------:R-:W-:Y:S06]  /*b3c0*/  BRA `(.L_x_3148) ;  /* 0x0000000000f87947 */ /* 0x000fec0003800000 */
.L_x_3161:
[----:B------:R-:W4:Y:S01]  /*b3d0*/  LDG.E.U8 R3, desc[UR36][R2.64] ;  /* 0x0000002402037981 */ /* 0x000f22000c1e1100 */
[----:B------:R-:W-:Y:S02]  /*b3e0*/  MOV R0, RZ ;  /* 0x000000ff00007202 */ /* 0x000fe40000000f00 */
        /* <DEDUP_REMOVED lines=18> */
.L_x_3166:
[----:B------:R-:W-:Y:S05]  /*b510*/  BSYNC.RECONVERGENT B0 ;  /* 0x0000000000007941 */ /* 0x000fea0003800200 */
.L_x_3165:
[----:B------:R-:W-:Y:S01]  /*b520*/  IMAD.SHL.U32 R0, R0, 0x200000, RZ ;  /* 0x0020000000007824 */ /* 0x000fe200078e00ff */
[----:B------:R-:W-:-:S04]  /*b530*/  LEA R2, R2, 0x37800000, 0x17 ;  /* 0x3780000002027811 */ /* 0x000fc800078eb8ff */
[----:B------:R-:W-:Y:S01]  /*b540*/  LOP3.LUT R0, R2, R0, R7, 0xfe, !PT ;  /* 0x0000000002007212 */ /* 0x000fe200078efe07 */
[----:B------:R-:W-:Y:S06]  /*b550*/  BRA `(.L_x_3148) ;  /* 0x0000000000947947 */ /* 0x000fec0003800000 */
.L_x_3160:
        /* <DEDUP_REMOVED lines=11> */
[----:B------:R-:W-:Y:S01]  /*b610*/  @!P0 MOV R0, 0x7f800001 ;  /* 0x7f80000100008802 */ /* 0x000fe20000000f00 */
[----:B------:R-:W-:Y:S01]  /*b620*/  @P0 IMAD.SHL.U32 R0, R2, 0x800000, RZ ;  /* 0x0080000002000824 */ /* 0x000fe200078e00ff */
[----:B------:R-:W-:Y:S06]  /*b630*/  BRA `(.L_x_3148) ;  /* 0x00000000005c7947 */ /* 0x000fec0003800000 */
.L_x_3147:
[----:B------:R-:W-:Y:S01]  /*b640*/  MOV R2, 0x0 ;  /* 0x0000000000027802 */ /* 0x000fe20000000f00 */
[----:B------:R-:W0:Y:S01]  /*b650*/  LDCU.64 UR4, c[0x4][0x128] ;  /* 0x01002500ff0477ac */ /* 0x000e220008000a00 */
[----:B------:R-:W-:Y:S02]  /*b660*/  HFMA2 R12, -RZ, RZ, 0, 5.9604644775390625e-08 ;  /* 0x00000001ff0c7431 */ /* 0x000fe400000001ff */
[----:B------:R-:W-:Y:S01]  /*b670*/  IMAD.MOV.U32 R8, RZ, RZ, 0x4e ;  /* 0x0000004eff087424 */ /* 0x000fe200078e00ff */
[----:B------:R-:W4:Y:S01]  /*b680*/  LDCU.64 UR6, c[0x4][0x130] ;  /* 0x01002600ff0677ac */ /* 0x000f220008000a00 */
[----:B------:R-:W1:Y:S01]  /*b690*/  LDC.64 R2, c[0x4][R2] ;  /* 0x0100000002027b82 */ /* 0x000e620000000a00 */
[----:B------:R-:W-:Y:S01]  /*b6a0*/  IMAD.MOV.U32 R13, RZ, RZ, RZ ;  /* 0x000000ffff0d7224 */ /* 0x000fe200078e00ff */
[----:B------:R-:W2:Y:S01]  /*b6b0*/  LDCU.64 UR8, c[0x4][0x18] ;  /* 0x01000300ff0877ac */ /* 0x000ea20008000a00 */
[----:B0-----:R-:W-:Y:S01]  /*b6c0*/  IMAD.U32 R4, RZ, RZ, UR4 ;  /* 0x00000004ff047e24 */ /* 0x001fe2000f8e00ff */
[----:B------:R-:W-:Y:S01]  /*b6d0*/  MOV R5, UR5 ;  /* 0x0000000500057c02 */ /* 0x000fe20008000f00 */
[----:B----4-:R-:W-:-:S02]  /*b6e0*/  IMAD.U32 R6, RZ, RZ, UR6 ;  /* 0x00000006ff067e24 */ /* 0x010fc4000f8e00ff */
[----:B------:R-:W-:Y:S01]  /*b6f0*/  IMAD.U32 R7, RZ, RZ, UR7 ;  /* 0x00000007ff077e24 */ /* 0x000fe2000f8e00ff */
[----:B--2---:R-:W-:Y:S01]  /*b700*/  MOV R10, UR8 ;  /* 0x00000008000a7c02 */ /* 0x004fe20008000f00 */
[----:B------:R-:W-:-:S07]  /*b710*/  IMAD.U32 R11, RZ, RZ, UR9 ;  /* 0x00000009ff0b7e24 */ /* 0x000fce000f8e00ff */
[----:B------:R-:W-:-:S07]  /*b720*/  LEPC R20, `(.L_x_3169) ;  /* 0x000000001014794e */ /* 0x000fce0000000000 */
[----:B-1-3-5:R-:W-:Y:S05]  /*b730*/  CALL.ABS.NOINC R2 ;  /* 0x0000000002007343 */ /* 0x02afea0003c00000 */
.L_x_3169:
[----:B------:R-:W-:Y:S01]  /*b740*/  IMAD.MOV.U32 R0, RZ, RZ, RZ ;  /* 0x000000ffff007224 */ /* 0x000fe200078e00ff */
[----:B------:R-:W-:Y:S06]  /*b750*/  BRA `(.L_x_3148) ;  /* 0x0000000000147947 */ /* 0x000fec0003800000 */
.L_x_3168:
[----:B------:R-:W4:Y:S02]  /*b760*/  LDG.E.64 R2, desc[UR36][R2.64] ;  /* 0x0000002402027981 */ /* 0x000f24000c1e1b00 */
[----:B----4-:R0:W4:Y:S02]  /*b770*/  I2F.U64 R0, R2 ;  /* 0x0000000200007312 */ /* 0x0101240000301000 */
[----:B0---4-:R-:W-:Y:S05]  /*b780*/  BRA `(.L_x_3148) ;  /* 0x0000000000087947 */ /* 0x011fea0003800000 */
.L_x_3167:
[----:B------:R-:W4:Y:S02]  /*b790*/  LDG.E R0, desc[UR36][R2.64] ;  /* 0x0000002402007981 */ /* 0x000f24000c1e1900 */
[----:B----4-:R-:W-:-:S07]  /*b7a0*/  I2FP.F32.U32 R0, R0 ;  /* 0x0000000000007245 */ /* 0x010fce0000201000 */
.L_x_3148:
[----:B------:R-:W-:Y:S05]  /*b7b0*/  BSYNC.RECONVERGENT B6 ;  /* 0x0000000000067941 */ /* 0x000fea0003800200 */
.L_x_3142:
[----:B--2--5:R-:W-:Y:S01]  /*b7c0*/  FMUL.FTZ R23, R23, -1.4426950216293334961 ;  /* 0xbfb8aa3b17177820 */ /* 0x024fe20000410000 */
[----:B------:R-:W0:Y:S01]  /*b7d0*/  LDCU.64 UR6, c[0x0][0x6b0] ;  /* 0x0000d600ff0677ac */ /* 0x000e220008000a00 */
[----:B------:R-:W-:-:S04]  /*b7e0*/  UPRMT UR4, UR43, 0x9910, URZ ;  /* 0x000099102b047896 */ /* 0x000fc800080000ff */
[----:B------:R-:W2:Y:S01]  /*b7f0*/  MUFU.EX2 R23, R23 ;  /* 0x0000001700177308 */ /* 0x000ea20000000800 */
[----:B------:R-:W-:Y:S01]  /*b800*/  UISETP.GT.AND UP0, UPT, UR4, 0x9, UPT ;  /* 0x000000090400788c */ /* 0x000fe2000bf04270 */
[----:B0---4-:R-:W-:Y:S01]  /*b810*/  IADD3 R2, P0, PT, R16, UR6, RZ ;  /* 0x0000000610027c10 */ /* 0x011fe2000ff1e0ff */
[----:B--2---:R-:W-:-:S03]  /*b820*/  FADD.FTZ R4, R23, 1 ;  /* 0x3f80000017047421 */ /* 0x004fc60000010000 */
[----:B------:R-:W-:Y:S01]  /*b830*/  IADD3.X R3, PT, PT, RZ, UR7, RZ, P0, !PT ;  /* 0x00000007ff037c10 */ /* 0x000fe200087fe4ff */
[----:B------:R-:W0:Y:S02]  /*b840*/  MUFU.RCP R5, R4 ;  /* 0x0000000400057308 */ /* 0x000e240000001000 */
[----:B0-----:R-:W-:-:S04]  /*b850*/  FFMA.FTZ R0, R5, -R0, R0 ;  /* 0x8000000005007223 */ /* 0x001fc80000010000 */
[----:B-1-3--:R-:W-:-:S04]  /*b860*/  FMUL.FTZ R0, R0, R19 ;  /* 0x0000001300007220 */ /* 0x00afc80000410000 */
        /* <DEDUP_REMOVED lines=13> */
.L_x_3173:
[----:B------:R-:W0:Y:S02]  /*b940*/  F2I.S64.TRUNC R22, R22 ;  /* 0x0000001600167311 */ /* 0x000e24000020d900 */
[----:B0-----:R-:W-:-:S05]  /*b950*/  IMAD.MOV.U32 R5, RZ, RZ, R22 ;  /* 0x000000ffff057224 */ /* 0x001fca00078e0016 */
[----:B------:R0:W-:Y:S01]  /*b960*/  STG.E.U8 desc[UR36][R2.64], R5 ;  /* 0x0000000502007986 */ /* 0x0001e2000c101124 */
[----:B------:R-:W-:Y:S05]  /*b970*/  BRA `(.L_x_3175) ;  /* 0x0000000c00287947 */ /* 0x000fea0003800000 */
.L_x_3172:
        /* <DEDUP_REMOVED lines=9> */
.L_x_3177:
[----:B------:R-:W0:Y:S02]  /*ba10*/  F2I.FTZ.TRUNC.NTZ R5, R22 ;  /* 0x0000001600057305 */ /* 0x000e24000021f100 */
[----:B0-----:R0:W-:Y:S01]  /*ba20*/  STG.E desc[UR36][R2.64], R5 ;  /* 0x0000000502007986 */ /* 0x0011e2000c101924 */
[----:B------:R-:W-:Y:S05]  /*ba30*/  BRA `(.L_x_3175) ;  /* 0x0000000800f87947 */ /* 0x000fea0003800000 */
.L_x_3176:
[----:B------:R-:W0:Y:S02]  /*ba40*/  F2I.FTZ.TRUNC.NTZ R5, R22 ;  /* 0x0000001600057305 */ /* 0x000e24000021f100 */
[----:B0-----:R0:W-:Y:S01]  /*ba50*/  STG.E.U16 desc[UR36][R2.64], R5 ;  /* 0x0000000502007986 */ /* 0x0011e2000c101524 */
[----:B------:R-:W-:Y:S05]  /*ba60*/  BRA `(.L_x_3175) ;  /* 0x0000000800ec7947 */ /* 0x000fea0003800000 */
.L_x_3171:
        /* <DEDUP_REMOVED lines=8> */
.L_x_3179:
[----:B------:R-:W-:-:S05]  /*baf0*/  F2FP.F16.F32.PACK_AB R22, RZ, R22 ;  /* 0x00000016ff16723e */ /* 0x000fca00000000ff */
[----:B------:R1:W-:Y:S01]  /*bb00*/  STG.E.U16 desc[UR36][R2.64], R22 ;  /* 0x0000001602007986 */ /* 0x0003e2000c101524 */
[----:B------:R-:W-:Y:S05]  /*bb10*/  BRA `(.L_x_3175) ;  /* 0x0000000800c07947 */ /* 0x000fea0003800000 */
.L_x_3178:
[----:B------:R-:W-:-:S09]  /*bb20*/  UISETP.NE.AND UP0, UPT, UR4, 0x7, UPT ;  /* 0x000000070400788c */ /* 0x000fd2000bf05270 */
[----:B------:R-:W-:Y:S05]  /*bb30*/  BRA.U !UP0, `(.L_x_3180) ;  /* 0x00000001082c7547 */ /* 0x000fea000b800000 */
[----:B------:R-:W-:-:S09]  /*bb40*/  UISETP.NE.AND UP0, UPT, UR4, 0x8, UPT ;  /* 0x000000080400788c */ /* 0x000fd2000bf05270 */
[----:B------:R-:W-:Y:S05]  /*bb50*/  BRA.U !UP0, `(.L_x_3181) ;  /* 0x0000000108147547 */ /* 0x000fea000b800000 */
[----:B------:R-:W-:-:S09]  /*bb60*/  UISETP.NE.AND UP0, UPT, UR4, 0x9, UPT ;  /* 0x000000090400788c */ /* 0x000fd2000bf05270 */
[----:B------:R-:W-:Y:S05]  /*bb70*/  BRA.U UP0, `(.L_x_3174) ;  /* 0x0000000500d07547 */ /* 0x000fea000b800000 */
[----:B------:R-:W-:-:S05]  /*bb80*/  IMAD.MOV.U32 R23, RZ, RZ, RZ ;  /* 0x000000ffff177224 */ /* 0x000fca00078e00ff */
[----:B------:R3:W-:Y:S01]  /*bb90*/  STG.E.64 desc[UR36][R2.64], R22 ;  /* 0x0000001602007986 */ /* 0x0007e2000c101b24 */
[----:B------:R-:W-:Y:S05]  /*bba0*/  BRA `(.L_x_3175) ;  /* 0x00000008009c7947 */ /* 0x000fea0003800000 */
.L_x_3181:
[----:B------:R-:W-:-:S04]  /*bbb0*/  F2FP.F16.F32.PACK_AB R5, RZ, R22 ;  /* 0x00000016ff05723e */ /* 0x000fc800000000ff */
[----:B------:R-:W-:-:S05]  /*bbc0*/  PRMT R5, R5, 0x5410, RZ ;  /* 0x0000541005057816 */ /* 0x000fca00000000ff */
[----:B------:R4:W-:Y:S01]  /*bbd0*/  STG.E desc[UR36][R2.64], R5 ;  /* 0x0000000502007986 */ /* 0x0009e2000c101924 */
[----:B------:R-:W-:Y:S05]  /*bbe0*/  BRA `(.L_x_3175) ;  /* 0x00000008008c7947 */ /* 0x000fea0003800000 */
.L_x_3180:
[----:B------:R-:W-:-:S06]  /*bbf0*/  FMUL.FTZ R4, R22, 1 ;  /* 0x3f80000016047820 */ /* 0x000fcc0000410000 */
[----:B------:R-:W0:Y:S02]  /*bc00*/  F2F.F64.F32 R4, R4 ;  /* 0x0000000400047310 */ /* 0x000e240000201800 */
[----:B0-----:R2:W-:Y:S01]  /*bc10*/  STG.E.64 desc[UR36][R2.64], R4 ;  /* 0x0000000402007986 */ /* 0x0015e2000c101b24 */
[----:B------:R-:W-:Y:S05]  /*bc20*/  BRA `(.L_x_3175) ;  /* 0x00000008007c7947 */ /* 0x000fea0003800000 */
.L_x_3170:
        /* <DEDUP_REMOVED lines=13> */
.L_x_3185:
[----:B------:R-:W-:Y:S01]  /*bd00*/  LOP3.LUT R4, R22, 0x7fffffff, RZ, 0xc0, !PT ;  /* 0x7fffffff16047812 */ /* 0x000fe200078ec0ff */
[----:B------:R-:W-:Y:S01]  /*bd10*/  BSSY.RECONVERGENT B0, `(.L_x_3186) ;  /* 0x0000012000007945 */ /* 0x000fe20003800200 */
[----:B------:R-:W-:Y:S02]  /*bd20*/  MOV R0, 0x80 ;  /* 0x0000008000007802 */ /* 0x000fe40000000f00 */
        /* <DEDUP_REMOVED lines=13> */
.L_x_3188:
[----:B------:R-:W-:-:S04]  /*be00*/  SHF.R.U32.HI R22, RZ, 0x18, R22 ;  /* 0x00000018ff167819 */ /* 0x000fc80000011616 */
[----:B------:R-:W-:-:S04]  /*be10*/  LOP3.LUT R5, R5, 0x80, R22, 0xf8, !PT ;  /* 0x0000008005057812 */ /* 0x000fc800078ef816 */
[----:B------:R-:W-:-:S07]  /*be20*/  PRMT R0, R5, 0x7610, R0 ;  /* 0x0000761005007816 */ /* 0x000fce0000000000 */
.L_x_3187:
[----:B------:R-:W-:Y:S05]  /*be30*/  BSYNC.RECONVERGENT B0 ;  /* 0x0000000000007941 */ /* 0x000fea0003800200 */
.L_x_3186:
[----:B------:R0:W-:Y:S01]  /*be40*/  STG.E.U8 desc[UR36][R2.64], R0 ;  /* 0x0000000002007986 */ /* 0x0001e2000c101124 */
[----:B------:R-:W-:Y:S05]  /*be50*/  BRA `(.L_x_3175) ;  /* 0x0000000400f07947 */ /* 0x000fea0003800000 */
.L_x_3184:
[----:B------:R-:W-:Y:S01]  /*be60*/  LOP3.LUT R4, R22, 0x7fffffff, RZ, 0xc0, !PT ;  /* 0x7fffffff16047812 */ /* 0x000fe200078ec0ff */
[----:B------:R-:W-:Y:S01]  /*be70*/  BSSY.RECONVERGENT B0, `(.L_x_3189) ;  /* 0x0000012000007945 */ /* 0x000fe20003800200 */
[----:B------:R-:W-:Y:S02]  /*be80*/  IMAD.MOV.U32 R0, RZ, RZ, 0x80 ;  /* 0x00000080ff007424 */ /* 0x000fe400078e00ff */
        /* <DEDUP_REMOVED lines=13> */
.L_x_3191:
[----:B------:R-:W-:-:S04]  /*bf60*/  SHF.R.U32.HI R22, RZ, 0x18, R22 ;  /* 0x00000018ff167819 */ /* 0x000fc80000011616 */
[----:B------:R-:W-:-:S04]  /*bf70*/  LOP3.LUT R5, R5, 0x80, R22, 0xf8, !PT ;  /* 0x0000008005057812 */ /* 0x000fc800078ef816 */
[----:B------:R-:W-:-:S07]  /*bf80*/  PRMT R0, R5, 0x7610, R0 ;  /* 0x0000761005007816 */ /* 0x000fce0000000000 */
.L_x_3190:
[----:B------:R-:W-:Y:S05]  /*bf90*/  BSYNC.RECONVERGENT B0 ;  /* 0x0000000000007941 */ /* 0x000fea0003800200 */
.L_x_3189:
[----:B------:R0:W-:Y:S01]  /*bfa0*/  STG.E.U8 desc[UR36][R2.64], R0 ;  /* 0x0000000002007986 */ /* 0x0001e2000c101124 */
[----:B------:R-:W-:Y:S05]  /*bfb0*/  BRA `(.L_x_3175) ;  /* 0x0000000400987947 */ /* 0x000fea0003800000 */
.L_x_3183:
[----:B------:R-:W-:-:S09]  /*bfc0*/  UISETP.NE.AND UP0, UPT, UR4, 0x1c, UPT ;  /* 0x0000001c0400788c */ /* 0x000fd2000bf05270 */
[----:B------:R-:W-:Y:S05]  /*bfd0*/  BRA.U !UP0, `(.L_x_3192) ;  /* 0x0000000108587547 */ /* 0x000fea000b800000 */
[----:B------:R-:W-:-:S09]  /*bfe0*/  UISETP.NE.AND UP0, UPT, UR4, 0x1d, UPT ;  /* 0x0000001d0400788c */ /* 0x000fd2000bf05270 */
[----:B------:R-:W-:Y:S05]  /*bff0*/  BRA.U !UP0, `(.L_x_3193) ;  /* 0x0000000108447547 */ /* 0x000fea000b800000 */
[----:B------:R-:W-:-:S09]  /*c000*/  UISETP.NE.AND UP0, UPT, UR4, 0x2c, UPT ;  /* 0x0000002c0400788c */ /* 0x000fd2000bf05270 */
[----:B------:R-:W-:Y:S05]  /*c010*/  BRA.U UP0, `(.L_x_3174) ;  /* 0x0000000100a87547 */ /* 0x000fea000b800000 */
[----:B------:R-:W-:-:S04]  /*c020*/  SHF.R.U32.HI R4, RZ, 0x17, R22 ;  /* 0x00000017ff047819 */ /* 0x000fc80000011616 */
[----:B------:R-:W-:-:S04]  /*c030*/  LOP3.LUT R5, R4, 0xff, RZ, 0xc0, !PT ;  /* 0x000000ff04057812 */ /* 0x000fc800078ec0ff */
[----:B------:R-:W-:-:S13]  /*c040*/  ISETP.NE.AND P1, PT, R5, 0xff, PT ;  /* 0x000000ff0500780c */ /* 0x000fda0003f25270 */
[--C-:B------:R-:W-:Y:S02]  /*c050*/  @P1 SHF.R.U32.HI R0, RZ, 0x16, R22.reuse ;  /* 0x00000016ff001819 */ /* 0x100fe40000011616 */
[----:B------:R-:W-:Y:S01]  /*c060*/  @P1 LOP3.LUT P0, RZ, R5, 0x3fffff, R22, 0xf8, !PT ;  /* 0x003fffff05ff1812 */ /* 0x000fe2000780f816 */
[----:B------:R-:W-:Y:S01]  /*c070*/  IMAD.MOV.U32 R5, RZ, RZ, 0xff ;  /* 0x000000ffff057424 */ /* 0x000fe200078e00ff */
[----:B------:R-:W-:-:S04]  /*c080*/  @P1 LOP3.LUT R0, R0, 0x1, RZ, 0xc0, !PT ;  /* 0x0000000100001812 */ /* 0x000fc800078ec0ff */
[----:B------:R-:W-:Y:S02]  /*c090*/  @P1 ISETP.EQ.U32.AND P2, PT, R0, 0x1, P0 ;  /* 0x000000010000180c */ /* 0x000fe40000742070 */
[----:B------:R-:W-:Y:S02]  /*c0a0*/  PLOP3.LUT P0, PT, PT, PT, PT, 0x80, 0x8 ;  /* 0x000000000008781c */ /* 0x000fe40003f0f070 */
[----:B------:R-:W-:Y:S02]  /*c0b0*/  @P1 PLOP3.LUT P0, PT, P2, PT, PT, 0x80, 0x8 ;  /* 0x000000000008181c */ /* 0x000fe4000170f070 */
[----:B------:R-:W-:-:S11]  /*c0c0*/  @P1 IADD3 R0, PT, PT, R4, 0x1, RZ ;  /* 0x0000000104001810 */ /* 0x000fd60007ffe0ff */
[----:B------:R-:W-:-:S04]  /*c0d0*/  @!P0 IMAD.MOV R0, RZ, RZ, R4 ;  /* 0x000000ffff008224 */ /* 0x000fc800078e0204 */
[----:B------:R-:W-:-:S05]  /*c0e0*/  @P1 IMAD.MOV.U32 R5, RZ, RZ, R0 ;  /* 0x000000ffff051224 */ /* 0x000fca00078e0000 */
[----:B------:R0:W-:Y:S01]  /*c0f0*/  STG.E.U8 desc[UR36][R2.64], R5 ;  /* 0x0000000502007986 */ /* 0x0001e2000c101124 */
[----:B------:R-:W-:Y:S05]  /*c100*/  BRA `(.L_x_3175) ;  /* 0x0000000400447947 */ /* 0x000fea0003800000 */
.L_x_3193:
[----:B------:R-:W0:Y:S02]  /*c110*/  F2I.U64.TRUNC R22, R22 ;  /* 0x0000001600167311 */ /* 0x000e24000020d800 */
[----:B0-----:R0:W-:Y:S01]  /*c120*/  STG.E.64 desc[UR36][R2.64], R22 ;  /* 0x0000001602007986 */ /* 0x0011e2000c101b24 */
[----:B------:R-:W-:Y:S05]  /*c130*/  BRA `(.L_x_3175) ;  /* 0x0000000400387947 */ /* 0x000fea0003800000 */
.L_x_3192:
[----:B------:R-:W0:Y:S02]  /*c140*/  F2I.FTZ.U32.TRUNC.NTZ R5, R22 ;  /* 0x0000001600057305 */ /* 0x000e24000021f000 */
[----:B0-----:R0:W-:Y:S01]  /*c150*/  STG.E desc[UR36][R2.64], R5 ;  /* 0x0000000502007986 */ /* 0x0011e2000c101924 */
[----:B------:R-:W-:Y:S05]  /*c160*/  BRA `(.L_x_3175) ;  /* 0x00000004002c7947 */ /* 0x000fea0003800000 */
.L_x_3182:
        /* <DEDUP_REMOVED lines=10> */
.L_x_3195:
[----:B------:R-:W-:Y:S01]  /*c210*/  FMUL.FTZ R4, R22, 1 ;  /* 0x3f80000016047820 */ /* 0x000fe20000410000 */
[----:B------:R-:W-:-:S05]  /*c220*/  CS2R R6, SRZ ;  /* 0x0000000000067805 */ /* 0x000fca000001ff00 */
[----:B------:R-:W0:Y:S02]  /*c230*/  F2F.F64.F32 R4, R4 ;  /* 0x0000000400047310 */ /* 0x000e240000201800 */
[----:B0-----:R0:W-:Y:S01]  /*c240*/  STG.E.128 desc[UR36][R2.64], R4 ;  /* 0x0000000402007986 */ /* 0x0011e2000c101d24 */
[----:B------:R-:W-:Y:S05]  /*c250*/  BRA `(.L_x_3175) ;  /* 0x0000000000f07947 */ /* 0x000fea0003800000 */
.L_x_3194:
[----:B------:R-:W-:-:S09]  /*c260*/  UISETP.NE.AND UP0, UPT, UR4, 0xf, UPT ;  /* 0x0000000f0400788c */ /* 0x000fd2000bf05270 */
[----:B------:R-:W-:Y:S05]  /*c270*/  BRA.U !UP0, `(.L_x_3196) ;  /* 0x0000000108e07547 */ /* 0x000fea000b800000 */
[----:B------:R-:W-:-:S09]  /*c280*/  UISETP.NE.AND UP0, UPT, UR4, 0x17, UPT ;  /* 0x000000170400788c */ /* 0x000fd2000bf05270 */
[----:B------:R-:W-:Y:S05]  /*c290*/  BRA.U !UP0, `(.L_x_3197) ;  /* 0x00000001088c7547 */ /* 0x000fea000b800000 */
[----:B------:R-:W-:-:S09]  /*c2a0*/  UISETP.NE.AND UP0, UPT, UR4, 0x18, UPT ;  /* 0x000000180400788c */ /* 0x000fd2000bf05270 */
[----:B------:R-:W-:Y:S05]  /*c2b0*/  BRA.U !UP0, `(.L_x_3198) ;  /* 0x0000000108447547 */ /* 0x000fea000b800000 */
.L_x_3174:
[----:B------:R-:W-:Y:S01]  /*c2c0*/  MOV R0, 0x0 ;  /* 0x0000000000007802 */ /* 0x000fe20000000f00 */
[----:B------:R-:W0:Y:S01]  /*c2d0*/  LDCU.64 UR4, c[0x4][0x128] ;  /* 0x01002500ff0477ac */ /* 0x000e220008000a00 */
[----:B------:R-:W-:Y:S02]  /*c2e0*/  HFMA2 R8, -RZ, RZ, 0, 6.020069122314453125e-06 ;  /* 0x00000065ff087431 */ /* 0x000fe400000001ff */
[----:B------:R-:W-:Y:S01]  /*c2f0*/  IMAD.MOV.U32 R12, RZ, RZ, 0x1 ;  /* 0x00000001ff0c7424 */ /* 0x000fe200078e00ff */
[----:B------:R1:W2:Y:S01]  /*c300*/  LDC.64 R2, c[0x4][R0] ;  /* 0x0100000000027b82 */ /* 0x0002a20000000a00 */
[----:B------:R-:W3:Y:S01]  /*c310*/  LDCU.64 UR6, c[0x4][0x130] ;  /* 0x01002600ff0677ac */ /* 0x000ee20008000a00 */
[----:B------:R-:W-:Y:S01]  /*c320*/  IMAD.MOV.U32 R13, RZ, RZ, RZ ;  /* 0x000000ffff0d7224 */ /* 0x000fe200078e00ff */
[----:B------:R-:W4:Y:S01]  /*c330*/  LDCU.64 UR8, c[0x4][0x20] ;  /* 0x01000400ff0877ac */ /* 0x000f220008000a00 */
[----:B0-----:R-:W-:Y:S01]  /*c340*/  MOV R4, UR4 ;  /* 0x0000000400047c02 */ /* 0x001fe20008000f00 */
[----:B------:R-:W-:-:S02]  /*c350*/  IMAD.U32 R5, RZ, RZ, UR5 ;  /* 0x00000005ff057e24 */ /* 0x000fc4000f8e00ff */
[----:B---3--:R-:W-:Y:S01]  /*c360*/  IMAD.U32 R6, RZ, RZ, UR6 ;  /* 0x00000006ff067e24 */ /* 0x008fe2000f8e00ff */
[----:B------:R-:W-:Y:S01]  /*c370*/  MOV R7, UR7 ;  /* 0x0000000700077c02 */ /* 0x000fe20008000f00 */
[----:B----4-:R-:W-:Y:S02]  /*c380*/  IMAD.U32 R10, RZ, RZ, UR8 ;  /* 0x00000008ff0a7e24 */ /* 0x010fe4000f8e00ff */
[----:B-1----:R-:W-:-:S07]  /*c390*/  IMAD.U32 R11, RZ, RZ, UR9 ;  /* 0x00000009ff0b7e24 */ /* 0x002fce000f8e00ff */
[----:B------:R-:W-:-:S07]  /*c3a0*/  LEPC R20, `(.L_x_3199) ;  /* 0x000000001014794e */ /* 0x000fce0000000000 */
[----:B--2---:R-:W-:Y:S05]  /*c3b0*/  CALL.ABS.NOINC R2 ;  /* 0x0000000002007343 */ /* 0x004fea0003c00000 */
.L_x_3199:
[----:B------:R-:W-:Y:S05]  /*c3c0*/  BRA `(.L_x_3175) ;  /* 0x0000000000947947 */ /* 0x000fea0003800000 */
.L_x_3198:
[----:B------:R-:W-:Y:S01]  /*c3d0*/  LOP3.LUT R4, R22, 0x7fffffff, RZ, 0xc0, !PT ;  /* 0x7fffffff16047812 */ /* 0x000fe200078ec0ff */
[----:B------:R-:W-:Y:S01]  /*c3e0*/  BSSY.RECONVERGENT B0, `(.L_x_3200) ;  /* 0x000000b000007945 */ /* 0x000fe20003800200 */
[----:B------:R-:W-:Y:S02]  /*c3f0*/  SHF.R.U32.HI R7, RZ, 0x18, R22 ;  /* 0x00000018ff077819 */ /* 0x000fe40000011616 */
[----:B------:R-:W-:Y:S02]  /*c400*/  ISETP.GT.U32.AND P0, PT, R4, 0x43efffff, PT ;  /* 0x43efffff0400780c */ /* 0x000fe40003f04070 */
[----:B------:R-:W-:-:S11]  /*c410*/  MOV R0, 0x7f ;  /* 0x0000007f00007802 */ /* 0x000fd60000000f00 */
[----:B------:R-:W-:Y:S05]  /*c420*/  @P0 BRA `(.L_x_3201) ;  /* 0x0000000000180947 */ /* 0x000fea0003800000 */
[----:B------:R-:W-:-:S13]  /*c430*/  ISETP.GE.U32.AND P0, PT, R4, 0x3c800000, PT ;  /* 0x3c8000000400780c */ /* 0x000fda0003f06070 */
[----:B------:R-:W-:-:S04]  /*c440*/  @P0 SHF.R.U32.HI R0, RZ, 0x14, R22 ;  /* 0x00000014ff000819 */ /* 0x000fc80000011616 */
[----:B------:R-:W-:-:S04]  /*c450*/  @P0 LOP3.LUT R5, R0, 0x1, RZ, 0xc0, !PT ;  /* 0x0000000100050812 */ /* 0x000fc800078ec0ff */
[----:B------:R-:W-:-:S04]  /*c460*/  @P0 IADD3 R0, PT, PT, R22, 0x407ffff, R5 ;  /* 0x0407ffff16000810 */ /* 0x000fc80007ffe005 */
[----:B------:R-:W-:Y:S01]  /*c470*/  @P0 SHF.R.U32.HI R0, RZ, 0x14, R0 ;  /* 0x00000014ff000819 */ /* 0x000fe20000011600 */
[----:B------:R-:W-:-:S07]  /*c480*/  @!P0 FADD.FTZ R0, R4, 16384 ;  /* 0x4680000004008421 */ /* 0x000fce0000010000 */
.L_x_3201:
[----:B------:R-:W-:Y:S05]  /*c490*/  BSYNC.RECONVERGENT B0 ;  /* 0x0000000000007941 */ /* 0x000fea0003800200 */
.L_x_3200:
[----:B------:R-:W-:-:S05]  /*c4a0*/  LOP3.LUT R5, R0, 0x80, R7, 0xf8, !PT ;  /* 0x0000008000057812 */ /* 0x000fca00078ef807 */
[----:B------:R0:W-:Y:S01]  /*c4b0*/  STG.E.U8 desc[UR36][R2.64], R5 ;  /* 0x0000000502007986 */ /* 0x0001e2000c101124 */
[----:B------:R-:W-:Y:S05]  /*c4c0*/  BRA `(.L_x_3175) ;  /* 0x0000000000547947 */ /* 0x000fea0003800000 */
.L_x_3197:
[----:B------:R-:W-:Y:S01]  /*c4d0*/  LOP3.LUT R4, R22, 0x7fffffff, RZ, 0xc0, !PT ;  /* 0x7fffffff16047812 */ /* 0x000fe200078ec0ff */
[----:B------:R-:W-:Y:S03]  /*c4e0*/  BSSY.RECONVERGENT B0, `(.L_x_3202) ;  /* 0x000000d000007945 */ /* 0x000fe60003800200 */
        /* <DEDUP_REMOVED lines=9> */
.L_x_3203:
[----:B------:R-:W-:Y:S01]  /*c580*/  IMAD.MOV.U32 R0, RZ, RZ, 0x7f ;  /* 0x0000007fff007424 */ /* 0x000fe200078e00ff */
[----:B------:R-:W-:-:S04]  /*c590*/  ISETP.GT.U32.AND P0, PT, R4, 0x7f800000, PT ;  /* 0x7f8000000400780c */ /* 0x000fc80003f04070 */
[----:B------:R-:W-:-:S09]  /*c5a0*/  SEL R0, R0, 0x7c, P0 ;  /* 0x0000007c00007807 */ /* 0x000fd20000000000 */
.L_x_3204:
[----:B------:R-:W-:Y:S05]  /*c5b0*/  BSYNC.RECONVERGENT B0 ;  /* 0x0000000000007941 */ /* 0x000fea0003800200 */
.L_x_3202:
[----:B------:R-:W-:-:S04]  /*c5c0*/  SHF.R.U32.HI R5, RZ, 0x18, R22 ;  /* 0x00000018ff057819 */ /* 0x000fc80000011616 */
[----:B------:R-:W-:-:S05]  /*c5d0*/  LOP3.LUT R5, R0, 0x80, R5, 0xf8, !PT ;  /* 0x0000008000057812 */ /* 0x000fca00078ef805 */
[----:B------:R0:W-:Y:S01]  /*c5e0*/  STG.E.U8 desc[UR36][R2.64], R5 ;  /* 0x0000000502007986 */ /* 0x0001e2000c101124 */
[----:B------:R-:W-:Y:S05]  /*c5f0*/  BRA `(.L_x_3175) ;  /* 0x0000000000087947 */ /* 0x000fea0003800000 */
.L_x_3196:
[----:B------:R-:W-:-:S05]  /*c600*/  F2FP.BF16.F32.PACK_AB R22, RZ, R22 ;  /* 0x00000016ff16723e */ /* 0x000fca00000010ff */
[----:B------:R0:W-:Y:S02]  /*c610*/  STG.E.U16 desc[UR36][R2.64], R22 ;  /* 0x0000001602007986 */ /* 0x0001e4000c101524 */
.L_x_3175:
[----:B------:R-:W-:-:S07]  /*c620*/  VIADD R17, R17, 0x80 ;  /* 0x0000008011117836 */ /* 0x000fce0000000000 */
.L_x_3056:
[----:B------:R-:W-:Y:S05]  /*c630*/  BSYNC.RECONVERGENT B7 ;  /* 0x0000000000077941 */ /* 0x000fea0003800200 */
.L_x_3055:
[----:B------:R-:W5:Y:S01]  /*c640*/  LDCU UR4, c[0x0][0x380] ;  /* 0x00007000ff0477ac */ /* 0x000f620008000800 */
[----:B------:R-:W-:Y:S01]  /*c650*/  BSSY.RECONVERGENT B7, `(.L_x_3205) ;  /* 0x0000628000077945 */ /* 0x000fe20003800200 */
[----:B-----5:R-:W-:-:S13]  /*c660*/  ISETP.GE.AND P0, PT, R17, UR4, PT ;  /* 0x0000000411007c0c */ /* 0x020fda000bf06270 */
[----:B------:R-:W-:Y:S05]  /*c670*/  @P0 BRA `(.L_x_3206) ;  /* 0x0000006000940947 */ /* 0x000fea0003800000 */
[----:B------:R-:W5:Y:S01]  /*c680*/  LDCU UR4, c[0x0][0x388] ;  /* 0x00007100ff0477ac */ /* 0x000f620008000800 */
[----:B------:R-:W-:Y:S01]  /*c690*/  HFMA2 R18, -RZ, RZ, 0, 0 ;  /* 0x00000000ff127431 */ /* 0x000fe200000001ff */
[----:B01-3--:R-:W-:Y:S01]  /*c6a0*/  CS2R R22, SRZ ;  /* 0x0000000000167805 */ /* 0x00bfe2000001ff00 */
[----:B--2---:R-:W-:Y:S02]  /*c6b0*/  IMAD.MOV.U32 R0, RZ, RZ, RZ ;  /* 0x000000ffff007224 */ /* 0x004fe400078e00ff */
[----:B------:R-:W-:Y:S01]  /*c6c0*/  IMAD.MOV.U32 R16, RZ, RZ, RZ ;  /* 0x000000ffff107224 */ /* 0x000fe200078e00ff */
[----:B-----5:R-:W-:-:S09]  /*c6d0*/  UISETP.NE.AND UP0, UPT, UR4, URZ, UPT ;  /* 0x000000ff0400728c */ /* 0x020fd2000bf05270 */
[----:B------:R-:W-:Y:S05]  /*c6e0*/  BRA.U !UP0, `(.L_x_3207) ;  /* 0x00000019086c7547 */ /* 0x000fea000b800000 */
[----:B------:R-:W4:Y:S01]  /*c6f0*/  LDCU.64 UR4, c[0x0][0x390] ;  /* 0x00007200ff0477ac */ /* 0x000f220008000a00 */
[----:B------:R-:W-:Y:S01]  /*c700*/  MOV R16, RZ ;  /* 0x000000ff00107202 */ /* 0x000fe20000000f00 */
[----:B------:R-:W0:Y:S01]  /*c710*/  LDCU UR6, c[0x0][0x38c] ;  /* 0x00007180ff0677ac */ /* 0x000e220008000800 */
[----:B------:R-:W1:Y:S01]  /*c720*/  LDCU.64 UR8, c[0x0][0x4b8] ;  /* 0x00009700ff0877ac */ /* 0x000e620008000a00 */
[----:B------:R-:W2:Y:S01]  /*c730*/  LDCU.64 UR10, c[0x0][0x4c0] ;  /* 0x00009800ff0a77ac */ /* 0x000ea20008000a00 */
[----:B------:R-:W-:Y:S01]  /*c740*/  UISETP.NE.AND UP0, UPT, UR45, URZ, UPT ;  /* 0x000000ff2d00728c */ /* 0x000fe2000bf05270 */
[----:B----4-:R-:W-:Y:S01]  /*c750*/  IMAD.HI.U32 R2, R17, UR4, R16 ;  /* 0x0000000411027c27 */ /* 0x010fe2000f8e0010 */
        /* <DEDUP_REMOVED lines=43> */
[----:B------:R-:W-:Y:S01]  /*ca10*/  MOV R2, RZ ;  /* 0x000000ff00027202 */ /* 0x000fe20000000f00 */
        /* <DEDUP_REMOVED lines=49> */
[----:B------:R-:W-:Y:S01]  /*cd30*/  HFMA2 R4, -RZ, RZ, 0, 0 ;  /* 0x00000000ff047431 */ /* 0x000fe200000001ff */
[----:B------:R-:W1:Y:S01]  /*cd40*/  LDCU UR6, c[0x0][0x3d4] ;  /* 0x00007a80ff0677ac */ /* 0x000e620008000800 */
[----:B------:R-:W2:Y:S01]  /*cd50*/  LDCU.128 UR8, c[0x0][0x530] ;  /* 0x0000a600ff0877ac */ /* 0x000ea20008000c00 */
[----:B------:R-:W-:Y:S02]  /*cd60*/  UISETP.NE.AND UP0, UPT, UR38, 0x7, UPT ;  /* 0x000000072600788c */ /* 0x000fe4000bf05270 */
        /* <DEDUP_REMOVED lines=296> */
[----:B------:R-:W3:Y:S02]  /*dff0*/  LDCU.64 UR10, c[0x0][0x6a0] ;  /* 0x0000d400ff0a77ac */ /* 0x000ee40008000a00 */
        /* <DEDUP_REMOVED lines=10> */
.L_x_3207:
[----:B------:R-:W4:Y:S01]  /*e0a0*/  LDCU.64 UR6, c[0x0][0x6b8] ;  /* 0x0000d700ff0677ac */ /* 0x000f220008000a00 */
[----:B------:R-:W-:Y:S01]  /*e0b0*/  BSSY.RECONVERGENT B6, `(.L_x_3208) ;  /* 0x00000e5000067945 */ /* 0x000fe20003800200 */
[----:B------:R-:W-:-:S04]  /*e0c0*/  UPRMT UR4, UR41, 0x9910, URZ ;  /* 0x0000991029047896 */ /* 0x000fc800080000ff */
[----:B------:R-:W-:Y:S01]  /*e0d0*/  UISETP.GT.AND UP0, UPT, UR4, 0x9, UPT ;  /* 0x000000090400788c */ /* 0x000fe2000bf04270 */
[----:B----4-:R-:W-:-:S05]  /*e0e0*/  IADD3 R2, P0, PT, R0, UR6, RZ ;  /* 0x0000000600027c10 */ /* 0x010fca000ff1e0ff */
        /* <DEDUP_REMOVED lines=13> */
.L_x_3212:
[----:B------:R-:W2:Y:S02]  /*e1c0*/  LDG.E.U8 R2, desc[UR36][R2.64] ;  /* 0x0000002402027981 */ /* 0x000ea4000c1e1100 */
[----:B--2---:R-:W-:Y:S01]  /*e1d0*/  I2FP.F32.U32 R19, R2 ;  /* 0x0000000200137245 */ /* 0x004fe20000201000 */
[----:B------:R-:W-:Y:S06]  /*e1e0*/  BRA `(.L_x_3214) ;  /* 0x0000000c00447947 */ /* 0x000fec0003800000 */
.L_x_3211:
        /* <DEDUP_REMOVED lines=9> */
.L_x_3216:
[----:B------:R-:W2:Y:S02]  /*e280*/  LDG.E R2, desc[UR36][R2.64] ;  /* 0x0000002402027981 */ /* 0x000ea4000c1e1900 */
[----:B--2---:R-:W-:Y:S01]  /*e290*/  I2FP.F32.S32 R19, R2 ;  /* 0x0000000200137245 */ /* 0x004fe20000201400 */
[----:B------:R-:W-:Y:S06]  /*e2a0*/  BRA `(.L_x_3214) ;  /* 0x0000000c00147947 */ /* 0x000fec0003800000 */
.L_x_3215:
[----:B------:R-:W2:Y:S02]  /*e2b0*/  LDG.E.U16 R2, desc[UR36][R2.64] ;  /* 0x0000002402027981 */ /* 0x000ea4000c1e1500 */
[----:B--2---:R4:W0:Y:S01]  /*e2c0*/  I2F.S16 R19, R2 ;  /* 0x0000000200137306 */ /* 0x0048220000101400 */
[----:B------:R-:W-:Y:S05]  /*e2d0*/  BRA `(.L_x_3214) ;  /* 0x0000000c00087947 */ /* 0x000fea0003800000 */
.L_x_3210:
        /* <DEDUP_REMOVED lines=8> */
.L_x_3218:
[----:B------:R-:W2:Y:S02]  /*e360*/  LDG.E.U16 R2, desc[UR36][R2.64] ;  /* 0x0000002402027981 */ /* 0x000ea4000c1e1500 */
[----:B--2---:R-:W-:Y:S01]  /*e370*/  HADD2.F32 R19, -RZ, R2.H0_H0 ;  /* 0x20000002ff137230 */ /* 0x004fe20000004100 */
[----:B------:R-:W-:Y:S06]  /*e380*/  BRA `(.L_x_3214) ;  /* 0x0000000800dc7947 */ /* 0x000fec0003800000 */
.L_x_3217:
        /* <DEDUP_REMOVED lines=8> */
.L_x_3220:
[----:B------:R-:W2:Y:S02]  /*e410*/  LDG.E.U16 R2, desc[UR36][R2.64] ;  /* 0x0000002402027981 */ /* 0x000ea4000c1e1500 */
[----:B--2---:R-:W-:Y:S01]  /*e420*/  HADD2.F32 R19, -RZ, R2.H0_H0 ;  /* 0x20000002ff137230 */ /* 0x004fe20000004100 */
[----:B------:R-:W-:Y:S06]  /*e430*/  BRA `(.L_x_3214) ;  /* 0x0000000800b07947 */ /* 0x000fec0003800000 */
.L_x_3219:
        /* <DEDUP_REMOVED lines=11> */
.L_x_3209:
        /* <DEDUP_REMOVED lines=12> */
.L_x_3223:
        /* <DEDUP_REMOVED lines=11> */
.L_x_3222:
        /* <DEDUP_REMOVED lines=8> */
[----:B--2---:R-:W-:-:S04]  /*e6e0*/  SHF.L.U32 R19, R19, 0x18, RZ ;  /* 0x0000001813137819 */ /* 0x004fc800000006ff */
        /* <DEDUP_REMOVED lines=10> */
[----:B------:R-:W-:-:S04]  /*e790*/  LEA.HI R5, R6, -R5, RZ, 0x1c ;  /* 0x8000000506057211 */ /* 0x000fc800078fe0ff */
[----:B------:R-:W-:-:S04]  /*e7a0*/  IADD3 R5, PT, PT, R5, 0x3c000000, RZ ;  /* 0x3c00000005057810 */ /* 0x000fc80007ffe0ff */
[----:B------:R-:W-:-:S04]  /*e7b0*/  LOP3.LUT R4, R5, 0x7f800000, R4, 0xf8, !PT ;  /* 0x7f80000005047812 */ /* 0x000fc800078ef804 */
[----:B------:R-:W-:-:S04]  /*e7c0*/  SEL R4, R4, RZ, P0 ;  /* 0x000000ff04047207 */ /* 0x000fc80000000000 */
[----:B------:R-:W-:Y:S01]  /*e7d0*/  LOP3.LUT R19, R4, 0x80000000, R19, 0xf8, !PT ;  /* 0x8000000004137812 */ /* 0x000fe200078ef813 */
[----:B------:R-:W-:Y:S06]  /*e7e0*/  BRA `(.L_x_3214) ;  /* 0x0000000400c47947 */ /* 0x000fec0003800000 */
.L_x_3225:
[----:B------:R-:W2:Y:S02]  /*e7f0*/  LDG.E.U8 R2, desc[UR36][R2.64] ;  /* 0x0000002402027981 */ /* 0x000ea4000c1e1100 */
[C---:B--2---:R-:W-:Y:S02]  /*e800*/  IMAD.SHL.U32 R0, R2.reuse, 0x2000000, RZ ;  /* 0x0200000002007824 */ /* 0x044fe400078e00ff */
        /* <DEDUP_REMOVED lines=10> */
.L_x_3224:
[----:B------:R-:W2:Y:S02]  /*e8b0*/  LDG.E.U16 R2, desc[UR36][R2.64] ;  /* 0x0000002402027981 */ /* 0x000ea4000c1e1500 */
[----:B--2---:R-:W-:Y:S01]  /*e8c0*/  SHF.L.U32 R19, R2, 0x10, RZ ;  /* 0x0000001002137819 */ /* 0x004fe200000006ff */
[----:B------:R-:W-:Y:S06]  /*e8d0*/  BRA `(.L_x_3214) ;  /* 0x0000000400887947 */ /* 0x000fec0003800000 */
.L_x_3221:
        /* <DEDUP_REMOVED lines=11> */
.L_x_3228:
        /* <DEDUP_REMOVED lines=20> */
.L_x_3230:
[----:B------:R-:W-:Y:S05]  /*ead0*/  BSYNC.RECONVERGENT B0 ;  /* 0x0000000000007941 */ /* 0x000fea0003800200 */
.L_x_3229:
[----:B------:R-:W-:Y:S01]  /*eae0*/  IMAD.SHL.U32 R0, R0, 0x100000, RZ ;  /* 0x0010000000007824 */ /* 0x000fe200078e00ff */
[----:B------:R-:W-:-:S04]  /*eaf0*/  LEA R2, R2, 0x3b800000, 0x17 ;  /* 0x3b80000002027811 */ /* 0x000fc800078eb8ff */
[----:B------:R-:W-:Y:S01]  /*eb00*/  LOP3.LUT R19, R2, R0, R19, 0xfe, !PT ;  /* 0x0000000002137212 */ /* 0x000fe200078efe13 */
[----:B------:R-:W-:Y:S06]  /*eb10*/  BRA `(.L_x_3214) ;  /* 0x0000000000f87947 */ /* 0x000fec0003800000 */
.L_x_3227:
[----:B------:R-:W2:Y:S01]  /*eb20*/  LDG.E.U8 R3, desc[UR36][R2.64] ;  /* 0x0000002402037981 */ /* 0x000ea2000c1e1100 */
        /* <DEDUP_REMOVED lines=19> */
.L_x_3232:
[----:B------:R-:W-:Y:S05]  /*ec60*/  BSYNC.RECONVERGENT B0 ;  /* 0x0000000000007941 */ /* 0x000fea0003800200 */
.L_x_3231:
[----:B------:R-:W-:Y:S01]  /*ec70*/  IMAD.SHL.U32 R0, R0, 0x200000, RZ ;  /* 0x0020000000007824 */ /* 0x000fe200078e00ff */
[----:B------:R-:W-:-:S04]  /*ec80*/  LEA R2, R2, 0x37800000, 0x17 ;  /* 0x3780000002027811 */ /* 0x000fc800078eb8ff */
[----:B------:R-:W-:Y:S01]  /*ec90*/  LOP3.LUT R19, R2, R0, R19, 0xfe, !PT ;  /* 0x0000000002137212 */ /* 0x000fe200078efe13 */
[----:B------:R-:W-:Y:S06]  /*eca0*/  BRA `(.L_x_3214) ;  /* 0x0000000000947947 */ /* 0x000fec0003800000 */
.L_x_3226:
        /* <DEDUP_REMOVED lines=14> */
.L_x_3213:
        /* <DEDUP_REMOVED lines=16> */
.L_x_3235:
[----:B------:R-:W-:Y:S01]  /*ee90*/  IMAD.MOV.U32 R19, RZ, RZ, RZ ;  /* 0x000000ffff137224 */ /* 0x000fe200078e00ff */
[----:B------:R-:W-:Y:S06]  /*eea0*/  BRA `(.L_x_3214) ;  /* 0x0000000000147947 */ /* 0x000fec0003800000 */
.L_x_3234:
[----:B------:R-:W2:Y:S02]  /*eeb0*/  LDG.E.64 R2, desc[UR36][R2.64] ;  /* 0x0000002402027981 */ /* 0x000ea4000c1e1b00 */
[----:B--2---:R0:W1:Y:S02]  /*eec0*/  I2F.U64 R19, R2 ;  /* 0x0000000200137312 */ /* 0x0040640000301000 */
[----:B01----:R-:W-:Y:S05]  /*eed0*/  BRA `(.L_x_3214) ;  /* 0x0000000000087947 */ /* 0x003fea0003800000 */
.L_x_3233:
[----:B------:R-:W2:Y:S02]  /*eee0*/  LDG.E R2, desc[UR36][R2.64] ;  /* 0x0000002402027981 */ /* 0x000ea4000c1e1900 */
[----:B--2---:R-:W-:-:S07]  /*eef0*/  I2FP.F32.U32 R19, R2 ;  /* 0x0000000200137245 */ /* 0x004fce0000201000 */
.L_x_3214:
[----:B------:R-:W-:Y:S05]  /*ef00*/  BSYNC.RECONVERGENT B6 ;  /* 0x0000000000067941 */ /* 0x000fea0003800200 */
.L_x_3208:
[----:B------:R-:W0:Y:S01]  /*ef10*/  LDCU.64 UR6, c[0x0][0x6c0] ;  /* 0x0000d800ff0677ac */ /* 0x000e220008000a00 */
[----:B------:R-:W-:Y:S01]  /*ef20*/  BSSY.RECONVERGENT B6, `(.L_x_3236) ;  /* 0x00000e5000067945 */ /* 0x000fe20003800200 */
[----:B------:R-:W-:-:S04]  /*ef30*/  UPRMT UR4, UR40, 0x9910, URZ ;  /* 0x0000991028047896 */ /* 0x000fc800080000ff */
[----:B------:R-:W-:Y:S01]  /*ef40*/  UISETP.GT.AND UP0, UPT, UR4, 0x9, UPT ;  /* 0x000000090400788c */ /* 0x000fe2000bf04270 */
[----:B012-4-:R-:W-:-:S04]  /*ef50*/  IADD3 R2, P0, PT, R23, UR6, RZ ;  /* 0x0000000617027c10 */ /* 0x017fc8000ff1e0ff */
        /* <DEDUP_REMOVED lines=13> */
.L_x_3240:
[----:B------:R-:W2:Y:S02]  /*f030*/  LDG.E.U8 R2, desc[UR36][R2.64] ;  /* 0x0000002402027981 */ /* 0x000ea4000c1e1100 */
[----:B--2---:R-:W-:Y:S01]  /*f040*/  I2FP.F32.U32 R23, R2 ;  /* 0x0000000200177245 */ /* 0x004fe20000201000 */
[----:B------:R-:W-:Y:S06]  /*f050*/  BRA `(.L_x_3242) ;  /* 0x0000000c00447947 */ /* 0x000fec0003800000 */
.L_x_3239:
        /* <DEDUP_REMOVED lines=9> */
.L_x_3244:
[----:B------:R-:W2:Y:S02]  /*f0f0*/  LDG.E R2, desc[UR36][R2.64] ;  /* 0x0000002402027981 */ /* 0x000ea4000c1e1900 */
[----:B--2---:R-:W-:Y:S01]  /*f100*/  I2FP.F32.S32 R23, R2 ;  /* 0x0000000200177245 */ /* 0x004fe20000201400 */
[----:B------:R-:W-:Y:S06]  /*f110*/  BRA `(.L_x_3242) ;  /* 0x0000000c00147947 */ /* 0x000fec0003800000 */
.L_x_3243:
[----:B------:R-:W2:Y:S02]  /*f120*/  LDG.E.U16 R2, desc[UR36][R2.64] ;  /* 0x0000002402027981 */ /* 0x000ea4000c1e1500 */
[----:B--2---:R2:W4:Y:S01]  /*f130*/  I2F.S16 R23, R2 ;  /* 0x0000000200177306 */ /* 0x0045220000101400 */
[----:B------:R-:W-:Y:S05]  /*f140*/  BRA `(.L_x_3242) ;  /* 0x0000000c00087947 */ /* 0x000fea0003800000 */
.L_x_3238:
        /* <DEDUP_REMOVED lines=8> */
.L_x_3246:
[----:B------:R-:W2:Y:S02]  /*f1d0*/  LDG.E.U16 R2, desc[UR36][R2.64] ;  /* 0x0000002402027981 */ /* 0x000ea4000c1e1500 */
[----:B--2---:R-:W-:Y:S01]  /*f1e0*/  HADD2.F32 R23, -RZ, R2.H0_H0 ;  /* 0x20000002ff177230 */ /* 0x004fe20000004100 */
[----:B------:R-:W-:Y:S06]  /*f1f0*/  BRA `(.L_x_3242) ;  /* 0x0000000800dc7947 */ /* 0x000fec0003800000 */
.L_x_3245:
        /* <DEDUP_REMOVED lines=8> */
.L_x_3248:
[----:B------:R-:W2:Y:S02]  /*f280*/  LDG.E.U16 R2, desc[UR36][R2.64] ;  /* 0x0000002402027981 */ /* 0x000ea4000c1e1500 */
[----:B--2---:R-:W-:Y:S01]  /*f290*/  HADD2.F32 R23, -RZ, R2.H0_H0 ;  /* 0x20000002ff177230 */ /* 0x004fe20000004100 */
[----:B------:R-:W-:Y:S06]  /*f2a0*/  BRA `(.L_x_3242) ;  /* 0x0000000800b07947 */ /* 0x000fec0003800000 */
.L_x_3247:
        /* <DEDUP_REMOVED lines=11> */
.L_x_3237:
        /* <DEDUP_REMOVED lines=12> */
.L_x_3251:
        /* <DEDUP_REMOVED lines=11> */
.L_x_3250:
        /* <DEDUP_REMOVED lines=25> */
.L_x_3253:
        /* <DEDUP_REMOVED lines=12> */
.L_x_3252:
[----:B------:R-:W2:Y:S02]  /*f720*/  LDG.E.U16 R2, desc[UR36][R2.64] ;  /* 0x0000002402027981 */ /* 0x000ea4000c1e1500 */
[----:B--2---:R-:W-:Y:S01]  /*f730*/  IMAD.U32 R23, R2, 0x10000, RZ ;  /* 0x0001000002177824 */ /* 0x004fe200078e00ff */
[----:B------:R-:W-:Y:S06]  /*f740*/  BRA `(.L_x_3242) ;  /* 0x0000000400887947 */ /* 0x000fec0003800000 */
.L_x_3249:
        /* <DEDUP_REMOVED lines=11> */
.L_x_3256:
        /* <DEDUP_REMOVED lines=20> */
.L_x_3258:
[----:B------:R-:W-:Y:S05]  /*f940*/  BSYNC.RECONVERGENT B0 ;  /* 0x0000000000007941 */ /* 0x000fea0003800200 */
.L_x_3257:
[----:B------:R-:W-:Y:S02]  /*f950*/  SHF.L.U32 R0, R0, 0x14, RZ ;  /* 0x0000001400007819 */ /* 0x000fe400000006ff */
[----:B------:R-:W-:-:S04]  /*f960*/  LEA R2, R2, 0x3b800000, 0x17 ;  /* 0x3b80000002027811 */ /* 0x000fc800078eb8ff */
[----:B------:R-:W-:Y:S01]  /*f970*/  LOP3.LUT R23, R2, R0, R23, 0xfe, !PT ;  /* 0x0000000002177212 */ /* 0x000fe200078efe17 */
[----:B------:R-:W-:Y:S06]  /*f980*/  BRA `(.L_x_3242) ;  /* 0x0000000000f87947 */ /* 0x000fec0003800000 */
.L_x_3255:
        /* <DEDUP_REMOVED lines=20> */
.L_x_3260:
[----:B------:R-:W-:Y:S05]  /*fad0*/  BSYNC.RECONVERGENT B0 ;  /* 0x0000000000007941 */ /* 0x000fea0003800200 */
.L_x_3259:
[----:B------:R-:W-:Y:S01]  /*fae0*/  IMAD.SHL.U32 R0, R0, 0x200000, RZ ;  /* 0x0020000000007824 */ /* 0x000fe200078e00ff */
[----:B------:R-:W-:-:S04]  /*faf0*/  LEA R2, R2, 0x37800000, 0x17 ;  /* 0x3780000002027811 */ /* 0x000fc800078eb8ff */
[----:B------:R-:W-:Y:S01]  /*fb00*/  LOP3.LUT R23, R2, R0, R23, 0xfe, !PT ;  /* 0x0000000002177212 */ /* 0x000fe200078efe17 */
[----:B------:R-:W-:Y:S06]  /*fb10*/  BRA `(.L_x_3242) ;  /* 0x0000000000947947 */ /* 0x000fec0003800000 */
.L_x_3254:
        /* <DEDUP_REMOVED lines=14> */
.L_x_3241:
[----:B------:R-:W-:Y:S01]  /*fc00*/  MOV R2, 0x0 ;  /* 0x0000000000027802 */ /* 0x000fe20000000f00 */
[----:B------:R-:W0:Y:S01]  /*fc10*/  LDCU.64 UR4, c[0x4][0x128] ;  /* 0x01002500ff0477ac */ /* 0x000e220008000a00 */
[----:B------:R-:W-:Y:S02]  /*fc20*/  HFMA2 R8, -RZ, RZ, 0, 4.64916229248046875e-06 ;  /* 0x0000004eff087431 */ /* 0x000fe400000001ff */
[----:B------:R-:W-:Y:S01]  /*fc30*/  IMAD.MOV.U32 R12, RZ, RZ, 0x1 ;  /* 0x00000001ff0c7424 */ /* 0x000fe200078e00ff */
[----:B------:R-:W1:Y:S01]  /*fc40*/  LDCU.64 UR6, c[0x4][0x130] ;  /* 0x01002600ff0677ac */ /* 0x000e620008000a00 */
[----:B------:R-:W2:Y:S01]  /*fc50*/  LDC.64 R2, c[0x4][R2] ;  /* 0x0100000002027b82 */ /* 0x000ea20000000a00 */
[----:B------:R-:W-:Y:S01]  /*fc60*/  IMAD.MOV.U32 R13, RZ, RZ, RZ ;  /* 0x000000ffff0d7224 */ /* 0x000fe200078e00ff */
[----:B------:R-:W4:Y:S01]  /*fc70*/  LDCU.64 UR8, c[0x4][0x18] ;  /* 0x01000300ff0877ac */ /* 0x000f220008000a00 */
[----:B0-----:R-:W-:Y:S01]  /*fc80*/  MOV R4, UR4 ;  /* 0x0000000400047c02 */ /* 0x001fe20008000f00 */
[----:B------:R-:W-:-:S02]  /*fc90*/  IMAD.U32 R5, RZ, RZ, UR5 ;  /* 0x00000005ff057e24 */ /* 0x000fc4000f8e00ff */
[----:B-1----:R-:W-:Y:S01]  /*fca0*/  IMAD.U32 R6, RZ, RZ, UR6 ;  /* 0x00000006ff067e24 */ /* 0x002fe2000f8e00ff */
[----:B------:R-:W-:Y:S01]  /*fcb0*/  MOV R7, UR7 ;  /* 0x0000000700077c02 */ /* 0x000fe20008000f00 */
[----:B----4-:R-:W-:Y:S02]  /*fcc0*/  IMAD.U32 R10, RZ, RZ, UR8 ;  /* 0x00000008ff0a7e24 */ /* 0x010fe4000f8e00ff */
[----:B------:R-:W-:-:S07]  /*fcd0*/  IMAD.U32 R11, RZ, RZ, UR9 ;  /* 0x00000009ff0b7e24 */ /* 0x000fce000f8e00ff */
[----:B------:R-:W-:-:S07]  /*fce0*/  LEPC R20, `(.L_x_3263) ;  /* 0x000000001014794e */ /* 0x000fce0000000000 */
[----:B--23-5:R-:W-:Y:S05]  /*fcf0*/  CALL.ABS.NOINC R2 ;  /* 0x0000000002007343 */ /* 0x02cfea0003c00000 */
.L_x_3263:
[----:B------:R-:W-:Y:S01]  /*fd00*/  MOV R23, RZ ;  /* 0x000000ff00177202 */ /* 0x000fe20000000f00 */
[----:B------:R-:W-:Y:S06]  /*fd10*/  BRA `(.L_x_3242) ;  /* 0x0000000000147947 */ /* 0x000fec0003800000 */
.L_x_3262:
[----:B------:R-:W2:Y:S02]  /*fd20*/  LDG.E.64 R2, desc[UR36][R2.64] ;  /* 0x0000002402027981 */ /* 0x000ea4000c1e1b00 */
[----:B--2---:R0:W1:Y:S02]  /*fd30*/  I2F.U64 R23, R2 ;  /* 0x0000000200177312 */ /* 0x0040640000301000 */
[----:B01----:R-:W-:Y:S05]  /*fd40*/  BRA `(.L_x_3242) ;  /* 0x0000000000087947 */ /* 0x003fea0003800000 */
.L_x_3261:
[----:B------:R-:W2:Y:S02]  /*fd50*/  LDG.E R2, desc[UR36][R2.64] ;  /* 0x0000002402027981 */ /* 0x000ea4000c1e1900 */
[----:B--2---:R-:W-:-:S07]  /*fd60*/  I2FP.F32.U32 R23, R2 ;  /* 0x0000000200177245 */ /* 0x004fce0000201000 */
.L_x_3242:
[----:B------:R-:W-:Y:S05]  /*fd70*/  BSYNC.RECONVERGENT B6 ;  /* 0x0000000000067941 */ /* 0x000fea0003800200 */
.L_x_3236:
[----:B------:R-:W0:Y:S01]  /*fd80*/  LDCU.64 UR6, c[0x0][0x6c8] ;  /* 0x0000d900ff0677ac */ /* 0x000e220008000a00 */
[----:B------:R-:W-:Y:S01]  /*fd90*/  BSSY.RECONVERGENT B6, `(.L_x_3264) ;  /* 0x00000e5000067945 */ /* 0x000fe20003800200 */
        /* <DEDUP_REMOVED lines=16> */
.L_x_3268:
[----:B------:R-:W2:Y:S02]  /*fea0*/  LDG.E.U8 R2, desc[UR36][R2.64] ;  /* 0x0000002402027981 */ /* 0x000ea4000c1e1100 */
[----:B--2---:R-:W-:Y:S01]  /*feb0*/  I2FP.F32.U32 R22, R2 ;  /* 0x0000000200167245 */ /* 0x004fe20000201000 */
[----:B------:R-:W-:Y:S06]  /*fec0*/  BRA `(.L_x_3270) ;  /* 0x0000000c00447947 */ /* 0x000fec0003800000 */
.L_x_3267:
        /* <DEDUP_REMOVED lines=9> */
.L_x_3272:
[----:B------:R-:W2:Y:S02]  /*ff60*/  LDG.E R2, desc[UR36][R2.64] ;  /* 0x0000002402027981 */ /* 0x000ea4000c1e1900 */
[----:B--2---:R-:W-:Y:S01]  /*ff70*/  I2FP.F32.S32 R22, R2 ;  /* 0x0000000200167245 */ /* 0x004fe20000201400 */
[----:B------:R-:W-:Y:S06]  /*ff80*/  BRA `(.L_x_3270) ;  /* 0x0000000c00147947 */ /* 0x000fec0003800000 */
.L_x_3271:
[----:B------:R-:W2:Y:S02]  /*ff90*/  LDG.E.U16 R2, desc[UR36][R2.64] ;  /* 0x0000002402027981 */ /* 0x000ea4000c1e1500 */
[----:B--2---:R0:W2:Y:S01]  /*ffa0*/  I2F.S16 R22, R2 ;  /* 0x0000000200167306 */ /* 0x0040a20000101400 */
[----:B------:R-:W-:Y:S05]  /*ffb0*/  BRA `(.L_x_3270) ;  /* 0x0000000c00087947 */ /* 0x000fea0003800000 */
.L_x_3266:
        /* <DEDUP_REMOVED lines=8> */
.L_x_3274:
[----:B------:R-:W2:Y:S02]  /*10040*/  LDG.E.U16 R2, desc[UR36][R2.64] ;  /* 0x0000002402027981 */ /* 0x000ea4000c1e1500 */
[----:B--2---:R-:W-:Y:S01]  /*10050*/  HADD2.F32 R22, -RZ, R2.H0_H0 ;  /* 0x20000002ff167230 */ /* 0x004fe20000004100 */
[----:B------:R-:W-:Y:S06]  /*10060*/  BRA `(.L_x_3270) ;  /* 0x0000000800dc7947 */ /* 0x000fec0003800000 */
.L_x_3273:
        /* <DEDUP_REMOVED lines=8> */
.L_x_3276:
[----:B------:R-:W2:Y:S02]  /*100f0*/  LDG.E.U16 R2, desc[UR36][R2.64] ;  /* 0x0000002402027981 */ /* 0x000ea4000c1e1500 */
[----:B--2---:R-:W-:Y:S01]  /*10100*/  HADD2.F32 R22, -RZ, R2.H0_H0 ;  /* 0x20000002ff167230 */ /* 0x004fe20000004100 */
[----:B------:R-:W-:Y:S06]  /*10110*/  BRA `(.L_x_3270) ;  /* 0x0000000800b07947 */ /* 0x000fec0003800000 */
.L_x_3275:
        /* <DEDUP_REMOVED lines=11> */
.L_x_3265:
        /* <DEDUP_REMOVED lines=12> */
.L_x_3279:
        /* <DEDUP_REMOVED lines=11> */
.L_x_3278:
        /* <DEDUP_REMOVED lines=25> */
.L_x_3281:
[----:B------:R-:W2:Y:S02]  /*104d0*/  LDG.E.U8 R2, desc[UR36][R2.64] ;  /* 0x0000002402027981 */ /* 0x000ea4000c1e1100 */
[C---:B--2---:R-:W-:Y:S01]  /*104e0*/  SHF.L.U32 R0, R2.reuse, 0x19, RZ ;  /* 0x0000001902007819 */ /* 0x044fe200000006ff */
        /* <DEDUP_REMOVED lines=10> */
.L_x_3280:
[----:B------:R-:W2:Y:S02]  /*10590*/  LDG.E.U16 R2, desc[UR36][R2.64] ;  /* 0x0000002402027981 */ /* 0x000ea4000c1e1500 */
[----:B--2---:R-:W-:Y:S01]  /*105a0*/  IMAD.U32 R22, R2, 0x10000, RZ ;  /* 0x0001000002167824 */ /* 0x004fe200078e00ff */
[----:B------:R-:W-:Y:S06]  /*105b0*/  BRA `(.L_x_3270) ;  /* 0x0000000400887947 */ /* 0x000fec0003800000 */
.L_x_3277:
        /* <DEDUP_REMOVED lines=11> */
.L_x_3284:
        /* <DEDUP_REMOVED lines=20> */
.L_x_3286:
[----:B------:R-:W-:Y:S05]  /*107b0*/  BSYNC.RECONVERGENT B0 ;  /* 0x0000000000007941 */ /* 0x000fea0003800200 */
.L_x_3285:
[----:B------:R-:W-:Y:S01]  /*107c0*/  IMAD.SHL.U32 R0, R0, 0x100000, RZ ;  /* 0x0010000000007824 */ /* 0x000fe200078e00ff */
[----:B------:R-:W-:-:S04]  /*107d0*/  LEA R2, R2, 0x3b800000, 0x17 ;  /* 0x3b80000002027811 */ /* 0x000fc800078eb8ff */
[----:B------:R-:W-:Y:S01]  /*107e0*/  LOP3.LUT R22, R2, R0, R7, 0xfe, !PT ;  /* 0x0000000002167212 */ /* 0x000fe200078efe07 */
[----:B------:R-:W-:Y:S06]  /*107f0*/  BRA `(.L_x_3270) ;  /* 0x0000000000f87947 */ /* 0x000fec0003800000 */
.L_x_3283:
        /* <DEDUP_REMOVED lines=20> */
.L_x_3288:
[----:B------:R-:W-:Y:S05]  /*10940*/  BSYNC.RECONVERGENT B0 ;  /* 0x0000000000007941 */ /* 0x000fea0003800200 */
.L_x_3287:
[----:B------:R-:W-:Y:S02]  /*10950*/  SHF.L.U32 R0, R0, 0x15, RZ ;  /* 0x0000001500007819 */ /* 0x000fe400000006ff */
[----:B------:R-:W-:-:S04]  /*10960*/  LEA R2, R2, 0x37800000, 0x17 ;  /* 0x3780000002027811 */ /* 0x000fc800078eb8ff */
[----:B------:R-:W-:Y:S01]  /*10970*/  LOP3.LUT R22, R2, R0, R7, 0xfe, !PT ;  /* 0x0000000002167212 */ /* 0x000fe200078efe07 */
[----:B------:R-:W-:Y:S06]  /*10980*/  BRA `(.L_x_3270) ;  /* 0x0000000000947947 */ /* 0x000fec0003800000 */
.L_x_3282:
        /* <DEDUP_REMOVED lines=11> */
[----:B------:R-:W-:Y:S01]  /*10a40*/  @!P0 IMAD.MOV.U32 R22, RZ, RZ, 0x7f800001 ;  /* 0x7f800001ff168424 */ /* 0x000fe200078e00ff */
[----:B------:R-:W-:Y:S01]  /*10a50*/  @P0 SHF.L.U32 R22, R2, 0x17, RZ ;  /* 0x0000001702160819 */ /* 0x000fe200000006ff */
[----:B------:R-:W-:Y:S06]  /*10a60*/  BRA `(.L_x_3270) ;  /* 0x00000000005c7947 */ /* 0x000fec0003800000 */
.L_x_3269:
[----:B------:R-:W-:Y:S01]  /*10a70*/  MOV R2, 0x0 ;  /* 0x0000000000027802 */ /* 0x000fe20000000f00 */
[----:B------:R-:W0:Y:S01]  /*10a80*/  LDCU.64 UR4, c[0x4][0x128] ;  /* 0x01002500ff0477ac */ /* 0x000e220008000a00 */
[----:B------:R-:W-:Y:S02]  /*10a90*/  HFMA2 R13, -RZ, RZ, 0, 0 ;  /* 0x00000000ff0d7431 */ /* 0x000fe400000001ff */
[----:B------:R-:W-:Y:S01]  /*10aa0*/  IMAD.MOV.U32 R8, RZ, RZ, 0x4e ;  /* 0x0000004eff087424 */ /* 0x000fe200078e00ff */
[----:B------:R-:W2:Y:S01]  /*10ab0*/  LDCU.64 UR6, c[0x4][0x130] ;  /* 0x01002600ff0677ac */ /* 0x000ea20008000a00 */
[----:B------:R-:W1:Y:S01]  /*10ac0*/  LDC.64 R2, c[0x4][R2] ;  /* 0x0100000002027b82 */ /* 0x000e620000000a00 */
[----:B------:R-:W-:Y:S01]  /*10ad0*/  IMAD.MOV.U32 R12, RZ, RZ, 0x1 ;  /* 0x00000001ff0c7424 */ /* 0x000fe200078e00ff */
[----:B------:R-:W3:Y:S01]  /*10ae0*/  LDCU.64 UR8, c[0x4][0x18] ;  /* 0x01000300ff0877ac */ /* 0x000ee20008000a00 */
[----:B0-----:R-:W-:Y:S02]  /*10af0*/  IMAD.U32 R4, RZ, RZ, UR4 ;  /* 0x00000004ff047e24 */ /* 0x001fe4000f8e00ff */
[----:B------:R-:W-:Y:S01]  /*10b00*/  IMAD.U32 R5, RZ, RZ, UR5 ;  /* 0x00000005ff057e24 */ /* 0x000fe2000f8e00ff */
[----:B--2---:R-:W-:Y:S01]  /*10b10*/  MOV R6, UR6 ;  /* 0x0000000600067c02 */ /* 0x004fe20008000f00 */
[----:B------:R-:W-:-:S02]  /*10b20*/  IMAD.U32 R7, RZ, RZ, UR7 ;  /* 0x00000007ff077e24 */ /* 0x000fc4000f8e00ff */
[----:B---3--:R-:W-:Y:S01]  /*10b30*/  IMAD.U32 R10, RZ, RZ, UR8 ;  /* 0x00000008ff0a7e24 */ /* 0x008fe2000f8e00ff */
[----:B------:R-:W-:-:S07]  /*10b40*/  MOV R11, UR9 ;  /* 0x00000009000b7c02 */ /* 0x000fce0008000f00 */
[----:B------:R-:W-:-:S07]  /*10b50*/  LEPC R20, `(.L_x_3291) ;  /* 0x000000001014794e */ /* 0x000fce0000000000 */
[----:B-1--45:R-:W-:Y:S05]  /*10b60*/  CALL.ABS.NOINC R2 ;  /* 0x0000000002007343 */ /* 0x032fea0003c00000 */
.L_x_3291:
[----:B------:R-:W-:Y:S01]  /*10b70*/  IMAD.MOV.U32 R22, RZ, RZ, RZ ;  /* 0x000000ffff167224 */ /* 0x000fe200078e00ff */
[----:B------:R-:W-:Y:S06]  /*10b80*/  BRA `(.L_x_3270) ;  /* 0x0000000000147947 */ /* 0x000fec0003800000 */
.L_x_3290:
[----:B------:R-:W2:Y:S02]  /*10b90*/  LDG.E.64 R2, desc[UR36][R2.64] ;  /* 0x0000002402027981 */ /* 0x000ea4000c1e1b00 */
[----:B--2---:R0:W2:Y:S02]  /*10ba0*/  I2F.U64 R22, R2 ;  /* 0x0000000200167312 */ /* 0x0040a40000301000 */
[----:B0-2---:R-:W-:Y:S05]  /*10bb0*/  BRA `(.L_x_3270) ;  /* 0x0000000000087947 */ /* 0x005fea0003800000 */
.L_x_3289:
[----:B------:R-:W2:Y:S02]  /*10bc0*/  LDG.E R2, desc[UR36][R2.64] ;  /* 0x0000002402027981 */ /* 0x000ea4000c1e1900 */
[----:B--2---:R-:W-:-:S07]  /*10bd0*/  I2FP.F32.U32 R22, R2 ;  /* 0x0000000200167245 */ /* 0x004fce0000201000 */
.L_x_3270:
[----:B------:R-:W-:Y:S05]  /*10be0*/  BSYNC.RECONVERGENT B6 ;  /* 0x0000000000067941 */ /* 0x000fea0003800200 */
.L_x_3264:
        /* <DEDUP_REMOVED lines=18> */
.L_x_3296:
[----:B------:R-:W2:Y:S02]  /*10d10*/  LDG.E.U8 R0, desc[UR36][R2.64] ;  /* 0x0000002402007981 */ /* 0x000ea4000c1e1100 */
[----:B--2---:R-:W-:Y:S01]  /*10d20*/  I2FP.F32.U32 R0, R0 ;  /* 0x0000000000007245 */ /* 0x004fe20000201000 */
[----:B------:R-:W-:Y:S06]  /*10d30*/  BRA `(.L_x_3298) ;  /* 0x0000000c00447947 */ /* 0x000fec0003800000 */
.L_x_3295:
        /* <DEDUP_REMOVED lines=9> */
.L_x_3300:
[----:B------:R-:W2:Y:S02]  /*10dd0*/  LDG.E R0, desc[UR36][R2.64] ;  /* 0x0000002402007981 */ /* 0x000ea4000c1e1900 */
[----:B--2---:R-:W-:Y:S01]  /*10de0*/  I2FP.F32.S32 R0, R0 ;  /* 0x0000000000007245 */ /* 0x004fe20000201400 */
[----:B------:R-:W-:Y:S06]  /*10df0*/  BRA `(.L_x_3298) ;  /* 0x0000000c00147947 */ /* 0x000fec0003800000 */
.L_x_3299:
[----:B------:R-:W2:Y:S02]  /*10e00*/  LDG.E.U16 R0, desc[UR36][R2.64] ;  /* 0x0000002402007981 */ /* 0x000ea4000c1e1500 */
[----:B--2---:R-:W0:Y:S01]  /*10e10*/  I2F.S16 R0, R0 ;  /* 0x0000000000007306 */ /* 0x004e220000101400 */
[----:B------:R-:W-:Y:S05]  /*10e20*/  BRA `(.L_x_3298) ;  /* 0x0000000c00087947 */ /* 0x000fea0003800000 */
.L_x_3294:
        /* <DEDUP_REMOVED lines=8> */
.L_x_3302:
[----:B------:R-:W2:Y:S02]  /*10eb0*/  LDG.E.U16 R0, desc[UR36][R2.64] ;  /* 0x0000002402007981 */ /* 0x000ea4000c1e1500 */
[----:B--2---:R-:W-:Y:S01]  /*10ec0*/  HADD2.F32 R0, -RZ, R0.H0_H0 ;  /* 0x20000000ff007230 */ /* 0x004fe20000004100 */
[----:B------:R-:W-:Y:S06]  /*10ed0*/  BRA `(.L_x_3298) ;  /* 0x0000000800dc7947 */ /* 0x000fec0003800000 */
.L_x_3301:
        /* <DEDUP_REMOVED lines=8> */
.L_x_3304:
[----:B------:R-:W2:Y:S02]  /*10f60*/  LDG.E.U16 R0, desc[UR36][R2.64] ;  /* 0x0000002402007981 */ /* 0x000ea4000c1e1500 */
[----:B--2---:R-:W-:Y:S01]  /*10f70*/  HADD2.F32 R0, -RZ, R0.H0_H0 ;  /* 0x20000000ff007230 */ /* 0x004fe20000004100 */
[----:B------:R-:W-:Y:S06]  /*10f80*/  BRA `(.L_x_3298) ;  /* 0x0000000800b07947 */ /* 0x000fec0003800000 */
.L_x_3303:
        /* <DEDUP_REMOVED lines=11> */
.L_x_3293:
        /* <DEDUP_REMOVED lines=12> */
.L_x_3307:
        /* <DEDUP_REMOVED lines=11> */
.L_x_3306:
        /* <DEDUP_REMOVED lines=25> */
.L_x_3309:
        /* <DEDUP_REMOVED lines=12> */
.L_x_3308:
[----:B------:R-:W2:Y:S02]  /*11400*/  LDG.E.U16 R0, desc[UR36][R2.64] ;  /* 0x0000002402007981 */ /* 0x000ea4000c1e1500 */
[----:B--2---:R-:W-:Y:S01]  /*11410*/  SHF.L.U32 R0, R0, 0x10, RZ ;  /* 0x0000001000007819 */ /* 0x004fe200000006ff */
[----:B------:R-:W-:Y:S06]  /*11420*/  BRA `(.L_x_3298) ;  /* 0x0000000400887947 */ /* 0x000fec0003800000 */
.L_x_3305:
        /* <DEDUP_REMOVED lines=11> */
.L_x_3312:
        /* <DEDUP_REMOVED lines=20> */
.L_x_3314:
[----:B------:R-:W-:Y:S05]  /*11620*/  BSYNC.RECONVERGENT B0 ;  /* 0x0000000000007941 */ /* 0x000fea0003800200 */
.L_x_3313:
[----:B------:R-:W-:Y:S01]  /*11630*/  IMAD.SHL.U32 R0, R0, 0x100000, RZ ;  /* 0x0010000000007824 */ /* 0x000fe200078e00ff */
[----:B------:R-:W-:-:S04]  /*11640*/  LEA R2, R2, 0x3b800000, 0x17 ;  /* 0x3b80000002027811 */ /* 0x000fc800078eb8ff */
[----:B------:R-:W-:Y:S01]  /*11650*/  LOP3.LUT R0, R2, R0, R7, 0xfe, !PT ;  /* 0x0000000002007212 */ /* 0x000fe200078efe07 */
[----:B------:R-:W-:Y:S06]  /*11660*/  BRA `(.L_x_3298) ;  /* 0x0000000000f87947 */ /* 0x000fec0003800000 */
.L_x_3311:
        /* <DEDUP_REMOVED lines=20> */
.L_x_3316:
[----:B------:R-:W-:Y:S05]  /*117b0*/  BSYNC.RECONVERGENT B0 ;  /* 0x0000000000007941 */ /* 0x000fea0003800200 */
.L_x_3315:
[----:B------:R-:W-:Y:S01]  /*117c0*/  IMAD.SHL.U32 R0, R0, 0x200000, RZ ;  /* 0x0020000000007824 */ /* 0x000fe200078e00ff */
[----:B------:R-:W-:-:S04]  /*117d0*/  LEA R2, R2, 0x37800000, 0x17 ;  /* 0x3780000002027811 */ /* 0x000fc800078eb8ff */
[----:B------:R-:W-:Y:S01]  /*117e0*/  LOP3.LUT R0, R2, R0, R7, 0xfe, !PT ;  /* 0x0000000002007212 */ /* 0x000fe200078efe07 */
[----:B------:R-:W-:Y:S06]  /*117f0*/  BRA `(.L_x_3298) ;  /* 0x0000000000947947 */ /* 0x000fec0003800000 */
.L_x_3310:
        /* <DEDUP_REMOVED lines=14> */
.L_x_3297:
        /* <DEDUP_REMOVED lines=15> */
[----:B--2-45:R-:W-:Y:S05]  /*119d0*/  CALL.ABS.NOINC R2 ;  /* 0x0000000002007343 */ /* 0x034fea0003c00000 */
.L_x_3319:
[----:B------:R-:W-:Y:S01]  /*119e0*/  IMAD.MOV.U32 R0, RZ, RZ, RZ ;  /* 0x000000ffff007224 */ /* 0x000fe200078e00ff */
[----:B------:R-:W-:Y:S06]  /*119f0*/  BRA `(.L_x_3298) ;  /* 0x0000000000147947 */ /* 0x000fec0003800000 */
.L_x_3318:
[----:B------:R-:W2:Y:S02]  /*11a00*/  LDG.E.64 R2, desc[UR36][R2.64] ;  /* 0x0000002402027981 */ /* 0x000ea4000c1e1b00 */
[----:B--2---:R0:W2:Y:S02]  /*11a10*/  I2F.U64 R0, R2 ;  /* 0x0000000200007312 */ /* 0x0040a40000301000 */
[----:B0-2---:R-:W-:Y:S05]  /*11a20*/  BRA `(.L_x_3298) ;  /* 0x0000000000087947 */ /* 0x005fea0003800000 */
.L_x_3317:
[----:B------:R-:W2:Y:S02]  /*11a30*/  LDG.E R0, desc[UR36][R2.64] ;  /* 0x0000002402007981 */ /* 0x000ea4000c1e1900 */
[----:B--2---:R-:W-:-:S07]  /*11a40*/  I2FP.F32.U32 R0, R0 ;  /* 0x0000000000007245 */ /* 0x004fce0000201000 */
.L_x_3298:
[----:B------:R-:W-:Y:S05]  /*11a50*/  BSYNC.RECONVERGENT B6 ;  /* 0x0000000000067941 */ /* 0x000fea0003800200 */
.L_x_3292:
[----:B-1--45:R-:W-:Y:S01]  /*11a60*/  FMUL.FTZ R23, R23, -1.4426950216293334961 ;  /* 0xbfb8aa3b17177820 */ /* 0x032fe20000410000 */
[----:B------:R-:W0:Y:S01]  /*11a70*/  LDCU.64 UR6, c[0x0][0x6b0] ;  /* 0x0000d600ff0677ac */ /* 0x000e220008000a00 */
[----:B------:R-:W-:-:S04]  /*11a80*/  UPRMT UR4, UR43, 0x9910, URZ ;  /* 0x000099102b047896 */ /* 0x000fc800080000ff */
[----:B------:R-:W1:Y:S01]  /*11a90*/  MUFU.EX2 R23, R23 ;  /* 0x0000001700177308 */ /* 0x000e620000000800 */
[----:B------:R-:W-:Y:S01]  /*11aa0*/  UISETP.GT.AND UP0, UPT, UR4, 0x9, UPT ;  /* 0x000000090400788c */ /* 0x000fe2000bf04270 */
[----:B0-2---:R-:W-:Y:S01]  /*11ab0*/  IADD3 R2, P0, PT, R16, UR6, RZ ;  /* 0x0000000610027c10 */ /* 0x005fe2000ff1e0ff */
[----:B-1----:R-:W-:-:S03]  /*11ac0*/  FADD.FTZ R4, R23, 1 ;  /* 0x3f80000017047421 */ /* 0x002fc60000010000 */
[----:B------:R-:W-:Y:S01]  /*11ad0*/  IADD3.X R3, PT, PT, RZ, UR7, RZ, P0, !PT ;  /* 0x00000007ff037c10 */ /* 0x000fe200087fe4ff */
[----:B------:R-:W0:Y:S02]  /*11ae0*/  MUFU.RCP R5, R4 ;  /* 0x0000000400057308 */ /* 0x000e240000001000 */
[----:B0-----:R-:W-:-:S04]  /*11af0*/  FFMA.FTZ R0, R5, -R0, R0 ;  /* 0x8000000005007223 */ /* 0x001fc80000010000 */
[----:B---3--:R-:W-:-:S04]  /*11b00*/  FMUL.FTZ R0, R0, R19 ;  /* 0x0000001300007220 */ /* 0x008fc80000410000 */
        /* <DEDUP_REMOVED lines=13> */
.L_x_3323:
[----:B------:R-:W0:Y:S02]  /*11be0*/  F2I.S64.TRUNC R22, R22 ;  /* 0x0000001600167311 */ /* 0x000e24000020d900 */
[----:B0-----:R-:W-:-:S05]  /*11bf0*/  IMAD.MOV.U32 R5, RZ, RZ, R22 ;  /* 0x000000ffff057224 */ /* 0x001fca00078e0016 */
[----:B------:R3:W-:Y:S01]  /*11c00*/  STG.E.U8 desc[UR36][R2.64], R5 ;  /* 0x0000000502007986 */ /* 0x0007e2000c101124 */
[----:B------:R-:W-:Y:S05]  /*11c10*/  BRA `(.L_x_3325) ;  /* 0x0000000c00287947 */ /* 0x000fea0003800000 */
.L_x_3322:
        /* <DEDUP_REMOVED lines=9> */
.L_x_3327:
[----:B------:R-:W0:Y:S02]  /*11cb0*/  F2I.FTZ.TRUNC.NTZ R5, R22 ;  /* 0x0000001600057305 */ /* 0x000e24000021f100 */
[----:B0-----:R1:W-:Y:S01]  /*11cc0*/  STG.E desc[UR36][R2.64], R5 ;  /* 0x0000000502007986 */ /* 0x0013e2000c101924 */
[----:B------:R-:W-:Y:S05]  /*11cd0*/  BRA `(.L_x_3325) ;  /* 0x0000000800f87947 */ /* 0x000fea0003800000 */
.L_x_3326:
[----:B------:R-:W0:Y:S02]  /*11ce0*/  F2I.FTZ.TRUNC.NTZ R5, R22 ;  /* 0x0000001600057305 */ /* 0x000e24000021f100 */
[----:B0-----:R2:W-:Y:S01]  /*11cf0*/  STG.E.U16 desc[UR36][R2.64], R5 ;  /* 0x0000000502007986 */ /* 0x0015e2000c101524 */
[----:B------:R-:W-:Y:S05]  /*11d00*/  BRA `(.L_x_3325) ;  /* 0x0000000800ec7947 */ /* 0x000fea0003800000 */
.L_x_3321:
        /* <DEDUP_REMOVED lines=8> */
.L_x_3329:
[----:B------:R-:W-:-:S05]  /*11d90*/  F2FP.F16.F32.PACK_AB R22, RZ, R22 ;  /* 0x00000016ff16723e */ /* 0x000fca00000000ff */
[----:B------:R0:W-:Y:S01]  /*11da0*/  STG.E.U16 desc[UR36][R2.64], R22 ;  /* 0x0000001602007986 */ /* 0x0001e2000c101524 */
[----:B------:R-:W-:Y:S05]  /*11db0*/  BRA `(.L_x_3325) ;  /* 0x0000000800c07947 */ /* 0x000fea0003800000 */
.L_x_3328:
        /* <DEDUP_REMOVED lines=9> */
.L_x_3331:
[----:B------:R-:W-:-:S04]  /*11e50*/  F2FP.F16.F32.PACK_AB R5, RZ, R22 ;  /* 0x00000016ff05723e */ /* 0x000fc800000000ff */
[----:B------:R-:W-:-:S05]  /*11e60*/  PRMT R5, R5, 0x5410, RZ ;  /* 0x0000541005057816 */ /* 0x000fca00000000ff */
[----:B------:R0:W-:Y:S01]  /*11e70*/  STG.E desc[UR36][R2.64], R5 ;  /* 0x0000000502007986 */ /* 0x0001e2000c101924 */
[----:B------:R-:W-:Y:S05]  /*11e80*/  BRA `(.L_x_3325) ;  /* 0x00000008008c7947 */ /* 0x000fea0003800000 */
.L_x_3330:
[----:B------:R-:W-:-:S06]  /*11e90*/  FMUL.FTZ R4, R22, 1 ;  /* 0x3f80000016047820 */ /* 0x000fcc0000410000 */
[----:B------:R-:W0:Y:S02]  /*11ea0*/  F2F.F64.F32 R4, R4 ;  /* 0x0000000400047310 */ /* 0x000e240000201800 */
[----:B0-----:R0:W-:Y:S01]  /*11eb0*/  STG.E.64 desc[UR36][R2.64], R4 ;  /* 0x0000000402007986 */ /* 0x0011e2000c101b24 */
[----:B------:R-:W-:Y:S05]  /*11ec0*/  BRA `(.L_x_3325) ;  /* 0x00000008007c7947 */ /* 0x000fea0003800000 */
.L_x_3320:
        /* <DEDUP_REMOVED lines=13> */
.L_x_3335:
        /* <DEDUP_REMOVED lines=16> */
.L_x_3338:
[----:B------:R-:W-:-:S04]  /*120a0*/  SHF.R.U32.HI R22, RZ, 0x18, R22 ;  /* 0x00000018ff167819 */ /* 0x000fc80000011616 */
[----:B------:R-:W-:-:S04]  /*120b0*/  LOP3.LUT R5, R5, 0x80, R22, 0xf8, !PT ;  /* 0x0000008005057812 */ /* 0x000fc800078ef816 */
[----:B------:R-:W-:-:S07]  /*120c0*/  PRMT R0, R5, 0x7610, R0 ;  /* 0x0000761005007816 */ /* 0x000fce0000000000 */
.L_x_3337:
[----:B------:R-:W-:Y:S05]  /*120d0*/  BSYNC.RECONVERGENT B0 ;  /* 0x0000000000007941 */ /* 0x000fea0003800200 */
.L_x_3336:
[----:B------:R0:W-:Y:S01]  /*120e0*/  STG.E.U8 desc[UR36][R2.64], R0 ;  /* 0x0000000002007986 */ /* 0x0001e2000c101124 */
[----:B------:R-:W-:Y:S05]  /*120f0*/  BRA `(.L_x_3325) ;  /* 0x0000000400f07947 */ /* 0x000fea0003800000 */
.L_x_3334:
        /* <DEDUP_REMOVED lines=16> */
.L_x_3341:
[----:B------:R-:W-:-:S04]  /*12200*/  SHF.R.U32.HI R22, RZ, 0x18, R22 ;  /* 0x00000018ff167819 */ /* 0x000fc80000011616 */
[----:B------:R-:W-:-:S04]  /*12210*/  LOP3.LUT R5, R5, 0x80, R22, 0xf8, !PT ;  /* 0x0000008005057812 */ /* 0x000fc800078ef816 */
[----:B------:R-:W-:-:S07]  /*12220*/  PRMT R0, R5, 0x7610, R0 ;  /* 0x0000761005007816 */ /* 0x000fce0000000000 */
.L_x_3340:
[----:B------:R-:W-:Y:S05]  /*12230*/  BSYNC.RECONVERGENT B0 ;  /* 0x0000000000007941 */ /* 0x000fea0003800200 */
.L_x_3339:
[----:B------:R0:W-:Y:S01]  /*12240*/  STG.E.U8 desc[UR36][R2.64], R0 ;  /* 0x0000000002007986 */ /* 0x0001e2000c101124 */
[----:B------:R-:W-:Y:S05]  /*12250*/  BRA `(.L_x_3325) ;  /* 0x0000000400987947 */ /* 0x000fea0003800000 */
.L_x_3333:
        /* <DEDUP_REMOVED lines=21> */
.L_x_3343:
[----:B------:R-:W0:Y:S02]  /*123b0*/  F2I.U64.TRUNC R22, R22 ;  /* 0x0000001600167311 */ /* 0x000e24000020d800 */
[----:B0-----:R0:W-:Y:S01]  /*123c0*/  STG.E.64 desc[UR36][R2.64], R22 ;  /* 0x0000001602007986 */ /* 0x0011e2000c101b24 */
[----:B------:R-:W-:Y:S05]  /*123d0*/  BRA `(.L_x_3325) ;  /* 0x0000000400387947 */ /* 0x000fea0003800000 */
.L_x_3342:
[----:B------:R-:W0:Y:S02]  /*123e0*/  F2I.FTZ.U32.TRUNC.NTZ R5, R22 ;  /* 0x0000001600057305 */ /* 0x000e24000021f000 */
[----:B0-----:R0:W-:Y:S01]  /*123f0*/  STG.E desc[UR36][R2.64], R5 ;  /* 0x0000000502007986 */ /* 0x0011e2000c101924 */
[----:B------:R-:W-:Y:S05]  /*12400*/  BRA `(.L_x_3325) ;  /* 0x00000004002c7947 */ /* 0x000fea0003800000 */
.L_x_3332:
        /* <DEDUP_REMOVED lines=10> */
.L_x_3345:
[----:B------:R-:W-:Y:S01]  /*124b0*/  FMUL.FTZ R4, R22, 1 ;  /* 0x3f80000016047820 */ /* 0x000fe20000410000 */
[----:B------:R-:W-:-:S05]  /*124c0*/  CS2R R6, SRZ ;  /* 0x0000000000067805 */ /* 0x000fca000001ff00 */
[----:B------:R-:W0:Y:S02]  /*124d0*/  F2F.F64.F32 R4, R4 ;  /* 0x0000000400047310 */ /* 0x000e240000201800 */
[----:B0-----:R0:W-:Y:S01]  /*124e0*/  STG.E.128 desc[UR36][R2.64], R4 ;  /* 0x0000000402007986 */ /* 0x0011e2000c101d24 */
[----:B------:R-:W-:Y:S05]  /*124f0*/  BRA `(.L_x_3325) ;  /* 0x0000000000f07947 */ /* 0x000fea0003800000 */
.L_x_3344:
[----:B------:R-:W-:-:S09]  /*12500*/  UISETP.NE.AND UP0, UPT, UR4, 0xf, UPT ;  /* 0x0000000f0400788c */ /* 0x000fd2000bf05270 */
[----:B------:R-:W-:Y:S05]  /*12510*/  BRA.U !UP0, `(.L_x_3346) ;  /* 0x0000000108e07547 */ /* 0x000fea000b800000 */
[----:B------:R-:W-:-:S09]  /*12520*/  UISETP.NE.AND UP0, UPT, UR4, 0x17, UPT ;  /* 0x000000170400788c */ /* 0x000fd2000bf05270 */
[----:B------:R-:W-:Y:S05]  /*12530*/  BRA.U !UP0, `(.L_x_3347) ;  /* 0x00000001088c7547 */ /* 0x000fea000b800000 */
[----:B------:R-:W-:-:S09]  /*12540*/  UISETP.NE.AND UP0, UPT, UR4, 0x18, UPT ;  /* 0x000000180400788c */ /* 0x000fd2000bf05270 */
[----:B------:R-:W-:Y:S05]  /*12550*/  BRA.U !UP0, `(.L_x_3348) ;  /* 0x0000000108447547 */ /* 0x000fea000b800000 */
.L_x_3324:
        /* <DEDUP_REMOVED lines=16> */
.L_x_3349:
[----:B------:R-:W-:Y:S05]  /*12660*/  BRA `(.L_x_3325) ;  /* 0x0000000000947947 */ /* 0x000fea0003800000 */
.L_x_3348:
        /* <DEDUP_REMOVED lines=12> */
.L_x_3351:
[----:B------:R-:W-:Y:S05]  /*12730*/  BSYNC.RECONVERGENT B0 ;  /* 0x0000000000007941 */ /* 0x000fea0003800200 */
.L_x_3350:
[----:B------:R-:W-:-:S05]  /*12740*/  LOP3.LUT R5, R0, 0x80, R7, 0xf8, !PT ;  /* 0x0000008000057812 */ /* 0x000fca00078ef807 */
[----:B------:R0:W-:Y:S01]  /*12750*/  STG.E.U8 desc[UR36][R2.64], R5 ;  /* 0x0000000502007986 */ /* 0x0001e2000c101124 */
[----:B------:R-:W-:Y:S05]  /*12760*/  BRA `(.L_x_3325) ;  /* 0x0000000000547947 */ /* 0x000fea0003800000 */
.L_x_3347:
        /* <DEDUP_REMOVED lines=11> */
.L_x_3353:
[----:B------:R-:W-:Y:S01]  /*12820*/  IMAD.MOV.U32 R0, RZ, RZ, 0x7f ;  /* 0x0000007fff007424 */ /* 0x000fe200078e00ff */
[----:B------:R-:W-:-:S04]  /*12830*/  ISETP.GT.U32.AND P0, PT, R4, 0x7f800000, PT ;  /* 0x7f8000000400780c */ /* 0x000fc80003f04070 */
[----:B------:R-:W-:-:S09]  /*12840*/  SEL R0, R0, 0x7c, P0 ;  /* 0x0000007c00007807 */ /* 0x000fd20000000000 */
.L_x_3354:
[----:B------:R-:W-:Y:S05]  /*12850*/  BSYNC.RECONVERGENT B0 ;  /* 0x0000000000007941 */ /* 0x000fea0003800200 */
.L_x_3352:
[----:B------:R-:W-:-:S04]  /*12860*/  SHF.R.U32.HI R5, RZ, 0x18, R22 ;  /* 0x00000018ff057819 */ /* 0x000fc80000011616 */
[----:B------:R-:W-:-:S05]  /*12870*/  LOP3.LUT R5, R0, 0x80, R5, 0xf8, !PT ;  /* 0x0000008000057812 */ /* 0x000fca00078ef805 */
[----:B------:R0:W-:Y:S01]  /*12880*/  STG.E.U8 desc[UR36][R2.64], R5 ;  /* 0x0000000502007986 */ /* 0x0001e2000c101124 */
[----:B------:R-:W-:Y:S05]  /*12890*/  BRA `(.L_x_3325) ;  /* 0x0000000000087947 */ /* 0x000fea0003800000 */
.L_x_3346:
[----:B------:R-:W-:-:S05]  /*128a0*/  F2FP.BF16.F32.PACK_AB R22, RZ, R22 ;  /* 0x00000016ff16723e */ /* 0x000fca00000010ff */
[----:B------:R0:W-:Y:S02]  /*128b0*/  STG.E.U16 desc[UR36][R2.64], R22 ;  /* 0x0000001602007986 */ /* 0x0001e4000c101524 */
.L_x_3325:
[----:B------:R-:W-:-:S07]  /*128c0*/  VIADD R17, R17, 0x80 ;  /* 0x0000008011117836 */ /* 0x000fce0000000000 */
.L_x_3206:
[----:B------:R-:W-:Y:S05]  /*128d0*/  BSYNC.RECONVERGENT B7 ;  /* 0x0000000000077941 */ /* 0x000fea0003800200 */
.L_x_3205:
[----:B------:R-:W5:Y:S02]  /*128e0*/  LDCU UR4, c[0x0][0x380] ;  /* 0x00007000ff0477ac */ /* 0x000f640008000800 */
[----:B-----5:R-:W-:-:S13]  /*128f0*/  ISETP.GE.AND P0, PT, R17, UR4, PT ;  /* 0x0000000411007c0c */ /* 0x020fda000bf06270 */
[----:B------:R-:W-:Y:S05]  /*12900*/  @P0 EXIT ;  /* 0x000000000000094d */ /* 0x000fea0003800000 */
[----:B------:R-:W5:Y:S01]  /*12910*/  LDCU UR4, c[0x0][0x388] ;  /* 0x00007100ff0477ac */ /* 0x000f620008000800 */
[----:B0--3--:R-:W-:Y:S01]  /*12920*/  HFMA2 R23, -RZ, RZ, 0, 0 ;  /* 0x00000000ff177431 */ /* 0x009fe200000001ff */
[----:B------:R-:W-:Y:S01]  /*12930*/  CS2R R18, SRZ ;  /* 0x0000000000127805 */ /* 0x000fe2000001ff00 */
[----:B--2---:R-:W-:Y:S02]  /*12940*/  IMAD.MOV.U32 R0, RZ, RZ, RZ ;  /* 0x000000ffff007224 */ /* 0x004fe400078e00ff */
[----:B------:R-:W-:Y:S01]  /*12950*/  IMAD.MOV.U32 R16, RZ, RZ, RZ ;  /* 0x000000ffff107224 */ /* 0x000fe200078e00ff */
[----:B-----5:R-:W-:-:S09]  /*12960*/  UISETP.NE.AND UP0, UPT, UR4, URZ, UPT ;  /* 0x000000ff0400728c */ /* 0x020fd2000bf05270 */
[----:B------:R-:W-:Y:S05]  /*12970*/  BRA.U !UP0, `(.L_x_3355) ;  /* 0x00000019086c7547 */ /* 0x000fea000b800000 */
[----:B------:R-:W1:Y:S01]  /*12980*/  LDCU.64 UR4, c[0x0][0x390] ;  /* 0x00007200ff0477ac */ /* 0x000e620008000a00 */
[----:B------:R-:W-:Y:S01]  /*12990*/  MOV R16, RZ ;  /* 0x000000ff00107202 */ /* 0x000fe20000000f00 */
[----:B------:R-:W0:Y:S01]  /*129a0*/  LDCU UR6, c[0x0][0x38c] ;  /* 0x00007180ff0677ac */ /* 0x000e220008000800 */
[----:B------:R-:W2:Y:S01]  /*129b0*/  LDCU.64 UR8, c[0x0][0x4b8] ;  /* 0x00009700ff0877ac */ /* 0x000ea20008000a00 */
[----:B------:R-:W3:Y:S01]  /*129c0*/  LDCU.64 UR10, c[0x0][0x4c0] ;  /* 0x00009800ff0a77ac */ /* 0x000ee20008000a00 */
[----:B------:R-:W-:Y:S01]  /*129d0*/  UISETP.NE.AND UP0, UPT, UR45, URZ, UPT ;  /* 0x000000ff2d00728c */ /* 0x000fe2000bf05270 */
[----:B-1--4-:R-:W-:Y:S01]  /*129e0*/  IMAD.HI.U32 R2, R17, UR4, R16 ;  /* 0x0000000411027c27 */ /* 0x012fe2000f8e0010 */
[----:B------:R-:W1:Y:S04]  /*129f0*/  LDCU UR4, c[0x0][0x4c8] ;  /* 0x00009900ff0477ac */ /* 0x000e680008000800 */
[----:B------:R-:W-:-:S05]  /*12a00*/  SHF.R.U32.HI R3, RZ, UR5, R2 ;  /* 0x00000005ff037c19 */ /* 0x000fca0008011602 */
[----:B------:R-:W-:-:S04]  /*12a10*/  IMAD.MOV R0, RZ, RZ, -R3 ;  /* 0x000000ffff007224 */ /* 0x000fc800078e0a03 */
[----:B0-----:R-:W-:-:S04]  /*12a20*/  IMAD R17, R0, UR6, R17 ;  /* 0x0000000600117c24 */ /* 0x001fc8000f8e0211 */
[C---:B--2---:R-:W-:Y:S02]  /*12a30*/  IMAD R16, R17.reuse, UR8, RZ ;  /* 0x0000000811107c24 */ /* 0x044fe4000f8e02ff */
[C---:B------:R-:W-:Y:S02]  /*12a40*/  IMAD R0, R17.reuse, UR9, RZ ;  /* 0x0000000911007c24 */ /* 0x040fe4000f8e02ff */
[C---:B---3--:R-:W-:Y:S02]  /*12a50*/  IMAD R23, R17.reuse, UR10, RZ ;  /* 0x0000000a11177c24 */ /* 0x048fe4000f8e02ff */
        /* <DEDUP_REMOVED lines=397> */
.L_x_3355:
[----:B------:R-:W0:Y:S01]  /*14330*/  LDCU.128 UR8, c[0x0][0x6b0] ;  /* 0x0000d600ff0877ac */ /* 0x000e220008000c00 */
[----:B------:R-:W-:Y:S01]  /*14340*/  BSSY.RECONVERGENT B6, `(.L_x_3356) ;  /* 0x00000e7000067945 */ /* 0x000fe20003800200 */
[----:B------:R-:W-:-:S04]  /*14350*/  UPRMT UR4, UR41, 0x9910, URZ ;  /* 0x0000991029047896 */ /* 0x000fc800080000ff */
[----:B------:R-:W-:Y:S01]  /*14360*/  UISETP.GT.AND UP0, UPT, UR4, 0x9, UPT ;  /* 0x000000090400788c */ /* 0x000fe2000bf04270 */
[----:B0-----:R-:W-:Y:S02]  /*14370*/  IADD3 R16, P0, PT, R16, UR8, RZ ;  /* 0x0000000810107c10 */ /* 0x001fe4000ff1e0ff */
[----:B-1--4-:R-:W-:-:S03]  /*14380*/  IADD3 R2, P1, PT, R0, UR10, RZ ;  /* 0x0000000a00027c10 */ /* 0x012fc6000ff3e0ff */
[----:B------:R-:W-:Y:S01]  /*14390*/  IMAD.X R17, RZ, RZ, UR9, P0 ;  /* 0x00000009ff117e24 */ /* 0x000fe200080e06ff */
[----:B------:R-:W-:Y:S02]  /*143a0*/  IADD3.X R3, PT, PT, RZ, UR11, RZ, P1, !PT ;  /* 0x0000000bff037c10 */ /* 0x000fe40008ffe4ff */
        /* <DEDUP_REMOVED lines=12> */
.L_x_3360:
[----:B------:R-:W2:Y:S02]  /*14470*/  LDG.E.U8 R2, desc[UR36][R2.64] ;  /* 0x0000002402027981 */ /* 0x000ea4000c1e1100 */
[----:B--2---:R-:W-:Y:S01]  /*14480*/  I2FP.F32.U32 R22, R2 ;  /* 0x0000000200167245 */ /* 0x004fe20000201000 */
[----:B------:R-:W-:Y:S06]  /*14490*/  BRA `(.L_x_3362) ;  /* 0x0000000c00447947 */ /* 0x000fec0003800000 */
.L_x_3359:
[----:B------:R-:W-:-:S09]  /*144a0*/  UISETP.NE.AND UP0, UPT, UR4, 0x2, UPT ;  /* 0x000000020400788c */ /* 0x000fd2000bf05270 */
[----:B------:R-:W-:Y:S05]  /*144b0*/  BRA.U !UP0, `(.L_x_3363) ;  /* 0x0000000108287547 */ /* 0x000fea000b800000 */
[----:B------:R-:W-:-:S09]  /*144c0*/  UISETP.NE.AND UP0, UPT, UR4, 0x3, UPT ;  /* 0x000000030400788c */ /* 0x000fd2000bf05270 */
[----:B------:R-:W-:Y:S05]  /*144d0*/  BRA.U !UP0, `(.L_x_3364) ;  /* 0x0000000108147547 */ /* 0x000fea000b800000 */
[----:B------:R-:W-:-:S09]  /*144e0*/  UISETP.NE.AND UP0, UPT, UR4, 0x4, UPT ;  /* 0x000000040400788c */ /* 0x000fd2000bf05270 */
[----:B------:R-:W-:Y:S05]  /*144f0*/  BRA.U UP0, `(.L_x_3361) ;  /* 0x0000000900d07547 */ /* 0x000fea000b800000 */
[----:B------:R-:W2:Y:S02]  /*14500*/  LDG.E.64 R2, desc[UR36][R2.64] ;  /* 0x0000002402027981 */ /* 0x000ea4000c1e1b00 */
[----:B--2---:R4:W0:Y:S02]  /*14510*/  I2F.S64 R22, R2 ;  /* 0x0000000200167312 */ /* 0x0048240000301400 */
[----:B0---4-:R-:W-:Y:S05]  /*14520*/  BRA `(.L_x_3362) ;  /* 0x0000000c00207947 */ /* 0x011fea0003800000 */
.L_x_3364:
[----:B------:R-:W2:Y:S02]  /*14530*/  LDG.E R2, desc[UR36][R2.64] ;  /* 0x0000002402027981 */ /* 0x000ea4000c1e1900 */
[----:B--2---:R-:W-:Y:S01]  /*14540*/  I2FP.F32.S32 R22, R2 ;  /* 0x0000000200167245 */ /* 0x004fe20000201400 */
[----:B------:R-:W-:Y:S06]  /*14550*/  BRA `(.L_x_3362) ;  /* 0x0000000c00147947 */ /* 0x000fec0003800000 */
.L_x_3363:
[----:B------:R-:W2:Y:S02]  /*14560*/  LDG.E.U16 R2, desc[UR36][R2.64] ;  /* 0x0000002402027981 */ /* 0x000ea4000c1e1500 */
[----:B--2---:R2:W3:Y:S01]  /*14570*/  I2F.S16 R22, R2 ;  /* 0x0000000200167306 */ /* 0x0044e20000101400 */
[----:B------:R-:W-:Y:S05]  /*14580*/  BRA `(.L_x_3362) ;  /* 0x0000000c00087947 */ /* 0x000fea0003800000 */
.L_x_3358:
        /* <DEDUP_REMOVED lines=8> */
.L_x_3366:
[----:B------:R-:W2:Y:S02]  /*14610*/  LDG.E.U16 R2, desc[UR36][R2.64] ;  /* 0x0000002402027981 */ /* 0x000ea4000c1e1500 */
[----:B--2---:R-:W-:Y:S01]  /*14620*/  HADD2.F32 R22, -RZ, R2.H0_H0 ;  /* 0x20000002ff167230 */ /* 0x004fe20000004100 */
[----:B------:R-:W-:Y:S06]  /*14630*/  BRA `(.L_x_3362) ;  /* 0x0000000800dc7947 */ /* 0x000fec0003800000 */
.L_x_3365:
        /* <DEDUP_REMOVED lines=8> */
.L_x_3368:
[----:B------:R-:W2:Y:S02]  /*146c0*/  LDG.E.U16 R2, desc[UR36][R2.64] ;  /* 0x0000002402027981 */ /* 0x000ea4000c1e1500 */
[----:B--2---:R-:W-:Y:S01]  /*146d0*/  HADD2.F32 R22, -RZ, R2.H0_H0 ;  /* 0x20000002ff167230 */ /* 0x004fe20000004100 */
[----:B------:R-:W-:Y:S06]  /*146e0*/  BRA `(.L_x_3362) ;  /* 0x0000000800b07947 */ /* 0x000fec0003800000 */
.L_x_3367:
        /* <DEDUP_REMOVED lines=11> */
.L_x_3357:
        /* <DEDUP_REMOVED lines=12> */
.L_x_3371:
        /* <DEDUP_REMOVED lines=11> */
.L_x_3370:
        /* <DEDUP_REMOVED lines=25> */
.L_x_3373:
        /* <DEDUP_REMOVED lines=12> */
.L_x_3372:
[----:B------:R-:W2:Y:S02]  /*14b60*/  LDG.E.U16 R2, desc[UR36][R2.64] ;  /* 0x0000002402027981 */ /* 0x000ea4000c1e1500 */
[----:B--2---:R-:W-:Y:S01]  /*14b70*/  IMAD.U32 R22, R2, 0x10000, RZ ;  /* 0x0001000002167824 */ /* 0x004fe200078e00ff */
[----:B------:R-:W-:Y:S06]  /*14b80*/  BRA `(.L_x_3362) ;  /* 0x0000000400887947 */ /* 0x000fec0003800000 */
.L_x_3369:
        /* <DEDUP_REMOVED lines=11> */
.L_x_3376:
        /* <DEDUP_REMOVED lines=20> */
.L_x_3378:
[----:B------:R-:W-:Y:S05]  /*14d80*/  BSYNC.RECONVERGENT B0 ;  /* 0x0000000000007941 */ /* 0x000fea0003800200 */
.L_x_3377:
[----:B------:R-:W-:Y:S02]  /*14d90*/  SHF.L.U32 R0, R0, 0x14, RZ ;  /* 0x0000001400007819 */ /* 0x000fe400000006ff */
[----:B------:R-:W-:-:S04]  /*14da0*/  LEA R2, R2, 0x3b800000, 0x17 ;  /* 0x3b80000002027811 */ /* 0x000fc800078eb8ff */
[----:B------:R-:W-:Y:S01]  /*14db0*/  LOP3.LUT R22, R2, R0, R7, 0xfe, !PT ;  /* 0x0000000002167212 */ /* 0x000fe200078efe07 */
[----:B------:R-:W-:Y:S06]  /*14dc0*/  BRA `(.L_x_3362) ;  /* 0x0000000000f87947 */ /* 0x000fec0003800000 */
.L_x_3375:
        /* <DEDUP_REMOVED lines=20> */
.L_x_3380:
[----:B------:R-:W-:Y:S05]  /*14f10*/  BSYNC.RECONVERGENT B0 ;  /* 0x0000000000007941 */ /* 0x000fea0003800200 */
.L_x_3379:
[----:B------:R-:W-:Y:S01]  /*14f20*/  IMAD.SHL.U32 R0, R0, 0x200000, RZ ;  /* 0x0020000000007824 */ /* 0x000fe200078e00ff */
[----:B------:R-:W-:-:S04]  /*14f30*/  LEA R2, R2, 0x37800000, 0x17 ;  /* 0x3780000002027811 */ /* 0x000fc800078eb8ff */
[----:B------:R-:W-:Y:S01]  /*14f40*/  LOP3.LUT R22, R2, R0, R7, 0xfe, !PT ;  /* 0x0000000002167212 */ /* 0x000fe200078efe07 */
[----:B------:R-:W-:Y:S06]  /*14f50*/  BRA `(.L_x_3362) ;  /* 0x0000000000947947 */ /* 0x000fec0003800000 */
.L_x_3374:
        /* <DEDUP_REMOVED lines=14> */
.L_x_3361:
[----:B------:R-:W-:Y:S01]  /*15040*/  MOV R2, 0x0 ;  /* 0x0000000000027802 */ /* 0x000fe20000000f00 */
[----:B------:R-:W0:Y:S01]  /*15050*/  LDCU.64 UR4, c[0x4][0x128] ;  /* 0x01002500ff0477ac */ /* 0x000e220008000a00 */
[----:B------:R-:W-:Y:S02]  /*15060*/  HFMA2 R8, -RZ, RZ, 0, 4.64916229248046875e-06 ;  /* 0x0000004eff087431 */ /* 0x000fe400000001ff */
[----:B------:R-:W-:Y:S01]  /*15070*/  IMAD.MOV.U32 R12, RZ, RZ, 0x1 ;  /* 0x00000001ff0c7424 */ /* 0x000fe200078e00ff */
[----:B------:R-:W1:Y:S01]  /*15080*/  LDCU.64 UR6, c[0x4][0x130] ;  /* 0x01002600ff0677ac */ /* 0x000e620008000a00 */
[----:B------:R-:W2:Y:S01]  /*15090*/  LDC.64 R2, c[0x4][R2] ;  /* 0x0100000002027b82 */ /* 0x000ea20000000a00 */
[----:B------:R-:W-:Y:S01]  /*150a0*/  IMAD.MOV.U32 R13, RZ, RZ, RZ ;  /* 0x000000ffff0d7224 */ /* 0x000fe200078e00ff */
[----:B------:R-:W3:Y:S01]  /*150b0*/  LDCU.64 UR8, c[0x4][0x18] ;  /* 0x01000300ff0877ac */ /* 0x000ee20008000a00 */
[----:B0-----:R-:W-:Y:S01]  /*150c0*/  MOV R4, UR4 ;  /* 0x0000000400047c02 */ /* 0x001fe20008000f00 */
[----:B------:R-:W-:-:S02]  /*150d0*/  IMAD.U32 R5, RZ, RZ, UR5 ;  /* 0x00000005ff057e24 */ /* 0x000fc4000f8e00ff */
[----:B-1----:R-:W-:Y:S01]  /*150e0*/  IMAD.U32 R6, RZ, RZ, UR6 ;  /* 0x00000006ff067e24 */ /* 0x002fe2000f8e00ff */
[----:B------:R-:W-:Y:S01]  /*150f0*/  MOV R7, UR7 ;  /* 0x0000000700077c02 */ /* 0x000fe20008000f00 */
[----:B---3--:R-:W-:Y:S02]  /*15100*/  IMAD.U32 R10, RZ, RZ, UR8 ;  /* 0x00000008ff0a7e24 */ /* 0x008fe4000f8e00ff */
[----:B------:R-:W-:-:S07]  /*15110*/  IMAD.U32 R11, RZ, RZ, UR9 ;  /* 0x00000009ff0b7e24 */ /* 0x000fce000f8e00ff */
[----:B------:R-:W-:-:S07]  /*15120*/  LEPC R20, `(.L_x_3383) ;  /* 0x000000001014794e */ /* 0x000fce0000000000 */
[----:B--2---:R-:W-:Y:S05]  /*15130*/  CALL.ABS.NOINC R2 ;  /* 0x0000000002007343 */ /* 0x004fea0003c00000 */
.L_x_3383:
[----:B------:R-:W-:Y:S01]  /*15140*/  MOV R22, RZ ;  /* 0x000000ff00167202 */ /* 0x000fe20000000f00 */
[----:B------:R-:W-:Y:S06]  /*15150*/  BRA `(.L_x_3362) ;  /* 0x0000000000147947 */ /* 0x000fec0003800000 */
.L_x_3382:
[----:B------:R-:W2:Y:S02]  /*15160*/  LDG.E.64 R2, desc[UR36][R2.64] ;  /* 0x0000002402027981 */ /* 0x000ea4000c1e1b00 */
[----:B--2---:R0:W1:Y:S02]  /*15170*/  I2F.U64 R22, R2 ;  /* 0x0000000200167312 */ /* 0x0040640000301000 */
[----:B01----:R-:W-:Y:S05]  /*15180*/  BRA `(.L_x_3362) ;  /* 0x0000000000087947 */ /* 0x003fea0003800000 */
.L_x_3381:
[----:B------:R-:W2:Y:S02]  /*15190*/  LDG.E R2, desc[UR36][R2.64] ;  /* 0x0000002402027981 */ /* 0x000ea4000c1e1900 */
[----:B--2---:R-:W-:-:S07]  /*151a0*/  I2FP.F32.U32 R22, R2 ;  /* 0x0000000200167245 */ /* 0x004fce0000201000 */
.L_x_3362:
[----:B------:R-:W-:Y:S05]  /*151b0*/  BSYNC.RECONVERGENT B6 ;  /* 0x0000000000067941 */ /* 0x000fea0003800200 */
.L_x_3356:
[----:B------:R-:W0:Y:S01]  /*151c0*/  LDCU.64 UR6, c[0x0][0x6c0] ;  /* 0x0000d800ff0677ac */ /* 0x000e220008000a00 */
[----:B------:R-:W-:Y:S01]  /*151d0*/  BSSY.RECONVERGENT B6, `(.L_x_3384) ;  /* 0x00000e5000067945 */ /* 0x000fe20003800200 */
[----:B------:R-:W-:-:S04]  /*151e0*/  UPRMT UR4, UR40, 0x9910, URZ ;  /* 0x0000991028047896 */ /* 0x000fc800080000ff */
[----:B------:R-:W-:Y:S01]  /*151f0*/  UISETP.GT.AND UP0, UPT, UR4, 0x9, UPT ;  /* 0x000000090400788c */ /* 0x000fe2000bf04270 */
[----:B0-2-4-:R-:W-:-:S05]  /*15200*/  IADD3 R2, P0, PT, R23, UR6, RZ ;  /* 0x0000000617027c10 */ /* 0x015fca000ff1e0ff */
        /* <DEDUP_REMOVED lines=13> */
.L_x_3388:
[----:B------:R-:W2:Y:S02]  /*152e0*/  LDG.E.U8 R2, desc[UR36][R2.64] ;  /* 0x0000002402027981 */ /* 0x000ea4000c1e1100 */
[----:B--2---:R-:W-:Y:S01]  /*152f0*/  I2FP.F32.U32 R23, R2 ;  /* 0x0000000200177245 */ /* 0x004fe20000201000 */
[----:B------:R-:W-:Y:S06]  /*15300*/  BRA `(.L_x_3390) ;  /* 0x0000000c00447947 */ /* 0x000fec0003800000 */
.L_x_3387:
        /* <DEDUP_REMOVED lines=9> */
.L_x_3392:
[----:B------:R-:W2:Y:S02]  /*153a0*/  LDG.E R2, desc[UR36][R2.64] ;  /* 0x0000002402027981 */ /* 0x000ea4000c1e1900 */
[----:B--2---:R-:W-:Y:S01]  /*153b0*/  I2FP.F32.S32 R23, R2 ;  /* 0x0000000200177245 */ /* 0x004fe20000201400 */
[----:B------:R-:W-:Y:S06]  /*153c0*/  BRA `(.L_x_3390) ;  /* 0x0000000c00147947 */ /* 0x000fec0003800000 */
.L_x_3391:
[----:B------:R-:W2:Y:S02]  /*153d0*/  LDG.E.U16 R2, desc[UR36][R2.64] ;  /* 0x0000002402027981 */ /* 0x000ea4000c1e1500 */
[----:B--2---:R4:W0:Y:S01]  /*153e0*/  I2F.S16 R23, R2 ;  /* 0x0000000200177306 */ /* 0x0048220000101400 */
[----:B------:R-:W-:Y:S05]  /*153f0*/  BRA `(.L_x_3390) ;  /* 0x0000000c00087947 */ /* 0x000fea0003800000 */
.L_x_3386:
        /* <DEDUP_REMOVED lines=8> */
.L_x_3394:
[----:B------:R-:W2:Y:S02]  /*15480*/  LDG.E.U16 R2, desc[UR36][R2.64] ;  /* 0x0000002402027981 */ /* 0x000ea4000c1e1500 */
[----:B--2---:R-:W-:Y:S01]  /*15490*/  HADD2.F32 R23, -RZ, R2.H0_H0 ;  /* 0x20000002ff177230 */ /* 0x004fe20000004100 */
[----:B------:R-:W-:Y:S06]  /*154a0*/  BRA `(.L_x_3390) ;  /* 0x0000000800dc7947 */ /* 0x000fec0003800000 */
.L_x_3393:
        /* <DEDUP_REMOVED lines=8> */
.L_x_3396:
[----:B------:R-:W2:Y:S02]  /*15530*/  LDG.E.U16 R2, desc[UR36][R2.64] ;  /* 0x0000002402027981 */ /* 0x000ea4000c1e1500 */
[----:B--2---:R-:W-:Y:S01]  /*15540*/  HADD2.F32 R23, -RZ, R2.H0_H0 ;  /* 0x20000002ff177230 */ /* 0x004fe20000004100 */
[----:B------:R-:W-:Y:S06]  /*15550*/  BRA `(.L_x_3390) ;  /* 0x0000000800b07947 */ /* 0x000fec0003800000 */
.L_x_3395:
        /* <DEDUP_REMOVED lines=11> */
.L_x_3385:
        /* <DEDUP_REMOVED lines=12> */
.L_x_3399:
        /* <DEDUP_REMOVED lines=11> */
.L_x_3398:
        /* <DEDUP_REMOVED lines=25> */
.L_x_3401:
        /* <DEDUP_REMOVED lines=12> */
.L_x_3400:
[----:B------:R-:W2:Y:S02]  /*159d0*/  LDG.E.U16 R2, desc[UR36][R2.64] ;  /* 0x0000002402027981 */ /* 0x000ea4000c1e1500 */
[----:B--2---:R-:W-:Y:S01]  /*159e0*/  IMAD.U32 R23, R2, 0x10000, RZ ;  /* 0x0001000002177824 */ /* 0x004fe200078e00ff */
[----:B------:R-:W-:Y:S06]  /*159f0*/  BRA `(.L_x_3390) ;  /* 0x0000000400887947 */ /* 0x000fec0003800000 */
.L_x_3397:
        /* <DEDUP_REMOVED lines=11> */
.L_x_3404:
        /* <DEDUP_REMOVED lines=20> */
.L_x_3406:
[----:B------:R-:W-:Y:S05]  /*15bf0*/  BSYNC.RECONVERGENT B0 ;  /* 0x0000000000007941 */ /* 0x000fea0003800200 */
.L_x_3405:
[----:B------:R-:W-:Y:S01]  /*15c00*/  IMAD.SHL.U32 R0, R0, 0x100000, RZ ;  /* 0x0010000000007824 */ /* 0x000fe200078e00ff */
[----:B------:R-:W-:-:S04]  /*15c10*/  LEA R2, R2, 0x3b800000, 0x17 ;  /* 0x3b80000002027811 */ /* 0x000fc800078eb8ff */
[----:B------:R-:W-:Y:S01]  /*15c20*/  LOP3.LUT R23, R2, R0, R23, 0xfe, !PT ;  /* 0x0000000002177212 */ /* 0x000fe200078efe17 */
[----:B------:R-:W-:Y:S06]  /*15c30*/  BRA `(.L_x_3390) ;  /* 0x0000000000f87947 */ /* 0x000fec0003800000 */
.L_x_3403:
        /* <DEDUP_REMOVED lines=20> */
.L_x_3408:
[----:B------:R-:W-:Y:S05]  /*15d80*/  BSYNC.RECONVERGENT B0 ;  /* 0x0000000000007941 */ /* 0x000fea0003800200 */
.L_x_3407:
[----:B------:R-:W-:Y:S02]  /*15d90*/  SHF.L.U32 R0, R0, 0x15, RZ ;  /* 0x0000001500007819 */ /* 0x000fe400000006ff */
[----:B------:R-:W-:-:S04]  /*15da0*/  LEA R2, R2, 0x37800000, 0x17 ;  /* 0x3780000002027811 */ /* 0x000fc800078eb8ff */
[----:B------:R-:W-:Y:S01]  /*15db0*/  LOP3.LUT R23, R2, R0, R23, 0xfe, !PT ;  /* 0x0000000002177212 */ /* 0x000fe200078efe17 */
[----:B------:R-:W-:Y:S06]  /*15dc0*/  BRA `(.L_x_3390) ;  /* 0x0000000000947947 */ /* 0x000fec0003800000 */
.L_x_3402:
        /* <DEDUP_REMOVED lines=14> */
.L_x_3389:
[----:B------:R-:W-:Y:S01]  /*15eb0*/  MOV R2, 0x0 ;  /* 0x0000000000027802 */ /* 0x000fe20000000f00 */
[----:B------:R-:W0:Y:S01]  /*15ec0*/  LDCU.64 UR4, c[0x4][0x128] ;  /* 0x01002500ff0477ac */ /* 0x000e220008000a00 */
[----:B------:R-:W-:Y:S02]  /*15ed0*/  HFMA2 R13, -RZ, RZ, 0, 0 ;  /* 0x00000000ff0d7431 */ /* 0x000fe400000001ff */
[----:B------:R-:W-:Y:S01]  /*15ee0*/  IMAD.MOV.U32 R8, RZ, RZ, 0x4e ;  /* 0x0000004eff087424 */ /* 0x000fe200078e00ff */
[----:B------:R-:W2:Y:S01]  /*15ef0*/  LDCU.64 UR6, c[0x4][0x130] ;  /* 0x01002600ff0677ac */ /* 0x000ea20008000a00 */
[----:B------:R-:W4:Y:S01]  /*15f00*/  LDC.64 R2, c[0x4][R2] ;  /* 0x0100000002027b82 */ /* 0x000f220000000a00 */
[----:B------:R-:W-:Y:S01]  /*15f10*/  IMAD.MOV.U32 R12, RZ, RZ, 0x1 ;  /* 0x00000001ff0c7424 */ /* 0x000fe200078e00ff */
[----:B------:R-:W1:Y:S01]  /*15f20*/  LDCU.64 UR8, c[0x4][0x18] ;  /* 0x01000300ff0877ac */ /* 0x000e620008000a00 */
[----:B0-----:R-:W-:Y:S02]  /*15f30*/  IMAD.U32 R4, RZ, RZ, UR4 ;  /* 0x00000004ff047e24 */ /* 0x001fe4000f8e00ff */
[----:B------:R-:W-:Y:S01]  /*15f40*/  IMAD.U32 R5, RZ, RZ, UR5 ;  /* 0x00000005ff057e24 */ /* 0x000fe2000f8e00ff */
[----:B--2---:R-:W-:Y:S01]  /*15f50*/  MOV R6, UR6 ;  /* 0x0000000600067c02 */ /* 0x004fe20008000f00 */
[----:B------:R-:W-:-:S02]  /*15f60*/  IMAD.U32 R7, RZ, RZ, UR7 ;  /* 0x00000007ff077e24 */ /* 0x000fc4000f8e00ff */
[----:B-1----:R-:W-:Y:S01]  /*15f70*/  IMAD.U32 R10, RZ, RZ, UR8 ;  /* 0x00000008ff0a7e24 */ /* 0x002fe2000f8e00ff */
[----:B------:R-:W-:-:S07]  /*15f80*/  MOV R11, UR9 ;  /* 0x00000009000b7c02 */ /* 0x000fce0008000f00 */
[----:B------:R-:W-:-:S07]  /*15f90*/  LEPC R20, `(.L_x_3411) ;  /* 0x000000001014794e */ /* 0x000fce0000000000 */
[----:B---345:R-:W-:Y:S05]  /*15fa0*/  CALL.ABS.NOINC R2 ;  /* 0x0000000002007343 */ /* 0x038fea0003c00000 */
.L_x_3411:
[----:B------:R-:W-:Y:S01]  /*15fb0*/  IMAD.MOV.U32 R23, RZ, RZ, RZ ;  /* 0x000000ffff177224 */ /* 0x000fe200078e00ff */
[----:B------:R-:W-:Y:S06]  /*15fc0*/  BRA `(.L_x_3390) ;  /* 0x0000000000147947 */ /* 0x000fec0003800000 */
.L_x_3410:
[----:B------:R-:W2:Y:S02]  /*15fd0*/  LDG.E.64 R2, desc[UR36][R2.64] ;  /* 0x0000002402027981 */ /* 0x000ea4000c1e1b00 */
[----:B--2---:R0:W2:Y:S02]  /*15fe0*/  I2F.U64 R23, R2 ;  /* 0x0000000200177312 */ /* 0x0040a40000301000 */
[----:B0-2---:R-:W-:Y:S05]  /*15ff0*/  BRA `(.L_x_3390) ;  /* 0x0000000000087947 */ /* 0x005fea0003800000 */
.L_x_3409:
[----:B------:R-:W2:Y:S02]  /*16000*/  LDG.E R2, desc[UR36][R2.64] ;  /* 0x0000002402027981 */ /* 0x000ea4000c1e1900 */
[----:B--2---:R-:W-:-:S07]  /*16010*/  I2FP.F32.U32 R23, R2 ;  /* 0x0000000200177245 */ /* 0x004fce0000201000 */
.L_x_3390:
[----:B------:R-:W-:Y:S05]  /*16020*/  BSYNC.RECONVERGENT B6 ;  /* 0x0000000000067941 */ /* 0x000fea0003800200 */
.L_x_3384:
        /* <DEDUP_REMOVED lines=18> */
.L_x_3416:
[----:B------:R-:W4:Y:S02]  /*16150*/  LDG.E.U8 R2, desc[UR36][R2.64] ;  /* 0x0000002402027981 */ /* 0x000f24000c1e1100 */
[----:B----4-:R-:W-:Y:S01]  /*16160*/  I2FP.F32.U32 R19, R2 ;  /* 0x0000000200137245 */ /* 0x010fe20000201000 */
[----:B------:R-:W-:Y:S06]  /*16170*/  BRA `(.L_x_3418) ;  /* 0x0000000c00447947 */ /* 0x000fec0003800000 */
.L_x_3415:
        /* <DEDUP_REMOVED lines=9> */
.L_x_3420:
[----:B------:R-:W4:Y:S02]  /*16210*/  LDG.E R2, desc[UR36][R2.64] ;  /* 0x0000002402027981 */ /* 0x000f24000c1e1900 */
[----:B----4-:R-:W-:Y:S01]  /*16220*/  I2FP.F32.S32 R19, R2 ;  /* 0x0000000200137245 */ /* 0x010fe20000201400 */
[----:B------:R-:W-:Y:S06]  /*16230*/  BRA `(.L_x_3418) ;  /* 0x0000000c00147947 */ /* 0x000fec0003800000 */
.L_x_3419:
[----:B------:R-:W4:Y:S02]  /*16240*/  LDG.E.U16 R2, desc[UR36][R2.64] ;  /* 0x0000002402027981 */ /* 0x000f24000c1e1500 */
[----:B----4-:R0:W4:Y:S01]  /*16250*/  I2F.S16 R19, R2 ;  /* 0x0000000200137306 */ /* 0x0101220000101400 */
[----:B------:R-:W-:Y:S05]  /*16260*/  BRA `(.L_x_3418) ;  /* 0x0000000c00087947 */ /* 0x000fea0003800000 */
.L_x_3414:
        /* <DEDUP_REMOVED lines=8> */
.L_x_3422:
[----:B------:R-:W4:Y:S02]  /*162f0*/  LDG.E.U16 R2, desc[UR36][R2.64] ;  /* 0x0000002402027981 */ /* 0x000f24000c1e1500 */
[----:B----4-:R-:W-:Y:S01]  /*16300*/  HADD2.F32 R19, -RZ, R2.H0_H0 ;  /* 0x20000002ff137230 */ /* 0x010fe20000004100 */
[----:B------:R-:W-:Y:S06]  /*16310*/  BRA `(.L_x_3418) ;  /* 0x0000000800dc7947 */ /* 0x000fec0003800000 */
.L_x_3421:
        /* <DEDUP_REMOVED lines=8> */
.L_x_3424:
[----:B------:R-:W4:Y:S02]  /*163a0*/  LDG.E.U16 R2, desc[UR36][R2.64] ;  /* 0x0000002402027981 */ /* 0x000f24000c1e1500 */
[----:B----4-:R-:W-:Y:S01]  /*163b0*/  HADD2.F32 R19, -RZ, R2.H0_H0 ;  /* 0x20000002ff137230 */ /* 0x010fe20000004100 */
[----:B------:R-:W-:Y:S06]  /*163c0*/  BRA `(.L_x_3418) ;  /* 0x0000000800b07947 */ /* 0x000fec0003800000 */
.L_x_3423:
        /* <DEDUP_REMOVED lines=11> */
.L_x_3413:
        /* <DEDUP_REMOVED lines=12> */
.L_x_3427:
        /* <DEDUP_REMOVED lines=11> */
.L_x_3426:
        /* <DEDUP_REMOVED lines=25> */
.L_x_3429:
[----:B------:R-:W4:Y:S02]  /*16780*/  LDG.E.U8 R2, desc[UR36][R2.64] ;  /* 0x0000002402027981 */ /* 0x000f24000c1e1100 */
[C---:B----4-:R-:W-:Y:S02]  /*16790*/  IMAD.SHL.U32 R0, R2.reuse, 0x2000000, RZ ;  /* 0x0200000002007824 */ /* 0x050fe400078e00ff */
        /* <DEDUP_REMOVED lines=10> */
.L_x_3428:
[----:B------:R-:W4:Y:S02]  /*16840*/  LDG.E.U16 R2, desc[UR36][R2.64] ;  /* 0x0000002402027981 */ /* 0x000f24000c1e1500 */
[----:B----4-:R-:W-:Y:S01]  /*16850*/  SHF.L.U32 R19, R2, 0x10, RZ ;  /* 0x0000001002137819 */ /* 0x010fe200000006ff */
[----:B------:R-:W-:Y:S06]  /*16860*/  BRA `(.L_x_3418) ;  /* 0x0000000400887947 */ /* 0x000fec0003800000 */
.L_x_3425:
        /* <DEDUP_REMOVED lines=11> */
.L_x_3432:
        /* <DEDUP_REMOVED lines=20> */
.L_x_3434:
[----:B------:R-:W-:Y:S05]  /*16a60*/  BSYNC.RECONVERGENT B0 ;  /* 0x0000000000007941 */ /* 0x000fea0003800200 */
.L_x_3433:
[----:B------:R-:W-:Y:S01]  /*16a70*/  IMAD.SHL.U32 R0, R0, 0x100000, RZ ;  /* 0x0010000000007824 */ /* 0x000fe200078e00ff */
[----:B------:R-:W-:-:S04]  /*16a80*/  LEA R2, R2, 0x3b800000, 0x17 ;  /* 0x3b80000002027811 */ /* 0x000fc800078eb8ff */
[----:B------:R-:W-:Y:S01]  /*16a90*/  LOP3.LUT R19, R2, R0, R19, 0xfe, !PT ;  /* 0x0000000002137212 */ /* 0x000fe200078efe13 */
[----:B------:R-:W-:Y:S06]  /*16aa0*/  BRA `(.L_x_3418) ;  /* 0x0000000000f87947 */ /* 0x000fec0003800000 */
.L_x_3431:
        /* <DEDUP_REMOVED lines=20> */
.L_x_3436:
[----:B------:R-:W-:Y:S05]  /*16bf0*/  BSYNC.RECONVERGENT B0 ;  /* 0x0000000000007941 */ /* 0x000fea0003800200 */
.L_x_3435:
[----:B------:R-:W-:Y:S01]  /*16c00*/  IMAD.SHL.U32 R0, R0, 0x200000, RZ ;  /* 0x0020000000007824 */ /* 0x000fe200078e00ff */
[----:B------:R-:W-:-:S04]  /*16c10*/  LEA R2, R2, 0x37800000, 0x17 ;  /* 0x3780000002027811 */ /* 0x000fc800078eb8ff */
[----:B------:R-:W-:Y:S01]  /*16c20*/  LOP3.LUT R19, R2, R0, R19, 0xfe, !PT ;  /* 0x0000000002137212 */ /* 0x000fe200078efe13 */
[----:B------:R-:W-:Y:S06]  /*16c30*/  BRA `(.L_x_3418) ;  /* 0x0000000000947947 */ /* 0x000fec0003800000 */
.L_x_3430:
        /* <DEDUP_REMOVED lines=14> */
.L_x_3417:
        /* <DEDUP_REMOVED lines=16> */
.L_x_3439:
[----:B------:R-:W-:Y:S01]  /*16e20*/  IMAD.MOV.U32 R19, RZ, RZ, RZ ;  /* 0x000000ffff137224 */ /* 0x000fe200078e00ff */
[----:B------:R-:W-:Y:S06]  /*16e30*/  BRA `(.L_x_3418) ;  /* 0x0000000000147947 */ /* 0x000fec0003800000 */
.L_x_3438:
[----:B------:R-:W4:Y:S02]  /*16e40*/  LDG.E.64 R2, desc[UR36][R2.64] ;  /* 0x0000002402027981 */ /* 0x000f24000c1e1b00 */
[----:B----4-:R0:W4:Y:S02]  /*16e50*/  I2F.U64 R19, R2 ;  /* 0x0000000200137312 */ /* 0x0101240000301000 */
[----:B0---4-:R-:W-:Y:S05]  /*16e60*/  BRA `(.L_x_3418) ;  /* 0x0000000000087947 */ /* 0x011fea0003800000 */
.L_x_3437:
[----:B------:R-:W4:Y:S02]  /*16e70*/  LDG.E R2, desc[UR36][R2.64] ;  /* 0x0000002402027981 */ /* 0x000f24000c1e1900 */
[----:B----4-:R-:W-:-:S07]  /*16e80*/  I2FP.F32.U32 R19, R2 ;  /* 0x0000000200137245 */ /* 0x010fce0000201000 */
.L_x_3418:
[----:B------:R-:W-:Y:S05]  /*16e90*/  BSYNC.RECONVERGENT B6 ;  /* 0x0000000000067941 */ /* 0x000fea0003800200 */
.L_x_3412:
[----:B------:R-:W0:Y:S01]  /*16ea0*/  LDCU.64 UR6, c[0x0][0x6d0] ;  /* 0x0000da00ff0677ac */ /* 0x000e220008000a00 */
[----:B------:R-:W-:Y:S01]  /*16eb0*/  BSSY.RECONVERGENT B6, `(.L_x_3440) ;  /* 0x00000e5000067945 */ /* 0x000fe20003800200 */
[----:B------:R-:W-:-:S04]  /*16ec0*/  UPRMT UR4, UR44, 0x9910, URZ ;  /* 0x000099102c047896 */ /* 0x000fc800080000ff */
[----:B------:R-:W-:Y:S01]  /*16ed0*/  UISETP.GT.AND UP0, UPT, UR4, 0x9, UPT ;  /* 0x000000090400788c */ /* 0x000fe2000bf04270 */
[----:B0-----:R-:W-:-:S04]  /*16ee0*/  IADD3 R2, P0, PT, R18, UR6, RZ ;  /* 0x0000000612027c10 */ /* 0x001fc8000ff1e0ff */
        /* <DEDUP_REMOVED lines=13> */
.L_x_3444:
[----:B------:R-:W2:Y:S02]  /*16fc0*/  LDG.E.U8 R0, desc[UR36][R2.64] ;  /* 0x0000002402007981 */ /* 0x000ea4000c1e1100 */
[----:B--2---:R-:W-:Y:S01]  /*16fd0*/  I2FP.F32.U32 R0, R0 ;  /* 0x0000000000007245 */ /* 0x004fe20000201000 */
[----:B------:R-:W-:Y:S06]  /*16fe0*/  BRA `(.L_x_3446) ;  /* 0x0000000c00447947 */ /* 0x000fec0003800000 */
.L_x_3443:
        /* <DEDUP_REMOVED lines=9> */
.L_x_3448:
[----:B------:R-:W2:Y:S02]  /*17080*/  LDG.E R0, desc[UR36][R2.64] ;  /* 0x0000002402007981 */ /* 0x000ea4000c1e1900 */
[----:B--2---:R-:W-:Y:S01]  /*17090*/  I2FP.F32.S32 R0, R0 ;  /* 0x0000000000007245 */ /* 0x004fe20000201400 */
[----:B------:R-:W-:Y:S06]  /*170a0*/  BRA `(.L_x_3446) ;  /* 0x0000000c00147947 */ /* 0x000fec0003800000 */
.L_x_3447:
[----:B------:R-:W2:Y:S02]  /*170b0*/  LDG.E.U16 R0, desc[UR36][R2.64] ;  /* 0x0000002402007981 */ /* 0x000ea4000c1e1500 */
[----:B--2---:R-:W0:Y:S01]  /*170c0*/  I2F.S16 R0, R0 ;  /* 0x0000000000007306 */ /* 0x004e220000101400 */
[----:B------:R-:W-:Y:S05]  /*170d0*/  BRA `(.L_x_3446) ;  /* 0x0000000c00087947 */ /* 0x000fea0003800000 */
.L_x_3442:
        /* <DEDUP_REMOVED lines=8> */
.L_x_3450:
[----:B------:R-:W2:Y:S02]  /*17160*/  LDG.E.U16 R0, desc[UR36][R2.64] ;  /* 0x0000002402007981 */ /* 0x000ea4000c1e1500 */
[----:B--2---:R-:W-:Y:S01]  /*17170*/  HADD2.F32 R0, -RZ, R0.H0_H0 ;  /* 0x20000000ff007230 */ /* 0x004fe20000004100 */
[----:B------:R-:W-:Y:S06]  /*17180*/  BRA `(.L_x_3446) ;  /* 0x0000000800dc7947 */ /* 0x000fec0003800000 */
.L_x_3449:
        /* <DEDUP_REMOVED lines=8> */
.L_x_3452:
[----:B------:R-:W2:Y:S02]  /*17210*/  LDG.E.U16 R0, desc[UR36][R2.64] ;  /* 0x0000002402007981 */ /* 0x000ea4000c1e1500 */
[----:B--2---:R-:W-:Y:S01]  /*17220*/  HADD2.F32 R0, -RZ, R0.H0_H0 ;  /* 0x20000000ff007230 */ /* 0x004fe20000004100 */
[----:B------:R-:W-:Y:S06]  /*17230*/  BRA `(.L_x_3446) ;  /* 0x0000000800b07947 */ /* 0x000fec0003800000 */
.L_x_3451:
        /* <DEDUP_REMOVED lines=11> */
.L_x_3441:
        /* <DEDUP_REMOVED lines=12> */
.L_x_3455:
        /* <DEDUP_REMOVED lines=11> */
.L_x_3454:
        /* <DEDUP_REMOVED lines=16> */
[C---:B------:R-:W-:Y:S02]  /*17560*/  SHF.L.U32 R6, R4.reuse, R5, RZ ;  /* 0x0000000504067219 */ /* 0x040fe400000006ff */
[----:B------:R-:W-:Y:S02]  /*17570*/  IADD3 R5, PT, PT, R4, 0x1000000, RZ ;  /* 0x0100000004057810 */ /* 0x000fe40007ffe0ff */
[----:B------:R-:W-:Y:S02]  /*17580*/  LEA.HI R6, R6, -R7, RZ, 0x1c ;  /* 0x8000000706067211 */ /* 0x000fe400078fe0ff */
[----:B------:R-:W-:-:S03]  /*17590*/  SHF.R.S32.HI R5, RZ, 0x8, R5 ;  /* 0x00000008ff057819 */ /* 0x000fc60000011405 */
[----:B------:R-:W-:-:S05]  /*175a0*/  VIADD R6, R6, 0x3c000000 ;  /* 0x3c00000006067836 */ /* 0x000fca0000000000 */
[----:B------:R-:W-:-:S04]  /*175b0*/  LOP3.LUT R5, R6, 0x7f800000, R5, 0xf8, !PT ;  /* 0x7f80000006057812 */ /* 0x000fc800078ef805 */
[----:B------:R-:W-:-:S04]  /*175c0*/  SEL R5, R5, RZ, P0 ;  /* 0x000000ff05057207 */ /* 0x000fc80000000000 */
[----:B------:R-:W-:Y:S01]  /*175d0*/  LOP3.LUT R0, R5, 0x80000000, R0, 0xf8, !PT ;  /* 0x8000000005007812 */ /* 0x000fe200078ef800 */
[----:B------:R-:W-:Y:S06]  /*175e0*/  BRA `(.L_x_3446) ;  /* 0x0000000400c47947 */ /* 0x000fec0003800000 */
.L_x_3457:
        /* <DEDUP_REMOVED lines=12> */
.L_x_3456:
[----:B------:R-:W2:Y:S02]  /*176b0*/  LDG.E.U16 R0, desc[UR36][R2.64] ;  /* 0x0000002402007981 */ /* 0x000ea4000c1e1500 */
[----:B--2---:R-:W-:Y:S01]  /*176c0*/  IMAD.U32 R0, R0, 0x10000, RZ ;  /* 0x0001000000007824 */ /* 0x004fe200078e00ff */
[----:B------:R-:W-:Y:S06]  /*176d0*/  BRA `(.L_x_3446) ;  /* 0x0000000400887947 */ /* 0x000fec0003800000 */
.L_x_3453:
        /* <DEDUP_REMOVED lines=11> */
.L_x_3460:
        /* <DEDUP_REMOVED lines=20> */
.L_x_3462:
[----:B------:R-:W-:Y:S05]  /*178d0*/  BSYNC.RECONVERGENT B0 ;  /* 0x0000000000007941 */ /* 0x000fea0003800200 */
.L_x_3461:
[----:B------:R-:W-:Y:S02]  /*178e0*/  SHF.L.U32 R0, R0, 0x14, RZ ;  /* 0x0000001400007819 */ /* 0x000fe400000006ff */
[----:B------:R-:W-:-:S04]  /*178f0*/  LEA R2, R2, 0x3b800000, 0x17 ;  /* 0x3b80000002027811 */ /* 0x000fc800078eb8ff */
[----:B------:R-:W-:Y:S01]  /*17900*/  LOP3.LUT R0, R2, R0, R7, 0xfe, !PT ;  /* 0x0000000002007212 */ /* 0x000fe200078efe07 */
[----:B------:R-:W-:Y:S06]  /*17910*/  BRA `(.L_x_3446) ;  /* 0x0000000000f87947 */ /* 0x000fec0003800000 */
.L_x_3459:
        /* <DEDUP_REMOVED lines=20> */
.L_x_3464:
[----:B------:R-:W-:Y:S05]  /*17a60*/  BSYNC.RECONVERGENT B0 ;  /* 0x0000000000007941 */ /* 0x000fea0003800200 */
.L_x_3463:
[----:B------:R-:W-:Y:S01]  /*17a70*/  IMAD.SHL.U32 R0, R0, 0x200000, RZ ;  /* 0x0020000000007824 */ /* 0x000fe200078e00ff */
[----:B------:R-:W-:-:S04]  /*17a80*/  LEA R2, R2, 0x37800000, 0x17 ;  /* 0x3780000002027811 */ /* 0x000fc800078eb8ff */
[----:B------:R-:W-:Y:S01]  /*17a90*/  LOP3.LUT R0, R2, R0, R7, 0xfe, !PT ;  /* 0x0000000002007212 */ /* 0x000fe200078efe07 */
[----:B------:R-:W-:Y:S06]  /*17aa0*/  BRA `(.L_x_3446) ;  /* 0x0000000000947947 */ /* 0x000fec0003800000 */
.L_x_3458:
        /* <DEDUP_REMOVED lines=14> */
.L_x_3445:
        /* <DEDUP_REMOVED lines=15> */
[----:B--2-45:R-:W-:Y:S05]  /*17c80*/  CALL.ABS.NOINC R2 ;  /* 0x0000000002007343 */ /* 0x034fea0003c00000 */
.L_x_3467:
[----:B------:R-:W-:Y:S01]  /*17c90*/  MOV R0, RZ ;  /* 0x000000ff00007202 */ /* 0x000fe20000000f00 */
[----:B------:R-:W-:Y:S06]  /*17ca0*/  BRA `(.L_x_3446) ;  /* 0x0000000000147947 */ /* 0x000fec0003800000 */
.L_x_3466:
[----:B------:R-:W2:Y:S02]  /*17cb0*/  LDG.E.64 R2, desc[UR36][R2.64] ;  /* 0x0000002402027981 */ /* 0x000ea4000c1e1b00 */
[----:B--2---:R0:W2:Y:S02]  /*17cc0*/  I2F.U64 R0, R2 ;  /* 0x0000000200007312 */ /* 0x0040a40000301000 */
[----:B0-2---:R-:W-:Y:S05]  /*17cd0*/  BRA `(.L_x_3446) ;  /* 0x0000000000087947 */ /* 0x005fea0003800000 */
.L_x_3465:
[----:B------:R-:W2:Y:S02]  /*17ce0*/  LDG.E R0, desc[UR36][R2.64] ;  /* 0x0000002402007981 */ /* 0x000ea4000c1e1900 */
[----:B--2---:R-:W-:-:S07]  /*17cf0*/  I2FP.F32.U32 R0, R0 ;  /* 0x0000000000007245 */ /* 0x004fce0000201000 */
.L_x_3446:
[----:B------:R-:W-:Y:S05]  /*17d00*/  BSYNC.RECONVERGENT B6 ;  /* 0x0000000000067941 */ /* 0x000fea0003800200 */
.L_x_3440:
[----:B--2--5:R-:W-:Y:S01]  /*17d10*/  FMUL.FTZ R23, R23, -1.4426950216293334961 ;  /* 0xbfb8aa3b17177820 */ /* 0x024fe20000410000 */
[----:B------:R-:W-:-:S04]  /*17d20*/  UPRMT UR4, UR43, 0x9910, URZ ;  /* 0x000099102b047896 */ /* 0x000fc800080000ff */
[----:B------:R-:W-:Y:S01]  /*17d30*/  UISETP.GT.AND UP0, UPT, UR4, 0x9, UPT ;  /* 0x000000090400788c */ /* 0x000fe2000bf04270 */
[----:B------:R-:W0:Y:S02]  /*17d40*/  MUFU.EX2 R23, R23 ;  /* 0x0000001700177308 */ /* 0x000e240000000800 */
[----:B0-----:R-:W-:-:S06]  /*17d50*/  FADD.FTZ R3, R23, 1 ;  /* 0x3f80000017037421 */ /* 0x001fcc0000010000 */
[----:B------:R-:W0:Y:S02]  /*17d60*/  MUFU.RCP R3, R3 ;  /* 0x0000000300037308 */ /* 0x000e240000001000 */
[----:B0-----:R-:W-:-:S04]  /*17d70*/  FFMA.FTZ R5, R3, -R0, R0 ;  /* 0x8000000003057223 */ /* 0x001fc80000010000 */
[----:B-1-3--:R-:W-:-:S04]  /*17d80*/  FMUL.FTZ R2, R5, R22 ;  /* 0x0000001605027220 */ /* 0x00afc80000410000 */
[----:B----4-:R-:W-:Y:S01]  /*17d90*/  FFMA.FTZ R2, R3, R19, R2 ;  /* 0x0000001303027223 */ /* 0x010fe20000010002 */
        /* <DEDUP_REMOVED lines=10> */
[----:B0-----:R-:W-:Y:S01]  /*17e40*/  STG.E.U8 desc[UR36][R16.64], R3 ;  /* 0x0000000310007986 */ /* 0x001fe2000c101124 */
[----:B------:R-:W-:Y:S05]  /*17e50*/  EXIT ;  /* 0x000000000000794d */ /* 0x000fea0003800000 */
.L_x_3471:
[----:B------:R-:W0:Y:S02]  /*17e60*/  F2I.S64.TRUNC R2, R2 ;  /* 0x0000000200027311 */ /* 0x000e24000020d900 */
[----:B0-----:R-:W-:-:S05]  /*17e70*/  IMAD.MOV.U32 R5, RZ, RZ, R2 ;  /* 0x000000ffff057224 */ /* 0x001fca00078e0002 */
[----:B------:R-:W-:Y:S01]  /*17e80*/  STG.E.U8 desc[UR36][R16.64], R5 ;  /* 0x0000000510007986 */ /* 0x000fe2000c101124 */
[----:B------:R-:W-:Y:S05]  /*17e90*/  EXIT ;  /* 0x000000000000794d */ /* 0x000fea0003800000 */
.L_x_3470:
[----:B------:R-:W-:-:S09]  /*17ea0*/  UISETP.NE.AND UP0, UPT, UR4, 0x2, UPT ;  /* 0x000000020400788c */ /* 0x000fd2000bf05270 */
[----:B------:R-:W-:Y:S05]  /*17eb0*/  BRA.U !UP0, `(.L_x_3473) ;  /* 0x0000000108287547 */ /* 0x000fea000b800000 */
[----:B------:R-:W-:-:S09]  /*17ec0*/  UISETP.NE.AND UP0, UPT, UR4, 0x3, UPT ;  /* 0x000000030400788c */ /* 0x000fd2000bf05270 */
[----:B------:R-:W-:Y:S05]  /*17ed0*/  BRA.U !UP0, `(.L_x_3474) ;  /* 0x0000000108147547 */ /* 0x000fea000b800000 */
[----:B------:R-:W-:-:S09]  /*17ee0*/  UISETP.NE.AND UP0, UPT, UR4, 0x4, UPT ;  /* 0x000000040400788c */ /* 0x000fd2000bf05270 */
[----:B------:R-:W-:Y:S05]  /*17ef0*/  BRA.U UP0, `(.L_x_3472) ;  /* 0x0000000900387547 */ /* 0x000fea000b800000 */
[----:B------:R-:W0:Y:S02]  /*17f00*/  F2I.S64.TRUNC R2, R2 ;  /* 0x0000000200027311 */ /* 0x000e24000020d900 */
[----:B0-----:R-:W-:Y:S01]  /*17f10*/  STG.E.64 desc[UR36][R16.64], R2 ;  /* 0x0000000210007986 */ /* 0x001fe2000c101b24 */
[----:B------:R-:W-:Y:S05]  /*17f20*/  EXIT ;  /* 0x000000000000794d */ /* 0x000fea0003800000 */
.L_x_3474:
[----:B------:R-:W0:Y:S02]  /*17f30*/  F2I.FTZ.TRUNC.NTZ R3, R2 ;  /* 0x0000000200037305 */ /* 0x000e24000021f100 */
[----:B0-----:R-:W-:Y:S01]  /*17f40*/  STG.E desc[UR36][R16.64], R3 ;  /* 0x0000000310007986 */ /* 0x001fe2000c101924 */
[----:B------:R-:W-:Y:S05]  /*17f50*/  EXIT ;  /* 0x000000000000794d */ /* 0x000fea0003800000 */
.L_x_3473:
[----:B------:R-:W0:Y:S02]  /*17f60*/  F2I.FTZ.TRUNC.NTZ R3, R2 ;  /* 0x0000000200037305 */ /* 0x000e24000021f100 */
[----:B0-----:R-:W-:Y:S01]  /*17f70*/  STG.E.U16 desc[UR36][R16.64], R3 ;  /* 0x0000000310007986 */ /* 0x001fe2000c101524 */
[----:B------:R-:W-:Y:S05]  /*17f80*/  EXIT ;  /* 0x000000000000794d */ /* 0x000fea0003800000 */
.L_x_3469:
[----:B------:R-:W-:-:S09]  /*17f90*/  UISETP.GT.AND UP0, UPT, UR4, 0x6, UPT ;  /* 0x000000060400788c */ /* 0x000fd2000bf04270 */
[----:B------:R-:W-:Y:S05]  /*17fa0*/  BRA.U UP0, `(.L_x_3475) ;  /* 0x0000000100247547 */ /* 0x000fea000b800000 */
[----:B------:R-:W-:-:S09]  /*17fb0*/  UISETP.NE.AND UP0, UPT, UR4, 0x5, UPT ;  /* 0x000000050400788c */ /* 0x000fd2000bf05270 */
[----:B------:R-:W-:Y:S05]  /*17fc0*/  BRA.U !UP0, `(.L_x_3476) ;  /* 0x0000000108107547 */ /* 0x000fea000b800000 */
[----:B------:R-:W-:-:S09]  /*17fd0*/  UISETP.NE.AND UP0, UPT, UR4, 0x6, UPT ;  /* 0x000000060400788c */ /* 0x000fd2000bf05270 */
[----:B------:R-:W-:Y:S05]  /*17fe0*/  BRA.U UP0, `(.L_x_3472) ;  /* 0x0000000500fc7547 */ /* 0x000fea000b800000 */
[----:B------:R-:W-:Y:S01]  /*17ff0*/  STG.E desc[UR36][R16.64], R2 ;  /* 0x0000000210007986 */ /* 0x000fe2000c101924 */
[----:B------:R-:W-:Y:S05]  /*18000*/  EXIT ;  /* 0x000000000000794d */ /* 0x000fea0003800000 */
.L_x_3476:
[----:B------:R-:W-:-:S05]  /*18010*/  F2FP.F16.F32.PACK_AB R2, RZ, R2 ;  /* 0x00000002ff02723e */ /* 0x000fca00000000ff */
[----:B------:R-:W-:Y:S01]  /*18020*/  STG.E.U16 desc[UR36][R16.64], R2 ;  /* 0x0000000210007986 */ /* 0x000fe2000c101524 */
[----:B------:R-:W-:Y:S05]  /*18030*/  EXIT ;  /* 0x000000000000794d */ /* 0x000fea0003800000 */
.L_x_3475:
[----:B------:R-:W-:-:S09]  /*18040*/  UISETP.NE.AND UP0, UPT, UR4, 0x7, UPT ;  /* 0x000000070400788c */ /* 0x000fd2000bf05270 */
[----:B------:R-:W-:Y:S05]  /*18050*/  BRA.U !UP0, `(.L_x_3477) ;  /* 0x00000001082c7547 */ /* 0x000fea000b800000 */
[----:B------:R-:W-:-:S09]  /*18060*/  UISETP.NE.AND UP0, UPT, UR4, 0x8, UPT ;  /* 0x000000080400788c */ /* 0x000fd2000bf05270 */
[----:B------:R-:W-:Y:S05]  /*18070*/  BRA.U !UP0, `(.L_x_3478) ;  /* 0x0000000108147547 */ /* 0x000fea000b800000 */
[----:B------:R-:W-:-:S09]  /*18080*/  UISETP.NE.AND UP0, UPT, UR4, 0x9, UPT ;  /* 0x000000090400788c */ /* 0x000fd2000bf05270 */
[----:B------:R-:W-:Y:S05]  /*18090*/  BRA.U UP0, `(.L_x_3472) ;  /* 0x0000000500d07547 */ /* 0x000fea000b800000 */
[----:B------:R-:W-:-:S05]  /*180a0*/  IMAD.MOV.U32 R3, RZ, RZ, RZ ;  /* 0x000000ffff037224 */ /* 0x000fca00078e00ff */
[----:B------:R-:W-:Y:S01]  /*180b0*/  STG.E.64 desc[UR36][R16.64], R2 ;  /* 0x0000000210007986 */ /* 0x000fe2000c101b24 */
[----:B------:R-:W-:Y:S05]  /*180c0*/  EXIT ;  /* 0x000000000000794d */ /* 0x000fea0003800000 */
.L_x_3478:
[----:B------:R-:W-:-:S04]  /*180d0*/  F2FP.F16.F32.PACK_AB R3, RZ, R2 ;  /* 0x00000002ff03723e */ /* 0x000fc800000000ff */
[----:B------:R-:W-:-:S05]  /*180e0*/  PRMT R3, R3, 0x5410, RZ ;  /* 0x0000541003037816 */ /* 0x000fca00000000ff */
[----:B------:R-:W-:Y:S01]  /*180f0*/  STG.E desc[UR36][R16.64], R3 ;  /* 0x0000000310007986 */ /* 0x000fe2000c101924 */
[----:B------:R-:W-:Y:S05]  /*18100*/  EXIT ;  /* 0x000000000000794d */ /* 0x000fea0003800000 */
.L_x_3477:
[----:B------:R-:W-:-:S06]  /*18110*/  FMUL.FTZ R2, R2, 1 ;  /* 0x3f80000002027820 */ /* 0x000fcc0000410000 */
[----:B------:R-:W0:Y:S02]  /*18120*/  F2F.F64.F32 R2, R2 ;  /* 0x0000000200027310 */ /* 0x000e240000201800 */
[----:B0-----:R-:W-:Y:S01]  /*18130*/  STG.E.64 desc[UR36][R16.64], R2 ;  /* 0x0000000210007986 */ /* 0x001fe2000c101b24 */
[----:B------:R-:W-:Y:S05]  /*18140*/  EXIT ;  /* 0x000000000000794d */ /* 0x000fea0003800000 */
.L_x_3468:
        /* <DEDUP_REMOVED lines=11> */
[----:B0-----:R-:W-:Y:S01]  /*18200*/  STG.E.U16 desc[UR36][R16.64], R3 ;  /* 0x0000000310007986 */ /* 0x001fe2000c101524 */
[----:B------:R-:W-:Y:S05]  /*18210*/  EXIT ;  /* 0x000000000000794d */ /* 0x000fea0003800000 */
.L_x_3482:
[----:B------:R-:W-:Y:S01]  /*18220*/  LOP3.LUT R4, R2, 0x7fffffff, RZ, 0xc0, !PT ;  /* 0x7fffffff02047812 */ /* 0x000fe200078ec0ff */
[----:B------:R-:W-:Y:S01]  /*18230*/  BSSY.RECONVERGENT B0, `(.L_x_3483) ;  /* 0x0000012000007945 */ /* 0x000fe20003800200 */
[----:B------:R-:W-:Y:S02]  /*18240*/  HFMA2 R8, -RZ, RZ, 0, 7.62939453125e-06 ;  /* 0x00000080ff087431 */ /* 0x000fe400000001ff */
        /* <DEDUP_REMOVED lines=13> */
.L_x_3485:
[----:B------:R-:W-:-:S04]  /*18320*/  SHF.R.U32.HI R2, RZ, 0x18, R2 ;  /* 0x00000018ff027819 */ /* 0x000fc80000011602 */
[----:B------:R-:W-:-:S04]  /*18330*/  LOP3.LUT R2, R3, 0x80, R2, 0xf8, !PT ;  /* 0x0000008003027812 */ /* 0x000fc800078ef802 */
[----:B------:R-:W-:-:S07]  /*18340*/  PRMT R8, R2, 0x7610, R8 ;  /* 0x0000761002087816 */ /* 0x000fce0000000008 */
.L_x_3484:
[----:B------:R-:W-:Y:S05]  /*18350*/  BSYNC.RECONVERGENT B0 ;  /* 0x0000000000007941 */ /* 0x000fea0003800200 */
.L_x_3483:
[----:B------:R-:W-:Y:S01]  /*18360*/  STG.E.U8 desc[UR36][R16.64], R8 ;  /* 0x0000000810007986 */ /* 0x000fe2000c101124 */
[----:B------:R-:W-:Y:S05]  /*18370*/  EXIT ;  /* 0x000000000000794d */ /* 0x000fea0003800000 */
.L_x_3481:
        /* <DEDUP_REMOVED lines=16> */
.L_x_3488:
[----:B------:R-:W-:-:S04]  /*18480*/  SHF.R.U32.HI R2, RZ, 0x18, R2 ;  /* 0x00000018ff027819 */ /* 0x000fc80000011602 */
[----:B------:R-:W-:-:S04]  /*18490*/  LOP3.LUT R3, R3, 0x80, R2, 0xf8, !PT ;  /* 0x0000008003037812 */ /* 0x000fc800078ef802 */
[----:B------:R-:W-:-:S07]  /*184a0*/  PRMT R8, R3, 0x7610, R8 ;  /* 0x0000761003087816 */ /* 0x000fce0000000008 */
.L_x_3487:
[----:B------:R-:W-:Y:S05]  /*184b0*/  BSYNC.RECONVERGENT B0 ;  /* 0x0000000000007941 */ /* 0x000fea0003800200 */
.L_x_3486:
[----:B------:R-:W-:Y:S01]  /*184c0*/  STG.E.U8 desc[UR36][R16.64], R8 ;  /* 0x0000000810007986 */ /* 0x000fe2000c101124 */
[----:B------:R-:W-:Y:S05]  /*184d0*/  EXIT ;  /* 0x000000000000794d */ /* 0x000fea0003800000 */
.L_x_3480:
        /* <DEDUP_REMOVED lines=19> */
[----:B------:R-:W-:Y:S01]  /*18610*/  STG.E.U8 desc[UR36][R16.64], R3 ;  /* 0x0000000310007986 */ /* 0x000fe2000c101124 */
[----:B------:R-:W-:Y:S05]  /*18620*/  EXIT ;  /* 0x000000000000794d */ /* 0x000fea0003800000 */
.L_x_3490:
[----:B------:R-:W0:Y:S02]  /*18630*/  F2I.U64.TRUNC R2, R2 ;  /* 0x0000000200027311 */ /* 0x000e24000020d800 */
[----:B0-----:R-:W-:Y:S01]  /*18640*/  STG.E.64 desc[UR36][R16.64], R2 ;  /* 0x0000000210007986 */ /* 0x001fe2000c101b24 */
[----:B------:R-:W-:Y:S05]  /*18650*/  EXIT ;  /* 0x000000000000794d */ /* 0x000fea0003800000 */
.L_x_3489:
[----:B------:R-:W0:Y:S02]  /*18660*/  F2I.FTZ.U32.TRUNC.NTZ R3, R2 ;  /* 0x0000000200037305 */ /* 0x000e24000021f000 */
[----:B0-----:R-:W-:Y:S01]  /*18670*/  STG.E desc[UR36][R16.64], R3 ;  /* 0x0000000310007986 */ /* 0x001fe2000c101924 */
[----:B------:R-:W-:Y:S05]  /*18680*/  EXIT ;  /* 0x000000000000794d */ /* 0x000fea0003800000 */
.L_x_3479:
        /* <DEDUP_REMOVED lines=8> */
[----:B------:R-:W-:Y:S01]  /*18710*/  STG.E.U8 desc[UR36][R16.64], R3 ;  /* 0x0000000310007986 */ /* 0x000fe2000c101124 */
[----:B------:R-:W-:Y:S05]  /*18720*/  EXIT ;  /* 0x000000000000794d */ /* 0x000fea0003800000 */
.L_x_3492:
[----:B------:R-:W-:Y:S01]  /*18730*/  FMUL.FTZ R4, R2, 1 ;  /* 0x3f80000002047820 */ /* 0x000fe20000410000 */
[----:B------:R-:W-:-:S05]  /*18740*/  CS2R R6, SRZ ;  /* 0x0000000000067805 */ /* 0x000fca000001ff00 */
[----:B------:R-:W0:Y:S02]  /*18750*/  F2F.F64.F32 R4, R4 ;  /* 0x0000000400047310 */ /* 0x000e240000201800 */
[----:B0-----:R-:W-:Y:S01]  /*18760*/  STG.E.128 desc[UR36][R16.64], R4 ;  /* 0x0000000410007986 */ /* 0x001fe2000c101d24 */
[----:B------:R-:W-:Y:S05]  /*18770*/  EXIT ;  /* 0x000000000000794d */ /* 0x000fea0003800000 */
.L_x_3491:
[----:B------:R-:W-:-:S09]  /*18780*/  UISETP.NE.AND UP0, UPT, UR4, 0xf, UPT ;  /* 0x0000000f0400788c */ /* 0x000fd2000bf05270 */
[----:B------:R-:W-:Y:S05]  /*18790*/  BRA.U !UP0, `(.L_x_3493) ;  /* 0x0000000108e07547 */ /* 0x000fea000b800000 */
[----:B------:R-:W-:-:S09]  /*187a0*/  UISETP.NE.AND UP0, UPT, UR4, 0x17, UPT ;  /* 0x000000170400788c */ /* 0x000fd2000bf05270 */
[----:B------:R-:W-:Y:S05]  /*187b0*/  BRA.U !UP0, `(.L_x_3494) ;  /* 0x00000001088c7547 */ /* 0x000fea000b800000 */
[----:B------:R-:W-:-:S09]  /*187c0*/  UISETP.NE.AND UP0, UPT, UR4, 0x18, UPT ;  /* 0x000000180400788c */ /* 0x000fd2000bf05270 */
[----:B------:R-:W-:Y:S05]  /*187d0*/  BRA.U !UP0, `(.L_x_3495) ;  /* 0x0000000108447547 */ /* 0x000fea000b800000 */
.L_x_3472:
        /* <DEDUP_REMOVED lines=16> */
.L_x_3496:
[----:B------:R-:W-:Y:S05]  /*188e0*/  EXIT ;  /* 0x000000000000794d */ /* 0x000fea0003800000 */
.L_x_3495:
        /* <DEDUP_REMOVED lines=12> */
.L_x_3498:
[----:B------:R-:W-:Y:S05]  /*189b0*/  BSYNC.RECONVERGENT B0 ;  /* 0x0000000000007941 */ /* 0x000fea0003800200 */
.L_x_3497:
[----:B------:R-:W-:-:S05]  /*189c0*/  LOP3.LUT R3, R0, 0x80, R5, 0xf8, !PT ;  /* 0x0000008000037812 */ /* 0x000fca00078ef805 */
[----:B------:R-:W-:Y:S01]  /*189d0*/  STG.E.U8 desc[UR36][R16.64], R3 ;  /* 0x0000000310007986 */ /* 0x000fe2000c101124 */
[----:B------:R-:W-:Y:S05]  /*189e0*/  EXIT ;  /* 0x000000000000794d */ /* 0x000fea0003800000 */
.L_x_3494:
        /* <DEDUP_REMOVED lines=11> */
.L_x_3500:
[----:B------:R-:W-:Y:S01]  /*18aa0*/  IMAD.MOV.U32 R0, RZ, RZ, 0x7f ;  /* 0x0000007fff007424 */ /* 0x000fe200078e00ff */
[----:B------:R-:W-:-:S04]  /*18ab0*/  ISETP.GT.U32.AND P0, PT, R4, 0x7f800000, PT ;  /* 0x7f8000000400780c */ /* 0x000fc80003f04070 */
[----:B------:R-:W-:-:S09]  /*18ac0*/  SEL R0, R0, 0x7c, P0 ;  /* 0x0000007c00007807 */ /* 0x000fd20000000000 */
.L_x_3501:
[----:B------:R-:W-:Y:S05]  /*18ad0*/  BSYNC.RECONVERGENT B0 ;  /* 0x0000000000007941 */ /* 0x000fea0003800200 */
.L_x_3499:
[----:B------:R-:W-:-:S04]  /*18ae0*/  SHF.R.U32.HI R3, RZ, 0x18, R2 ;  /* 0x00000018ff037819 */ /* 0x000fc80000011602 */
[----:B------:R-:W-:-:S05]  /*18af0*/  LOP3.LUT R3, R0, 0x80, R3, 0xf8, !PT ;  /* 0x0000008000037812 */ /* 0x000fca00078ef803 */
[----:B------:R-:W-:Y:S01]  /*18b00*/  STG.E.U8 desc[UR36][R16.64], R3 ;  /* 0x0000000310007986 */ /* 0x000fe2000c101124 */
[----:B------:R-:W-:Y:S05]  /*18b10*/  EXIT ;  /* 0x000000000000794d */ /* 0x000fea0003800000 */
.L_x_3493:
[----:B------:R-:W-:-:S05]  /*18b20*/  F2FP.BF16.F32.PACK_AB R2, RZ, R2 ;  /* 0x00000002ff02723e */ /* 0x000fca00000010ff */
[----:B------:R-:W-:Y:S01]  /*18b30*/  STG.E.U16 desc[UR36][R16.64], R2 ;  /* 0x0000000210007986 */ /* 0x000fe2000c101524 */
[----:B------:R-:W-:Y:S05]  /*18b40*/  EXIT ;  /* 0x000000000000794d */ /* 0x000fea0003800000 */
.L_x_3502:
        /* <DEDUP_REMOVED lines=11> */
.L_x_9253:


//--------------------- .text._ZN2at6native27unrolled_elementwise_kernelIZZZNS0_14glu_jvp_kernelERNS_18TensorIteratorBaseEENKUlvE_clEvENKUlvE0_clEvEUlffffE_St5arrayIPcLm5EELi4E23TrivialOffsetCalculatorILi4EjESA_ILi1EjENS0_6memory12LoadWithCastILi4EEENSD_13StoreWithCastILi1EEEEEviT_T0_T2_T3_T4_T5_ --------------------------
	.section	.text._ZN2at6native27unrolled_elementwise_kernelIZZZNS0_14glu_jvp_kernelERNS_18TensorIteratorBaseEENKUlvE_clEvENKUlvE0_clEvEUlffffE_St5arrayIPcLm5EELi4E23TrivialOffsetCalculatorILi4EjESA_ILi1EjENS0_6memory12LoadWithCastILi4EEENSD_13StoreWithCastILi1EEEEEviT_T0_T2_T3_T4_T5_,"ax",@progbits
	.align	128
        .global         _ZN2at6native27unrolled_elementwise_kernelIZZZNS0_14glu_jvp_kernelERNS_18TensorIteratorBaseEENKUlvE_clEvENKUlvE0_clEvEUlffffE_St5arrayIPcLm5EELi4E23TrivialOffsetCalculatorILi4EjESA_ILi1EjENS0_6memory12LoadWithCastILi4EEENSD_13StoreWithCastILi1EEEEEviT_T0_T2_T3_T4_T5_
        .type           _ZN2at6native27unrolled_elementwise_kernelIZZZNS0_14glu_jvp_kernelERNS_18TensorIteratorBaseEENKUlvE_clEvENKUlvE0_clEvEUlffffE_St5arrayIPcLm5EELi4E23TrivialOffsetCalculatorILi4EjESA_ILi1EjENS0_6memory12LoadWithCastILi4EEENSD_13StoreWithCastILi1EEEEEviT_T0_T2_T3_T4_T5_,@function
        .size           _ZN2at6native27unrolled_elementwise_kernelIZZZNS0_14glu_jvp_kernelERNS_18TensorIteratorBaseEENKUlvE_clEvENKUlvE0_clEvEUlffffE_St5arrayIPcLm5EELi4E23TrivialOffsetCalculatorILi4EjESA_ILi1EjENS0_6memory12LoadWithCastILi4EEENSD_13StoreWithCastILi1EEEEEviT_T0_T2_T3_T4_T5_,(.L_x_9254 - _ZN2at6native27unrolled_elementwise_kernelIZZZNS0_14glu_jvp_kernelERNS_18TensorIteratorBaseEENKUlvE_clEvENKUlvE0_clEvEUlffffE_St5arrayIPcLm5EELi4E23TrivialOffsetCalculatorILi4EjESA_ILi1EjENS0_6memory12LoadWithCastILi4EEENSD_13StoreWithCastILi1EEEEEviT_T0_T2_T3_T4_T5_)
        .other          _ZN2at6native27unrolled_elementwise_kernelIZZZNS0_14glu_jvp_kernelERNS_18TensorIteratorBaseEENKUlvE_clEvENKUlvE0_clEvEUlffffE_St5arrayIPcLm5EELi4E23TrivialOffsetCalculatorILi4EjESA_ILi1EjENS0_6memory12LoadWithCastILi4EEENSD_13StoreWithCastILi1EEEEEviT_T0_T2_T3_T4_T5_,@"STO_CUDA_ENTRY STV_DEFAULT"
_ZN2at6native27unrolled_elementwise_kernelIZZZNS0_14glu_jvp_kernelERNS_18TensorIteratorBaseEENKUlvE_clEvENKUlvE0_clEvEUlffffE_St5arrayIPcLm5EELi4E23TrivialOffsetCalculatorILi4EjESA_ILi1EjENS0_6memory12LoadWithCastILi4EEENSD_13StoreWithCastILi1EEEEEviT_T0_T2_T3_T4_T5_:
.text._ZN2at6native27unrolled_elementwise_kernelIZZZNS0_14glu_jvp_kernelERNS_18TensorIteratorBaseEENKUlvE_clEvENKUlvE0_clEvEUlffffE_St5arrayIPcLm5EELi4E23TrivialOffsetCalculatorILi4EjESA_ILi1EjENS0_6memory12LoadWithCastILi4EEENSD_13StoreWithCastILi1EEEEEviT_T0_T2_T3_T4_T5_:
[----:B------:R-:W0:Y:S01]  /*0000*/  LDC R1, c[0x0][0x37c] ;  /* 0x0000df00ff017b82 */ /* 0x000e220000000800 */
[----:B------:R-:W1:Y:S07]  /*0010*/  S2R R2, SR_CTAID.X ;  /* 0x0000000000027919 */ /* 0x000e6e0000002500 */
[----:B------:R-:W1:Y:S01]  /*0020*/  LDC R3, c[0x0][0x380] ;  /* 0x0000e000ff037b82 */ /* 0x000e620000000800 */
[----:B------:R-:W2:Y:S01]  /*0030*/  LDCU UR38, c[0x0][0x3b4] ;  /* 0x00007680ff2677ac */ /* 0x000ea20008000800 */
[----:B------:R-:W-:Y:S01]  /*0040*/  BSSY.RECONVERGENT B7, `(.L_x_3503) ;  /* 0x00003b7000077945 */ /* 0x000fe20003800200 */
[----:B------:R-:W3:Y:S01]  /*0050*/  S2R R33, SR_TID.X ;  /* 0x0000000000217919 */ /* 0x000ee20000002100 */
[----:B------:R-:W-:Y:S01]  /*0060*/  IMAD.MOV.U32 R16, RZ, RZ, -0x80000000 ;  /* 0x80000000ff107424 */ /* 0x000fe200078e00ff */
[----:B------:R-:W4:Y:S01]  /*0070*/  LDCU.64 UR36, c[0x0][0x358] ;  /* 0x00006b00ff2477ac */ /* 0x000f220008000a00 */
[----:B------:R-:W-:Y:S01]  /*0080*/  IMAD.MOV.U32 R17, RZ, RZ, RZ ;  /* 0x000000ffff117224 */ /* 0x000fe200078e00ff */
[----:B------:R-:W-:Y:S01]  /*0090*/  CS2R R18, SRZ ;  /* 0x0000000000127805 */ /* 0x000fe2000001ff00 */
[----:B--2---:R-:W-:-:S02]  /*00a0*/  UPRMT UR39, UR38, 0x7773, URZ ;  /* 0x0000777326277896 */ /* 0x004fc400080000ff */
[----:B------:R-:W-:Y:S02]  /*00b0*/  UPRMT UR40, UR38, 0x7772, URZ ;  /* 0x0000777226287896 */ /* 0x000fe400080000ff */
[----:B------:R-:W-:Y:S02]  /*00c0*/  UPRMT UR41, UR38, 0x7771, URZ ;  /* 0x0000777126297896 */ /* 0x000fe400080000ff */
[----:B------:R-:W-:Y:S01]  /*00d0*/  UPRMT UR42, UR38, 0x7770, URZ ;  /* 0x00007770262a7896 */ /* 0x000fe200080000ff */
[----:B-1----:R-:W-:Y:S02]  /*00e0*/  IMAD R34, R2, -0x200, R3 ;  /* 0xfffffe0002227824 */ /* 0x002fe400078e0203 */
[----:B---3--:R-:W-:-:S03]  /*00f0*/  IMAD.MOV.U32 R23, RZ, RZ, R33 ;  /* 0x000000ffff177224 */ /* 0x008fc600078e0021 */
[----:B------:R-:W-:-:S13]  /*0100*/  ISETP.GE.AND P0, PT, R33, R34, PT ;  /* 0x000000222100720c */ /* 0x000fda0003f06270 */
[----:B0---4-:R-:W-:Y:S05]  /*0110*/  @P0 BRA `(.L_x_3504) ;  /* 0x0000003800a40947 */ /* 0x011fea0003800000 */
[----:B------:R-:W0:Y:S01]  /*0120*/  LDCU UR4, c[0x0][0x3b8] ;  /* 0x00007700ff0477ac */ /* 0x000e220008000800 */
[----:B------:R-:W1:Y:S01]  /*0130*/  LDC.64 R4, c[0x0][0x390] ;  /* 0x0000e400ff047b82 */ /* 0x000e620000000a00 */
[----:B------:R-:W-:Y:S01]  /*0140*/  IMAD R16, R2, 0x200, R23 ;  /* 0x0000020002107824 */ /* 0x000fe200078e0217 */
[----:B------:R-:W-:Y:S03]  /*0150*/  BSSY.RECONVERGENT B6, `(.L_x_3505) ;  /* 0x00000e6000067945 */ /* 0x000fe60003800200 */
        /* <DEDUP_REMOVED lines=17> */
.L_x_3509:
[----:B------:R-:W2:Y:S02]  /*0270*/  LDG.E.U8 R4, desc[UR36][R4.64] ;  /* 0x0000002404047981 */ /* 0x000ea4000c1e1100 */
[----:B--2---:R-:W-:Y:S01]  /*0280*/  I2FP.F32.U32 R17, R4 ;  /* 0x0000000400117245 */ /* 0x004fe20000201000 */
[----:B------:R-:W-:Y:S06]  /*0290*/  BRA `(.L_x_3511) ;  /* 0x0000000c00447947 */ /* 0x000fec0003800000 */
.L_x_3508:
        /* <DEDUP_REMOVED lines=9> */
.L_x_3513:
[----:B------:R-:W2:Y:S02]  /*0330*/  LDG.E R4, desc[UR36][R4.64] ;  /* 0x0000002404047981 */ /* 0x000ea4000c1e1900 */
[----:B--2---:R-:W-:Y:S01]  /*0340*/  I2FP.F32.S32 R17, R4 ;  /* 0x0000000400117245 */ /* 0x004fe20000201400 */
[----:B------:R-:W-:Y:S06]  /*0350*/  BRA `(.L_x_3511) ;  /* 0x0000000c00147947 */ /* 0x000fec0003800000 */
.L_x_3512:
[----:B------:R-:W2:Y:S02]  /*0360*/  LDG.E.U16 R4, desc[UR36][R4.64] ;  /* 0x0000002404047981 */ /* 0x000ea4000c1e1500 */
[----:B--2---:R0:W1:Y:S01]  /*0370*/  I2F.S16 R17, R4 ;  /* 0x0000000400117306 */ /* 0x0040620000101400 */
[----:B------:R-:W-:Y:S05]  /*0380*/  BRA `(.L_x_3511) ;  /* 0x0000000c00087947 */ /* 0x000fea0003800000 */
.L_x_3507:
        /* <DEDUP_REMOVED lines=8> */
.L_x_3515:
[----:B------:R-:W2:Y:S02]  /*0410*/  LDG.E.U16 R4, desc[UR36][R4.64] ;  /* 0x0000002404047981 */ /* 0x000ea4000c1e1500 */
[----:B--2---:R-:W-:Y:S01]  /*0420*/  HADD2.F32 R17, -RZ, R4.H0_H0 ;  /* 0x20000004ff117230 */ /* 0x004fe20000004100 */
[----:B------:R-:W-:Y:S06]  /*0430*/  BRA `(.L_x_3511) ;  /* 0x0000000800dc7947 */ /* 0x000fec0003800000 */
.L_x_3514:
        /* <DEDUP_REMOVED lines=8> */
.L_x_3517:
[----:B------:R-:W2:Y:S02]  /*04c0*/  LDG.E.U16 R4, desc[UR36][R4.64] ;  /* 0x0000002404047981 */ /* 0x000ea4000c1e1500 */
[----:B--2---:R-:W-:Y:S01]  /*04d0*/  HADD2.F32 R17, -RZ, R4.H0_H0 ;  /* 0x20000004ff117230 */ /* 0x004fe20000004100 */
[----:B------:R-:W-:Y:S06]  /*04e0*/  BRA `(.L_x_3511) ;  /* 0x0000000800b07947 */ /* 0x000fec0003800000 */
.L_x_3516:
        /* <DEDUP_REMOVED lines=11> */
.L_x_3506:
        /* <DEDUP_REMOVED lines=12> */
.L_x_3520:
        /* <DEDUP_REMOVED lines=11> */
.L_x_3519:
        /* <DEDUP_REMOVED lines=25> */
.L_x_3522:
        /* <DEDUP_REMOVED lines=12> */
.L_x_3521:
[----:B------:R-:W2:Y:S02]  /*0960*/  LDG.E.U16 R4, desc[UR36][R4.64] ;  /* 0x0000002404047981 */ /* 0x000ea4000c1e1500 */
[----:B--2---:R-:W-:Y:S01]  /*0970*/  IMAD.U32 R17, R4, 0x10000, RZ ;  /* 0x0001000004117824 */ /* 0x004fe200078e00ff */
[----:B------:R-:W-:Y:S06]  /*0980*/  BRA `(.L_x_3511) ;  /* 0x0000000400887947 */ /* 0x000fec0003800000 */
.L_x_3518:
        /* <DEDUP_REMOVED lines=11> */
.L_x_3525:
        /* <DEDUP_REMOVED lines=20> */
.L_x_3527:
[----:B------:R-:W-:Y:S05]  /*0b80*/  BSYNC.RECONVERGENT B0 ;  /* 0x0000000000007941 */ /* 0x000fea0003800200 */
.L_x_3526:
[----:B------:R-:W-:Y:S01]  /*0b90*/  IMAD.SHL.U32 R0, R0, 0x100000, RZ ;  /* 0x0010000000007824 */ /* 0x000fe200078e00ff */
[----:B------:R-:W-:-:S04]  /*0ba0*/  LEA R3, R3, 0x3b800000, 0x17 ;  /* 0x3b80000003037811 */ /* 0x000fc800078eb8ff */
[----:B------:R-:W-:Y:S01]  /*0bb0*/  LOP3.LUT R17, R3, R0, R17, 0xfe, !PT ;  /* 0x0000000003117212 */ /* 0x000fe200078efe11 */
[----:B------:R-:W-:Y:S06]  /*0bc0*/  BRA `(.L_x_3511) ;  /* 0x0000000000f87947 */ /* 0x000fec0003800000 */
.L_x_3524:
        /* <DEDUP_REMOVED lines=20> */
.L_x_3529:
[----:B------:R-:W-:Y:S05]  /*0d10*/  BSYNC.RECONVERGENT B0 ;  /* 0x0000000000007941 */ /* 0x000fea0003800200 */
.L_x_3528:
[----:B------:R-:W-:Y:S01]  /*0d20*/  IMAD.SHL.U32 R0, R0, 0x200000, RZ ;  /* 0x0020000000007824 */ /* 0x000fe200078e00ff */
[----:B------:R-:W-:-:S04]  /*0d30*/  LEA R3, R3, 0x37800000, 0x17 ;  /* 0x3780000003037811 */ /* 0x000fc800078eb8ff */
[----:B------:R-:W-:Y:S01]  /*0d40*/  LOP3.LUT R17, R3, R0, R17, 0xfe, !PT ;  /* 0x0000000003117212 */ /* 0x000fe200078efe11 */
[----:B------:R-:W-:Y:S06]  /*0d50*/  BRA `(.L_x_3511) ;  /* 0x0000000000947947 */ /* 0x000fec0003800000 */
.L_x_3523:
[----:B------:R-:W-:-:S09]  /*0d60*/  UISETP.NE.AND UP0, UPT, UR4, 0x1c, UPT ;  /* 0x0000001c0400788c */ /* 0x000fd2000bf05270 */
[----:B------:R-:W-:Y:S05]  /*0d70*/  BRA.U !UP0, `(.L_x_3530) ;  /* 0x0000000108847547 */ /* 0x000fea000b800000 */
[----:B------:R-:W-:-:S09]  /*0d80*/  UISETP.NE.AND UP0, UPT, UR4, 0x1d, UPT ;  /* 0x0000001d0400788c */ /* 0x000fd2000bf05270 */
[----:B------:R-:W-:Y:S05]  /*0d90*/  BRA.U !UP0, `(.L_x_3531) ;  /* 0x0000000108707547 */ /* 0x000fea000b800000 */
[----:B------:R-:W-:-:S09]  /*0da0*/  UISETP.NE.AND UP0, UPT, UR4, 0x2c, UPT ;  /* 0x0000002c0400788c */ /* 0x000fd2000bf05270 */
[----:B------:R-:W-:Y:S05]  /*0db0*/  BRA.U !UP0, `(.L_x_3532) ;  /* 0x0000000108487547 */ /* 0x000fea000b800000 */
.L_x_3510:
        /* <DEDUP_REMOVED lines=16> */
.L_x_3533:
[----:B------:R-:W-:Y:S01]  /*0ec0*/  IMAD.MOV.U32 R17, RZ, RZ, RZ ;  /* 0x000000ffff117224 */ /* 0x000fe200078e00ff */
[----:B------:R-:W-:Y:S06]  /*0ed0*/  BRA `(.L_x_3511) ;  /* 0x0000000000347947 */ /* 0x000fec0003800000 */
.L_x_3532:
        /* <DEDUP_REMOVED lines=8> */
.L_x_3531:
[----:B------:R-:W2:Y:S02]  /*0f60*/  LDG.E.64 R4, desc[UR36][R4.64] ;  /* 0x0000002404047981 */ /* 0x000ea4000c1e1b00 */
[----:B--2---:R0:W1:Y:S02]  /*0f70*/  I2F.U64 R17, R4 ;  /* 0x0000000400117312 */ /* 0x0040640000301000 */
[----:B01----:R-:W-:Y:S05]  /*0f80*/  BRA `(.L_x_3511) ;  /* 0x0000000000087947 */ /* 0x003fea0003800000 */
.L_x_3530:
[----:B------:R-:W2:Y:S02]  /*0f90*/  LDG.E R4, desc[UR36][R4.64] ;  /* 0x0000002404047981 */ /* 0x000ea4000c1e1900 */
[----:B--2---:R-:W-:-:S07]  /*0fa0*/  I2FP.F32.U32 R17, R4 ;  /* 0x0000000400117245 */ /* 0x004fce0000201000 */
.L_x_3511:
[----:B------:R-:W-:Y:S05]  /*0fb0*/  BSYNC.RECONVERGENT B6 ;  /* 0x0000000000067941 */ /* 0x000fea0003800200 */
.L_x_3505:
[----:B0-2-4-:R-:W0:Y:S01]  /*0fc0*/  LDC.64 R4, c[0x0][0x398] ;  /* 0x0000e600ff047b82 */ /* 0x015e220000000a00 */
[----:B------:R-:W2:Y:S01]  /*0fd0*/  LDCU UR5, c[0x0][0x3bc] ;  /* 0x00007780ff0577ac */ /* 0x000ea20008000800 */
[----:B------:R-:W-:Y:S01]  /*0fe0*/  BSSY.RECONVERGENT B6, `(.L_x_3534) ;  /* 0x00000e7000067945 */ /* 0x000fe20003800200 */
[----:B------:R-:W-:-:S04]  /*0ff0*/  UPRMT UR4, UR38, 0x7771, URZ ;  /* 0x0000777126047896 */ /* 0x000fc800080000ff */
[----:B------:R-:W-:Y:S01]  /*1000*/  UISETP.GT.AND UP0, UPT, UR4, 0x9, UPT ;  /* 0x000000090400788c */ /* 0x000fe2000bf04270 */
[----:B--2---:R-:W-:-:S05]  /*1010*/  IMAD R3, R16, UR5, RZ ;  /* 0x0000000510037c24 */ /* 0x004fca000f8e02ff */
        /* <DEDUP_REMOVED lines=14> */
.L_x_3538:
[----:B------:R-:W2:Y:S02]  /*1100*/  LDG.E.U8 R4, desc[UR36][R4.64] ;  /* 0x0000002404047981 */ /* 0x000ea4000c1e1100 */
[----:B--2---:R-:W-:Y:S01]  /*1110*/  I2FP.F32.U32 R22, R4 ;  /* 0x0000000400167245 */ /* 0x004fe20000201000 */
[----:B------:R-:W-:Y:S06]  /*1120*/  BRA `(.L_x_3540) ;  /* 0x0000000c00487947 */ /* 0x000fec0003800000 */
.L_x_3537:
        /* <DEDUP_REMOVED lines=9> */
.L_x_3542:
[----:B------:R-:W2:Y:S02]  /*11c0*/  LDG.E R4, desc[UR36][R4.64] ;  /* 0x0000002404047981 */ /* 0x000ea4000c1e1900 */
[----:B--2---:R-:W-:Y:S01]  /*11d0*/  I2FP.F32.S32 R22, R4 ;  /* 0x0000000400167245 */ /* 0x004fe20000201400 */
[----:B------:R-:W-:Y:S06]  /*11e0*/  BRA `(.L_x_3540) ;  /* 0x0000000c00187947 */ /* 0x000fec0003800000 */
.L_x_3541:
[----:B------:R-:W2:Y:S02]  /*11f0*/  LDG.E.U16 R4, desc[UR36][R4.64] ;  /* 0x0000002404047981 */ /* 0x000ea4000c1e1500 */
[----:B--2---:R4:W0:Y:S01]  /*1200*/  I2F.S16 R22, R4 ;  /* 0x0000000400167306 */ /* 0x0048220000101400 */
[----:B------:R-:W-:Y:S05]  /*1210*/  BRA `(.L_x_3540) ;  /* 0x0000000c000c7947 */ /* 0x000fea0003800000 */
.L_x_3536:
        /* <DEDUP_REMOVED lines=8> */
.L_x_3544:
[----:B------:R-:W2:Y:S02]  /*12a0*/  LDG.E.U16 R4, desc[UR36][R4.64] ;  /* 0x0000002404047981 */ /* 0x000ea4000c1e1500 */
[----:B--2---:R-:W-:Y:S01]  /*12b0*/  HADD2.F32 R22, -RZ, R4.H0_H0 ;  /* 0x20000004ff167230 */ /* 0x004fe20000004100 */
[----:B------:R-:W-:Y:S06]  /*12c0*/  BRA `(.L_x_3540) ;  /* 0x0000000800e07947 */ /* 0x000fec0003800000 */
.L_x_3543:
        /* <DEDUP_REMOVED lines=8> */
.L_x_3546:
[----:B------:R-:W2:Y:S02]  /*1350*/  LDG.E.U16 R4, desc[UR36][R4.64] ;  /* 0x0000002404047981 */ /* 0x000ea4000c1e1500 */
[----:B--2---:R-:W-:Y:S01]  /*1360*/  HADD2.F32 R22, -RZ, R4.H0_H0 ;  /* 0x20000004ff167230 */ /* 0x004fe20000004100 */
[----:B------:R-:W-:Y:S06]  /*1370*/  BRA `(.L_x_3540) ;  /* 0x0000000800b47947 */ /* 0x000fec0003800000 */
.L_x_3545:
        /* <DEDUP_REMOVED lines=11> */
.L_x_3535:
        /* <DEDUP_REMOVED lines=12> */
.L_x_3549:
        /* <DEDUP_REMOVED lines=11> */
.L_x_3548:
        /* <DEDUP_REMOVED lines=25> */
.L_x_3551:
        /* <DEDUP_REMOVED lines=11> */
[----:B------:R-:W-:Y:S01]  /*17e0*/  LOP3.LUT R22, R0, 0x80000000, R3, 0xf8, !PT ;  /* 0x8000000000167812 */ /* 0x000fe200078ef803 */
[----:B------:R-:W-:Y:S06]  /*17f0*/  BRA `(.L_x_3540) ;  /* 0x0000000400947947 */ /* 0x000fec0003800000 */
.L_x_3550:
[----:B------:R-:W2:Y:S02]  /*1800*/  LDG.E.U16 R4, desc[UR36][R4.64] ;  /* 0x0000002404047981 */ /* 0x000ea4000c1e1500 */
[----:B--2---:R-:W-:Y:S01]  /*1810*/  IMAD.U32 R22, R4, 0x10000, RZ ;  /* 0x0001000004167824 */ /* 0x004fe200078e00ff */
[----:B------:R-:W-:Y:S06]  /*1820*/  BRA `(.L_x_3540) ;  /* 0x0000000400887947 */ /* 0x000fec0003800000 */
.L_x_3547:
        /* <DEDUP_REMOVED lines=11> */
.L_x_3554:
        /* <DEDUP_REMOVED lines=20> */
.L_x_3556:
[----:B------:R-:W-:Y:S05]  /*1a20*/  BSYNC.RECONVERGENT B0 ;  /* 0x0000000000007941 */ /* 0x000fea0003800200 */
.L_x_3555:
[----:B------:R-:W-:Y:S01]  /*1a30*/  IMAD.SHL.U32 R0, R0, 0x100000, RZ ;  /* 0x0010000000007824 */ /* 0x000fe200078e00ff */
[----:B------:R-:W-:-:S04]  /*1a40*/  LEA R3, R3, 0x3b800000, 0x17 ;  /* 0x3b80000003037811 */ /* 0x000fc800078eb8ff */
[----:B------:R-:W-:Y:S01]  /*1a50*/  LOP3.LUT R22, R3, R0, R7, 0xfe, !PT ;  /* 0x0000000003167212 */ /* 0x000fe200078efe07 */
[----:B------:R-:W-:Y:S06]  /*1a60*/  BRA `(.L_x_3540) ;  /* 0x0000000000f87947 */ /* 0x000fec0003800000 */
.L_x_3553:
        /* <DEDUP_REMOVED lines=20> */
.L_x_3558:
[----:B------:R-:W-:Y:S05]  /*1bb0*/  BSYNC.RECONVERGENT B0 ;  /* 0x0000000000007941 */ /* 0x000fea0003800200 */
.L_x_3557:
[----:B------:R-:W-:Y:S01]  /*1bc0*/  IMAD.SHL.U32 R0, R0, 0x200000, RZ ;  /* 0x0020000000007824 */ /* 0x000fe200078e00ff */
[----:B------:R-:W-:-:S04]  /*1bd0*/  LEA R3, R3, 0x37800000, 0x17 ;  /* 0x3780000003037811 */ /* 0x000fc800078eb8ff */
[----:B------:R-:W-:Y:S01]  /*1be0*/  LOP3.LUT R22, R3, R0, R7, 0xfe, !PT ;  /* 0x0000000003167212 */ /* 0x000fe200078efe07 */
[----:B------:R-:W-:Y:S06]  /*1bf0*/  BRA `(.L_x_3540) ;  /* 0x0000000000947947 */ /* 0x000fec0003800000 */
.L_x_3552:
[----:B------:R-:W-:-:S09]  /*1c00*/  UISETP.NE.AND UP0, UPT, UR4, 0x1c, UPT ;  /* 0x0000001c0400788c */ /* 0x000fd2000bf05270 */
[----:B------:R-:W-:Y:S05]  /*1c10*/  BRA.U !UP0, `(.L_x_3559) ;  /* 0x0000000108847547 */ /* 0x000fea000b800000 */
[----:B------:R-:W-:-:S09]  /*1c20*/  UISETP.NE.AND UP0, UPT, UR4, 0x1d, UPT ;  /* 0x0000001d0400788c */ /* 0x000fd2000bf05270 */
[----:B------:R-:W-:Y:S05]  /*1c30*/  BRA.U !UP0, `(.L_x_3560) ;  /* 0x0000000108707547 */ /* 0x000fea000b800000 */
[----:B------:R-:W-:-:S09]  /*1c40*/  UISETP.NE.AND UP0, UPT, UR4, 0x2c, UPT ;  /* 0x0000002c0400788c */ /* 0x000fd2000bf05270 */
[----:B------:R-:W-:Y:S05]  /*1c50*/  BRA.U !UP0, `(.L_x_3561) ;  /* 0x0000000108487547 */ /* 0x000fea000b800000 */
.L_x_3539:
[----:B------:R-:W-:Y:S01]  /*1c60*/  MOV R0, 0x0 ;  /* 0x0000000000007802 */ /* 0x000fe20000000f00 */
[----:B------:R-:W0:Y:S01]  /*1c70*/  LDCU.64 UR4, c[0x4][0x128] ;  /* 0x01002500ff0477ac */ /* 0x000e220008000a00 */
[----:B------:R-:W-:Y:S02]  /*1c80*/  IMAD.MOV.U32 R8, RZ, RZ, 0x4e ;  /* 0x0000004eff087424 */ /* 0x000fe400078e00ff */
[----:B------:R2:W4:Y:S01]  /*1c90*/  LDC.64 R14, c[0x4][R0] ;  /* 0x01000000000e7b82 */ /* 0x0005220000000a00 */
[----:B------:R-:W1:Y:S01]  /*1ca0*/  LDCU.64 UR6, c[0x4][0x130] ;  /* 0x01002600ff0677ac */ /* 0x000e620008000a00 */
[----:B------:R-:W-:Y:S02]  /*1cb0*/  IMAD.MOV.U32 R12, RZ, RZ, 0x1 ;  /* 0x00000001ff0c7424 */ /* 0x000fe400078e00ff */
[----:B------:R-:W-:Y:S01]  /*1cc0*/  IMAD.MOV.U32 R13, RZ, RZ, RZ ;  /* 0x000000ffff0d7224 */ /* 0x000fe200078e00ff */
[----:B------:R-:W3:Y:S01]  /*1cd0*/  LDCU.64 UR8, c[0x4][0x18] ;  /* 0x01000300ff0877ac */ /* 0x000ee20008000a00 */
[----:B0-----:R-:W-:-:S02]  /*1ce0*/  IMAD.U32 R4, RZ, RZ, UR4 ;  /* 0x00000004ff047e24 */ /* 0x001fc4000f8e00ff */
[----:B------:R-:W-:Y:S02]  /*1cf0*/  IMAD.U32 R5, RZ, RZ, UR5 ;  /* 0x00000005ff057e24 */ /* 0x000fe4000f8e00ff */
[----:B-1----:R-:W-:Y:S02]  /*1d00*/  IMAD.U32 R6, RZ, RZ, UR6 ;  /* 0x00000006ff067e24 */ /* 0x002fe4000f8e00ff */
[----:B------:R-:W-:Y:S02]  /*1d10*/  IMAD.U32 R7, RZ, RZ, UR7 ;  /* 0x00000007ff077e24 */ /* 0x000fe4000f8e00ff */
[----:B---3--:R-:W-:Y:S02]  /*1d20*/  IMAD.U32 R10, RZ, RZ, UR8 ;  /* 0x00000008ff0a7e24 */ /* 0x008fe4000f8e00ff */
[----:B--2---:R-:W-:-:S07]  /*1d30*/  IMAD.U32 R11, RZ, RZ, UR9 ;  /* 0x00000009ff0b7e24 */ /* 0x004fce000f8e00ff */
[----:B------:R-:W-:-:S07]  /*1d40*/  LEPC R20, `(.L_x_3562) ;  /* 0x000000001014794e */ /* 0x000fce0000000000 */
[----:B----45:R-:W-:Y:S05]  /*1d50*/  CALL.ABS.NOINC R14 ;  /* 0x000000000e007343 */ /* 0x030fea0003c00000 */
.L_x_3562:
[----:B------:R-:W-:Y:S01]  /*1d60*/  IMAD.MOV.U32 R22, RZ, RZ, RZ ;  /* 0x000000ffff167224 */ /* 0x000fe200078e00ff */
[----:B------:R-:W-:Y:S06]  /*1d70*/  BRA `(.L_x_3540) ;  /* 0x0000000000347947 */ /* 0x000fec0003800000 */
.L_x_3561:
        /* <DEDUP_REMOVED lines=8> */
.L_x_3560:
[----:B------:R-:W2:Y:S02]  /*1e00*/  LDG.E.64 R4, desc[UR36][R4.64] ;  /* 0x0000002404047981 */ /* 0x000ea4000c1e1b00 */
[----:B--2---:R0:W2:Y:S02]  /*1e10*/  I2F.U64 R22, R4 ;  /* 0x0000000400167312 */ /* 0x0040a40000301000 */
[----:B0-2---:R-:W-:Y:S05]  /*1e20*/  BRA `(.L_x_3540) ;  /* 0x0000000000087947 */ /* 0x005fea0003800000 */
.L_x_3559:
[----:B------:R-:W2:Y:S02]  /*1e30*/  LDG.E R4, desc[UR36][R4.64] ;  /* 0x0000002404047981 */ /* 0x000ea4000c1e1900 */
[----:B--2---:R-:W-:-:S07]  /*1e40*/  I2FP.F32.U32 R22, R4 ;  /* 0x0000000400167245 */ /* 0x004fce0000201000 */
.L_x_3540:
[----:B------:R-:W-:Y:S05]  /*1e50*/  BSYNC.RECONVERGENT B6 ;  /* 0x0000000000067941 */ /* 0x000fea0003800200 */
.L_x_3534:
        /* <DEDUP_REMOVED lines=20> */
.L_x_3567:
[----:B------:R-:W2:Y:S02]  /*1fa0*/  LDG.E.U8 R4, desc[UR36][R4.64] ;  /* 0x0000002404047981 */ /* 0x000ea4000c1e1100 */
[----:B--2---:R-:W-:Y:S01]  /*1fb0*/  I2FP.F32.U32 R18, R4 ;  /* 0x0000000400127245 */ /* 0x004fe20000201000 */
[----:B------:R-:W-:Y:S06]  /*1fc0*/  BRA `(.L_x_3569) ;  /* 0x0000000c00487947 */ /* 0x000fec0003800000 */
.L_x_3566:
        /* <DEDUP_REMOVED lines=9> */
.L_x_3571:
[----:B------:R-:W2:Y:S02]  /*2060*/  LDG.E R4, desc[UR36][R4.64] ;  /* 0x0000002404047981 */ /* 0x000ea4000c1e1900 */
[----:B--2---:R-:W-:Y:S01]  /*2070*/  I2FP.F32.S32 R18, R4 ;  /* 0x0000000400127245 */ /* 0x004fe20000201400 */
[----:B------:R-:W-:Y:S06]  /*2080*/  BRA `(.L_x_3569) ;  /* 0x0000000c00187947 */ /* 0x000fec0003800000 */
.L_x_3570:
[----:B------:R-:W2:Y:S02]  /*2090*/  LDG.E.U16 R4, desc[UR36][R4.64] ;  /* 0x0000002404047981 */ /* 0x000ea4000c1e1500 */
[----:B--2---:R4:W0:Y:S01]  /*20a0*/  I2F.S16 R18, R4 ;  /* 0x0000000400127306 */ /* 0x0048220000101400 */
[----:B------:R-:W-:Y:S05]  /*20b0*/  BRA `(.L_x_3569) ;  /* 0x0000000c000c7947 */ /* 0x000fea0003800000 */
.L_x_3565:
        /* <DEDUP_REMOVED lines=8> */
.L_x_3573:
[----:B------:R-:W2:Y:S02]  /*2140*/  LDG.E.U16 R4, desc[UR36][R4.64] ;  /* 0x0000002404047981 */ /* 0x000ea4000c1e1500 */
[----:B--2---:R-:W-:Y:S01]  /*2150*/  HADD2.F32 R18, -RZ, R4.H0_H0 ;  /* 0x20000004ff127230 */ /* 0x004fe20000004100 */
[----:B------:R-:W-:Y:S06]  /*2160*/  BRA `(.L_x_3569) ;  /* 0x0000000800e07947 */ /* 0x000fec0003800000 */
.L_x_3572:
        /* <DEDUP_REMOVED lines=8> */
.L_x_3575:
[----:B------:R-:W2:Y:S02]  /*21f0*/  LDG.E.U16 R4, desc[UR36][R4.64] ;  /* 0x0000002404047981 */ /* 0x000ea4000c1e1500 */
[----:B--2---:R-:W-:Y:S01]  /*2200*/  HADD2.F32 R18, -RZ, R4.H0_H0 ;  /* 0x20000004ff127230 */ /* 0x004fe20000004100 */
[----:B------:R-:W-:Y:S06]  /*2210*/  BRA `(.L_x_3569) ;  /* 0x0000000800b47947 */ /* 0x000fec0003800000 */
.L_x_3574:
        /* <DEDUP_REMOVED lines=11> */
.L_x_3564:
        /* <DEDUP_REMOVED lines=12> */
.L_x_3578:
        /* <DEDUP_REMOVED lines=11> */
.L_x_3577:
        /* <DEDUP_REMOVED lines=25> */
.L_x_3580:
        /* <DEDUP_REMOVED lines=13> */
.L_x_3579:
[----:B------:R-:W2:Y:S02]  /*26a0*/  LDG.E.U16 R4, desc[UR36][R4.64] ;  /* 0x0000002404047981 */ /* 0x000ea4000c1e1500 */
[----:B--2---:R-:W-:Y:S01]  /*26b0*/  IMAD.U32 R18, R4, 0x10000, RZ ;  /* 0x0001000004127824 */ /* 0x004fe200078e00ff */
[----:B------:R-:W-:Y:S06]  /*26c0*/  BRA `(.L_x_3569) ;  /* 0x0000000400887947 */ /* 0x000fec0003800000 */
.L_x_3576:
        /* <DEDUP_REMOVED lines=11> */
.L_x_3583:
        /* <DEDUP_REMOVED lines=20> */
.L_x_3585:
[----:B------:R-:W-:Y:S05]  /*28c0*/  BSYNC.RECONVERGENT B0 ;  /* 0x0000000000007941 */ /* 0x000fea0003800200 */
.L_x_3584:
[----:B------:R-:W-:Y:S01]  /*28d0*/  IMAD.SHL.U32 R0, R0, 0x100000, RZ ;  /* 0x0010000000007824 */ /* 0x000fe200078e00ff */
[----:B------:R-:W-:-:S04]  /*28e0*/  LEA R3, R3, 0x3b800000, 0x17 ;  /* 0x3b80000003037811 */ /* 0x000fc800078eb8ff */
[----:B------:R-:W-:Y:S01]  /*28f0*/  LOP3.LUT R18, R3, R0, R7, 0xfe, !PT ;  /* 0x0000000003127212 */ /* 0x000fe200078efe07 */
[----:B------:R-:W-:Y:S06]  /*2900*/  BRA `(.L_x_3569) ;  /* 0x0000000000f87947 */ /* 0x000fec0003800000 */
.L_x_3582:
        /* <DEDUP_REMOVED lines=20> */
.L_x_3587:
[----:B------:R-:W-:Y:S05]  /*2a50*/  BSYNC.RECONVERGENT B0 ;  /* 0x0000000000007941 */ /* 0x000fea0003800200 */
.L_x_3586:
[----:B------:R-:W-:Y:S01]  /*2a60*/  IMAD.SHL.U32 R0, R0, 0x200000, RZ ;  /* 0x0020000000007824 */ /* 0x000fe200078e00ff */
[----:B------:R-:W-:-:S04]  /*2a70*/  LEA R3, R3, 0x37800000, 0x17 ;  /* 0x3780000003037811 */ /* 0x000fc800078eb8ff */
[----:B------:R-:W-:Y:S01]  /*2a80*/  LOP3.LUT R18, R3, R0, R7, 0xfe, !PT ;  /* 0x0000000003127212 */ /* 0x000fe200078efe07 */
[----:B------:R-:W-:Y:S06]  /*2a90*/  BRA `(.L_x_3569) ;  /* 0x0000000000947947 */ /* 0x000fec0003800000 */
.L_x_3581:
[----:B------:R-:W-:-:S09]  /*2aa0*/  UISETP.NE.AND UP0, UPT, UR4, 0x1c, UPT ;  /* 0x0000001c0400788c */ /* 0x000fd2000bf05270 */
[----:B------:R-:W-:Y:S05]  /*2ab0*/  BRA.U !UP0, `(.L_x_3588) ;  /* 0x0000000108847547 */ /* 0x000fea000b800000 */
[----:B------:R-:W-:-:S09]  /*2ac0*/  UISETP.NE.AND UP0, UPT, UR4, 0x1d, UPT ;  /* 0x0000001d0400788c */ /* 0x000fd2000bf05270 */
[----:B------:R-:W-:Y:S05]  /*2ad0*/  BRA.U !UP0, `(.L_x_3589) ;  /* 0x0000000108707547 */ /* 0x000fea000b800000 */
[----:B------:R-:W-:-:S09]  /*2ae0*/  UISETP.NE.AND UP0, UPT, UR4, 0x2c, UPT ;  /* 0x0000002c0400788c */ /* 0x000fd2000bf05270 */
[----:B------:R-:W-:Y:S05]  /*2af0*/  BRA.U !UP0, `(.L_x_3590) ;  /* 0x0000000108487547 */ /* 0x000fea000b800000 */
.L_x_3568:
[----:B------:R-:W-:Y:S01]  /*2b00*/  MOV R14, 0x0 ;  /* 0x00000000000e7802 */ /* 0x000fe20000000f00 */
[----:B------:R-:W0:Y:S01]  /*2b10*/  LDCU.64 UR4, c[0x4][0x128] ;  /* 0x01002500ff0477ac */ /* 0x000e220008000a00 */
[----:B------:R-:W-:Y:S02]  /*2b20*/  IMAD.MOV.U32 R8, RZ, RZ, 0x4e ;  /* 0x0000004eff087424 */ /* 0x000fe400078e00ff */
[----:B------:R-:W-:Y:S01]  /*2b30*/  IMAD.MOV.U32 R12, RZ, RZ, 0x1 ;  /* 0x00000001ff0c7424 */ /* 0x000fe200078e00ff */
[----:B------:R-:W2:Y:S01]  /*2b40*/  LDCU.64 UR6, c[0x4][0x130] ;  /* 0x01002600ff0677ac */ /* 0x000ea20008000a00 */
[----:B------:R-:W4:Y:S01]  /*2b50*/  LDC.64 R14, c[0x4][R14] ;  /* 0x010000000e0e7b82 */ /* 0x000f220000000a00 */
[----:B------:R-:W-:Y:S01]  /*2b60*/  IMAD.MOV.U32 R13, RZ, RZ, RZ ;  /* 0x000000ffff0d7224 */ /* 0x000fe200078e00ff */
[----:B------:R-:W1:Y:S01]  /*2b70*/  LDCU.64 UR8, c[0x4][0x18] ;  /* 0x01000300ff0877ac */ /* 0x000e620008000a00 */
[----:B0-----:R-:W-:Y:S02]  /*2b80*/  IMAD.U32 R4, RZ, RZ, UR4 ;  /* 0x00000004ff047e24 */ /* 0x001fe4000f8e00ff */
[----:B------:R-:W-:-:S02]  /*2b90*/  IMAD.U32 R5, RZ, RZ, UR5 ;  /* 0x00000005ff057e24 */ /* 0x000fc4000f8e00ff */
[----:B--2---:R-:W-:Y:S02]  /*2ba0*/  IMAD.U32 R6, RZ, RZ, UR6 ;  /* 0x00000006ff067e24 */ /* 0x004fe4000f8e00ff */
[----:B------:R-:W-:Y:S02]  /*2bb0*/  IMAD.U32 R7, RZ, RZ, UR7 ;  /* 0x00000007ff077e24 */ /* 0x000fe4000f8e00ff */
[----:B-1----:R-:W-:Y:S02]  /*2bc0*/  IMAD.U32 R10, RZ, RZ, UR8 ;  /* 0x00000008ff0a7e24 */ /* 0x002fe4000f8e00ff */
[----:B------:R-:W-:-:S07]  /*2bd0*/  IMAD.U32 R11, RZ, RZ, UR9 ;  /* 0x00000009ff0b7e24 */ /* 0x000fce000f8e00ff */
[----:B------:R-:W-:-:S07]  /*2be0*/  LEPC R20, `(.L_x_3591) ;  /* 0x000000001014794e */ /* 0x000fce0000000000 */
[----:B---345:R-:W-:Y:S05]  /*2bf0*/  CALL.ABS.NOINC R14 ;  /* 0x000000000e007343 */ /* 0x038fea0003c00000 */
.L_x_3591:
[----:B------:R-:W-:Y:S01]  /*2c00*/  IMAD.MOV.U32 R18, RZ, RZ, RZ ;  /* 0x000000ffff127224 */ /* 0x000fe200078e00ff */
[----:B------:R-:W-:Y:S06]  /*2c10*/  BRA `(.L_x_3569) ;  /* 0x0000000000347947 */ /* 0x000fec0003800000 */
.L_x_3590:
        /* <DEDUP_REMOVED lines=8> */
.L_x_3589:
[----:B------:R-:W2:Y:S02]  /*2ca0*/  LDG.E.64 R18, desc[UR36][R4.64] ;  /* 0x0000002404127981 */ /* 0x000ea4000c1e1b00 */
[----:B--2---:R0:W2:Y:S02]  /*2cb0*/  I2F.U64 R18, R18 ;  /* 0x0000001200127312 */ /* 0x0040a40000301000 */
[----:B0-2---:R-:W-:Y:S05]  /*2cc0*/  BRA `(.L_x_3569) ;  /* 0x0000000000087947 */ /* 0x005fea0003800000 */
.L_x_3588:
[----:B------:R-:W2:Y:S02]  /*2cd0*/  LDG.E R4, desc[UR36][R4.64] ;  /* 0x0000002404047981 */ /* 0x000ea4000c1e1900 */
[----:B--2---:R-:W-:-:S07]  /*2ce0*/  I2FP.F32.U32 R18, R4 ;  /* 0x0000000400127245 */ /* 0x004fce0000201000 */
.L_x_3569:
[----:B------:R-:W-:Y:S05]  /*2cf0*/  BSYNC.RECONVERGENT B6 ;  /* 0x0000000000067941 */ /* 0x000fea0003800200 */
.L_x_3563:
        /* <DEDUP_REMOVED lines=20> */
.L_x_3596:
[----:B------:R-:W2:Y:S02]  /*2e40*/  LDG.E.U8 R4, desc[UR36][R4.64] ;  /* 0x0000002404047981 */ /* 0x000ea4000c1e1100 */
[----:B--2---:R-:W-:Y:S01]  /*2e50*/  I2FP.F32.U32 R19, R4 ;  /* 0x0000000400137245 */ /* 0x004fe20000201000 */
[----:B------:R-:W-:Y:S06]  /*2e60*/  BRA `(.L_x_3598) ;  /* 0x0000000c00447947 */ /* 0x000fec0003800000 */
.L_x_3595:
        /* <DEDUP_REMOVED lines=9> */
.L_x_3600:
[----:B------:R-:W2:Y:S02]  /*2f00*/  LDG.E R4, desc[UR36][R4.64] ;  /* 0x0000002404047981 */ /* 0x000ea4000c1e1900 */
[----:B--2---:R-:W-:Y:S01]  /*2f10*/  I2FP.F32.S32 R19, R4 ;  /* 0x0000000400137245 */ /* 0x004fe20000201400 */
[----:B------:R-:W-:Y:S06]  /*2f20*/  BRA `(.L_x_3598) ;  /* 0x0000000c00147947 */ /* 0x000fec0003800000 */
.L_x_3599:
[----:B------:R-:W2:Y:S02]  /*2f30*/  LDG.E.U16 R4, desc[UR36][R4.64] ;  /* 0x0000002404047981 */ /* 0x000ea4000c1e1500 */
[----:B--2---:R4:W0:Y:S01]  /*2f40*/  I2F.S16 R19, R4 ;  /* 0x0000000400137306 */ /* 0x0048220000101400 */
[----:B------:R-:W-:Y:S05]  /*2f50*/  BRA `(.L_x_3598) ;  /* 0x0000000c00087947 */ /* 0x000fea0003800000 */
.L_x_3594:
        /* <DEDUP_REMOVED lines=8> */
.L_x_3602:
[----:B------:R-:W2:Y:S02]  /*2fe0*/  LDG.E.U16 R4, desc[UR36][R4.64] ;  /* 0x0000002404047981 */ /* 0x000ea4000c1e1500 */
[----:B--2---:R-:W-:Y:S01]  /*2ff0*/  HADD2.F32 R19, -RZ, R4.H0_H0 ;  /* 0x20000004ff137230 */ /* 0x004fe20000004100 */
[----:B------:R-:W-:Y:S06]  /*3000*/  BRA `(.L_x_3598) ;  /* 0x0000000800dc7947 */ /* 0x000fec0003800000 */
.L_x_3601:
        /* <DEDUP_REMOVED lines=8> */
.L_x_3604:
[----:B------:R-:W2:Y:S02]  /*3090*/  LDG.E.U16 R4, desc[UR36][R4.64] ;  /* 0x0000002404047981 */ /* 0x000ea4000c1e1500 */
[----:B--2---:R-:W-:Y:S01]  /*30a0*/  HADD2.F32 R19, -RZ, R4.H0_H0 ;  /* 0x20000004ff137230 */ /* 0x004fe20000004100 */
[----:B------:R-:W-:Y:S06]  /*30b0*/  BRA `(.L_x_3598) ;  /* 0x0000000800b07947 */ /* 0x000fec0003800000 */
.L_x_3603:
        /* <DEDUP_REMOVED lines=11> */
.L_x_3593:
        /* <DEDUP_REMOVED lines=12> */
.L_x_3607:
        /* <DEDUP_REMOVED lines=11> */
.L_x_3606:
        /* <DEDUP_REMOVED lines=25> */
.L_x_3609:
        /* <DEDUP_REMOVED lines=12> */
.L_x_3608:
[----:B------:R-:W2:Y:S02]  /*3530*/  LDG.E.U16 R4, desc[UR36][R4.64] ;  /* 0x0000002404047981 */ /* 0x000ea4000c1e1500 */
[----:B--2---:R-:W-:Y:S01]  /*3540*/  IMAD.U32 R19, R4, 0x10000, RZ ;  /* 0x0001000004137824 */ /* 0x004fe200078e00ff */
[----:B------:R-:W-:Y:S06]  /*3550*/  BRA `(.L_x_3598) ;  /* 0x0000000400887947 */ /* 0x000fec0003800000 */
.L_x_3605:
        /* <DEDUP_REMOVED lines=11> */
.L_x_3612:
        /* <DEDUP_REMOVED lines=20> */
.L_x_3614:
[----:B------:R-:W-:Y:S05]  /*3750*/  BSYNC.RECONVERGENT B0 ;  /* 0x0000000000007941 */ /* 0x000fea0003800200 */
.L_x_3613:
[----:B------:R-:W-:Y:S01]  /*3760*/  IMAD.SHL.U32 R0, R0, 0x100000, RZ ;  /* 0x0010000000007824 */ /* 0x000fe200078e00ff */
[----:B------:R-:W-:-:S04]  /*3770*/  LEA R3, R3, 0x3b800000, 0x17 ;  /* 0x3b80000003037811 */ /* 0x000fc800078eb8ff */
[----:B------:R-:W-:Y:S01]  /*3780*/  LOP3.LUT R19, R3, R0, R19, 0xfe, !PT ;  /* 0x0000000003137212 */ /* 0x000fe200078efe13 */
[----:B------:R-:W-:Y:S06]  /*3790*/  BRA `(.L_x_3598) ;  /* 0x0000000000f87947 */ /* 0x000fec0003800000 */
.L_x_3611:
        /* <DEDUP_REMOVED lines=20> */
.L_x_3616:
[----:B------:R-:W-:Y:S05]  /*38e0*/  BSYNC.RECONVERGENT B0 ;  /* 0x0000000000007941 */ /* 0x000fea0003800200 */
.L_x_3615:
[----:B------:R-:W-:Y:S01]  /*38f0*/  IMAD.SHL.U32 R0, R0, 0x200000, RZ ;  /* 0x0020000000007824 */ /* 0x000fe200078e00ff */
[----:B------:R-:W-:-:S04]  /*3900*/  LEA R3, R3, 0x37800000, 0x17 ;  /* 0x3780000003037811 */ /* 0x000fc800078eb8ff */
[----:B------:R-:W-:Y:S01]  /*3910*/  LOP3.LUT R19, R3, R0, R19, 0xfe, !PT ;  /* 0x0000000003137212 */ /* 0x000fe200078efe13 */
[----:B------:R-:W-:Y:S06]  /*3920*/  BRA `(.L_x_3598) ;  /* 0x0000000000947947 */ /* 0x000fec0003800000 */
.L_x_3610:
[----:B------:R-:W-:-:S09]  /*3930*/  UISETP.NE.AND UP0, UPT, UR4, 0x1c, UPT ;  /* 0x0000001c0400788c */ /* 0x000fd2000bf05270 */
[----:B------:R-:W-:Y:S05]  /*3940*/  BRA.U !UP0, `(.L_x_3617) ;  /* 0x0000000108847547 */ /* 0x000fea000b800000 */
[----:B------:R-:W-:-:S09]  /*3950*/  UISETP.NE.AND UP0, UPT, UR4, 0x1d, UPT ;  /* 0x0000001d0400788c */ /* 0x000fd2000bf05270 */
[----:B------:R-:W-:Y:S05]  /*3960*/  BRA.U !UP0, `(.L_x_3618) ;  /* 0x0000000108707547 */ /* 0x000fea000b800000 */
[----:B------:R-:W-:-:S09]  /*3970*/  UISETP.NE.AND UP0, UPT, UR4, 0x2c, UPT ;  /* 0x0000002c0400788c */ /* 0x000fd2000bf05270 */
[----:B------:R-:W-:Y:S05]  /*3980*/  BRA.U !UP0, `(.L_x_3619) ;  /* 0x0000000108487547 */ /* 0x000fea000b800000 */
.L_x_3597:
        /* <DEDUP_REMOVED lines=16> */
.L_x_3620:
[----:B------:R-:W-:Y:S01]  /*3a90*/  IMAD.MOV.U32 R19, RZ, RZ, RZ ;  /* 0x000000ffff137224 */ /* 0x000fe200078e00ff */
[----:B------:R-:W-:Y:S06]  /*3aa0*/  BRA `(.L_x_3598) ;  /* 0x0000000000347947 */ /* 0x000fec0003800000 */
.L_x_3619:
        /* <DEDUP_REMOVED lines=8> */
.L_x_3618:
[----:B------:R-:W2:Y:S02]  /*3b30*/  LDG.E.64 R4, desc[UR36][R4.64] ;  /* 0x0000002404047981 */ /* 0x000ea4000c1e1b00 */
[----:B--2---:R0:W2:Y:S02]  /*3b40*/  I2F.U64 R19, R4 ;  /* 0x0000000400137312 */ /* 0x0040a40000301000 */
[----:B0-2---:R-:W-:Y:S05]  /*3b50*/  BRA `(.L_x_3598) ;  /* 0x0000000000087947 */ /* 0x005fea0003800000 */
.L_x_3617:
[----:B------:R-:W2:Y:S02]  /*3b60*/  LDG.E R4, desc[UR36][R4.64] ;  /* 0x0000002404047981 */ /* 0x000ea4000c1e1900 */
[----:B--2---:R-:W-:-:S07]  /*3b70*/  I2FP.F32.U32 R19, R4 ;  /* 0x0000000400137245 */ /* 0x004fce0000201000 */
.L_x_3598:
[----:B------:R-:W-:Y:S05]  /*3b80*/  BSYNC.RECONVERGENT B6 ;  /* 0x0000000000067941 */ /* 0x000fea0003800200 */
.L_x_3592:
[----:B-----5:R-:W-:Y:S01]  /*3b90*/  FMUL.FTZ R16, R22, -1.4426950216293334961 ;  /* 0xbfb8aa3b16107820 */ /* 0x020fe20000410000 */
[----:B------:R-:W-:-:S07]  /*3ba0*/  VIADD R33, R23, 0x80 ;  /* 0x0000008017217836 */ /* 0x000fce0000000000 */
.L_x_3504:
[----:B------:R-:W-:Y:S05]  /*3bb0*/  BSYNC.RECONVERGENT B7 ;  /* 0x0000000000077941 */ /* 0x000fea0003800200 */
.L_x_3503:
[----:B------:R-:W-:Y:S01]  /*3bc0*/  ISETP.GE.AND P0, PT, R33, R34, PT ;  /* 0x000000222100720c */ /* 0x000fe20003f06270 */
[----:B------:R-:W-:Y:S01]  /*3bd0*/  BSSY.RECONVERGENT B7, `(.L_x_3621) ;  /* 0x00003af000077945 */ /* 0x000fe20003800200 */
[----:B------:R-:W-:Y:S01]  /*3be0*/  IMAD.MOV.U32 R22, RZ, RZ, -0x80000000 ;  /* 0x80000000ff167424 */ /* 0x000fe200078e00ff */
[----:B------:R-:W-:Y:S01]  /*3bf0*/  CS2R R24, SRZ ;  /* 0x0000000000187805 */ /* 0x000fe2000001ff00 */
[----:B------:R-:W-:-:S09]  /*3c00*/  IMAD.MOV.U32 R26, RZ, RZ, RZ ;  /* 0x000000ffff1a7224 */ /* 0x000fd200078e00ff */
[----:B------:R-:W-:Y:S05]  /*3c10*/  @P0 BRA `(.L_x_3622) ;  /* 0x0000003800a80947 */ /* 0x000fea0003800000 */
[----:B------:R-:W5:Y:S01]  /*3c20*/  LDCU UR4, c[0x0][0x3b8] ;  /* 0x00007700ff0477ac */ /* 0x000f620008000800 */
[----:B0-2-4-:R-:W0:Y:S01]  /*3c30*/  LDC.64 R4, c[0x0][0x390] ;  /* 0x0000e400ff047b82 */ /* 0x015e220000000a00 */
[----:B------:R-:W-:Y:S01]  /*3c40*/  IMAD R26, R2, 0x200, R33 ;  /* 0x00000200021a7824 */ /* 0x000fe200078e0221 */
[----:B------:R-:W-:Y:S03]  /*3c50*/  BSSY.RECONVERGENT B6, `(.L_x_3623) ;  /* 0x00000e7000067945 */ /* 0x000fe60003800200 */
[----:B-----5:R-:W-:Y:S01]  /*3c60*/  IMAD R3, R26, UR4, RZ ;  /* 0x000000041a037c24 */ /* 0x020fe2000f8e02ff */
        /* <DEDUP_REMOVED lines=16> */
.L_x_3627:
[----:B------:R-:W2:Y:S02]  /*3d70*/  LDG.E.U8 R4, desc[UR36][R4.64] ;  /* 0x0000002404047981 */ /* 0x000ea4000c1e1100 */
[----:B--2---:R-:W-:Y:S01]  /*3d80*/  I2FP.F32.U32 R24, R4 ;  /* 0x0000000400187245 */ /* 0x004fe20000201000 */
[----:B------:R-:W-:Y:S06]  /*3d90*/  BRA `(.L_x_3629) ;  /* 0x0000000c00487947 */ /* 0x000fec0003800000 */
.L_x_3626:
        /* <DEDUP_REMOVED lines=9> */
.L_x_3631:
[----:B------:R-:W2:Y:S02]  /*3e30*/  LDG.E R4, desc[UR36][R4.64] ;  /* 0x0000002404047981 */ /* 0x000ea4000c1e1900 */
[----:B--2---:R-:W-:Y:S01]  /*3e40*/  I2FP.F32.S32 R24, R4 ;  /* 0x0000000400187245 */ /* 0x004fe20000201400 */
[----:B------:R-:W-:Y:S06]  /*3e50*/  BRA `(.L_x_3629) ;  /* 0x0000000c00187947 */ /* 0x000fec0003800000 */
.L_x_3630:
[----:B------:R-:W2:Y:S02]  /*3e60*/  LDG.E.U16 R4, desc[UR36][R4.64] ;  /* 0x0000002404047981 */ /* 0x000ea4000c1e1500 */
[----:B--2---:R0:W2:Y:S01]  /*3e70*/  I2F.S16 R24, R4 ;  /* 0x0000000400187306 */ /* 0x0040a20000101400 */
[----:B------:R-:W-:Y:S05]  /*3e80*/  BRA `(.L_x_3629) ;  /* 0x0000000c000c7947 */ /* 0x000fea0003800000 */
.L_x_3625:
        /* <DEDUP_REMOVED lines=8> */
.L_x_3633:
[----:B------:R-:W2:Y:S02]  /*3f10*/  LDG.E.U16 R4, desc[UR36][R4.64] ;  /* 0x0000002404047981 */ /* 0x000ea4000c1e1500 */
[----:B--2---:R-:W-:Y:S01]  /*3f20*/  HADD2.F32 R24, -RZ, R4.H0_H0 ;  /* 0x20000004ff187230 */ /* 0x004fe20000004100 */
[----:B------:R-:W-:Y:S06]  /*3f30*/  BRA `(.L_x_3629) ;  /* 0x0000000800e07947 */ /* 0x000fec0003800000 */
.L_x_3632:
        /* <DEDUP_REMOVED lines=8> */
.L_x_3635:
[----:B------:R-:W2:Y:S02]  /*3fc0*/  LDG.E.U16 R4, desc[UR36][R4.64] ;  /* 0x0000002404047981 */ /* 0x000ea4000c1e1500 */
[----:B--2---:R-:W-:Y:S01]  /*3fd0*/  HADD2.F32 R24, -RZ, R4.H0_H0 ;  /* 0x20000004ff187230 */ /* 0x004fe20000004100 */
[----:B------:R-:W-:Y:S06]  /*3fe0*/  BRA `(.L_x_3629) ;  /* 0x0000000800b47947 */ /* 0x000fec0003800000 */
.L_x_3634:
        /* <DEDUP_REMOVED lines=11> */
.L_x_3624:
        /* <DEDUP_REMOVED lines=12> */
.L_x_3638:
        /* <DEDUP_REMOVED lines=11> */
.L_x_3637:
        /* <DEDUP_REMOVED lines=25> */
.L_x_3640:
        /* <DEDUP_REMOVED lines=11> */
[----:B------:R-:W-:Y:S01]  /*4450*/  LOP3.LUT R24, R0, 0x80000000, R3, 0xf8, !PT ;  /* 0x8000000000187812 */ /* 0x000fe200078ef803 */
[----:B------:R-:W-:Y:S06]  /*4460*/  BRA `(.L_x_3629) ;  /* 0x0000000400947947 */ /* 0x000fec0003800000 */
.L_x_3639:
[----:B------:R-:W2:Y:S02]  /*4470*/  LDG.E.U16 R4, desc[UR36][R4.64] ;  /* 0x0000002404047981 */ /* 0x000ea4000c1e1500 */
[----:B--2---:R-:W-:Y:S01]  /*4480*/  IMAD.U32 R24, R4, 0x10000, RZ ;  /* 0x0001000004187824 */ /* 0x004fe200078e00ff */
[----:B------:R-:W-:Y:S06]  /*4490*/  BRA `(.L_x_3629) ;  /* 0x0000000400887947 */ /* 0x000fec0003800000 */
.L_x_3636:
        /* <DEDUP_REMOVED lines=11> */
.L_x_3643:
        /* <DEDUP_REMOVED lines=20> */
.L_x_3645:
[----:B------:R-:W-:Y:S05]  /*4690*/  BSYNC.RECONVERGENT B0 ;  /* 0x0000000000007941 */ /* 0x000fea0003800200 */
.L_x_3644:
[----:B------:R-:W-:Y:S01]  /*46a0*/  IMAD.SHL.U32 R0, R0, 0x100000, RZ ;  /* 0x0010000000007824 */ /* 0x000fe200078e00ff */
[----:B------:R-:W-:-:S04]  /*46b0*/  LEA R3, R3, 0x3b800000, 0x17 ;  /* 0x3b80000003037811 */ /* 0x000fc800078eb8ff */
[----:B------:R-:W-:Y:S01]  /*46c0*/  LOP3.LUT R24, R3, R0, R7, 0xfe, !PT ;  /* 0x0000000003187212 */ /* 0x000fe200078efe07 */
[----:B------:R-:W-:Y:S06]  /*46d0*/  BRA `(.L_x_3629) ;  /* 0x0000000000f87947 */ /* 0x000fec0003800000 */
.L_x_3642:
        /* <DEDUP_REMOVED lines=20> */
.L_x_3647:
[----:B------:R-:W-:Y:S05]  /*4820*/  BSYNC.RECONVERGENT B0 ;  /* 0x0000000000007941 */ /* 0x000fea0003800200 */
.L_x_3646:
[----:B------:R-:W-:Y:S01]  /*4830*/  IMAD.SHL.U32 R0, R0, 0x200000, RZ ;  /* 0x0020000000007824 */ /* 0x000fe200078e00ff */
[----:B------:R-:W-:-:S04]  /*4840*/  LEA R3, R3, 0x37800000, 0x17 ;  /* 0x3780000003037811 */ /* 0x000fc800078eb8ff */
[----:B------:R-:W-:Y:S01]  /*4850*/  LOP3.LUT R24, R3, R0, R7, 0xfe, !PT ;  /* 0x0000000003187212 */ /* 0x000fe200078efe07 */
[----:B------:R-:W-:Y:S06]  /*4860*/  BRA `(.L_x_3629) ;  /* 0x0000000000947947 */ /* 0x000fec0003800000 */
.L_x_3641:
        /* <DEDUP_REMOVED lines=14> */
.L_x_3628:
[----:B------:R-:W-:Y:S01]  /*4950*/  MOV R14, 0x0 ;  /* 0x00000000000e7802 */ /* 0x000fe20000000f00 */
[----:B------:R-:W0:Y:S01]  /*4960*/  LDCU.64 UR4, c[0x4][0x128] ;  /* 0x01002500ff0477ac */ /* 0x000e220008000a00 */
[----:B------:R-:W-:Y:S02]  /*4970*/  IMAD.MOV.U32 R8, RZ, RZ, 0x4e ;  /* 0x0000004eff087424 */ /* 0x000fe400078e00ff */
[----:B------:R-:W-:Y:S01]  /*4980*/  IMAD.MOV.U32 R12, RZ, RZ, 0x1 ;  /* 0x00000001ff0c7424 */ /* 0x000fe200078e00ff */
[----:B------:R-:W2:Y:S01]  /*4990*/  LDCU.64 UR6, c[0x4][0x130] ;  /* 0x01002600ff0677ac */ /* 0x000ea20008000a00 */
[----:B------:R-:W4:Y:S01]  /*49a0*/  LDC.64 R14, c[0x4][R14] ;  /* 0x010000000e0e7b82 */ /* 0x000f220000000a00 */
[----:B------:R-:W-:Y:S01]  /*49b0*/  IMAD.MOV.U32 R13, RZ, RZ, RZ ;  /* 0x000000ffff0d7224 */ /* 0x000fe200078e00ff */
[----:B------:R-:W5:Y:S01]  /*49c0*/  LDCU.64 UR8, c[0x4][0x18] ;  /* 0x01000300ff0877ac */ /* 0x000f620008000a00 */
[----:B0-----:R-:W-:Y:S02]  /*49d0*/  IMAD.U32 R4, RZ, RZ, UR4 ;  /* 0x00000004ff047e24 */ /* 0x001fe4000f8e00ff */
[----:B------:R-:W-:-:S02]  /*49e0*/  IMAD.U32 R5, RZ, RZ, UR5 ;  /* 0x00000005ff057e24 */ /* 0x000fc4000f8e00ff */
[----:B--2---:R-:W-:Y:S02]  /*49f0*/  IMAD.U32 R6, RZ, RZ, UR6 ;  /* 0x00000006ff067e24 */ /* 0x004fe4000f8e00ff */
[----:B------:R-:W-:Y:S02]  /*4a00*/  IMAD.U32 R7, RZ, RZ, UR7 ;  /* 0x00000007ff077e24 */ /* 0x000fe4000f8e00ff */
[----:B-----5:R-:W-:Y:S02]  /*4a10*/  IMAD.U32 R10, RZ, RZ, UR8 ;  /* 0x00000008ff0a7e24 */ /* 0x020fe4000f8e00ff */
[----:B------:R-:W-:-:S07]  /*4a20*/  IMAD.U32 R11, RZ, RZ, UR9 ;  /* 0x00000009ff0b7e24 */ /* 0x000fce000f8e00ff */
[----:B------:R-:W-:-:S07]  /*4a30*/  LEPC R20, `(.L_x_3650) ;  /* 0x000000001014794e */ /* 0x000fce0000000000 */
[----:B-1-34-:R-:W-:Y:S05]  /*4a40*/  CALL.ABS.NOINC R14 ;  /* 0x000000000e007343 */ /* 0x01afea0003c00000 */
.L_x_3650:
[----:B------:R-:W-:Y:S01]  /*4a50*/  IMAD.MOV.U32 R24, RZ, RZ, RZ ;  /* 0x000000ffff187224 */ /* 0x000fe200078e00ff */
[----:B------:R-:W-:Y:S06]  /*4a60*/  BRA `(.L_x_3629) ;  /* 0x0000000000147947 */ /* 0x000fec0003800000 */
.L_x_3649:
[----:B------:R-:W2:Y:S02]  /*4a70*/  LDG.E.64 R24, desc[UR36][R4.64] ;  /* 0x0000002404187981 */ /* 0x000ea4000c1e1b00 */
[----:B--2---:R0:W2:Y:S02]  /*4a80*/  I2F.U64 R24, R24 ;  /* 0x0000001800187312 */ /* 0x0040a40000301000 */
[----:B0-2---:R-:W-:Y:S05]  /*4a90*/  BRA `(.L_x_3629) ;  /* 0x0000000000087947 */ /* 0x005fea0003800000 */
.L_x_3648:
[----:B------:R-:W2:Y:S02]  /*4aa0*/  LDG.E R4, desc[UR36][R4.64] ;  /* 0x0000002404047981 */ /* 0x000ea4000c1e1900 */
[----:B--2---:R-:W-:-:S07]  /*4ab0*/  I2FP.F32.U32 R24, R4 ;  /* 0x0000000400187245 */ /* 0x004fce0000201000 */
.L_x_3629:
[----:B------:R-:W-:Y:S05]  /*4ac0*/  BSYNC.RECONVERGENT B6 ;  /* 0x0000000000067941 */ /* 0x000fea0003800200 */
.L_x_3623:
[----:B0---4-:R-:W0:Y:S01]  /*4ad0*/  LDC.64 R4, c[0x0][0x398] ;  /* 0x0000e600ff047b82 */ /* 0x011e220000000a00 */
[----:B------:R-:W4:Y:S01]  /*4ae0*/  LDCU UR5, c[0x0][0x3bc] ;  /* 0x00007780ff0577ac */ /* 0x000f220008000800 */
[----:B------:R-:W-:Y:S01]  /*4af0*/  BSSY.RECONVERGENT B6, `(.L_x_3651) ;  /* 0x00000e7000067945 */ /* 0x000fe20003800200 */
[----:B------:R-:W-:-:S04]  /*4b00*/  UPRMT UR4, UR38, 0x7771, URZ ;  /* 0x0000777126047896 */ /* 0x000fc800080000ff */
[----:B------:R-:W-:Y:S01]  /*4b10*/  UISETP.GT.AND UP0, UPT, UR4, 0x9, UPT ;  /* 0x000000090400788c */ /* 0x000fe2000bf04270 */
[----:B----4-:R-:W-:-:S05]  /*4b20*/  IMAD R3, R26, UR5, RZ ;  /* 0x000000051a037c24 */ /* 0x010fca000f8e02ff */
        /* <DEDUP_REMOVED lines=14> */
.L_x_3655:
[----:B------:R-:W4:Y:S02]  /*4c10*/  LDG.E.U8 R4, desc[UR36][R4.64] ;  /* 0x0000002404047981 */ /* 0x000f24000c1e1100 */
[----:B----4-:R-:W-:Y:S01]  /*4c20*/  I2FP.F32.U32 R22, R4 ;  /* 0x0000000400167245 */ /* 0x010fe20000201000 */
[----:B------:R-:W-:Y:S06]  /*4c30*/  BRA `(.L_x_3657) ;  /* 0x0000000c00487947 */ /* 0x000fec0003800000 */
.L_x_3654:
        /* <DEDUP_REMOVED lines=9> */
.L_x_3659:
[----:B------:R-:W4:Y:S02]  /*4cd0*/  LDG.E R4, desc[UR36][R4.64] ;  /* 0x0000002404047981 */ /* 0x000f24000c1e1900 */
[----:B----4-:R-:W-:Y:S01]  /*4ce0*/  I2FP.F32.S32 R22, R4 ;  /* 0x0000000400167245 */ /* 0x010fe20000201400 */
[----:B------:R-:W-:Y:S06]  /*4cf0*/  BRA `(.L_x_3657) ;  /* 0x0000000c00187947 */ /* 0x000fec0003800000 */
.L_x_3658:
[----:B------:R-:W4:Y:S02]  /*4d00*/  LDG.E.U16 R4, desc[UR36][R4.64] ;  /* 0x0000002404047981 */ /* 0x000f24000c1e1500 */
[----:B----4-:R0:W4:Y:S01]  /*4d10*/  I2F.S16 R22, R4 ;  /* 0x0000000400167306 */ /* 0x0101220000101400 */
[----:B------:R-:W-:Y:S05]  /*4d20*/  BRA `(.L_x_3657) ;  /* 0x0000000c000c7947 */ /* 0x000fea0003800000 */
.L_x_3653:
        /* <DEDUP_REMOVED lines=8> */
.L_x_3661:
[----:B------:R-:W4:Y:S02]  /*4db0*/  LDG.E.U16 R4, desc[UR36][R4.64] ;  /* 0x0000002404047981 */ /* 0x000f24000c1e1500 */
[----:B----4-:R-:W-:Y:S01]  /*4dc0*/  HADD2.F32 R22, -RZ, R4.H0_H0 ;  /* 0x20000004ff167230 */ /* 0x010fe20000004100 */
[----:B------:R-:W-:Y:S06]  /*4dd0*/  BRA `(.L_x_3657) ;  /* 0x0000000800e07947 */ /* 0x000fec0003800000 */
.L_x_3660:
        /* <DEDUP_REMOVED lines=8> */
.L_x_3663:
[----:B------:R-:W4:Y:S02]  /*4e60*/  LDG.E.U16 R4, desc[UR36][R4.64] ;  /* 0x0000002404047981 */ /* 0x000f24000c1e1500 */
[----:B----4-:R-:W-:Y:S01]  /*4e70*/  HADD2.F32 R22, -RZ, R4.H0_H0 ;  /* 0x20000004ff167230 */ /* 0x010fe20000004100 */
[----:B------:R-:W-:Y:S06]  /*4e80*/  BRA `(.L_x_3657) ;  /* 0x0000000800b47947 */ /* 0x000fec0003800000 */
.L_x_3662:
        /* <DEDUP_REMOVED lines=11> */
.L_x_3652:
        /* <DEDUP_REMOVED lines=12> */
.L_x_3666:
        /* <DEDUP_REMOVED lines=11> */
.L_x_3665:
[----:B------:R-:W-:-:S09]  /*50b0*/  UISETP.NE.AND UP0, UPT, UR4, 0xf, UPT ;  /* 0x0000000f0400788c */ /* 0x000fd2000bf05270 */
[----:B------:R-:W-:Y:S05]  /*50c0*/  BRA.U !UP0, `(.L_x_3667) ;  /* 0x0000000108907547 */ /* 0x000fea000b800000 */
[----:B------:R-:W-:-:S09]  /*50d0*/  UISETP.NE.AND UP0, UPT, UR4, 0x17, UPT ;  /* 0x000000170400788c */ /* 0x000fd2000bf05270 */
[----:B------:R-:W-:Y:S05]  /*50e0*/  BRA.U !UP0, `(.L_x_3668) ;  /* 0x0000000108547547 */ /* 0x000fea000b800000 */
[----:B------:R-:W-:-:S09]  /*50f0*/  UISETP.NE.AND UP0, UPT, UR4, 0x18, UPT ;  /* 0x000000180400788c */ /* 0x000fd2000bf05270 */
[----:B------:R-:W-:Y:S05]  /*5100*/  BRA.U UP0, `(.L_x_3656) ;  /* 0x0000000500b87547 */ /* 0x000fea000b800000 */
[----:B------:R-:W4:Y:S01]  /*5110*/  LDG.E.U8 R22, desc[UR36][R4.64] ;  /* 0x0000002404167981 */ /* 0x000f22000c1e1100 */
[----:B------:R-:W-:Y:S02]  /*5120*/  IMAD.MOV.U32 R6, RZ, RZ, 0x1f ;  /* 0x0000001fff067424 */ /* 0x000fe400078e00ff */
[----:B----4-:R-:W-:-:S05]  /*5130*/  IMAD.SHL.U32 R22, R22, 0x1000000, RZ ;  /* 0x0100000016167824 */ /* 0x010fca00078e00ff */
        /* <DEDUP_REMOVED lines=16> */
.L_x_3668:
[----:B------:R-:W4:Y:S02]  /*5240*/  LDG.E.U8 R4, desc[UR36][R4.64] ;  /* 0x0000002404047981 */ /* 0x000f24000c1e1100 */
[C---:B----4-:R-:W-:Y:S02]  /*5250*/  IMAD.SHL.U32 R0, R4.reuse, 0x2000000, RZ ;  /* 0x0200000004007824 */ /* 0x050fe400078e00ff */
        /* <DEDUP_REMOVED lines=11> */
.L_x_3667:
[----:B------:R-:W4:Y:S02]  /*5310*/  LDG.E.U16 R4, desc[UR36][R4.64] ;  /* 0x0000002404047981 */ /* 0x000f24000c1e1500 */
[----:B----4-:R-:W-:Y:S01]  /*5320*/  IMAD.U32 R22, R4, 0x10000, RZ ;  /* 0x0001000004167824 */ /* 0x010fe200078e00ff */
[----:B------:R-:W-:Y:S06]  /*5330*/  BRA `(.L_x_3657) ;  /* 0x0000000400887947 */ /* 0x000fec0003800000 */
.L_x_3664:
        /* <DEDUP_REMOVED lines=11> */
.L_x_3671:
        /* <DEDUP_REMOVED lines=20> */
.L_x_3673:
[----:B------:R-:W-:Y:S05]  /*5530*/  BSYNC.RECONVERGENT B0 ;  /* 0x0000000000007941 */ /* 0x000fea0003800200 */
.L_x_3672:
[----:B------:R-:W-:Y:S01]  /*5540*/  IMAD.SHL.U32 R0, R0, 0x100000, RZ ;  /* 0x0010000000007824 */ /* 0x000fe200078e00ff */
[----:B------:R-:W-:-:S04]  /*5550*/  LEA R3, R3, 0x3b800000, 0x17 ;  /* 0x3b80000003037811 */ /* 0x000fc800078eb8ff */
[----:B------:R-:W-:Y:S01]  /*5560*/  LOP3.LUT R22, R3, R0, R7, 0xfe, !PT ;  /* 0x0000000003167212 */ /* 0x000fe200078efe07 */
[----:B------:R-:W-:Y:S06]  /*5570*/  BRA `(.L_x_3657) ;  /* 0x0000000000f87947 */ /* 0x000fec0003800000 */
.L_x_3670:
        /* <DEDUP_REMOVED lines=20> */
.L_x_3675:
[----:B------:R-:W-:Y:S05]  /*56c0*/  BSYNC.RECONVERGENT B0 ;  /* 0x0000000000007941 */ /* 0x000fea0003800200 */
.L_x_3674:
[----:B------:R-:W-:Y:S01]  /*56d0*/  IMAD.SHL.U32 R0, R0, 0x200000, RZ ;  /* 0x0020000000007824 */ /* 0x000fe200078e00ff */
[----:B------:R-:W-:-:S04]  /*56e0*/  LEA R3, R3, 0x37800000, 0x17 ;  /* 0x3780000003037811 */ /* 0x000fc800078eb8ff */
[----:B------:R-:W-:Y:S01]  /*56f0*/  LOP3.LUT R22, R3, R0, R7, 0xfe, !PT ;  /* 0x0000000003167212 */ /* 0x000fe200078efe07 */
[----:B------:R-:W-:Y:S06]  /*5700*/  BRA `(.L_x_3657) ;  /* 0x0000000000947947 */ /* 0x000fec0003800000 */
.L_x_3669:
        /* <DEDUP_REMOVED lines=11> */
[----:B------:R-:W-:Y:S02]  /*57c0*/  @!P0 IMAD.MOV.U32 R22, RZ, RZ, 0x7f800001 ;  /* 0x7f800001ff168424 */ /* 0x000fe400078e00ff */
[----:B------:R-:W-:Y:S01]  /*57d0*/  @P0 IMAD.SHL.U32 R22, R4, 0x800000, RZ ;  /* 0x0080000004160824 */ /* 0x000fe200078e00ff */
[----:B------:R-:W-:Y:S06]  /*57e0*/  BRA `(.L_x_3657) ;  /* 0x00000000005c7947 */ /* 0x000fec0003800000 */
.L_x_3656:
[----:B------:R-:W-:Y:S01]  /*57f0*/  MOV R14, 0x0 ;  /* 0x00000000000e7802 */ /* 0x000fe20000000f00 */
[----:B------:R-:W0:Y:S01]  /*5800*/  LDCU.64 UR4, c[0x4][0x128] ;  /* 0x01002500ff0477ac */ /* 0x000e220008000a00 */
[----:B------:R-:W-:Y:S02]  /*5810*/  IMAD.MOV.U32 R8, RZ, RZ, 0x4e ;  /* 0x0000004eff087424 */ /* 0x000fe400078e00ff */
[----:B------:R-:W-:Y:S01]  /*5820*/  IMAD.MOV.U32 R12, RZ, RZ, 0x1 ;  /* 0x00000001ff0c7424 */ /* 0x000fe200078e00ff */
[----:B------:R-:W4:Y:S01]  /*5830*/  LDCU.64 UR6, c[0x4][0x130] ;  /* 0x01002600ff0677ac */ /* 0x000f220008000a00 */
[----:B------:R-:W1:Y:S01]  /*5840*/  LDC.64 R14, c[0x4][R14] ;  /* 0x010000000e0e7b82 */ /* 0x000e620000000a00 */
[----:B------:R-:W-:Y:S01]  /*5850*/  IMAD.MOV.U32 R13, RZ, RZ, RZ ;  /* 0x000000ffff0d7224 */ /* 0x000fe200078e00ff */
[----:B------:R-:W2:Y:S01]  /*5860*/  LDCU.64 UR8, c[0x4][0x18] ;  /* 0x01000300ff0877ac */ /* 0x000ea20008000a00 */
[----:B0-----:R-:W-:Y:S02]  /*5870*/  IMAD.U32 R4, RZ, RZ, UR4 ;  /* 0x00000004ff047e24 */ /* 0x001fe4000f8e00ff */
[----:B------:R-:W-:-:S02]  /*5880*/  IMAD.U32 R5, RZ, RZ, UR5 ;  /* 0x00000005ff057e24 */ /* 0x000fc4000f8e00ff */
[----:B----4-:R-:W-:Y:S02]  /*5890*/  IMAD.U32 R6, RZ, RZ, UR6 ;  /* 0x00000006ff067e24 */ /* 0x010fe4000f8e00ff */
[----:B------:R-:W-:Y:S02]  /*58a0*/  IMAD.U32 R7, RZ, RZ, UR7 ;  /* 0x00000007ff077e24 */ /* 0x000fe4000f8e00ff */
[----:B--2---:R-:W-:Y:S02]  /*58b0*/  IMAD.U32 R10, RZ, RZ, UR8 ;  /* 0x00000008ff0a7e24 */ /* 0x004fe4000f8e00ff */
[----:B------:R-:W-:-:S07]  /*58c0*/  IMAD.U32 R11, RZ, RZ, UR9 ;  /* 0x00000009ff0b7e24 */ /* 0x000fce000f8e00ff */
[----:B------:R-:W-:-:S07]  /*58d0*/  LEPC R20, `(.L_x_3678) ;  /* 0x000000001014794e */ /* 0x000fce0000000000 */
[----:B-1-3-5:R-:W-:Y:S05]  /*58e0*/  CALL.ABS.NOINC R14 ;  /* 0x000000000e007343 */ /* 0x02afea0003c00000 */
.L_x_3678:
[----:B------:R-:W-:Y:S01]  /*58f0*/  IMAD.MOV.U32 R22, RZ, RZ, RZ ;  /* 0x000000ffff167224 */ /* 0x000fe200078e00ff */
[----:B------:R-:W-:Y:S06]  /*5900*/  BRA `(.L_x_3657) ;  /* 0x0000000000147947 */ /* 0x000fec0003800000 */
.L_x_3677:
[----:B------:R-:W4:Y:S02]  /*5910*/  LDG.E.64 R4, desc[UR36][R4.64] ;  /* 0x0000002404047981 */ /* 0x000f24000c1e1b00 */
[----:B----4-:R0:W4:Y:S02]  /*5920*/  I2F.U64 R22, R4 ;  /* 0x0000000400167312 */ /* 0x0101240000301000 */
[----:B0---4-:R-:W-:Y:S05]  /*5930*/  BRA `(.L_x_3657) ;  /* 0x0000000000087947 */ /* 0x011fea0003800000 */
.L_x_3676:
[----:B------:R-:W4:Y:S02]  /*5940*/  LDG.E R4, desc[UR36][R4.64] ;  /* 0x0000002404047981 */ /* 0x000f24000c1e1900 */
[----:B----4-:R-:W-:-:S07]  /*5950*/  I2FP.F32.U32 R22, R4 ;  /* 0x0000000400167245 */ /* 0x010fce0000201000 */
.L_x_3657:
[----:B------:R-:W-:Y:S05]  /*5960*/  BSYNC.RECONVERGENT B6 ;  /* 0x0000000000067941 */ /* 0x000fea0003800200 */
.L_x_3651:
[----:B0-----:R-:W0:Y:S01]  /*5970*/  LDC.64 R4, c[0x0][0x3a0] ;  /* 0x0000e800ff047b82 */ /* 0x001e220000000a00 */
[----:B------:R-:W1:Y:S01]  /*5980*/  LDCU UR5, c[0x0][0x3c0] ;  /* 0x00007800ff0577ac */ /* 0x000e620008000800 */
[----:B------:R-:W-:Y:S01]  /*5990*/  BSSY.RECONVERGENT B6, `(.L_x_3679) ;  /* 0x00000e6000067945 */ /* 0x000fe20003800200 */
        /* <DEDUP_REMOVED lines=17> */
.L_x_3683:
[----:B------:R-:W2:Y:S02]  /*5ab0*/  LDG.E.U8 R4, desc[UR36][R4.64] ;  /* 0x0000002404047981 */ /* 0x000ea4000c1e1100 */
[----:B--2---:R-:W-:Y:S01]  /*5ac0*/  I2FP.F32.U32 R25, R4 ;  /* 0x0000000400197245 */ /* 0x004fe20000201000 */
[----:B------:R-:W-:Y:S06]  /*5ad0*/  BRA `(.L_x_3685) ;  /* 0x0000000c00447947 */ /* 0x000fec0003800000 */
.L_x_3682:
        /* <DEDUP_REMOVED lines=9> */
.L_x_3687:
[----:B------:R-:W2:Y:S02]  /*5b70*/  LDG.E R4, desc[UR36][R4.64] ;  /* 0x0000002404047981 */ /* 0x000ea4000c1e1900 */
[----:B--2---:R-:W-:Y:S01]  /*5b80*/  I2FP.F32.S32 R25, R4 ;  /* 0x0000000400197245 */ /* 0x004fe20000201400 */
[----:B------:R-:W-:Y:S06]  /*5b90*/  BRA `(.L_x_3685) ;  /* 0x0000000c00147947 */ /* 0x000fec0003800000 */
.L_x_3686:
[----:B------:R-:W2:Y:S02]  /*5ba0*/  LDG.E.U16 R4, desc[UR36][R4.64] ;  /* 0x0000002404047981 */ /* 0x000ea4000c1e1500 */
[----:B--2---:R0:W1:Y:S01]  /*5bb0*/  I2F.S16 R25, R4 ;  /* 0x0000000400197306 */ /* 0x0040620000101400 */
[----:B------:R-:W-:Y:S05]  /*5bc0*/  BRA `(.L_x_3685) ;  /* 0x0000000c00087947 */ /* 0x000fea0003800000 */
.L_x_3681:
        /* <DEDUP_REMOVED lines=8> */
.L_x_3689:
[----:B------:R-:W2:Y:S02]  /*5c50*/  LDG.E.U16 R4, desc[UR36][R4.64] ;  /* 0x0000002404047981 */ /* 0x000ea4000c1e1500 */
[----:B--2---:R-:W-:Y:S01]  /*5c60*/  HADD2.F32 R25, -RZ, R4.H0_H0 ;  /* 0x20000004ff197230 */ /* 0x004fe20000004100 */
[----:B------:R-:W-:Y:S06]  /*5c70*/  BRA `(.L_x_3685) ;  /* 0x0000000800dc7947 */ /* 0x000fec0003800000 */
.L_x_3688:
        /* <DEDUP_REMOVED lines=8> */
.L_x_3691:
[----:B------:R-:W2:Y:S02]  /*5d00*/  LDG.E.U16 R4, desc[UR36][R4.64] ;  /* 0x0000002404047981 */ /* 0x000ea4000c1e1500 */
[----:B--2---:R-:W-:Y:S01]  /*5d10*/  HADD2.F32 R25, -RZ, R4.H0_H0 ;  /* 0x20000004ff197230 */ /* 0x004fe20000004100 */
[----:B------:R-:W-:Y:S06]  /*5d20*/  BRA `(.L_x_3685) ;  /* 0x0000000800b07947 */ /* 0x000fec0003800000 */
.L_x_3690:
        /* <DEDUP_REMOVED lines=11> */
.L_x_3680:
        /* <DEDUP_REMOVED lines=12> */
.L_x_3694:
        /* <DEDUP_REMOVED lines=11> */
.L_x_3693:
        /* <DEDUP_REMOVED lines=25> */
.L_x_3696:
        /* <DEDUP_REMOVED lines=12> */
.L_x_3695:
[----:B------:R-:W2:Y:S02]  /*61a0*/  LDG.E.U16 R4, desc[UR36][R4.64] ;  /* 0x0000002404047981 */ /* 0x000ea4000c1e1500 */
[----:B--2---:R-:W-:Y:S01]  /*61b0*/  IMAD.U32 R25, R4, 0x10000, RZ ;  /* 0x0001000004197824 */ /* 0x004fe200078e00ff */
[----:B------:R-:W-:Y:S06]  /*61c0*/  BRA `(.L_x_3685) ;  /* 0x0000000400887947 */ /* 0x000fec0003800000 */
.L_x_3692:
        /* <DEDUP_REMOVED lines=11> */
.L_x_3699:
        /* <DEDUP_REMOVED lines=20> */
.L_x_3701:
[----:B------:R-:W-:Y:S05]  /*63c0*/  BSYNC.RECONVERGENT B0 ;  /* 0x0000000000007941 */ /* 0x000fea0003800200 */
.L_x_3700:
[----:B------:R-:W-:Y:S01]  /*63d0*/  IMAD.SHL.U32 R0, R0, 0x100000, RZ ;  /* 0x0010000000007824 */ /* 0x000fe200078e00ff */
[----:B------:R-:W-:-:S04]  /*63e0*/  LEA R3, R3, 0x3b800000, 0x17 ;  /* 0x3b80000003037811 */ /* 0x000fc800078eb8ff */
[----:B------:R-:W-:Y:S01]  /*63f0*/  LOP3.LUT R25, R3, R0, R25, 0xfe, !PT ;  /* 0x0000000003197212 */ /* 0x000fe200078efe19 */
[----:B------:R-:W-:Y:S06]  /*6400*/  BRA `(.L_x_3685) ;  /* 0x0000000000f87947 */ /* 0x000fec0003800000 */
.L_x_3698:
        /* <DEDUP_REMOVED lines=20> */
.L_x_3703:
[----:B------:R-:W-:Y:S05]  /*6550*/  BSYNC.RECONVERGENT B0 ;  /* 0x0000000000007941 */ /* 0x000fea0003800200 */
.L_x_3702:
[----:B------:R-:W-:Y:S01]  /*6560*/  IMAD.SHL.U32 R0, R0, 0x200000, RZ ;  /* 0x0020000000007824 */ /* 0x000fe200078e00ff */
[----:B------:R-:W-:-:S04]  /*6570*/  LEA R3, R3, 0x37800000, 0x17 ;  /* 0x3780000003037811 */ /* 0x000fc800078eb8ff */
[----:B------:R-:W-:Y:S01]  /*6580*/  LOP3.LUT R25, R3, R0, R25, 0xfe, !PT ;  /* 0x0000000003197212 */ /* 0x000fe200078efe19 */
[----:B------:R-:W-:Y:S06]  /*6590*/  BRA `(.L_x_3685) ;  /* 0x0000000000947947 */ /* 0x000fec0003800000 */
.L_x_3697:
        /* <DEDUP_REMOVED lines=14> */
.L_x_3684:
        /* <DEDUP_REMOVED lines=15> */
[----:B--2-45:R-:W-:Y:S05]  /*6770*/  CALL.ABS.NOINC R14 ;  /* 0x000000000e007343 */ /* 0x034fea0003c00000 */
.L_x_3706:
[----:B------:R-:W-:Y:S01]  /*6780*/  IMAD.MOV.U32 R25, RZ, RZ, RZ ;  /* 0x000000ffff197224 */ /* 0x000fe200078e00ff */
[----:B------:R-:W-:Y:S06]  /*6790*/  BRA `(.L_x_3685) ;  /* 0x0000000000147947 */ /* 0x000fec0003800000 */
.L_x_3705:
[----:B------:R-:W2:Y:S02]  /*67a0*/  LDG.E.64 R4, desc[UR36][R4.64] ;  /* 0x0000002404047981 */ /* 0x000ea4000c1e1b00 */
[----:B--2---:R0:W1:Y:S02]  /*67b0*/  I2F.U64 R25, R4 ;  /* 0x0000000400197312 */ /* 0x0040640000301000 */
[----:B01----:R-:W-:Y:S05]  /*67c0*/  BRA `(.L_x_3685) ;  /* 0x0000000000087947 */ /* 0x003fea0003800000 */
.L_x_3704:
[----:B------:R-:W2:Y:S02]  /*67d0*/  LDG.E R4, desc[UR36][R4.64] ;  /* 0x0000002404047981 */ /* 0x000ea4000c1e1900 */
[----:B--2---:R-:W-:-:S07]  /*67e0*/  I2FP.F32.U32 R25, R4 ;  /* 0x0000000400197245 */ /* 0x004fce0000201000 */
.L_x_3685:
[----:B------:R-:W-:Y:S05]  /*67f0*/  BSYNC.RECONVERGENT B6 ;  /* 0x0000000000067941 */ /* 0x000fea0003800200 */
.L_x_3679:
[----:B0-2---:R-:W0:Y:S01]  /*6800*/  LDC.64 R4, c[0x0][0x3a8] ;  /* 0x0000ea00ff047b82 */ /* 0x005e220000000a00 */
        /* <DEDUP_REMOVED lines=19> */
.L_x_3711:
[----:B------:R-:W2:Y:S02]  /*6940*/  LDG.E.U8 R4, desc[UR36][R4.64] ;  /* 0x0000002404047981 */ /* 0x000ea4000c1e1100 */
[----:B--2---:R-:W-:Y:S01]  /*6950*/  I2FP.F32.U32 R26, R4 ;  /* 0x00000004001a7245 */ /* 0x004fe20000201000 */
[----:B------:R-:W-:Y:S06]  /*6960*/  BRA `(.L_x_3713) ;  /* 0x0000000c00487947 */ /* 0x000fec0003800000 */
.L_x_3710:
        /* <DEDUP_REMOVED lines=9> */
.L_x_3715:
[----:B------:R-:W2:Y:S02]  /*6a00*/  LDG.E R4, desc[UR36][R4.64] ;  /* 0x0000002404047981 */ /* 0x000ea4000c1e1900 */
[----:B--2---:R-:W-:Y:S01]  /*6a10*/  I2FP.F32.S32 R26, R4 ;  /* 0x00000004001a7245 */ /* 0x004fe20000201400 */
[----:B------:R-:W-:Y:S06]  /*6a20*/  BRA `(.L_x_3713) ;  /* 0x0000000c00187947 */ /* 0x000fec0003800000 */
.L_x_3714:
[----:B------:R-:W2:Y:S02]  /*6a30*/  LDG.E.U16 R4, desc[UR36][R4.64] ;  /* 0x0000002404047981 */ /* 0x000ea4000c1e1500 */
[----:B--2---:R0:W2:Y:S01]  /*6a40*/  I2F.S16 R26, R4 ;  /* 0x00000004001a7306 */ /* 0x0040a20000101400 */
[----:B------:R-:W-:Y:S05]  /*6a50*/  BRA `(.L_x_3713) ;  /* 0x0000000c000c7947 */ /* 0x000fea0003800000 */
.L_x_3709:
        /* <DEDUP_REMOVED lines=8> */
.L_x_3717:
[----:B------:R-:W2:Y:S02]  /*6ae0*/  LDG.E.U16 R4, desc[UR36][R4.64] ;  /* 0x0000002404047981 */ /* 0x000ea4000c1e1500 */
[----:B--2---:R-:W-:Y:S01]  /*6af0*/  HADD2.F32 R26, -RZ, R4.H0_H0 ;  /* 0x20000004ff1a7230 */ /* 0x004fe20000004100 */
[----:B------:R-:W-:Y:S06]  /*6b00*/  BRA `(.L_x_3713) ;  /* 0x0000000800e07947 */ /* 0x000fec0003800000 */
.L_x_3716:
        /* <DEDUP_REMOVED lines=8> */
.L_x_3719:
[----:B------:R-:W2:Y:S02]  /*6b90*/  LDG.E.U16 R4, desc[UR36][R4.64] ;  /* 0x0000002404047981 */ /* 0x000ea4000c1e1500 */
[----:B--2---:R-:W-:Y:S01]  /*6ba0*/  HADD2.F32 R26, -RZ, R4.H0_H0 ;  /* 0x20000004ff1a7230 */ /* 0x004fe20000004100 */
[----:B------:R-:W-:Y:S06]  /*6bb0*/  BRA `(.L_x_3713) ;  /* 0x0000000800b47947 */ /* 0x000fec0003800000 */
.L_x_3718:
        /* <DEDUP_REMOVED lines=11> */
.L_x_3708:
        /* <DEDUP_REMOVED lines=12> */
.L_x_3722:
        /* <DEDUP_REMOVED lines=11> */
.L_x_3721:
        /* <DEDUP_REMOVED lines=25> */
.L_x_3724:
        /* <DEDUP_REMOVED lines=13> */
.L_x_3723:
[----:B------:R-:W2:Y:S02]  /*7040*/  LDG.E.U16 R4, desc[UR36][R4.64] ;  /* 0x0000002404047981 */ /* 0x000ea4000c1e1500 */
[----:B--2---:R-:W-:Y:S01]  /*7050*/  IMAD.U32 R26, R4, 0x10000, RZ ;  /* 0x00010000041a7824 */ /* 0x004fe200078e00ff */
[----:B------:R-:W-:Y:S06]  /*7060*/  BRA `(.L_x_3713) ;  /* 0x0000000400887947 */ /* 0x000fec0003800000 */
.L_x_3720:
        /* <DEDUP_REMOVED lines=11> */
.L_x_3727:
        /* <DEDUP_REMOVED lines=20> */
.L_x_3729:
[----:B------:R-:W-:Y:S05]  /*7260*/  BSYNC.RECONVERGENT B0 ;  /* 0x0000000000007941 */ /* 0x000fea0003800200 */
.L_x_3728:
[----:B------:R-:W-:Y:S01]  /*7270*/  IMAD.SHL.U32 R0, R0, 0x100000, RZ ;  /* 0x0010000000007824 */ /* 0x000fe200078e00ff */
[----:B------:R-:W-:-:S04]  /*7280*/  LEA R3, R3, 0x3b800000, 0x17 ;  /* 0x3b80000003037811 */ /* 0x000fc800078eb8ff */
[----:B------:R-:W-:Y:S01]  /*7290*/  LOP3.LUT R26, R3, R0, R7, 0xfe, !PT ;  /* 0x00000000031a7212 */ /* 0x000fe200078efe07 */
[----:B------:R-:W-:Y:S06]  /*72a0*/  BRA `(.L_x_3713) ;  /* 0x0000000000f87947 */ /* 0x000fec0003800000 */
.L_x_3726:
        /* <DEDUP_REMOVED lines=20> */
.L_x_3731:
[----:B------:R-:W-:Y:S05]  /*73f0*/  BSYNC.RECONVERGENT B0 ;  /* 0x0000000000007941 */ /* 0x000fea0003800200 */
.L_x_3730:
[----:B------:R-:W-:Y:S01]  /*7400*/  IMAD.SHL.U32 R0, R0, 0x200000, RZ ;  /* 0x0020000000007824 */ /* 0x000fe200078e00ff */
[----:B------:R-:W-:-:S04]  /*7410*/  LEA R3, R3, 0x37800000, 0x17 ;  /* 0x3780000003037811 */ /* 0x000fc800078eb8ff */
[----:B------:R-:W-:Y:S01]  /*7420*/  LOP3.LUT R26, R3, R0, R7, 0xfe, !PT ;  /* 0x00000000031a7212 */ /* 0x000fe200078efe07 */
[----:B------:R-:W-:Y:S06]  /*7430*/  BRA `(.L_x_3713) ;  /* 0x0000000000947947 */ /* 0x000fec0003800000 */
.L_x_3725:
        /* <DEDUP_REMOVED lines=14> */
.L_x_3712:
[----:B------:R-:W-:Y:S01]  /*7520*/  MOV R14, 0x0 ;  /* 0x00000000000e7802 */ /* 0x000fe20000000f00 */
[----:B------:R-:W0:Y:S01]  /*7530*/  LDCU.64 UR4, c[0x4][0x128] ;  /* 0x01002500ff0477ac */ /* 0x000e220008000a00 */
[----:B------:R-:W-:Y:S02]  /*7540*/  IMAD.MOV.U32 R8, RZ, RZ, 0x4e ;  /* 0x0000004eff087424 */ /* 0x000fe400078e00ff */
[----:B------:R-:W-:Y:S01]  /*7550*/  IMAD.MOV.U32 R12, RZ, RZ, 0x1 ;  /* 0x00000001ff0c7424 */ /* 0x000fe200078e00ff */
[----:B------:R-:W2:Y:S01]  /*7560*/  LDCU.64 UR6, c[0x4][0x130] ;  /* 0x01002600ff0677ac */ /* 0x000ea20008000a00 */
[----:B------:R-:W1:Y:S01]  /*7570*/  LDC.64 R14, c[0x4][R14] ;  /* 0x010000000e0e7b82 */ /* 0x000e620000000a00 */
[----:B------:R-:W-:Y:S01]  /*7580*/  IMAD.MOV.U32 R13, RZ, RZ, RZ ;  /* 0x000000ffff0d7224 */ /* 0x000fe200078e00ff */
[----:B------:R-:W3:Y:S01]  /*7590*/  LDCU.64 UR8, c[0x4][0x18] ;  /* 0x01000300ff0877ac */ /* 0x000ee20008000a00 */
[----:B0-----:R-:W-:Y:S02]  /*75a0*/  IMAD.U32 R4, RZ, RZ, UR4 ;  /* 0x00000004ff047e24 */ /* 0x001fe4000f8e00ff */
[----:B------:R-:W-:-:S02]  /*75b0*/  IMAD.U32 R5, RZ, RZ, UR5 ;  /* 0x00000005ff057e24 */ /* 0x000fc4000f8e00ff */
[----:B--2---:R-:W-:Y:S02]  /*75c0*/  IMAD.U32 R6, RZ, RZ, UR6 ;  /* 0x00000006ff067e24 */ /* 0x004fe4000f8e00ff */
[----:B------:R-:W-:Y:S02]  /*75d0*/  IMAD.U32 R7, RZ, RZ, UR7 ;  /* 0x00000007ff077e24 */ /* 0x000fe4000f8e00ff */
[----:B---3--:R-:W-:Y:S02]  /*75e0*/  IMAD.U32 R10, RZ, RZ, UR8 ;  /* 0x00000008ff0a7e24 */ /* 0x008fe4000f8e00ff */
[----:B------:R-:W-:-:S07]  /*75f0*/  IMAD.U32 R11, RZ, RZ, UR9 ;  /* 0x00000009ff0b7e24 */ /* 0x000fce000f8e00ff */
[----:B------:R-:W-:-:S07]  /*7600*/  LEPC R20, `(.L_x_3734) ;  /* 0x000000001014794e */ /* 0x000fce0000000000 */
[----:B-1--45:R-:W-:Y:S05]  /*7610*/  CALL.ABS.NOINC R14 ;  /* 0x000000000e007343 */ /* 0x032fea0003c00000 */
.L_x_3734:
[----:B------:R-:W-:Y:S01]  /*7620*/  IMAD.MOV.U32 R26, RZ, RZ, RZ ;  /* 0x000000ffff1a7224 */ /* 0x000fe200078e00ff */
[----:B------:R-:W-:Y:S06]  /*7630*/  BRA `(.L_x_3713) ;  /* 0x0000000000147947 */ /* 0x000fec0003800000 */
.L_x_3733:
[----:B------:R-:W2:Y:S02]  /*7640*/  LDG.E.64 R26, desc[UR36][R4.64] ;  /* 0x00000024041a7981 */ /* 0x000ea4000c1e1b00 */
[----:B--2---:R0:W2:Y:S02]  /*7650*/  I2F.U64 R26, R26 ;  /* 0x0000001a001a7312 */ /* 0x0040a40000301000 */
[----:B0-2---:R-:W-:Y:S05]  /*7660*/  BRA `(.L_x_3713) ;  /* 0x0000000000087947 */ /* 0x005fea0003800000 */
.L_x_3732:
[----:B------:R-:W2:Y:S02]  /*7670*/  LDG.E R4, desc[UR36][R4.64] ;  /* 0x0000002404047981 */ /* 0x000ea4000c1e1900 */
[----:B--2---:R-:W-:-:S07]  /*7680*/  I2FP.F32.U32 R26, R4 ;  /* 0x00000004001a7245 */ /* 0x004fce0000201000 */
.L_x_3713:
[----:B------:R-:W-:Y:S05]  /*7690*/  BSYNC.RECONVERGENT B6 ;  /* 0x0000000000067941 */ /* 0x000fea0003800200 */
.L_x_3707:
[----:B------:R-:W-:Y:S02]  /*76a0*/  VIADD R33, R33, 0x80 ;  /* 0x0000008021217836 */ /* 0x000fe40000000000 */
[----:B----45:R-:W-:-:S07]  /*76b0*/  FMUL.FTZ R22, R22, -1.4426950216293334961 ;  /* 0xbfb8aa3b16167820 */ /* 0x030fce0000410000 */
.L_x_3622:
[----:B------:R-:W-:Y:S05]  /*76c0*/  BSYNC.RECONVERGENT B7 ;  /* 0x0000000000077941 */ /* 0x000fea0003800200 */
.L_x_3621:
        /* <DEDUP_REMOVED lines=27> */
.L_x_3741:
[----:B------:R-:W2:Y:S02]  /*7880*/  LDG.E.U8 R4, desc[UR36][R4.64] ;  /* 0x0000002404047981 */ /* 0x000ea4000c1e1100 */
[----:B--2---:R-:W-:Y:S01]  /*7890*/  I2FP.F32.U32 R28, R4 ;  /* 0x00000004001c7245 */ /* 0x004fe20000201000 */
[----:B------:R-:W-:Y:S06]  /*78a0*/  BRA `(.L_x_3743) ;  /* 0x0000000c00487947 */ /* 0x000fec0003800000 */
.L_x_3740:
        /* <DEDUP_REMOVED lines=9> */
.L_x_3745:
[----:B------:R-:W2:Y:S02]  /*7940*/  LDG.E R4, desc[UR36][R4.64] ;  /* 0x0000002404047981 */ /* 0x000ea4000c1e1900 */
[----:B--2---:R-:W-:Y:S01]  /*7950*/  I2FP.F32.S32 R28, R4 ;  /* 0x00000004001c7245 */ /* 0x004fe20000201400 */
[----:B------:R-:W-:Y:S06]  /*7960*/  BRA `(.L_x_3743) ;  /* 0x0000000c00187947 */ /* 0x000fec0003800000 */
.L_x_3744:
[----:B------:R-:W2:Y:S02]  /*7970*/  LDG.E.U16 R4, desc[UR36][R4.64] ;  /* 0x0000002404047981 */ /* 0x000ea4000c1e1500 */
[----:B--2---:R0:W2:Y:S01]  /*7980*/  I2F.S16 R28, R4 ;  /* 0x00000004001c7306 */ /* 0x0040a20000101400 */
[----:B------:R-:W-:Y:S05]  /*7990*/  BRA `(.L_x_3743) ;  /* 0x0000000c000c7947 */ /* 0x000fea0003800000 */
.L_x_3739:
        /* <DEDUP_REMOVED lines=8> */
.L_x_3747:
[----:B------:R-:W2:Y:S02]  /*7a20*/  LDG.E.U16 R4, desc[UR36][R4.64] ;  /* 0x0000002404047981 */ /* 0x000ea4000c1e1500 */
[----:B--2---:R-:W-:Y:S01]  /*7a30*/  HADD2.F32 R28, -RZ, R4.H0_H0 ;  /* 0x20000004ff1c7230 */ /* 0x004fe20000004100 */
[----:B------:R-:W-:Y:S06]  /*7a40*/  BRA `(.L_x_3743) ;  /* 0x0000000800e07947 */ /* 0x000fec0003800000 */
.L_x_3746:
        /* <DEDUP_REMOVED lines=8> */
.L_x_3749:
[----:B------:R-:W2:Y:S02]  /*7ad0*/  LDG.E.U16 R4, desc[UR36][R4.64] ;  /* 0x0000002404047981 */ /* 0x000ea4000c1e1500 */
[----:B--2---:R-:W-:Y:S01]  /*7ae0*/  HADD2.F32 R28, -RZ, R4.H0_H0 ;  /* 0x20000004ff1c7230 */ /* 0x004fe20000004100 */
[----:B------:R-:W-:Y:S06]  /*7af0*/  BRA `(.L_x_3743) ;  /* 0x0000000800b47947 */ /* 0x000fec0003800000 */
.L_x_3748:
        /* <DEDUP_REMOVED lines=11> */
.L_x_3738:
        /* <DEDUP_REMOVED lines=12> */
.L_x_3752:
        /* <DEDUP_REMOVED lines=11> */
.L_x_3751:
        /* <DEDUP_REMOVED lines=25> */
.L_x_3754:
        /* <DEDUP_REMOVED lines=13> */
.L_x_3753:
[----:B------:R-:W2:Y:S02]  /*7f80*/  LDG.E.U16 R4, desc[UR36][R4.64] ;  /* 0x0000002404047981 */ /* 0x000ea4000c1e1500 */
[----:B--2---:R-:W-:Y:S01]  /*7f90*/  IMAD.U32 R28, R4, 0x10000, RZ ;  /* 0x00010000041c7824 */ /* 0x004fe200078e00ff */
[----:B------:R-:W-:Y:S06]  /*7fa0*/  BRA `(.L_x_3743) ;  /* 0x0000000400887947 */ /* 0x000fec0003800000 */
.L_x_3750:
        /* <DEDUP_REMOVED lines=11> */
.L_x_3757:
        /* <DEDUP_REMOVED lines=20> */
.L_x_3759:
[----:B------:R-:W-:Y:S05]  /*81a0*/  BSYNC.RECONVERGENT B0 ;  /* 0x0000000000007941 */ /* 0x000fea0003800200 */
.L_x_3758:
[----:B------:R-:W-:Y:S01]  /*81b0*/  IMAD.SHL.U32 R0, R0, 0x100000, RZ ;  /* 0x0010000000007824 */ /* 0x000fe200078e00ff */
[----:B------:R-:W-:-:S04]  /*81c0*/  LEA R3, R3, 0x3b800000, 0x17 ;  /* 0x3b80000003037811 */ /* 0x000fc800078eb8ff */
[----:B------:R-:W-:Y:S01]  /*81d0*/  LOP3.LUT R28, R3, R0, R7, 0xfe, !PT ;  /* 0x00000000031c7212 */ /* 0x000fe200078efe07 */
[----:B------:R-:W-:Y:S06]  /*81e0*/  BRA `(.L_x_3743) ;  /* 0x0000000000f87947 */ /* 0x000fec0003800000 */
.L_x_3756:
        /* <DEDUP_REMOVED lines=20> */
.L_x_3761:
[----:B------:R-:W-:Y:S05]  /*8330*/  BSYNC.RECONVERGENT B0 ;  /* 0x0000000000007941 */ /* 0x000fea0003800200 */
.L_x_3760:
[----:B------:R-:W-:Y:S01]  /*8340*/  IMAD.SHL.U32 R0, R0, 0x200000, RZ ;  /* 0x0020000000007824 */ /* 0x000fe200078e00ff */
[----:B------:R-:W-:-:S04]  /*8350*/  LEA R3, R3, 0x37800000, 0x17 ;  /* 0x3780000003037811 */ /* 0x000fc800078eb8ff */
[----:B------:R-:W-:Y:S01]  /*8360*/  LOP3.LUT R28, R3, R0, R7, 0xfe, !PT ;  /* 0x00000000031c7212 */ /* 0x000fe200078efe07 */
[----:B------:R-:W-:Y:S06]  /*8370*/  BRA `(.L_x_3743) ;  /* 0x0000000000947947 */ /* 0x000fec0003800000 */
.L_x_3755:
        /* <DEDUP_REMOVED lines=14> */
.L_x_3742:
        /* <DEDUP_REMOVED lines=16> */
.L_x_3764:
[----:B------:R-:W-:Y:S01]  /*8560*/  IMAD.MOV.U32 R28, RZ, RZ, RZ ;  /* 0x000000ffff1c7224 */ /* 0x000fe200078e00ff */
[----:B------:R-:W-:Y:S06]  /*8570*/  BRA `(.L_x_3743) ;  /* 0x0000000000147947 */ /* 0x000fec0003800000 */
.L_x_3763:
[----:B------:R-:W2:Y:S02]  /*8580*/  LDG.E.64 R28, desc[UR36][R4.64] ;  /* 0x00000024041c7981 */ /* 0x000ea4000c1e1b00 */
[----:B--2---:R0:W2:Y:S02]  /*8590*/  I2F.U64 R28, R28 ;  /* 0x0000001c001c7312 */ /* 0x0040a40000301000 */
[----:B0-2---:R-:W-:Y:S05]  /*85a0*/  BRA `(.L_x_3743) ;  /* 0x0000000000087947 */ /* 0x005fea0003800000 */
.L_x_3762:
[----:B------:R-:W2:Y:S02]  /*85b0*/  LDG.E R4, desc[UR36][R4.64] ;  /* 0x0000002404047981 */ /* 0x000ea4000c1e1900 */
[----:B--2---:R-:W-:-:S07]  /*85c0*/  I2FP.F32.U32 R28, R4 ;  /* 0x00000004001c7245 */ /* 0x004fce0000201000 */
.L_x_3743:
[----:B------:R-:W-:Y:S05]  /*85d0*/  BSYNC.RECONVERGENT B6 ;  /* 0x0000000000067941 */ /* 0x000fea0003800200 */
.L_x_3737:
        /* <DEDUP_REMOVED lines=20> */
.L_x_3769:
[----:B------:R-:W2:Y:S02]  /*8720*/  LDG.E.U8 R4, desc[UR36][R4.64] ;  /* 0x0000002404047981 */ /* 0x000ea4000c1e1100 */
[----:B--2---:R-:W-:Y:S01]  /*8730*/  I2FP.F32.U32 R27, R4 ;  /* 0x00000004001b7245 */ /* 0x004fe20000201000 */
[----:B------:R-:W-:Y:S06]  /*8740*/  BRA `(.L_x_3771) ;  /* 0x0000000c00447947 */ /* 0x000fec0003800000 */
.L_x_3768:
        /* <DEDUP_REMOVED lines=9> */
.L_x_3773:
[----:B------:R-:W2:Y:S02]  /*87e0*/  LDG.E R4, desc[UR36][R4.64] ;  /* 0x0000002404047981 */ /* 0x000ea4000c1e1900 */
[----:B--2---:R-:W-:Y:S01]  /*87f0*/  I2FP.F32.S32 R27, R4 ;  /* 0x00000004001b7245 */ /* 0x004fe20000201400 */
[----:B------:R-:W-:Y:S06]  /*8800*/  BRA `(.L_x_3771) ;  /* 0x0000000c00147947 */ /* 0x000fec0003800000 */
.L_x_3772:
[----:B------:R-:W2:Y:S02]  /*8810*/  LDG.E.U16 R4, desc[UR36][R4.64] ;  /* 0x0000002404047981 */ /* 0x000ea4000c1e1500 */
[----:B--2---:R4:W0:Y:S01]  /*8820*/  I2F.S16 R27, R4 ;  /* 0x00000004001b7306 */ /* 0x0048220000101400 */
[----:B------:R-:W-:Y:S05]  /*8830*/  BRA `(.L_x_3771) ;  /* 0x0000000c00087947 */ /* 0x000fea0003800000 */
.L_x_3767:
        /* <DEDUP_REMOVED lines=8> */
.L_x_3775:
[----:B------:R-:W2:Y:S02]  /*88c0*/  LDG.E.U16 R4, desc[UR36][R4.64] ;  /* 0x0000002404047981 */ /* 0x000ea4000c1e1500 */
[----:B--2---:R-:W-:Y:S01]  /*88d0*/  HADD2.F32 R27, -RZ, R4.H0_H0 ;  /* 0x20000004ff1b7230 */ /* 0x004fe20000004100 */
[----:B------:R-:W-:Y:S06]  /*88e0*/  BRA `(.L_x_3771) ;  /* 0x0000000800dc7947 */ /* 0x000fec0003800000 */
.L_x_3774:
        /* <DEDUP_REMOVED lines=8> */
.L_x_3777:
[----:B------:R-:W2:Y:S02]  /*8970*/  LDG.E.U16 R4, desc[UR36][R4.64] ;  /* 0x0000002404047981 */ /* 0x000ea4000c1e1500 */
[----:B--2---:R-:W-:Y:S01]  /*8980*/  HADD2.F32 R27, -RZ, R4.H0_H0 ;  /* 0x20000004ff1b7230 */ /* 0x004fe20000004100 */
[----:B------:R-:W-:Y:S06]  /*8990*/  BRA `(.L_x_3771) ;  /* 0x0000000800b07947 */ /* 0x000fec0003800000 */
.L_x_3776:
        /* <DEDUP_REMOVED lines=11> */
.L_x_3766:
        /* <DEDUP_REMOVED lines=12> */
.L_x_3780:
        /* <DEDUP_REMOVED lines=11> */
.L_x_3779:
        /* <DEDUP_REMOVED lines=25> */
.L_x_3782:
        /* <DEDUP_REMOVED lines=12> */
.L_x_3781:
[----:B------:R-:W2:Y:S02]  /*8e10*/  LDG.E.U16 R4, desc[UR36][R4.64] ;  /* 0x0000002404047981 */ /* 0x000ea4000c1e1500 */
[----:B--2---:R-:W-:Y:S01]  /*8e20*/  IMAD.U32 R27, R4, 0x10000, RZ ;  /* 0x00010000041b7824 */ /* 0x004fe200078e00ff */
[----:B------:R-:W-:Y:S06]  /*8e30*/  BRA `(.L_x_3771) ;  /* 0x0000000400887947 */ /* 0x000fec0003800000 */
.L_x_3778:
        /* <DEDUP_REMOVED lines=11> */
.L_x_3785:
        /* <DEDUP_REMOVED lines=20> */
.L_x_3787:
[----:B------:R-:W-:Y:S05]  /*9030*/  BSYNC.RECONVERGENT B0 ;  /* 0x0000000000007941 */ /* 0x000fea0003800200 */
.L_x_3786:
[----:B------:R-:W-:Y:S01]  /*9040*/  IMAD.SHL.U32 R0, R0, 0x100000, RZ ;  /* 0x0010000000007824 */ /* 0x000fe200078e00ff */
[----:B------:R-:W-:-:S04]  /*9050*/  LEA R3, R3, 0x3b800000, 0x17 ;  /* 0x3b80000003037811 */ /* 0x000fc800078eb8ff */
[----:B------:R-:W-:Y:S01]  /*9060*/  LOP3.LUT R27, R3, R0, R27, 0xfe, !PT ;  /* 0x00000000031b7212 */ /* 0x000fe200078efe1b */
[----:B------:R-:W-:Y:S06]  /*9070*/  BRA `(.L_x_3771) ;  /* 0x0000000000f87947 */ /* 0x000fec0003800000 */
.L_x_3784:
        /* <DEDUP_REMOVED lines=20> */
.L_x_3789:
[----:B------:R-:W-:Y:S05]  /*91c0*/  BSYNC.RECONVERGENT B0 ;  /* 0x0000000000007941 */ /* 0x000fea0003800200 */
.L_x_3788:
[----:B------:R-:W-:Y:S01]  /*91d0*/  IMAD.SHL.U32 R0, R0, 0x200000, RZ ;  /* 0x0020000000007824 */ /* 0x000fe200078e00ff */
[----:B------:R-:W-:-:S04]  /*91e0*/  LEA R3, R3, 0x37800000, 0x17 ;  /* 0x3780000003037811 */ /* 0x000fc800078eb8ff */
[----:B------:R-:W-:Y:S01]  /*91f0*/  LOP3.LUT R27, R3, R0, R27, 0xfe, !PT ;  /* 0x00000000031b7212 */ /* 0x000fe200078efe1b */
[----:B------:R-:W-:Y:S06]  /*9200*/  BRA `(.L_x_3771) ;  /* 0x0000000000947947 */ /* 0x000fec0003800000 */
.L_x_3783:
        /* <DEDUP_REMOVED lines=14> */
.L_x_3770:
        /* <DEDUP_REMOVED lines=16> */
.L_x_3792:
[----:B------:R-:W-:Y:S01]  /*93f0*/  IMAD.MOV.U32 R27, RZ, RZ, RZ ;  /* 0x000000ffff1b7224 */ /* 0x000fe200078e00ff */
[----:B------:R-:W-:Y:S06]  /*9400*/  BRA `(.L_x_3771) ;  /* 0x0000000000147947 */ /* 0x000fec0003800000 */
.L_x_3791:
[----:B------:R-:W2:Y:S02]  /*9410*/  LDG.E.64 R4, desc[UR36][R4.64] ;  /* 0x0000002404047981 */ /* 0x000ea4000c1e1b00 */
[----:B--2---:R0:W2:Y:S02]  /*9420*/  I2F.U64 R27, R4 ;  /* 0x00000004001b7312 */ /* 0x0040a40000301000 */
[----:B0-2---:R-:W-:Y:S05]  /*9430*/  BRA `(.L_x_3771) ;  /* 0x0000000000087947 */ /* 0x005fea0003800000 */
.L_x_3790:
[----:B------:R-:W2:Y:S02]  /*9440*/  LDG.E R4, desc[UR36][R4.64] ;  /* 0x0000002404047981 */ /* 0x000ea4000c1e1900 */
[----:B--2---:R-:W-:-:S07]  /*9450*/  I2FP.F32.U32 R27, R4 ;  /* 0x00000004001b7245 */ /* 0x004fce0000201000 */
.L_x_3771:
[----:B------:R-:W-:Y:S05]  /*9460*/  BSYNC.RECONVERGENT B6 ;  /* 0x0000000000067941 */ /* 0x000fea0003800200 */
.L_x_3765:
        /* <DEDUP_REMOVED lines=20> */
.L_x_3797:
[----:B------:R-:W2:Y:S02]  /*95b0*/  LDG.E.U8 R4, desc[UR36][R4.64] ;  /* 0x0000002404047981 */ /* 0x000ea4000c1e1100 */
[----:B--2---:R-:W-:Y:S01]  /*95c0*/  I2FP.F32.U32 R29, R4 ;  /* 0x00000004001d7245 */ /* 0x004fe20000201000 */
[----:B------:R-:W-:Y:S06]  /*95d0*/  BRA `(.L_x_3799) ;  /* 0x0000000c00447947 */ /* 0x000fec0003800000 */
.L_x_3796:
        /* <DEDUP_REMOVED lines=9> */
.L_x_3801:
[----:B------:R-:W2:Y:S02]  /*9670*/  LDG.E R4, desc[UR36][R4.64] ;  /* 0x0000002404047981 */ /* 0x000ea4000c1e1900 */
[----:B--2---:R-:W-:Y:S01]  /*9680*/  I2FP.F32.S32 R29, R4 ;  /* 0x00000004001d7245 */ /* 0x004fe20000201400 */
[----:B------:R-:W-:Y:S06]  /*9690*/  BRA `(.L_x_3799) ;  /* 0x0000000c00147947 */ /* 0x000fec0003800000 */
.L_x_3800:
[----:B------:R-:W2:Y:S02]  /*96a0*/  LDG.E.U16 R4, desc[UR36][R4.64] ;  /* 0x0000002404047981 */ /* 0x000ea4000c1e1500 */
[----:B--2---:R4:W0:Y:S01]  /*96b0*/  I2F.S16 R29, R4 ;  /* 0x00000004001d7306 */ /* 0x0048220000101400 */
[----:B------:R-:W-:Y:S05]  /*96c0*/  BRA `(.L_x_3799) ;  /* 0x0000000c00087947 */ /* 0x000fea0003800000 */
.L_x_3795:
        /* <DEDUP_REMOVED lines=8> */
.L_x_3803:
[----:B------:R-:W2:Y:S02]  /*9750*/  LDG.E.U16 R4, desc[UR36][R4.64] ;  /* 0x0000002404047981 */ /* 0x000ea4000c1e1500 */
[----:B--2---:R-:W-:Y:S01]  /*9760*/  HADD2.F32 R29, -RZ, R4.H0_H0 ;  /* 0x20000004ff1d7230 */ /* 0x004fe20000004100 */
[----:B------:R-:W-:Y:S06]  /*9770*/  BRA `(.L_x_3799) ;  /* 0x0000000800dc7947 */ /* 0x000fec0003800000 */
.L_x_3802:
        /* <DEDUP_REMOVED lines=8> */
.L_x_3805:
[----:B------:R-:W2:Y:S02]  /*9800*/  LDG.E.U16 R4, desc[UR36][R4.64] ;  /* 0x0000002404047981 */ /* 0x000ea4000c1e1500 */
[----:B--2---:R-:W-:Y:S01]  /*9810*/  HADD2.F32 R29, -RZ, R4.H0_H0 ;  /* 0x20000004ff1d7230 */ /* 0x004fe20000004100 */
[----:B------:R-:W-:Y:S06]  /*9820*/  BRA `(.L_x_3799) ;  /* 0x0000000800b07947 */ /* 0x000fec0003800000 */
.L_x_3804:
        /* <DEDUP_REMOVED lines=11> */
.L_x_3794:
        /* <DEDUP_REMOVED lines=12> */
.L_x_3808:
        /* <DEDUP_REMOVED lines=11> */
.L_x_3807:
        /* <DEDUP_REMOVED lines=25> */
.L_x_3810:
        /* <DEDUP_REMOVED lines=12> */
.L_x_3809:
[----:B------:R-:W2:Y:S02]  /*9ca0*/  LDG.E.U16 R4, desc[UR36][R4.64] ;  /* 0x0000002404047981 */ /* 0x000ea4000c1e1500 */
[----:B--2---:R-:W-:Y:S01]  /*9cb0*/  IMAD.U32 R29, R4, 0x10000, RZ ;  /* 0x00010000041d7824 */ /* 0x004fe200078e00ff */
[----:B------:R-:W-:Y:S06]  /*9cc0*/  BRA `(.L_x_3799) ;  /* 0x0000000400887947 */ /* 0x000fec0003800000 */
.L_x_3806:
        /* <DEDUP_REMOVED lines=11> */
.L_x_3813:
        /* <DEDUP_REMOVED lines=20> */
.L_x_3815:
[----:B------:R-:W-:Y:S05]  /*9ec0*/  BSYNC.RECONVERGENT B0 ;  /* 0x0000000000007941 */ /* 0x000fea0003800200 */
.L_x_3814:
[----:B------:R-:W-:Y:S01]  /*9ed0*/  IMAD.SHL.U32 R0, R0, 0x100000, RZ ;  /* 0x0010000000007824 */ /* 0x000fe200078e00ff */
[----:B------:R-:W-:-:S04]  /*9ee0*/  LEA R3, R3, 0x3b800000, 0x17 ;  /* 0x3b80000003037811 */ /* 0x000fc800078eb8ff */
[----:B------:R-:W-:Y:S01]  /*9ef0*/  LOP3.LUT R29, R3, R0, R29, 0xfe, !PT ;  /* 0x00000000031d7212 */ /* 0x000fe200078efe1d */
[----:B------:R-:W-:Y:S06]  /*9f00*/  BRA `(.L_x_3799) ;  /* 0x0000000000f87947 */ /* 0x000fec0003800000 */
.L_x_3812:
        /* <DEDUP_REMOVED lines=20> */
.L_x_3817:
[----:B------:R-:W-:Y:S05]  /*a050*/  BSYNC.RECONVERGENT B0 ;  /* 0x0000000000007941 */ /* 0x000fea0003800200 */
.L_x_3816:
[----:B------:R-:W-:Y:S01]  /*a060*/  IMAD.SHL.U32 R0, R0, 0x200000, RZ ;  /* 0x0020000000007824 */ /* 0x000fe200078e00ff */
[----:B------:R-:W-:-:S04]  /*a070*/  LEA R3, R3, 0x37800000, 0x17 ;  /* 0x3780000003037811 */ /* 0x000fc800078eb8ff */
[----:B------:R-:W-:Y:S01]  /*a080*/  LOP3.LUT R29, R3, R0, R29, 0xfe, !PT ;  /* 0x00000000031d7212 */ /* 0x000fe200078efe1d */
[----:B------:R-:W-:Y:S06]  /*a090*/  BRA `(.L_x_3799) ;  /* 0x0000000000947947 */ /* 0x000fec0003800000 */
.L_x_3811:
        /* <DEDUP_REMOVED lines=14> */
.L_x_3798:
        /* <DEDUP_REMOVED lines=16> */
.L_x_3820:
[----:B------:R-:W-:Y:S01]  /*a280*/  IMAD.MOV.U32 R29, RZ, RZ, RZ ;  /* 0x000000ffff1d7224 */ /* 0x000fe200078e00ff */
[----:B------:R-:W-:Y:S06]  /*a290*/  BRA `(.L_x_3799) ;  /* 0x0000000000147947 */ /* 0x000fec0003800000 */
.L_x_3819:
[----:B------:R-:W2:Y:S02]  /*a2a0*/  LDG.E.64 R4, desc[UR36][R4.64] ;  /* 0x0000002404047981 */ /* 0x000ea4000c1e1b00 */
[----:B--2---:R0:W2:Y:S02]  /*a2b0*/  I2F.U64 R29, R4 ;  /* 0x00000004001d7312 */ /* 0x0040a40000301000 */
[----:B0-2---:R-:W-:Y:S05]  /*a2c0*/  BRA `(.L_x_3799) ;  /* 0x0000000000087947 */ /* 0x005fea0003800000 */
.L_x_3818:
[----:B------:R-:W2:Y:S02]  /*a2d0*/  LDG.E R4, desc[UR36][R4.64] ;  /* 0x0000002404047981 */ /* 0x000ea4000c1e1900 */
[----:B--2---:R-:W-:-:S07]  /*a2e0*/  I2FP.F32.U32 R29, R4 ;  /* 0x00000004001d7245 */ /* 0x004fce0000201000 */
.L_x_3799:
[----:B------:R-:W-:Y:S05]  /*a2f0*/  BSYNC.RECONVERGENT B6 ;  /* 0x0000000000067941 */ /* 0x000fea0003800200 */
.L_x_3793:
        /* <DEDUP_REMOVED lines=20> */
.L_x_3825:
[----:B------:R-:W2:Y:S02]  /*a440*/  LDG.E.U8 R4, desc[UR36][R4.64] ;  /* 0x0000002404047981 */ /* 0x000ea4000c1e1100 */
[----:B--2---:R-:W-:Y:S01]  /*a450*/  I2FP.F32.U32 R30, R4 ;  /* 0x00000004001e7245 */ /* 0x004fe20000201000 */
[----:B------:R-:W-:Y:S06]  /*a460*/  BRA `(.L_x_3827) ;  /* 0x0000000c00487947 */ /* 0x000fec0003800000 */
.L_x_3824:
        /* <DEDUP_REMOVED lines=9> */
.L_x_3829:
[----:B------:R-:W2:Y:S02]  /*a500*/  LDG.E R4, desc[UR36][R4.64] ;  /* 0x0000002404047981 */ /* 0x000ea4000c1e1900 */
[----:B--2---:R-:W-:Y:S01]  /*a510*/  I2FP.F32.S32 R30, R4 ;  /* 0x00000004001e7245 */ /* 0x004fe20000201400 */
[----:B------:R-:W-:Y:S06]  /*a520*/  BRA `(.L_x_3827) ;  /* 0x0000000c00187947 */ /* 0x000fec0003800000 */
.L_x_3828:
[----:B------:R-:W2:Y:S02]  /*a530*/  LDG.E.U16 R4, desc[UR36][R4.64] ;  /* 0x0000002404047981 */ /* 0x000ea4000c1e1500 */
[----:B--2---:R0:W2:Y:S01]  /*a540*/  I2F.S16 R30, R4 ;  /* 0x00000004001e7306 */ /* 0x0040a20000101400 */
[----:B------:R-:W-:Y:S05]  /*a550*/  BRA `(.L_x_3827) ;  /* 0x0000000c000c7947 */ /* 0x000fea0003800000 */
.L_x_3823:
        /* <DEDUP_REMOVED lines=8> */
.L_x_3831:
[----:B------:R-:W2:Y:S02]  /*a5e0*/  LDG.E.U16 R4, desc[UR36][R4.64] ;  /* 0x0000002404047981 */ /* 0x000ea4000c1e1500 */
[----:B--2---:R-:W-:Y:S01]  /*a5f0*/  HADD2.F32 R30, -RZ, R4.H0_H0 ;  /* 0x20000004ff1e7230 */ /* 0x004fe20000004100 */
[----:B------:R-:W-:Y:S06]  /*a600*/  BRA `(.L_x_3827) ;  /* 0x0000000800e07947 */ /* 0x000fec0003800000 */
.L_x_3830:
        /* <DEDUP_REMOVED lines=8> */
.L_x_3833:
[----:B------:R-:W2:Y:S02]  /*a690*/  LDG.E.U16 R4, desc[UR36][R4.64] ;  /* 0x0000002404047981 */ /* 0x000ea4000c1e1500 */
[----:B--2---:R-:W-:Y:S01]  /*a6a0*/  HADD2.F32 R30, -RZ, R4.H0_H0 ;  /* 0x20000004ff1e7230 */ /* 0x004fe20000004100 */
[----:B------:R-:W-:Y:S06]  /*a6b0*/  BRA `(.L_x_3827) ;  /* 0x0000000800b47947 */ /* 0x000fec0003800000 */
.L_x_3832:
        /* <DEDUP_REMOVED lines=11> */
.L_x_3822:
        /* <DEDUP_REMOVED lines=12> */
.L_x_3836:
        /* <DEDUP_REMOVED lines=11> */
.L_x_3835:
        /* <DEDUP_REMOVED lines=25> */
.L_x_3838:
        /* <DEDUP_REMOVED lines=13> */
.L_x_3837:
[----:B------:R-:W2:Y:S02]  /*ab40*/  LDG.E.U16 R4, desc[UR36][R4.64] ;  /* 0x0000002404047981 */ /* 0x000ea4000c1e1500 */
[----:B--2---:R-:W-:Y:S01]  /*ab50*/  IMAD.U32 R30, R4, 0x10000, RZ ;  /* 0x00010000041e7824 */ /* 0x004fe200078e00ff */
[----:B------:R-:W-:Y:S06]  /*ab60*/  BRA `(.L_x_3827) ;  /* 0x0000000400887947 */ /* 0x000fec0003800000 */
.L_x_3834:
        /* <DEDUP_REMOVED lines=11> */
.L_x_3841:
        /* <DEDUP_REMOVED lines=20> */
.L_x_3843:
[----:B------:R-:W-:Y:S05]  /*ad60*/  BSYNC.RECONVERGENT B0 ;  /* 0x0000000000007941 */ /* 0x000fea0003800200 */
.L_x_3842:
[----:B------:R-:W-:Y:S01]  /*ad70*/  IMAD.SHL.U32 R0, R0, 0x100000, RZ ;  /* 0x0010000000007824 */ /* 0x000fe200078e00ff */
[----:B------:R-:W-:-:S04]  /*ad80*/  LEA R3, R3, 0x3b800000, 0x17 ;  /* 0x3b80000003037811 */ /* 0x000fc800078eb8ff */
[----:B------:R-:W-:Y:S01]  /*ad90*/  LOP3.LUT R30, R3, R0, R7, 0xfe, !PT ;  /* 0x00000000031e7212 */ /* 0x000fe200078efe07 */
[----:B------:R-:W-:Y:S06]  /*ada0*/  BRA `(.L_x_3827) ;  /* 0x0000000000f87947 */ /* 0x000fec0003800000 */
.L_x_3840:
        /* <DEDUP_REMOVED lines=20> */
.L_x_3845:
[----:B------:R-:W-:Y:S05]  /*aef0*/  BSYNC.RECONVERGENT B0 ;  /* 0x0000000000007941 */ /* 0x000fea0003800200 */
.L_x_3844:
[----:B------:R-:W-:Y:S01]  /*af00*/  IMAD.SHL.U32 R0, R0, 0x200000, RZ ;  /* 0x0020000000007824 */ /* 0x000fe200078e00ff */
[----:B------:R-:W-:-:S04]  /*af10*/  LEA R3, R3, 0x37800000, 0x17 ;  /* 0x3780000003037811 */ /* 0x000fc800078eb8ff */
[----:B------:R-:W-:Y:S01]  /*af20*/  LOP3.LUT R30, R3, R0, R7, 0xfe, !PT ;  /* 0x00000000031e7212 */ /* 0x000fe200078efe07 */
[----:B------:R-:W-:Y:S06]  /*af30*/  BRA `(.L_x_3827) ;  /* 0x0000000000947947 */ /* 0x000fec0003800000 */
.L_x_3839:
        /* <DEDUP_REMOVED lines=14> */
.L_x_3826:
        /* <DEDUP_REMOVED lines=16> */
.L_x_3848:
[----:B------:R-:W-:Y:S01]  /*b120*/  IMAD.MOV.U32 R30, RZ, RZ, RZ ;  /* 0x000000ffff1e7224 */ /* 0x000fe200078e00ff */
[----:B------:R-:W-:Y:S06]  /*b130*/  BRA `(.L_x_3827) ;  /* 0x0000000000147947 */ /* 0x000fec0003800000 */
.L_x_3847:
[----:B------:R-:W2:Y:S02]  /*b140*/  LDG.E.64 R30, desc[UR36][R4.64] ;  /* 0x00000024041e7981 */ /* 0x000ea4000c1e1b00 */
[----:B--2---:R0:W2:Y:S02]  /*b150*/  I2F.U64 R30, R30 ;  /* 0x0000001e001e7312 */ /* 0x0040a40000301000 */
[----:B0-2---:R-:W-:Y:S05]  /*b160*/  BRA `(.L_x_3827) ;  /* 0x0000000000087947 */ /* 0x005fea0003800000 */
.L_x_3846:
[----:B------:R-:W2:Y:S02]  /*b170*/  LDG.E R4, desc[UR36][R4.64] ;  /* 0x0000002404047981 */ /* 0x000ea4000c1e1900 */
[----:B--2---:R-:W-:-:S07]  /*b180*/  I2FP.F32.U32 R30, R4 ;  /* 0x00000004001e7245 */ /* 0x004fce0000201000 */
.L_x_3827:
[----:B------:R-:W-:Y:S05]  /*b190*/  BSYNC.RECONVERGENT B6 ;  /* 0x0000000000067941 */ /* 0x000fea0003800200 */
.L_x_3821:
[----:B------:R-:W-:Y:S02]  /*b1a0*/  VIADD R33, R33, 0x80 ;  /* 0x0000008021217836 */ /* 0x000fe40000000000 */
[----:B-----5:R-:W-:-:S07]  /*b1b0*/  FMUL.FTZ R27, R27, -1.4426950216293334961 ;  /* 0xbfb8aa3b1b1b7820 */ /* 0x020fce0000410000 */
.L_x_3736:
[----:B------:R-:W-:Y:S05]  /*b1c0*/  BSYNC.RECONVERGENT B7 ;  /* 0x0000000000077941 */ /* 0x000fea0003800200 */
.L_x_3735:
[----:B------:R-:W-:Y:S01]  /*b1d0*/  ISETP.GE.AND P0, PT, R33, R34, PT ;  /* 0x000000222100720c */ /* 0x000fe20003f06270 */
[----:B------:R-:W-:Y:S01]  /*b1e0*/  BSSY.RECONVERGENT B7, `(.L_x_3849) ;  /* 0x00003ae000077945 */ /* 0x000fe20003800200 */
[----:B------:R-:W-:Y:S02]  /*b1f0*/  IMAD.MOV.U32 R32, RZ, RZ, -0x80000000 ;  /* 0x80000000ff207424 */ /* 0x000fe400078e00ff */
[----:B------:R-:W-:Y:S02]  /*b200*/  IMAD.MOV.U32 R31, RZ, RZ, RZ ;  /* 0x000000ffff1f7224 */ /* 0x000fe400078e00ff */
[----:B------:R-:W-:Y:S02]  /*b210*/  IMAD.MOV.U32 R35, RZ, RZ, RZ ;  /* 0x000000ffff237224 */ /* 0x000fe400078e00ff */
[----:B------:R-:W-:-:S05]  /*b220*/  IMAD.MOV.U32 R0, RZ, RZ, RZ ;  /* 0x000000ffff007224 */ /* 0x000fca00078e00ff */
        /* <DEDUP_REMOVED lines=22> */
.L_x_3855:
[----:B------:R-:W2:Y:S02]  /*b390*/  LDG.E.U8 R4, desc[UR36][R4.64] ;  /* 0x0000002404047981 */ /* 0x000ea4000c1e1100 */
[----:B--2---:R-:W-:Y:S01]  /*b3a0*/  I2FP.F32.U32 R31, R4 ;  /* 0x00000004001f7245 */ /* 0x004fe20000201000 */
[----:B------:R-:W-:Y:S06]  /*b3b0*/  BRA `(.L_x_3857) ;  /* 0x0000000c00447947 */ /* 0x000fec0003800000 */
.L_x_3854:
        /* <DEDUP_REMOVED lines=9> */
.L_x_3859:
[----:B------:R-:W2:Y:S02]  /*b450*/  LDG.E R4, desc[UR36][R4.64] ;  /* 0x0000002404047981 */ /* 0x000ea4000c1e1900 */
[----:B--2---:R-:W-:Y:S01]  /*b460*/  I2FP.F32.S32 R31, R4 ;  /* 0x00000004001f7245 */ /* 0x004fe20000201400 */
[----:B------:R-:W-:Y:S06]  /*b470*/  BRA `(.L_x_3857) ;  /* 0x0000000c00147947 */ /* 0x000fec0003800000 */
.L_x_3858:
[----:B------:R-:W2:Y:S02]  /*b480*/  LDG.E.U16 R4, desc[UR36][R4.64] ;  /* 0x0000002404047981 */ /* 0x000ea4000c1e1500 */
[----:B--2---:R4:W0:Y:S01]  /*b490*/  I2F.S16 R31, R4 ;  /* 0x00000004001f7306 */ /* 0x0048220000101400 */
[----:B------:R-:W-:Y:S05]  /*b4a0*/  BRA `(.L_x_3857) ;  /* 0x0000000c00087947 */ /* 0x000fea0003800000 */
.L_x_3853:
        /* <DEDUP_REMOVED lines=8> */
.L_x_3861:
[----:B------:R-:W2:Y:S02]  /*b530*/  LDG.E.U16 R4, desc[UR36][R4.64] ;  /* 0x0000002404047981 */ /* 0x000ea4000c1e1500 */
[----:B--2---:R-:W-:Y:S01]  /*b540*/  HADD2.F32 R31, -RZ, R4.H0_H0 ;  /* 0x20000004ff1f7230 */ /* 0x004fe20000004100 */
[----:B------:R-:W-:Y:S06]  /*b550*/  BRA `(.L_x_3857) ;  /* 0x0000000800dc7947 */ /* 0x000fec0003800000 */
.L_x_3860:
        /* <DEDUP_REMOVED lines=8> */
.L_x_3863:
[----:B------:R-:W2:Y:S02]  /*b5e0*/  LDG.E.U16 R4, desc[UR36][R4.64] ;  /* 0x0000002404047981 */ /* 0x000ea4000c1e1500 */
[----:B--2---:R-:W-:Y:S01]  /*b5f0*/  HADD2.F32 R31, -RZ, R4.H0_H0 ;  /* 0x20000004ff1f7230 */ /* 0x004fe20000004100 */
[----:B------:R-:W-:Y:S06]  /*b600*/  BRA `(.L_x_3857) ;  /* 0x0000000800b07947 */ /* 0x000fec0003800000 */
.L_x_3862:
        /* <DEDUP_REMOVED lines=11> */
.L_x_3852:
        /* <DEDUP_REMOVED lines=12> */
.L_x_3866:
        /* <DEDUP_REMOVED lines=11> */
.L_x_3865:
        /* <DEDUP_REMOVED lines=25> */
.L_x_3868:
        /* <DEDUP_REMOVED lines=12> */
.L_x_3867:
[----:B------:R-:W2:Y:S02]  /*ba80*/  LDG.E.U16 R4, desc[UR36][R4.64] ;  /* 0x0000002404047981 */ /* 0x000ea4000c1e1500 */
[----:B--2---:R-:W-:Y:S01]  /*ba90*/  IMAD.U32 R31, R4, 0x10000, RZ ;  /* 0x00010000041f7824 */ /* 0x004fe200078e00ff */
[----:B------:R-:W-:Y:S06]  /*baa0*/  BRA `(.L_x_3857) ;  /* 0x0000000400887947 */ /* 0x000fec0003800000 */
.L_x_3864:
        /* <DEDUP_REMOVED lines=11> */
.L_x_3871:
        /* <DEDUP_REMOVED lines=20> */
.L_x_3873:
[----:B------:R-:W-:Y:S05]  /*bca0*/  BSYNC.RECONVERGENT B0 ;  /* 0x0000000000007941 */ /* 0x000fea0003800200 */
.L_x_3872:
[----:B------:R-:W-:Y:S01]  /*bcb0*/  IMAD.SHL.U32 R0, R0, 0x100000, RZ ;  /* 0x0010000000007824 */ /* 0x000fe200078e00ff */
[----:B------:R-:W-:-:S04]  /*bcc0*/  LEA R3, R3, 0x3b800000, 0x17 ;  /* 0x3b80000003037811 */ /* 0x000fc800078eb8ff */
[----:B------:R-:W-:Y:S01]  /*bcd0*/  LOP3.LUT R31, R3, R0, R31, 0xfe, !PT ;  /* 0x00000000031f7212 */ /* 0x000fe200078efe1f */
[----:B------:R-:W-:Y:S06]  /*bce0*/  BRA `(.L_x_3857) ;  /* 0x0000000000f87947 */ /* 0x000fec0003800000 */
.L_x_3870:
        /* <DEDUP_REMOVED lines=20> */
.L_x_3875:
[----:B------:R-:W-:Y:S05]  /*be30*/  BSYNC.RECONVERGENT B0 ;  /* 0x0000000000007941 */ /* 0x000fea0003800200 */
.L_x_3874:
[----:B------:R-:W-:Y:S01]  /*be40*/  IMAD.SHL.U32 R0, R0, 0x200000, RZ ;  /* 0x0020000000007824 */ /* 0x000fe200078e00ff */
[----:B------:R-:W-:-:S04]  /*be50*/  LEA R3, R3, 0x37800000, 0x17 ;  /* 0x3780000003037811 */ /* 0x000fc800078eb8ff */
[----:B------:R-:W-:Y:S01]  /*be60*/  LOP3.LUT R31, R3, R0, R31, 0xfe, !PT ;  /* 0x00000000031f7212 */ /* 0x000fe200078efe1f */
[----:B------:R-:W-:Y:S06]  /*be70*/  BRA `(.L_x_3857) ;  /* 0x0000000000947947 */ /* 0x000fec0003800000 */
.L_x_3869:
        /* <DEDUP_REMOVED lines=14> */
.L_x_3856:
        /* <DEDUP_REMOVED lines=16> */
.L_x_3878:
[----:B------:R-:W-:Y:S01]  /*c060*/  IMAD.MOV.U32 R31, RZ, RZ, RZ ;  /* 0x000000ffff1f7224 */ /* 0x000fe200078e00ff */
[----:B------:R-:W-:Y:S06]  /*c070*/  BRA `(.L_x_3857) ;  /* 0x0000000000147947 */ /* 0x000fec0003800000 */
.L_x_3877:
[----:B------:R-:W2:Y:S02]  /*c080*/  LDG.E.64 R4, desc[UR36][R4.64] ;  /* 0x0000002404047981 */ /* 0x000ea4000c1e1b00 */
[----:B--2---:R0:W2:Y:S02]  /*c090*/  I2F.U64 R31, R4 ;  /* 0x00000004001f7312 */ /* 0x0040a40000301000 */
[----:B0-2---:R-:W-:Y:S05]  /*c0a0*/  BRA `(.L_x_3857) ;  /* 0x0000000000087947 */ /* 0x005fea0003800000 */
.L_x_3876:
[----:B------:R-:W2:Y:S02]  /*c0b0*/  LDG.E R4, desc[UR36][R4.64] ;  /* 0x0000002404047981 */ /* 0x000ea4000c1e1900 */
[----:B--2---:R-:W-:-:S07]  /*c0c0*/  I2FP.F32.U32 R31, R4 ;  /* 0x00000004001f7245 */ /* 0x004fce0000201000 */
.L_x_3857:
[----:B------:R-:W-:Y:S05]  /*c0d0*/  BSYNC.RECONVERGENT B6 ;  /* 0x0000000000067941 */ /* 0x000fea0003800200 */
.L_x_3851:
        /* <DEDUP_REMOVED lines=20> */
.L_x_3883:
[----:B------:R-:W4:Y:S02]  /*c220*/  LDG.E.U8 R4, desc[UR36][R4.64] ;  /* 0x0000002404047981 */ /* 0x000f24000c1e1100 */
[----:B----4-:R-:W-:Y:S01]  /*c230*/  I2FP.F32.U32 R32, R4 ;  /* 0x0000000400207245 */ /* 0x010fe20000201000 */
[----:B------:R-:W-:Y:S06]  /*c240*/  BRA `(.L_x_3885) ;  /* 0x0000000c00487947 */ /* 0x000fec0003800000 */
.L_x_3882:
        /* <DEDUP_REMOVED lines=9> */
.L_x_3887:
[----:B------:R-:W4:Y:S02]  /*c2e0*/  LDG.E R4, desc[UR36][R4.64] ;  /* 0x0000002404047981 */ /* 0x000f24000c1e1900 */
[----:B----4-:R-:W-:Y:S01]  /*c2f0*/  I2FP.F32.S32 R32, R4 ;  /* 0x0000000400207245 */ /* 0x010fe20000201400 */
[----:B------:R-:W-:Y:S06]  /*c300*/  BRA `(.L_x_3885) ;  /* 0x0000000c00187947 */ /* 0x000fec0003800000 */
.L_x_3886:
[----:B------:R-:W4:Y:S02]  /*c310*/  LDG.E.U16 R4, desc[UR36][R4.64] ;  /* 0x0000002404047981 */ /* 0x000f24000c1e1500 */
[----:B----4-:R0:W4:Y:S01]  /*c320*/  I2F.S16 R32, R4 ;  /* 0x0000000400207306 */ /* 0x0101220000101400 */
[----:B------:R-:W-:Y:S05]  /*c330*/  BRA `(.L_x_3885) ;  /* 0x0000000c000c7947 */ /* 0x000fea0003800000 */
.L_x_3881:
        /* <DEDUP_REMOVED lines=8> */
.L_x_3889:
[----:B------:R-:W4:Y:S02]  /*c3c0*/  LDG.E.U16 R4, desc[UR36][R4.64] ;  /* 0x0000002404047981 */ /* 0x000f24000c1e1500 */
[----:B----4-:R-:W-:Y:S01]  /*c3d0*/  HADD2.F32 R32, -RZ, R4.H0_H0 ;  /* 0x20000004ff207230 */ /* 0x010fe20000004100 */
[----:B------:R-:W-:Y:S06]  /*c3e0*/  BRA `(.L_x_3885) ;  /* 0x0000000800e07947 */ /* 0x000fec0003800000 */
.L_x_3888:
        /* <DEDUP_REMOVED lines=8> */
.L_x_3891:
[----:B------:R-:W4:Y:S02]  /*c470*/  LDG.E.U16 R4, desc[UR36][R4.64] ;  /* 0x0000002404047981 */ /* 0x000f24000c1e1500 */
[----:B----4-:R-:W-:Y:S01]  /*c480*/  HADD2.F32 R32, -RZ, R4.H0_H0 ;  /* 0x20000004ff207230 */ /* 0x010fe20000004100 */
[----:B------:R-:W-:Y:S06]  /*c490*/  BRA `(.L_x_3885) ;  /* 0x0000000800b47947 */ /* 0x000fec0003800000 */
.L_x_3890:
        /* <DEDUP_REMOVED lines=11> */
.L_x_3880:
        /* <DEDUP_REMOVED lines=12> */
.L_x_3894:
        /* <DEDUP_REMOVED lines=11> */
.L_x_3893:
        /* <DEDUP_REMOVED lines=25> */
.L_x_3896:
        /* <DEDUP_REMOVED lines=13> */
.L_x_3895:
[----:B------:R-:W4:Y:S02]  /*c920*/  LDG.E.U16 R4, desc[UR36][R4.64] ;  /* 0x0000002404047981 */ /* 0x000f24000c1e1500 */
[----:B----4-:R-:W-:Y:S01]  /*c930*/  IMAD.U32 R32, R4, 0x10000, RZ ;  /* 0x0001000004207824 */ /* 0x010fe200078e00ff */
[----:B------:R-:W-:Y:S06]  /*c940*/  BRA `(.L_x_3885) ;  /* 0x0000000400887947 */ /* 0x000fec0003800000 */
.L_x_3892:
        /* <DEDUP_REMOVED lines=11> */
.L_x_3899:
        /* <DEDUP_REMOVED lines=20> */
.L_x_3901:
[----:B------:R-:W-:Y:S05]  /*cb40*/  BSYNC.RECONVERGENT B0 ;  /* 0x0000000000007941 */ /* 0x000fea0003800200 */
.L_x_3900:
[----:B------:R-:W-:Y:S01]  /*cb50*/  IMAD.SHL.U32 R0, R0, 0x100000, RZ ;  /* 0x0010000000007824 */ /* 0x000fe200078e00ff */
[----:B------:R-:W-:-:S04]  /*cb60*/  LEA R3, R3, 0x3b800000, 0x17 ;  /* 0x3b80000003037811 */ /* 0x000fc800078eb8ff */
[----:B------:R-:W-:Y:S01]  /*cb70*/  LOP3.LUT R32, R3, R0, R7, 0xfe, !PT ;  /* 0x0000000003207212 */ /* 0x000fe200078efe07 */
[----:B------:R-:W-:Y:S06]  /*cb80*/  BRA `(.L_x_3885) ;  /* 0x0000000000f87947 */ /* 0x000fec0003800000 */
.L_x_3898:
        /* <DEDUP_REMOVED lines=20> */
.L_x_3903:
[----:B------:R-:W-:Y:S05]  /*ccd0*/  BSYNC.RECONVERGENT B0 ;  /* 0x0000000000007941 */ /* 0x000fea0003800200 */
.L_x_3902:
[----:B------:R-:W-:Y:S01]  /*cce0*/  IMAD.SHL.U32 R0, R0, 0x200000, RZ ;  /* 0x0020000000007824 */ /* 0x000fe200078e00ff */
[----:B------:R-:W-:-:S04]  /*ccf0*/  LEA R3, R3, 0x37800000, 0x17 ;  /* 0x3780000003037811 */ /* 0x000fc800078eb8ff */
[----:B------:R-:W-:Y:S01]  /*cd00*/  LOP3.LUT R32, R3, R0, R7, 0xfe, !PT ;  /* 0x0000000003207212 */ /* 0x000fe200078efe07 */
[----:B------:R-:W-:Y:S06]  /*cd10*/  BRA `(.L_x_3885) ;  /* 0x0000000000947947 */ /* 0x000fec0003800000 */
.L_x_3897:
        /* <DEDUP_REMOVED lines=14> */
.L_x_3884:
        /* <DEDUP_REMOVED lines=16> */
.L_x_3906:
[----:B------:R-:W-:Y:S01]  /*cf00*/  IMAD.MOV.U32 R32, RZ, RZ, RZ ;  /* 0x000000ffff207224 */ /* 0x000fe200078e00ff */
[----:B------:R-:W-:Y:S06]  /*cf10*/  BRA `(.L_x_3885) ;  /* 0x0000000000147947 */ /* 0x000fec0003800000 */
.L_x_3905:
[----:B------:R-:W4:Y:S02]  /*cf20*/  LDG.E.64 R4, desc[UR36][R4.64] ;  /* 0x0000002404047981 */ /* 0x000f24000c1e1b00 */
[----:B----4-:R0:W4:Y:S02]  /*cf30*/  I2F.U64 R32, R4 ;  /* 0x0000000400207312 */ /* 0x0101240000301000 */
[----:B0---4-:R-:W-:Y:S05]  /*cf40*/  BRA `(.L_x_3885) ;  /* 0x0000000000087947 */ /* 0x011fea0003800000 */
.L_x_3904:
[----:B------:R-:W4:Y:S02]  /*cf50*/  LDG.E R4, desc[UR36][R4.64] ;  /* 0x0000002404047981 */ /* 0x000f24000c1e1900 */
[----:B----4-:R-:W-:-:S07]  /*cf60*/  I2FP.F32.U32 R32, R4 ;  /* 0x0000000400207245 */ /* 0x010fce0000201000 */
.L_x_3885:
[----:B------:R-:W-:Y:S05]  /*cf70*/  BSYNC.RECONVERGENT B6 ;  /* 0x0000000000067941 */ /* 0x000fea0003800200 */
.L_x_3879:
        /* <DEDUP_REMOVED lines=20> */
.L_x_3911:
[----:B------:R-:W2:Y:S02]  /*d0c0*/  LDG.E.U8 R4, desc[UR36][R4.64] ;  /* 0x0000002404047981 */ /* 0x000ea4000c1e1100 */
[----:B--2---:R-:W-:Y:S01]  /*d0d0*/  I2FP.F32.U32 R35, R4 ;  /* 0x0000000400237245 */ /* 0x004fe20000201000 */
[----:B------:R-:W-:Y:S06]  /*d0e0*/  BRA `(.L_x_3913) ;  /* 0x0000000c00447947 */ /* 0x000fec0003800000 */
.L_x_3910:
        /* <DEDUP_REMOVED lines=9> */
.L_x_3915:
[----:B------:R-:W2:Y:S02]  /*d180*/  LDG.E R4, desc[UR36][R4.64] ;  /* 0x0000002404047981 */ /* 0x000ea4000c1e1900 */
[----:B--2---:R-:W-:Y:S01]  /*d190*/  I2FP.F32.S32 R35, R4 ;  /* 0x0000000400237245 */ /* 0x004fe20000201400 */
[----:B------:R-:W-:Y:S06]  /*d1a0*/  BRA `(.L_x_3913) ;  /* 0x0000000c00147947 */ /* 0x000fec0003800000 */
.L_x_3914:
[----:B------:R-:W2:Y:S02]  /*d1b0*/  LDG.E.U16 R4, desc[UR36][R4.64] ;  /* 0x0000002404047981 */ /* 0x000ea4000c1e1500 */
[----:B--2---:R0:W1:Y:S01]  /*d1c0*/  I2F.S16 R35, R4 ;  /* 0x0000000400237306 */ /* 0x0040620000101400 */
[----:B------:R-:W-:Y:S05]  /*d1d0*/  BRA `(.L_x_3913) ;  /* 0x0000000c00087947 */ /* 0x000fea0003800000 */
.L_x_3909:
        /* <DEDUP_REMOVED lines=8> */
.L_x_3917:
[----:B------:R-:W2:Y:S02]  /*d260*/  LDG.E.U16 R4, desc[UR36][R4.64] ;  /* 0x0000002404047981 */ /* 0x000ea4000c1e1500 */
[----:B--2---:R-:W-:Y:S01]  /*d270*/  HADD2.F32 R35, -RZ, R4.H0_H0 ;  /* 0x20000004ff237230 */ /* 0x004fe20000004100 */
[----:B------:R-:W-:Y:S06]  /*d280*/  BRA `(.L_x_3913) ;  /* 0x0000000800dc7947 */ /* 0x000fec0003800000 */
.L_x_3916:
        /* <DEDUP_REMOVED lines=8> */
.L_x_3919:
[----:B------:R-:W2:Y:S02]  /*d310*/  LDG.E.U16 R4, desc[UR36][R4.64] ;  /* 0x0000002404047981 */ /* 0x000ea4000c1e1500 */
[----:B--2---:R-:W-:Y:S01]  /*d320*/  HADD2.F32 R35, -RZ, R4.H0_H0 ;  /* 0x20000004ff237230 */ /* 0x004fe20000004100 */
[----:B------:R-:W-:Y:S06]  /*d330*/  BRA `(.L_x_3913) ;  /* 0x0000000800b07947 */ /* 0x000fec0003800000 */
.L_x_3918:
        /* <DEDUP_REMOVED lines=11> */
.L_x_3908:
        /* <DEDUP_REMOVED lines=12> */
.L_x_3922:
        /* <DEDUP_REMOVED lines=11> */
.L_x_3921:
        /* <DEDUP_REMOVED lines=25> */
.L_x_3924:
        /* <DEDUP_REMOVED lines=12> */
.L_x_3923:
[----:B------:R-:W2:Y:S02]  /*d7b0*/  LDG.E.U16 R4, desc[UR36][R4.64] ;  /* 0x0000002404047981 */ /* 0x000ea4000c1e1500 */
[----:B--2---:R-:W-:Y:S01]  /*d7c0*/  IMAD.U32 R35, R4, 0x10000, RZ ;  /* 0x0001000004237824 */ /* 0x004fe200078e00ff */
[----:B------:R-:W-:Y:S06]  /*d7d0*/  BRA `(.L_x_3913) ;  /* 0x0000000400887947 */ /* 0x000fec0003800000 */
.L_x_3920:
        /* <DEDUP_REMOVED lines=11> */
.L_x_3927:
        /* <DEDUP_REMOVED lines=20> */
.L_x_3929:
[----:B------:R-:W-:Y:S05]  /*d9d0*/  BSYNC.RECONVERGENT B0 ;  /* 0x0000000000007941 */ /* 0x000fea0003800200 */
.L_x_3928:
[----:B------:R-:W-:Y:S01]  /*d9e0*/  IMAD.SHL.U32 R0, R0, 0x100000, RZ ;  /* 0x0010000000007824 */ /* 0x000fe200078e00ff */
[----:B------:R-:W-:-:S04]  /*d9f0*/  LEA R3, R3, 0x3b800000, 0x17 ;  /* 0x3b80000003037811 */ /* 0x000fc800078eb8ff */
[----:B------:R-:W-:Y:S01]  /*da00*/  LOP3.LUT R35, R3, R0, R35, 0xfe, !PT ;  /* 0x0000000003237212 */ /* 0x000fe200078efe23 */
[----:B------:R-:W-:Y:S06]  /*da10*/  BRA `(.L_x_3913) ;  /* 0x0000000000f87947 */ /* 0x000fec0003800000 */
.L_x_3926:
        /* <DEDUP_REMOVED lines=20> */
.L_x_3931:
[----:B------:R-:W-:Y:S05]  /*db60*/  BSYNC.RECONVERGENT B0 ;  /* 0x0000000000007941 */ /* 0x000fea0003800200 */
.L_x_3930:
[----:B------:R-:W-:Y:S01]  /*db70*/  IMAD.SHL.U32 R0, R0, 0x200000, RZ ;  /* 0x0020000000007824 */ /* 0x000fe200078e00ff */
[----:B------:R-:W-:-:S04]  /*db80*/  LEA R3, R3, 0x37800000, 0x17 ;  /* 0x3780000003037811 */ /* 0x000fc800078eb8ff */
[----:B------:R-:W-:Y:S01]  /*db90*/  LOP3.LUT R35, R3, R0, R35, 0xfe, !PT ;  /* 0x0000000003237212 */ /* 0x000fe200078efe23 */
[----:B------:R-:W-:Y:S06]  /*dba0*/  BRA `(.L_x_3913) ;  /* 0x0000000000947947 */ /* 0x000fec0003800000 */
.L_x_3925:
        /* <DEDUP_REMOVED lines=14> */
.L_x_3912:
        /* <DEDUP_REMOVED lines=16> */
.L_x_3934:
[----:B------:R-:W-:Y:S01]  /*dd90*/  IMAD.MOV.U32 R35, RZ, RZ, RZ ;  /* 0x000000ffff237224 */ /* 0x000fe200078e00ff */
[----:B------:R-:W-:Y:S06]  /*dda0*/  BRA `(.L_x_3913) ;  /* 0x0000000000147947 */ /* 0x000fec0003800000 */
.L_x_3933:
[----:B------:R-:W2:Y:S02]  /*ddb0*/  LDG.E.64 R4, desc[UR36][R4.64] ;  /* 0x0000002404047981 */ /* 0x000ea4000c1e1b00 */
[----:B--2---:R0:W1:Y:S02]  /*ddc0*/  I2F.U64 R35, R4 ;  /* 0x0000000400237312 */ /* 0x0040640000301000 */
[----:B01----:R-:W-:Y:S05]  /*ddd0*/  BRA `(.L_x_3913) ;  /* 0x0000000000087947 */ /* 0x003fea0003800000 */
.L_x_3932:
[----:B------:R-:W2:Y:S02]  /*dde0*/  LDG.E R4, desc[UR36][R4.64] ;  /* 0x0000002404047981 */ /* 0x000ea4000c1e1900 */
[----:B--2---:R-:W-:-:S07]  /*ddf0*/  I2FP.F32.U32 R35, R4 ;  /* 0x0000000400237245 */ /* 0x004fce0000201000 */
.L_x_3913:
[----:B------:R-:W-:Y:S05]  /*de00*/  BSYNC.RECONVERGENT B6 ;  /* 0x0000000000067941 */ /* 0x000fea0003800200 */
.L_x_3907:
        /* <DEDUP_REMOVED lines=18> */
[----:B--2---:R-:W0:Y:S01]  /*df30*/  I2F.S16 R0, R0 ;  /* 0x0000000000007306 */ /* 0x004e220000101400 */
[----:B------:R-:W-:Y:S05]  /*df40*/  BRA `(.L_x_3941) ;  /* 0x0000000c00547947 */ /* 0x000fea0003800000 */
.L_x_3939:
[----:B------:R-:W2:Y:S02]  /*df50*/  LDG.E.U8 R0, desc[UR36][R4.64] ;  /* 0x0000002404007981 */ /* 0x000ea4000c1e1100 */
[----:B--2---:R-:W-:Y:S01]  /*df60*/  I2FP.F32.U32 R0, R0 ;  /* 0x0000000000007245 */ /* 0x004fe20000201000 */
[----:B------:R-:W-:Y:S06]  /*df70*/  BRA `(.L_x_3941) ;  /* 0x0000000c00487947 */ /* 0x000fec0003800000 */
.L_x_3938:
        /* <DEDUP_REMOVED lines=9> */
.L_x_3943:
[----:B------:R-:W2:Y:S02]  /*e010*/  LDG.E R0, desc[UR36][R4.64] ;  /* 0x0000002404007981 */ /* 0x000ea4000c1e1900 */
[----:B--2---:R-:W-:Y:S01]  /*e020*/  I2FP.F32.S32 R0, R0 ;  /* 0x0000000000007245 */ /* 0x004fe20000201400 */
[----:B------:R-:W-:Y:S06]  /*e030*/  BRA `(.L_x_3941) ;  /* 0x0000000c00187947 */ /* 0x000fec0003800000 */
.L_x_3942:
[----:B------:R-:W2:Y:S02]  /*e040*/  LDG.E.U16 R0, desc[UR36][R4.64] ;  /* 0x0000002404007981 */ /* 0x000ea4000c1e1500 */
[----:B--2---:R-:W0:Y:S01]  /*e050*/  I2F.S16 R0, R0 ;  /* 0x0000000000007306 */ /* 0x004e220000101400 */
[----:B------:R-:W-:Y:S05]  /*e060*/  BRA `(.L_x_3941) ;  /* 0x0000000c000c7947 */ /* 0x000fea0003800000 */
.L_x_3937:
        /* <DEDUP_REMOVED lines=8> */
.L_x_3945:
[----:B------:R-:W2:Y:S02]  /*e0f0*/  LDG.E.U16 R0, desc[UR36][R4.64] ;  /* 0x0000002404007981 */ /* 0x000ea4000c1e1500 */
[----:B--2---:R-:W-:Y:S01]  /*e100*/  HADD2.F32 R0, -RZ, R0.H0_H0 ;  /* 0x20000000ff007230 */ /* 0x004fe20000004100 */
[----:B------:R-:W-:Y:S06]  /*e110*/  BRA `(.L_x_3941) ;  /* 0x0000000800e07947 */ /* 0x000fec0003800000 */
.L_x_3944:
        /* <DEDUP_REMOVED lines=8> */
.L_x_3947:
[----:B------:R-:W2:Y:S02]  /*e1a0*/  LDG.E.U16 R0, desc[UR36][R4.64] ;  /* 0x0000002404007981 */ /* 0x000ea4000c1e1500 */
[----:B--2---:R-:W-:Y:S01]  /*e1b0*/  HADD2.F32 R0, -RZ, R0.H0_H0 ;  /* 0x20000000ff007230 */ /* 0x004fe20000004100 */
[----:B------:R-:W-:Y:S06]  /*e1c0*/  BRA `(.L_x_3941) ;  /* 0x0000000800b47947 */ /* 0x000fec0003800000 */
.L_x_3946:
        /* <DEDUP_REMOVED lines=11> */
.L_x_3936:
        /* <DEDUP_REMOVED lines=12> */
.L_x_3950:
        /* <DEDUP_REMOVED lines=11> */
.L_x_3949:
        /* <DEDUP_REMOVED lines=25> */
.L_x_3952:
        /* <DEDUP_REMOVED lines=13> */
.L_x_3951:
[----:B------:R-:W2:Y:S02]  /*e650*/  LDG.E.U16 R0, desc[UR36][R4.64] ;  /* 0x0000002404007981 */ /* 0x000ea4000c1e1500 */
[----:B--2---:R-:W-:Y:S01]  /*e660*/  IMAD.U32 R0, R0, 0x10000, RZ ;  /* 0x0001000000007824 */ /* 0x004fe200078e00ff */
[----:B------:R-:W-:Y:S06]  /*e670*/  BRA `(.L_x_3941) ;  /* 0x0000000400887947 */ /* 0x000fec0003800000 */
.L_x_3948:
        /* <DEDUP_REMOVED lines=11> */
.L_x_3955:
        /* <DEDUP_REMOVED lines=20> */
.L_x_3957:
[----:B------:R-:W-:Y:S05]  /*e870*/  BSYNC.RECONVERGENT B0 ;  /* 0x0000000000007941 */ /* 0x000fea0003800200 */
.L_x_3956:
[----:B------:R-:W-:Y:S01]  /*e880*/  IMAD.SHL.U32 R0, R0, 0x100000, RZ ;  /* 0x0010000000007824 */ /* 0x000fe200078e00ff */
[----:B------:R-:W-:-:S04]  /*e890*/  LEA R3, R3, 0x3b800000, 0x17 ;  /* 0x3b80000003037811 */ /* 0x000fc800078eb8ff */
[----:B------:R-:W-:Y:S01]  /*e8a0*/  LOP3.LUT R0, R3, R0, R7, 0xfe, !PT ;  /* 0x0000000003007212 */ /* 0x000fe200078efe07 */
[----:B------:R-:W-:Y:S06]  /*e8b0*/  BRA `(.L_x_3941) ;  /* 0x0000000000f87947 */ /* 0x000fec0003800000 */
.L_x_3954:
        /* <DEDUP_REMOVED lines=20> */
.L_x_3959:
[----:B------:R-:W-:Y:S05]  /*ea00*/  BSYNC.RECONVERGENT B0 ;  /* 0x0000000000007941 */ /* 0x000fea0003800200 */
.L_x_3958:
[----:B------:R-:W-:Y:S01]  /*ea10*/  IMAD.SHL.U32 R0, R0, 0x200000, RZ ;  /* 0x0020000000007824 */ /* 0x000fe200078e00ff */
[----:B------:R-:W-:-:S04]  /*ea20*/  LEA R3, R3, 0x37800000, 0x17 ;  /* 0x3780000003037811 */ /* 0x000fc800078eb8ff */
[----:B------:R-:W-:Y:S01]  /*ea30*/  LOP3.LUT R0, R3, R0, R7, 0xfe, !PT ;  /* 0x0000000003007212 */ /* 0x000fe200078efe07 */
[----:B------:R-:W-:Y:S06]  /*ea40*/  BRA `(.L_x_3941) ;  /* 0x0000000000947947 */ /* 0x000fec0003800000 */
.L_x_3953:
        /* <DEDUP_REMOVED lines=14> */
.L_x_3940:
        /* <DEDUP_REMOVED lines=16> */
.L_x_3962:
[----:B------:R-:W-:Y:S01]  /*ec30*/  IMAD.MOV.U32 R0, RZ, RZ, RZ ;  /* 0x000000ffff007224 */ /* 0x000fe200078e00ff */
[----:B------:R-:W-:Y:S06]  /*ec40*/  BRA `(.L_x_3941) ;  /* 0x0000000000147947 */ /* 0x000fec0003800000 */
.L_x_3961:
[----:B------:R-:W2:Y:S02]  /*ec50*/  LDG.E.64 R4, desc[UR36][R4.64] ;  /* 0x0000002404047981 */ /* 0x000ea4000c1e1b00 */
[----:B--2---:R0:W2:Y:S02]  /*ec60*/  I2F.U64 R0, R4 ;  /* 0x0000000400007312 */ /* 0x0040a40000301000 */
[----:B0-2---:R-:W-:Y:S05]  /*ec70*/  BRA `(.L_x_3941) ;  /* 0x0000000000087947 */ /* 0x005fea0003800000 */
.L_x_3960:
[----:B------:R-:W2:Y:S02]  /*ec80*/  LDG.E R0, desc[UR36][R4.64] ;  /* 0x0000002404007981 */ /* 0x000ea4000c1e1900 */
[----:B--2---:R-:W-:-:S07]  /*ec90*/  I2FP.F32.U32 R0, R0 ;  /* 0x0000000000007245 */ /* 0x004fce0000201000 */
.L_x_3941:
[----:B------:R-:W-:Y:S05]  /*eca0*/  BSYNC.RECONVERGENT B6 ;  /* 0x0000000000067941 */ /* 0x000fea0003800200 */
.L_x_3935:
[----:B----45:R-:W-:-:S07]  /*ecb0*/  FMUL.FTZ R32, R32, -1.4426950216293334961 ;  /* 0xbfb8aa3b20207820 */ /* 0x030fce0000410000 */
.L_x_3850:
[----:B------:R-:W-:Y:S05]  /*ecc0*/  BSYNC.RECONVERGENT B7 ;  /* 0x0000000000077941 */ /* 0x000fea0003800200 */
.L_x_3849:
[C---:B------:R-:W-:Y:S01]  /*ecd0*/  VIADD R3, R23.reuse, 0x100 ;  /* 0x0000010017037836 */ /* 0x040fe20000000000 */
[CC--:B------:R-:W-:Y:S01]  /*ece0*/  ISETP.GE.AND P0, PT, R23.reuse, R34.reuse, PT ;  /* 0x000000221700720c */ /* 0x0c0fe20003f06270 */
[----:B------:R-:W-:Y:S01]  /*ecf0*/  VIADD R33, R23, 0x80 ;  /* 0x0000008017217836 */ /* 0x000fe20000000000 */
[----:B------:R-:W-:Y:S02]  /*ed00*/  BSSY.RECONVERGENT B6, `(.L_x_3963) ;  /* 0x0000119000067945 */ /* 0x000fe40003800200 */
[-C--:B------:R-:W-:Y:S01]  /*ed10*/  ISETP.GE.AND P2, PT, R3, R34.reuse, PT ;  /* 0x000000220300720c */ /* 0x080fe20003f46270 */
[----:B------:R-:W-:Y:S01]  /*ed20*/  VIADD R3, R23, 0x180 ;  /* 0x0000018017037836 */ /* 0x000fe20000000000 */
[----:B------:R-:W-:-:S04]  /*ed30*/  ISETP.GE.AND P1, PT, R33, R34, PT ;  /* 0x000000222100720c */ /* 0x000fc80003f26270 */
[----:B------:R-:W-:-:S03]  /*ed40*/  ISETP.GE.AND P3, PT, R3, R34, PT ;  /* 0x000000220300720c */ /* 0x000fc60003f66270 */
[----:B------:R-:W5:Y:S04]  /*ed50*/  @!P0 MUFU.EX2 R16, R16 ;  /* 0x0000001000108308 */ /* 0x000f680000000800 */
[----:B------:R-:W0:Y:S04]  /*ed60*/  @!P2 MUFU.EX2 R27, R27 ;  /* 0x0000001b001ba308 */ /* 0x000e280000000800 */
[----:B------:R-:W1:Y:S04]  /*ed70*/  @!P1 MUFU.EX2 R3, R22 ;  /* 0x0000001600039308 */ /* 0x000e680000000800 */
[----:B------:R-:W2:Y:S01]  /*ed80*/  @!P3 MUFU.EX2 R32, R32 ;  /* 0x000000200020b308 */ /* 0x000ea20000000800 */
[----:B-----5:R-:W-:-:S02]  /*ed90*/  @!P0 FADD.FTZ R6, R16, 1 ;  /* 0x3f80000010068421 */ /* 0x020fc40000010000 */
[----:B------:R-:W4:Y:S01]  /*eda0*/  LDC.U8 R16, c[0x0][0x3c8] ;  /* 0x0000f200ff107b82 */ /* 0x000f220000000000 */
[----:B0-----:R-:W-:-:S03]  /*edb0*/  @!P2 FADD.FTZ R7, R27, 1 ;  /* 0x3f8000001b07a421 */ /* 0x001fc60000010000 */
[----:B------:R-:W0:Y:S01]  /*edc0*/  @!P0 MUFU.RCP R6, R6 ;  /* 0x0000000600068308 */ /* 0x000e220000001000 */
[----:B-1----:R-:W-:Y:S01]  /*edd0*/  @!P1 FADD.FTZ R3, R3, 1 ;  /* 0x3f80000003039421 */ /* 0x002fe20000010000 */
[----:B--2---:R-:W-:-:S06]  /*ede0*/  @!P3 FADD.FTZ R10, R32, 1 ;  /* 0x3f800000200ab421 */ /* 0x004fcc0000010000 */
[----:B------:R-:W1:Y:S08]  /*edf0*/  @!P1 MUFU.RCP R3, R3 ;  /* 0x0000000300039308 */ /* 0x000e700000001000 */
[----:B------:R-:W2:Y:S01]  /*ee00*/  @!P2 MUFU.RCP R7, R7 ;  /* 0x000000070007a308 */ /* 0x000ea20000001000 */
[----:B0-----:R-:W-:-:S04]  /*ee10*/  @!P0 FFMA.FTZ R8, R6, -R19, R19 ;  /* 0x8000001306088223 */ /* 0x001fc80000010013 */
[----:B---3--:R-:W-:-:S03]  /*ee20*/  @!P0 FMUL.FTZ R17, R8, R17 ;  /* 0x0000001108118220 */ /* 0x008fc60000410000 */
[----:B------:R-:W0:Y:S01]  /*ee30*/  @!P3 MUFU.RCP R11, R10 ;  /* 0x0000000a000bb308 */ /* 0x000e220000001000 */
[----:B-1----:R-:W-:Y:S01]  /*ee40*/  @!P1 FFMA.FTZ R5, R3, -R26, R26 ;  /* 0x8000001a03059223 */ /* 0x002fe2000001001a */
[----:B----4-:R-:W-:Y:S01]  /*ee50*/  @!P0 FFMA.FTZ R4, R6, R18, R17 ;  /* 0x0000001206048223 */ /* 0x010fe20000010011 */
[----:B--2---:R-:W-:-:S04]  /*ee60*/  @!P2 FFMA.FTZ R9, R7, -R30, R30 ;  /* 0x8000001e0709a223 */ /* 0x004fc8000001001e */
[----:B------:R-:W-:Y:S01]  /*ee70*/  @!P2 FMUL.FTZ R28, R9, R28 ;  /* 0x0000001c091ca220 */ /* 0x000fe20000410000 */
[----:B0-----:R-:W-:Y:S01]  /*ee80*/  @!P3 FFMA.FTZ R8, R11, -R0, R0 ;  /* 0x800000000b08b223 */ /* 0x001fe20000010000 */
[----:B------:R-:W-:Y:S02]  /*ee90*/  @!P1 FMUL.FTZ R0, R5, R24 ;  /* 0x0000001805009220 */ /* 0x000fe40000410000 */
[----:B------:R-:W-:Y:S01]  /*eea0*/  @!P2 FFMA.FTZ R24, R7, R29, R28 ;  /* 0x0000001d0718a223 */ /* 0x000fe2000001001c */
[----:B------:R-:W-:Y:S01]  /*eeb0*/  @!P3 FMUL.FTZ R8, R8, R31 ;  /* 0x0000001f0808b220 */ /* 0x000fe20000410000 */
[----:B------:R-:W-:-:S03]  /*eec0*/  @!P1 FFMA.FTZ R18, R3, R25, R0 ;  /* 0x0000001903129223 */ /* 0x000fc60000010000 */
[----:B------:R-:W-:Y:S01]  /*eed0*/  @!P3 FFMA.FTZ R22, R11, R35, R8 ;  /* 0x000000230b16b223 */ /* 0x000fe20000010008 */
[----:B------:R-:W-:Y:S06]  /*eee0*/  @P0 BRA `(.L_x_3964) ;  /* 0x0000000c00e80947 */ /* 0x000fec0003800000 */
[----:B------:R-:W0:Y:S01]  /*eef0*/  LDCU UR4, c[0x0][0x3cc] ;  /* 0x00007980ff0477ac */ /* 0x000e220008000800 */
[----:B------:R-:W1:Y:S01]  /*ef00*/  LDC.64 R8, c[0x0][0x388] ;  /* 0x0000e200ff087b82 */ /* 0x000e620000000a00 */
[----:B------:R-:W-:Y:S01]  /*ef10*/  IMAD R0, R2, 0x200, R23 ;  /* 0x0000020002007824 */ /* 0x000fe200078e0217 */
[----:B------:R-:W-:-:S03]  /*ef20*/  PRMT R5, R16, 0x9910, RZ ;  /* 0x0000991010057816 */ /* 0x000fc600000000ff */
        /* <DEDUP_REMOVED lines=14> */
[----:B------:R-:W0:Y:S01]  /*f010*/  F2I.FTZ.TRUNC.NTZ R3, R4 ;  /* 0x0000000400037305 */ /* 0x000e22000021f100 */
[----:B------:R-:W-:Y:S01]  /*f020*/  IMAD.MOV.U32 R23, RZ, RZ, R33 ;  /* 0x000000ffff177224 */ /* 0x000fe200078e0021 */
[----:B0-----:R4:W-:Y:S01]  /*f030*/  STG.E.U8 desc[UR36][R8.64], R3 ;  /* 0x0000000308007986 */ /* 0x0019e2000c101124 */
[----:B------:R-:W-:Y:S05]  /*f040*/  BRA `(.L_x_3964) ;  /* 0x0000000c00907947 */ /* 0x000fea0003800000 */
.L_x_3968:
[----:B------:R-:W0:Y:S01]  /*f050*/  F2I.S64.TRUNC R4, R4 ;  /* 0x0000000400047311 */ /* 0x000e22000020d900 */
[----:B------:R-:W-:Y:S02]  /*f060*/  IMAD.MOV.U32 R23, RZ, RZ, R33 ;  /* 0x000000ffff177224 */ /* 0x000fe400078e0021 */
[----:B0-----:R-:W-:-:S05]  /*f070*/  IMAD.MOV.U32 R3, RZ, RZ, R4 ;  /* 0x000000ffff037224 */ /* 0x001fca00078e0004 */
[----:B------:R3:W-:Y:S01]  /*f080*/  STG.E.U8 desc[UR36][R8.64], R3 ;  /* 0x0000000308007986 */ /* 0x0007e2000c101124 */
[----:B------:R-:W-:Y:S05]  /*f090*/  BRA `(.L_x_3964) ;  /* 0x0000000c007c7947 */ /* 0x000fea0003800000 */
.L_x_3967:
[----:B------:R-:W-:-:S13]  /*f0a0*/  ISETP.NE.AND P0, PT, R0, 0x2, PT ;  /* 0x000000020000780c */ /* 0x000fda0003f05270 */
[----:B------:R-:W-:Y:S05]  /*f0b0*/  @!P0 BRA `(.L_x_3970) ;  /* 0x0000000000308947 */ /* 0x000fea0003800000 */
[----:B------:R-:W-:-:S13]  /*f0c0*/  ISETP.NE.AND P0, PT, R0, 0x3, PT ;  /* 0x000000030000780c */ /* 0x000fda0003f05270 */
[----:B------:R-:W-:Y:S05]  /*f0d0*/  @!P0 BRA `(.L_x_3971) ;  /* 0x0000000000188947 */ /* 0x000fea0003800000 */
[----:B------:R-:W-:-:S13]  /*f0e0*/  ISETP.NE.AND P0, PT, R0, 0x4, PT ;  /* 0x000000040000780c */ /* 0x000fda0003f05270 */
[----:B------:R-:W-:Y:S05]  /*f0f0*/  @P0 BRA `(.L_x_3969) ;  /* 0x0000000800c00947 */ /* 0x000fea0003800000 */
[----:B------:R-:W0:Y:S01]  /*f100*/  F2I.S64.TRUNC R4, R4 ;  /* 0x0000000400047311 */ /* 0x000e22000020d900 */
[----:B------:R-:W-:Y:S01]  /*f110*/  IMAD.MOV.U32 R23, RZ, RZ, R33 ;  /* 0x000000ffff177224 */ /* 0x000fe200078e0021 */
[----:B0-----:R0:W-:Y:S01]  /*f120*/  STG.E.64 desc[UR36][R8.64], R4 ;  /* 0x0000000408007986 */ /* 0x0011e2000c101b24 */
[----:B------:R-:W-:Y:S05]  /*f130*/  BRA `(.L_x_3964) ;  /* 0x0000000c00547947 */ /* 0x000fea0003800000 */
.L_x_3971:
[----:B------:R-:W0:Y:S01]  /*f140*/  F2I.FTZ.TRUNC.NTZ R3, R4 ;  /* 0x0000000400037305 */ /* 0x000e22000021f100 */
[----:B------:R-:W-:Y:S01]  /*f150*/  IMAD.MOV.U32 R23, RZ, RZ, R33 ;  /* 0x000000ffff177224 */ /* 0x000fe200078e0021 */
[----:B0-----:R1:W-:Y:S01]  /*f160*/  STG.E desc[UR36][R8.64], R3 ;  /* 0x0000000308007986 */ /* 0x0013e2000c101924 */
[----:B------:R-:W-:Y:S05]  /*f170*/  BRA `(.L_x_3964) ;  /* 0x0000000c00447947 */ /* 0x000fea0003800000 */
.L_x_3970:
[----:B------:R-:W0:Y:S01]  /*f180*/  F2I.FTZ.TRUNC.NTZ R3, R4 ;  /* 0x0000000400037305 */ /* 0x000e22000021f100 */
[----:B------:R-:W-:Y:S01]  /*f190*/  IMAD.MOV.U32 R23, RZ, RZ, R33 ;  /* 0x000000ffff177224 */ /* 0x000fe200078e0021 */
[----:B0-----:R2:W-:Y:S01]  /*f1a0*/  STG.E.U16 desc[UR36][R8.64], R3 ;  /* 0x0000000308007986 */ /* 0x0015e2000c101524 */
[----:B------:R-:W-:Y:S05]  /*f1b0*/  BRA `(.L_x_3964) ;  /* 0x0000000c00347947 */ /* 0x000fea0003800000 */
.L_x_3966:
[----:B------:R-:W-:-:S13]  /*f1c0*/  ISETP.GT.AND P0, PT, R0, 0x6, PT ;  /* 0x000000060000780c */ /* 0x000fda0003f04270 */
[----:B------:R-:W-:Y:S05]  /*f1d0*/  @P0 BRA `(.L_x_3972) ;  /* 0x00000000002c0947 */ /* 0x000fea0003800000 */
[----:B------:R-:W-:-:S13]  /*f1e0*/  ISETP.NE.AND P0, PT, R0, 0x5, PT ;  /* 0x000000050000780c */ /* 0x000fda0003f05270 */
[----:B------:R-:W-:Y:S05]  /*f1f0*/  @!P0 BRA `(.L_x_3973) ;  /* 0x0000000000148947 */ /* 0x000fea0003800000 */
[----:B------:R-:W-:-:S13]  /*f200*/  ISETP.NE.AND P0, PT, R0, 0x6, PT ;  /* 0x000000060000780c */ /* 0x000fda0003f05270 */
[----:B------:R-:W-:Y:S05]  /*f210*/  @P0 BRA `(.L_x_3969) ;  /* 0x0000000800780947 */ /* 0x000fea0003800000 */
[----:B------:R0:W-:Y:S01]  /*f220*/  STG.E desc[UR36][R8.64], R4 ;  /* 0x0000000408007986 */ /* 0x0001e2000c101924 */
[----:B------:R-:W-:Y:S01]  /*f230*/  IMAD.MOV.U32 R23, RZ, RZ, R33 ;  /* 0x000000ffff177224 */ /* 0x000fe200078e0021 */
[----:B------:R-:W-:Y:S06]  /*f240*/  BRA `(.L_x_3964) ;  /* 0x0000000c00107947 */ /* 0x000fec0003800000 */
.L_x_3973:
[----:B------:R-:W-:Y:S01]  /*f250*/  F2FP.F16.F32.PACK_AB R4, RZ, R4 ;  /* 0x00000004ff04723e */ /* 0x000fe200000000ff */
[----:B------:R-:W-:-:S04]  /*f260*/  IMAD.MOV.U32 R23, RZ, RZ, R33 ;  /* 0x000000ffff177224 */ /* 0x000fc800078e0021 */
[----:B------:R0:W-:Y:S01]  /*f270*/  STG.E.U16 desc[UR36][R8.64], R4 ;  /* 0x0000000408007986 */ /* 0x0001e2000c101524 */
[----:B------:R-:W-:Y:S05]  /*f280*/  BRA `(.L_x_3964) ;  /* 0x0000000c00007947 */ /* 0x000fea0003800000 */
.L_x_3972:
[----:B------:R-:W-:-:S13]  /*f290*/  ISETP.NE.AND P0, PT, R0, 0x7, PT ;  /* 0x000000070000780c */ /* 0x000fda0003f05270 */
[----:B------:R-:W-:Y:S05]  /*f2a0*/  @!P0 BRA `(.L_x_3974) ;  /* 0x0000000000348947 */ /* 0x000fea0003800000 */
[----:B------:R-:W-:-:S13]  /*f2b0*/  ISETP.NE.AND P0, PT, R0, 0x8, PT ;  /* 0x000000080000780c */ /* 0x000fda0003f05270 */
[----:B------:R-:W-:Y:S05]  /*f2c0*/  @!P0 BRA `(.L_x_3975) ;  /* 0x0000000000188947 */ /* 0x000fea0003800000 */
[----:B------:R-:W-:-:S13]  /*f2d0*/  ISETP.NE.AND P0, PT, R0, 0x9, PT ;  /* 0x000000090000780c */ /* 0x000fda0003f05270 */
[----:B------:R-:W-:Y:S05]  /*f2e0*/  @P0 BRA `(.L_x_3969) ;  /* 0x0000000800440947 */ /* 0x000fea0003800000 */
[----:B------:R-:W-:Y:S02]  /*f2f0*/  IMAD.MOV.U32 R5, RZ, RZ, RZ ;  /* 0x000000ffff057224 */ /* 0x000fe400078e00ff */
[----:B------:R-:W-:-:S03]  /*f300*/  IMAD.MOV.U32 R23, RZ, RZ, R33 ;  /* 0x000000ffff177224 */ /* 0x000fc600078e0021 */
[----:B------:R0:W-:Y:S01]  /*f310*/  STG.E.64 desc[UR36][R8.64], R4 ;  /* 0x0000000408007986 */ /* 0x0001e2000c101b24 */
[----:B------:R-:W-:Y:S05]  /*f320*/  BRA `(.L_x_3964) ;  /* 0x0000000800d87947 */ /* 0x000fea0003800000 */
.L_x_3975:
[----:B------:R-:W-:Y:S01]  /*f330*/  F2FP.F16.F32.PACK_AB R3, RZ, R4 ;  /* 0x00000004ff03723e */ /* 0x000fe200000000ff */
[----:B------:R-:W-:-:S03]  /*f340*/  IMAD.MOV.U32 R23, RZ, RZ, R33 ;  /* 0x000000ffff177224 */ /* 0x000fc600078e0021 */
[----:B------:R-:W-:-:S05]  /*f350*/  PRMT R3, R3, 0x5410, RZ ;  /* 0x0000541003037816 */ /* 0x000fca00000000ff */
[----:B------:R0:W-:Y:S01]  /*f360*/  STG.E desc[UR36][R8.64], R3 ;  /* 0x0000000308007986 */ /* 0x0001e2000c101924 */
[----:B------:R-:W-:Y:S05]  /*f370*/  BRA `(.L_x_3964) ;  /* 0x0000000800c47947 */ /* 0x000fea0003800000 */
.L_x_3974:
[----:B------:R-:W-:Y:S01]  /*f380*/  FMUL.FTZ R4, R4, 1 ;  /* 0x3f80000004047820 */ /* 0x000fe20000410000 */
[----:B------:R-:W-:-:S05]  /*f390*/  IMAD.MOV.U32 R23, RZ, RZ, R33 ;  /* 0x000000ffff177224 */ /* 0x000fca00078e0021 */
[----:B------:R-:W0:Y:S02]  /*f3a0*/  F2F.F64.F32 R4, R4 ;  /* 0x0000000400047310 */ /* 0x000e240000201800 */
[----:B0-----:R0:W-:Y:S01]  /*f3b0*/  STG.E.64 desc[UR36][R8.64], R4 ;  /* 0x0000000408007986 */ /* 0x0011e2000c101b24 */
[----:B------:R-:W-:Y:S05]  /*f3c0*/  BRA `(.L_x_3964) ;  /* 0x0000000800b07947 */ /* 0x000fea0003800000 */
.L_x_3965:
        /* <DEDUP_REMOVED lines=8> */
[----:B------:R-:W-:Y:S01]  /*f450*/  FSETP.NEU.FTZ.AND P0, PT, R4, RZ, PT ;  /* 0x000000ff0400720b */ /* 0x000fe20003f1d000 */
[----:B------:R-:W-:-:S03]  /*f460*/  IMAD.MOV.U32 R23, RZ, RZ, R33 ;  /* 0x000000ffff177224 */ /* 0x000fc600078e0021 */
[----:B------:R-:W-:-:S05]  /*f470*/  SEL R3, RZ, 0x1, !P0 ;  /* 0x00000001ff037807 */ /* 0x000fca0004000000 */
[----:B------:R0:W-:Y:S01]  /*f480*/  STG.E.U8 desc[UR36][R8.64], R3 ;  /* 0x0000000308007986 */ /* 0x0001e2000c101124 */
[----:B------:R-:W-:Y:S05]  /*f490*/  BRA `(.L_x_3964) ;  /* 0x00000008007c7947 */ /* 0x000fea0003800000 */
.L_x_3978:
[----:B------:R-:W-:Y:S01]  /*f4a0*/  FMUL.FTZ R4, R4, 1 ;  /* 0x3f80000004047820 */ /* 0x000fe20000410000 */
[----:B------:R-:W-:Y:S01]  /*f4b0*/  CS2R R6, SRZ ;  /* 0x0000000000067805 */ /* 0x000fe2000001ff00 */
[----:B------:R-:W-:-:S04]  /*f4c0*/  IMAD.MOV.U32 R23, RZ, RZ, R33 ;  /* 0x000000ffff177224 */ /* 0x000fc800078e0021 */
[----:B------:R-:W0:Y:S02]  /*f4d0*/  F2F.F64.F32 R4, R4 ;  /* 0x0000000400047310 */ /* 0x000e240000201800 */
[----:B0-----:R0:W-:Y:S01]  /*f4e0*/  STG.E.128 desc[UR36][R8.64], R4 ;  /* 0x0000000408007986 */ /* 0x0011e2000c101d24 */
[----:B------:R-:W-:Y:S05]  /*f4f0*/  BRA `(.L_x_3964) ;  /* 0x0000000800647947 */ /* 0x000fea0003800000 */
.L_x_3977:
[----:B------:R-:W-:-:S13]  /*f500*/  ISETP.NE.AND P0, PT, R0, 0xf, PT ;  /* 0x0000000f0000780c */ /* 0x000fda0003f05270 */
[----:B------:R-:W-:Y:S05]  /*f510*/  @!P0 BRA `(.L_x_3979) ;  /* 0x0000000000a08947 */ /* 0x000fea0003800000 */
[----:B------:R-:W-:-:S13]  /*f520*/  ISETP.NE.AND P0, PT, R0, 0x17, PT ;  /* 0x000000170000780c */ /* 0x000fda0003f05270 */
[----:B------:R-:W-:Y:S05]  /*f530*/  @!P0 BRA `(.L_x_3980) ;  /* 0x00000000004c8947 */ /* 0x000fea0003800000 */
[----:B------:R-:W-:-:S13]  /*f540*/  ISETP.NE.AND P0, PT, R0, 0x18, PT ;  /* 0x000000180000780c */ /* 0x000fda0003f05270 */
[----:B------:R-:W-:Y:S05]  /*f550*/  @P0 BRA `(.L_x_3969) ;  /* 0x0000000400a80947 */ /* 0x000fea0003800000 */
        /* <DEDUP_REMOVED lines=12> */
.L_x_3982:
[----:B------:R-:W-:Y:S05]  /*f620*/  BSYNC.RECONVERGENT B0 ;  /* 0x0000000000007941 */ /* 0x000fea0003800200 */
.L_x_3981:
[----:B------:R-:W-:Y:S01]  /*f630*/  LOP3.LUT R5, R0, 0x80, R5, 0xf8, !PT ;  /* 0x0000008000057812 */ /* 0x000fe200078ef805 */
[----:B------:R-:W-:-:S04]  /*f640*/  IMAD.MOV.U32 R23, RZ, RZ, R33 ;  /* 0x000000ffff177224 */ /* 0x000fc800078e0021 */
[----:B------:R0:W-:Y:S01]  /*f650*/  STG.E.U8 desc[UR36][R8.64], R5 ;  /* 0x0000000508007986 */ /* 0x0001e2000c101124 */
[----:B------:R-:W-:Y:S05]  /*f660*/  BRA `(.L_x_3964) ;  /* 0x0000000800087947 */ /* 0x000fea0003800000 */
.L_x_3980:
        /* <DEDUP_REMOVED lines=14> */
.L_x_3984:
[----:B------:R-:W-:Y:S05]  /*f750*/  BSYNC.RECONVERGENT B0 ;  /* 0x0000000000007941 */ /* 0x000fea0003800200 */
.L_x_3983:
[----:B------:R-:W-:Y:S01]  /*f760*/  LOP3.LUT R3, R0, 0x80, R7, 0xf8, !PT ;  /* 0x0000008000037812 */ /* 0x000fe200078ef807 */
[----:B------:R-:W-:-:S04]  /*f770*/  IMAD.MOV.U32 R23, RZ, RZ, R33 ;  /* 0x000000ffff177224 */ /* 0x000fc800078e0021 */
[----:B------:R0:W-:Y:S01]  /*f780*/  STG.E.U8 desc[UR36][R8.64], R3 ;  /* 0x0000000308007986 */ /* 0x0001e2000c101124 */
[----:B------:R-:W-:Y:S05]  /*f790*/  BRA `(.L_x_3964) ;  /* 0x0000000400bc7947 */ /* 0x000fea0003800000 */
.L_x_3979:
[----:B------:R-:W-:Y:S01]  /*f7a0*/  F2FP.BF16.F32.PACK_AB R4, RZ, R4 ;  /* 0x00000004ff04723e */ /* 0x000fe200000010ff */
[----:B------:R-:W-:-:S04]  /*f7b0*/  IMAD.MOV.U32 R23, RZ, RZ, R33 ;  /* 0x000000ffff177224 */ /* 0x000fc800078e0021 */
[----:B------:R0:W-:Y:S01]  /*f7c0*/  STG.E.U16 desc[UR36][R8.64], R4 ;  /* 0x0000000408007986 */ /* 0x0001e2000c101524 */
[----:B------:R-:W-:Y:S05]  /*f7d0*/  BRA `(.L_x_3964) ;  /* 0x0000000400ac7947 */ /* 0x000fea0003800000 */
.L_x_3976:
        /* <DEDUP_REMOVED lines=8> */
[----:B------:R-:W0:Y:S01]  /*f860*/  F2I.FTZ.U32.TRUNC.NTZ R3, R4 ;  /* 0x0000000400037305 */ /* 0x000e22000021f000 */
[----:B------:R-:W-:Y:S01]  /*f870*/  IMAD.MOV.U32 R23, RZ, RZ, R33 ;  /* 0x000000ffff177224 */ /* 0x000fe200078e0021 */
[----:B0-----:R0:W-:Y:S01]  /*f880*/  STG.E.U16 desc[UR36][R8.64], R3 ;  /* 0x0000000308007986 */ /* 0x0011e2000c101524 */
[----:B------:R-:W-:Y:S05]  /*f890*/  BRA `(.L_x_3964) ;  /* 0x00000004007c7947 */ /* 0x000fea0003800000 */
.L_x_3987:
        /* <DEDUP_REMOVED lines=12> */
.L_x_3990:
[----:B------:R-:W-:-:S04]  /*f960*/  SHF.R.U32.HI R0, RZ, 0x14, R4 ;  /* 0x00000014ff007819 */ /* 0x000fc80000011604 */
[----:B------:R-:W-:-:S04]  /*f970*/  LOP3.LUT R3, R0, 0x1, RZ, 0xc0, !PT ;  /* 0x0000000100037812 */ /* 0x000fc800078ec0ff */
[----:B------:R-:W-:-:S04]  /*f980*/  IADD3 R0, PT, PT, R4, 0x487ffff, R3 ;  /* 0x0487ffff04007810 */ /* 0x000fc80007ffe003 */
[----:B------:R-:W-:-:S04]  /*f990*/  SHF.R.U32.HI R0, RZ, 0x14, R0 ;  /* 0x00000014ff007819 */ /* 0x000fc80000011600 */
[----:B------:R-:W-:-:S07]  /*f9a0*/  LOP3.LUT R3, R0, 0xff, RZ, 0xc0, !PT ;  /* 0x000000ff00037812 */ /* 0x000fce00078ec0ff */
.L_x_3991:
[----:B------:R-:W-:-:S04]  /*f9b0*/  SHF.R.U32.HI R4, RZ, 0x18, R4 ;  /* 0x00000018ff047819 */ /* 0x000fc80000011604 */
[----:B------:R-:W-:-:S04]  /*f9c0*/  LOP3.LUT R3, R3, 0x80, R4, 0xf8, !PT ;  /* 0x0000008003037812 */ /* 0x000fc800078ef804 */
[----:B------:R-:W-:-:S07]  /*f9d0*/  PRMT R0, R3, 0x7610, R0 ;  /* 0x0000761003007816 */ /* 0x000fce0000000000 */
.L_x_3989:
[----:B------:R-:W-:Y:S05]  /*f9e0*/  BSYNC.RECONVERGENT B0 ;  /* 0x0000000000007941 */ /* 0x000fea0003800200 */
.L_x_3988:
[----:B------:R0:W-:Y:S01]  /*f9f0*/  STG.E.U8 desc[UR36][R8.64], R0 ;  /* 0x0000000008007986 */ /* 0x0001e2000c101124 */
[----:B------:R-:W-:Y:S01]  /*fa00*/  IMAD.MOV.U32 R23, RZ, RZ, R33 ;  /* 0x000000ffff177224 */ /* 0x000fe200078e0021 */
[----:B------:R-:W-:Y:S06]  /*fa10*/  BRA `(.L_x_3964) ;  /* 0x00000004001c7947 */ /* 0x000fec0003800000 */
.L_x_3986:
        /* <DEDUP_REMOVED lines=12> */
.L_x_3994:
[----:B------:R-:W-:-:S04]  /*fae0*/  SHF.R.U32.HI R0, RZ, 0x15, R4 ;  /* 0x00000015ff007819 */ /* 0x000fc80000011604 */
[----:B------:R-:W-:-:S04]  /*faf0*/  LOP3.LUT R3, R0, 0x1, RZ, 0xc0, !PT ;  /* 0x0000000100037812 */ /* 0x000fc800078ec0ff */
[----:B------:R-:W-:-:S04]  /*fb00*/  IADD3 R0, PT, PT, R4, 0x88fffff, R3 ;  /* 0x088fffff04007810 */ /* 0x000fc80007ffe003 */
[----:B------:R-:W-:-:S04]  /*fb10*/  SHF.R.U32.HI R0, RZ, 0x15, R0 ;  /* 0x00000015ff007819 */ /* 0x000fc80000011600 */
[----:B------:R-:W-:-:S07]  /*fb20*/  LOP3.LUT R3, R0, 0xff, RZ, 0xc0, !PT ;  /* 0x000000ff00037812 */ /* 0x000fce00078ec0ff */
.L_x_3995:
[----:B------:R-:W-:-:S04]  /*fb30*/  SHF.R.U32.HI R4, RZ, 0x18, R4 ;  /* 0x00000018ff047819 */ /* 0x000fc80000011604 */
[----:B------:R-:W-:-:S04]  /*fb40*/  LOP3.LUT R3, R3, 0x80, R4, 0xf8, !PT ;  /* 0x0000008003037812 */ /* 0x000fc800078ef804 */
[----:B------:R-:W-:-:S07]  /*fb50*/  PRMT R0, R3, 0x7610, R0 ;  /* 0x0000761003007816 */ /* 0x000fce0000000000 */
.L_x_3993:
[----:B------:R-:W-:Y:S05]  /*fb60*/  BSYNC.RECONVERGENT B0 ;  /* 0x0000000000007941 */ /* 0x000fea0003800200 */
.L_x_3992:
[----:B------:R0:W-:Y:S01]  /*fb70*/  STG.E.U8 desc[UR36][R8.64], R0 ;  /* 0x0000000008007986 */ /* 0x0001e2000c101124 */
[----:B------:R-:W-:Y:S01]  /*fb80*/  IMAD.MOV.U32 R23, RZ, RZ, R33 ;  /* 0x000000ffff177224 */ /* 0x000fe200078e0021 */
[----:B------:R-:W-:Y:S06]  /*fb90*/  BRA `(.L_x_3964) ;  /* 0x0000000000bc7947 */ /* 0x000fec0003800000 */
.L_x_3985:
[----:B------:R-:W-:-:S13]  /*fba0*/  ISETP.NE.AND P0, PT, R0, 0x1c, PT ;  /* 0x0000001c0000780c */ /* 0x000fda0003f05270 */
[----:B------:R-:W-:Y:S05]  /*fbb0*/  @!P0 BRA `(.L_x_3996) ;  /* 0x0000000000a88947 */ /* 0x000fea0003800000 */
[----:B------:R-:W-:-:S13]  /*fbc0*/  ISETP.NE.AND P0, PT, R0, 0x1d, PT ;  /* 0x0000001d0000780c */ /* 0x000fda0003f05270 */
[----:B------:R-:W-:Y:S05]  /*fbd0*/  @!P0 BRA `(.L_x_3997) ;  /* 0x0000000000908947 */ /* 0x000fea0003800000 */
[----:B------:R-:W-:-:S13]  /*fbe0*/  ISETP.NE.AND P0, PT, R0, 0x2c, PT ;  /* 0x0000002c0000780c */ /* 0x000fda0003f05270 */
[----:B------:R-:W-:Y:S05]  /*fbf0*/  @!P0 BRA `(.L_x_3998) ;  /* 0x0000000000488947 */ /* 0x000fea0003800000 */
.L_x_3969:
        /* <DEDUP_REMOVED lines=16> */
.L_x_3999:
[----:B------:R-:W-:Y:S01]  /*fd00*/  IMAD.MOV.U32 R23, RZ, RZ, R33 ;  /* 0x000000ffff177224 */ /* 0x000fe200078e0021 */
[----:B------:R-:W-:Y:S06]  /*fd10*/  BRA `(.L_x_3964) ;  /* 0x00000000005c7947 */ /* 0x000fec0003800000 */
.L_x_3998:
[----:B------:R-:W-:Y:S01]  /*fd20*/  SHF.R.U32.HI R5, RZ, 0x17, R4 ;  /* 0x00000017ff057819 */ /* 0x000fe20000011604 */
[----:B------:R-:W-:-:S03]  /*fd30*/  IMAD.MOV.U32 R23, RZ, RZ, R33 ;  /* 0x000000ffff177224 */ /* 0x000fc600078e0021 */
        /* <DEDUP_REMOVED lines=14> */
.L_x_3997:
[----:B------:R-:W0:Y:S01]  /*fe20*/  F2I.U64.TRUNC R4, R4 ;  /* 0x0000000400047311 */ /* 0x000e22000020d800 */
[----:B------:R-:W-:Y:S01]  /*fe30*/  IMAD.MOV.U32 R23, RZ, RZ, R33 ;  /* 0x000000ffff177224 */ /* 0x000fe200078e0021 */
[----:B0-----:R0:W-:Y:S01]  /*fe40*/  STG.E.64 desc[UR36][R8.64], R4 ;  /* 0x0000000408007986 */ /* 0x0011e2000c101b24 */
[----:B------:R-:W-:Y:S05]  /*fe50*/  BRA `(.L_x_3964) ;  /* 0x00000000000c7947 */ /* 0x000fea0003800000 */
.L_x_3996:
[----:B------:R-:W0:Y:S01]  /*fe60*/  F2I.FTZ.U32.TRUNC.NTZ R3, R4 ;  /* 0x0000000400037305 */ /* 0x000e22000021f000 */
[----:B------:R-:W-:Y:S01]  /*fe70*/  IMAD.MOV.U32 R23, RZ, RZ, R33 ;  /* 0x000000ffff177224 */ /* 0x000fe200078e0021 */
[----:B0-----:R0:W-:Y:S06]  /*fe80*/  STG.E desc[UR36][R8.64], R3 ;  /* 0x0000000308007986 */ /* 0x0011ec000c101924 */
.L_x_3964:
[----:B------:R-:W-:Y:S05]  /*fe90*/  BSYNC.RECONVERGENT B6 ;  /* 0x0000000000067941 */ /* 0x000fea0003800200 */
.L_x_3963:
[----:B------:R-:W-:Y:S01]  /*fea0*/  ISETP.GE.AND P0, PT, R23, R34, PT ;  /* 0x000000221700720c */ /* 0x000fe20003f06270 */
[----:B------:R-:W-:-:S12]  /*feb0*/  BSSY.RECONVERGENT B6, `(.L_x_4000) ;  /* 0x00001cc000067945 */ /* 0x000fd80003800200 */
[----:B------:R-:W-:Y:S05]  /*fec0*/  @P0 BRA `(.L_x_4001) ;  /* 0x0000001c00280947 */ /* 0x000fea0003800000 */
[----:B------:R-:W1:Y:S01]  /*fed0*/  LDCU UR4, c[0x0][0x3cc] ;  /* 0x00007980ff0477ac */ /* 0x000e620008000800 */
[----:B0-----:R-:W0:Y:S01]  /*fee0*/  LDC.64 R4, c[0x0][0x388] ;  /* 0x0000e200ff047b82 */ /* 0x001e220000000a00 */
[----:B------:R-:W-:Y:S01]  /*fef0*/  IMAD R0, R2, 0x200, R23 ;  /* 0x0000020002007824 */ /* 0x000fe200078e0217 */
[----:B------:R-:W-:-:S03]  /*ff00*/  PRMT R6, R16, 0x9910, RZ ;  /* 0x0000991010067816 */ /* 0x000fc600000000ff */
[----:B-1234-:R-:W-:Y:S02]  /*ff10*/  IMAD R3, R0, UR4, RZ ;  /* 0x0000000400037c24 */ /* 0x01efe4000f8e02ff */
        /* <DEDUP_REMOVED lines=13> */
[----:B------:R-:W0:Y:S02]  /*fff0*/  F2I.FTZ.TRUNC.NTZ R3, R18 ;  /* 0x0000001200037305 */ /* 0x000e24000021f100 */
[----:B0-----:R0:W-:Y:S01]  /*10000*/  STG.E.U8 desc[UR36][R4.64], R3 ;  /* 0x0000000304007986 */ /* 0x0011e2000c101124 */
[----:B------:R-:W-:Y:S05]  /*10010*/  BRA `(.L_x_4007) ;  /* 0x0000000c00387947 */ /* 0x000fea0003800000 */
.L_x_4005:
[----:B------:R-:W0:Y:S02]  /*10020*/  F2I.S64.TRUNC R18, R18 ;  /* 0x0000001200127311 */ /* 0x000e24000020d900 */
[----:B0-----:R-:W-:-:S05]  /*10030*/  IMAD.MOV.U32 R3, RZ, RZ, R18 ;  /* 0x000000ffff037224 */ /* 0x001fca00078e0012 */
[----:B------:R0:W-:Y:S01]  /*10040*/  STG.E.U8 desc[UR36][R4.64], R3 ;  /* 0x0000000304007986 */ /* 0x0001e2000c101124 */
[----:B------:R-:W-:Y:S05]  /*10050*/  BRA `(.L_x_4007) ;  /* 0x0000000c00287947 */ /* 0x000fea0003800000 */
.L_x_4004:
[----:B------:R-:W-:-:S13]  /*10060*/  ISETP.NE.AND P0, PT, R0, 0x2, PT ;  /* 0x000000020000780c */ /* 0x000fda0003f05270 */
[----:B------:R-:W-:Y:S05]  /*10070*/  @!P0 BRA `(.L_x_4008) ;  /* 0x0000000000288947 */ /* 0x000fea0003800000 */
[----:B------:R-:W-:-:S13]  /*10080*/  ISETP.NE.AND P0, PT, R0, 0x3, PT ;  /* 0x000000030000780c */ /* 0x000fda0003f05270 */
[----:B------:R-:W-:Y:S05]  /*10090*/  @!P0 BRA `(.L_x_4009) ;  /* 0x0000000000148947 */ /* 0x000fea0003800000 */
[----:B------:R-:W-:-:S13]  /*100a0*/  ISETP.NE.AND P0, PT, R0, 0x4, PT ;  /* 0x000000040000780c */ /* 0x000fda0003f05270 */
[----:B------:R-:W-:Y:S05]  /*100b0*/  @P0 BRA `(.L_x_4006) ;  /* 0x0000000800380947 */ /* 0x000fea0003800000 */
[----:B------:R-:W0:Y:S02]  /*100c0*/  F2I.S64.TRUNC R18, R18 ;  /* 0x0000001200127311 */ /* 0x000e24000020d900 */
[----:B0-----:R0:W-:Y:S01]  /*100d0*/  STG.E.64 desc[UR36][R4.64], R18 ;  /* 0x0000001204007986 */ /* 0x0011e2000c101b24 */
[----:B------:R-:W-:Y:S05]  /*100e0*/  BRA `(.L_x_4007) ;  /* 0x0000000c00047947 */ /* 0x000fea0003800000 */
.L_x_4009:
[----:B------:R-:W0:Y:S02]  /*100f0*/  F2I.FTZ.TRUNC.NTZ R3, R18 ;  /* 0x0000001200037305 */ /* 0x000e24000021f100 */
[----:B0-----:R0:W-:Y:S01]  /*10100*/  STG.E desc[UR36][R4.64], R3 ;  /* 0x0000000304007986 */ /* 0x0011e2000c101924 */
[----:B------:R-:W-:Y:S05]  /*10110*/  BRA `(.L_x_4007) ;  /* 0x0000000800f87947 */ /* 0x000fea0003800000 */
.L_x_4008:
[----:B------:R-:W0:Y:S02]  /*10120*/  F2I.FTZ.TRUNC.NTZ R3, R18 ;  /* 0x0000001200037305 */ /* 0x000e24000021f100 */
[----:B0-----:R0:W-:Y:S01]  /*10130*/  STG.E.U16 desc[UR36][R4.64], R3 ;  /* 0x0000000304007986 */ /* 0x0011e2000c101524 */
[----:B------:R-:W-:Y:S05]  /*10140*/  BRA `(.L_x_4007) ;  /* 0x0000000800ec7947 */ /* 0x000fea0003800000 */
.L_x_4003:
[----:B------:R-:W-:-:S13]  /*10150*/  ISETP.GT.AND P0, PT, R0, 0x6, PT ;  /* 0x000000060000780c */ /* 0x000fda0003f04270 */
[----:B------:R-:W-:Y:S05]  /*10160*/  @P0 BRA `(.L_x_4010) ;  /* 0x0000000000240947 */ /* 0x000fea0003800000 */
[----:B------:R-:W-:-:S13]  /*10170*/  ISETP.NE.AND P0, PT, R0, 0x5, PT ;  /* 0x000000050000780c */ /* 0x000fda0003f05270 */
[----:B------:R-:W-:Y:S05]  /*10180*/  @!P0 BRA `(.L_x_4011) ;  /* 0x0000000000108947 */ /* 0x000fea0003800000 */
[----:B------:R-:W-:-:S13]  /*10190*/  ISETP.NE.AND P0, PT, R0, 0x6, PT ;  /* 0x000000060000780c */ /* 0x000fda0003f05270 */
[----:B------:R-:W-:Y:S05]  /*101a0*/  @P0 BRA `(.L_x_4006) ;  /* 0x0000000400fc0947 */ /* 0x000fea0003800000 */
[----:B------:R0:W-:Y:S01]  /*101b0*/  STG.E desc[UR36][R4.64], R18 ;  /* 0x0000001204007986 */ /* 0x0001e2000c101924 */
[----:B------:R-:W-:Y:S05]  /*101c0*/  BRA `(.L_x_4007) ;  /* 0x0000000800cc7947 */ /* 0x000fea0003800000 */
.L_x_4011:
[----:B------:R-:W-:-:S05]  /*101d0*/  F2FP.F16.F32.PACK_AB R18, RZ, R18 ;  /* 0x00000012ff12723e */ /* 0x000fca00000000ff */
[----:B------:R0:W-:Y:S01]  /*101e0*/  STG.E.U16 desc[UR36][R4.64], R18 ;  /* 0x0000001204007986 */ /* 0x0001e2000c101524 */
[----:B------:R-:W-:Y:S05]  /*101f0*/  BRA `(.L_x_4007) ;  /* 0x0000000800c07947 */ /* 0x000fea0003800000 */
.L_x_4010:
[----:B------:R-:W-:-:S13]  /*10200*/  ISETP.NE.AND P0, PT, R0, 0x7, PT ;  /* 0x000000070000780c */ /* 0x000fda0003f05270 */
[----:B------:R-:W-:Y:S05]  /*10210*/  @!P0 BRA `(.L_x_4012) ;  /* 0x00000000002c8947 */ /* 0x000fea0003800000 */
[----:B------:R-:W-:-:S13]  /*10220*/  ISETP.NE.AND P0, PT, R0, 0x8, PT ;  /* 0x000000080000780c */ /* 0x000fda0003f05270 */
[----:B------:R-:W-:Y:S05]  /*10230*/  @!P0 BRA `(.L_x_4013) ;  /* 0x0000000000148947 */ /* 0x000fea0003800000 */
[----:B------:R-:W-:-:S13]  /*10240*/  ISETP.NE.AND P0, PT, R0, 0x9, PT ;  /* 0x000000090000780c */ /* 0x000fda0003f05270 */
[----:B------:R-:W-:Y:S05]  /*10250*/  @P0 BRA `(.L_x_4006) ;  /* 0x0000000400d00947 */ /* 0x000fea0003800000 */
[----:B------:R-:W-:-:S05]  /*10260*/  IMAD.MOV.U32 R19, RZ, RZ, RZ ;  /* 0x000000ffff137224 */ /* 0x000fca00078e00ff */
[----:B------:R0:W-:Y:S01]  /*10270*/  STG.E.64 desc[UR36][R4.64], R18 ;  /* 0x0000001204007986 */ /* 0x0001e2000c101b24 */
[----:B------:R-:W-:Y:S05]  /*10280*/  BRA `(.L_x_4007) ;  /* 0x00000008009c7947 */ /* 0x000fea0003800000 */
.L_x_4013:
[----:B------:R-:W-:-:S04]  /*10290*/  F2FP.F16.F32.PACK_AB R3, RZ, R18 ;  /* 0x00000012ff03723e */ /* 0x000fc800000000ff */
[----:B------:R-:W-:-:S05]  /*102a0*/  PRMT R3, R3, 0x5410, RZ ;  /* 0x0000541003037816 */ /* 0x000fca00000000ff */
[----:B------:R0:W-:Y:S01]  /*102b0*/  STG.E desc[UR36][R4.64], R3 ;  /* 0x0000000304007986 */ /* 0x0001e2000c101924 */
[----:B------:R-:W-:Y:S05]  /*102c0*/  BRA `(.L_x_4007) ;  /* 0x00000008008c7947 */ /* 0x000fea0003800000 */
.L_x_4012:
[----:B------:R-:W-:-:S06]  /*102d0*/  FMUL.FTZ R6, R18, 1 ;  /* 0x3f80000012067820 */ /* 0x000fcc0000410000 */
[----:B------:R-:W0:Y:S02]  /*102e0*/  F2F.F64.F32 R6, R6 ;  /* 0x0000000600067310 */ /* 0x000e240000201800 */
[----:B0-----:R0:W-:Y:S01]  /*102f0*/  STG.E.64 desc[UR36][R4.64], R6 ;  /* 0x0000000604007986 */ /* 0x0011e2000c101b24 */
[----:B------:R-:W-:Y:S05]  /*10300*/  BRA `(.L_x_4007) ;  /* 0x00000008007c7947 */ /* 0x000fea0003800000 */
.L_x_4002:
        /* <DEDUP_REMOVED lines=10> */
[----:B------:R-:W0:Y:S02]  /*103b0*/  F2I.FTZ.U32.TRUNC.NTZ R3, R18 ;  /* 0x0000001200037305 */ /* 0x000e24000021f000 */
[----:B0-----:R0:W-:Y:S01]  /*103c0*/  STG.E.U16 desc[UR36][R4.64], R3 ;  /* 0x0000000304007986 */ /* 0x0011e2000c101524 */
[----:B------:R-:W-:Y:S05]  /*103d0*/  BRA `(.L_x_4007) ;  /* 0x0000000800487947 */ /* 0x000fea0003800000 */
.L_x_4017:
        /* <DEDUP_REMOVED lines=16> */
.L_x_4020:
[----:B------:R-:W-:-:S04]  /*104e0*/  SHF.R.U32.HI R18, RZ, 0x18, R18 ;  /* 0x00000018ff127819 */ /* 0x000fc80000011612 */
[----:B------:R-:W-:-:S04]  /*104f0*/  LOP3.LUT R3, R3, 0x80, R18, 0xf8, !PT ;  /* 0x0000008003037812 */ /* 0x000fc800078ef812 */
[----:B------:R-:W-:-:S07]  /*10500*/  PRMT R0, R3, 0x7610, R0 ;  /* 0x0000761003007816 */ /* 0x000fce0000000000 */
.L_x_4019:
[----:B------:R-:W-:Y:S05]  /*10510*/  BSYNC.RECONVERGENT B0 ;  /* 0x0000000000007941 */ /* 0x000fea0003800200 */
.L_x_4018:
[----:B------:R0:W-:Y:S01]  /*10520*/  STG.E.U8 desc[UR36][R4.64], R0 ;  /* 0x0000000004007986 */ /* 0x0001e2000c101124 */
[----:B------:R-:W-:Y:S05]  /*10530*/  BRA `(.L_x_4007) ;  /* 0x0000000400f07947 */ /* 0x000fea0003800000 */
.L_x_4016:
        /* <DEDUP_REMOVED lines=16> */
.L_x_4023:
[----:B------:R-:W-:-:S04]  /*10640*/  SHF.R.U32.HI R18, RZ, 0x18, R18 ;  /* 0x00000018ff127819 */ /* 0x000fc80000011612 */
[----:B------:R-:W-:-:S04]  /*10650*/  LOP3.LUT R3, R3, 0x80, R18, 0xf8, !PT ;  /* 0x0000008003037812 */ /* 0x000fc800078ef812 */
[----:B------:R-:W-:-:S07]  /*10660*/  PRMT R0, R3, 0x7610, R0 ;  /* 0x0000761003007816 */ /* 0x000fce0000000000 */
.L_x_4022:
[----:B------:R-:W-:Y:S05]  /*10670*/  BSYNC.RECONVERGENT B0 ;  /* 0x0000000000007941 */ /* 0x000fea0003800200 */
.L_x_4021:
[----:B------:R0:W-:Y:S01]  /*10680*/  STG.E.U8 desc[UR36][R4.64], R0 ;  /* 0x0000000004007986 */ /* 0x0001e2000c101124 */
[----:B------:R-:W-:Y:S05]  /*10690*/  BRA `(.L_x_4007) ;  /* 0x0000000400987947 */ /* 0x000fea0003800000 */
.L_x_4015:
[----:B------:R-:W-:-:S13]  /*106a0*/  ISETP.NE.AND P0, PT, R0, 0x1c, PT ;  /* 0x0000001c0000780c */ /* 0x000fda0003f05270 */
[----:B------:R-:W-:Y:S05]  /*106b0*/  @!P0 BRA `(.L_x_4024) ;  /* 0x0000000000588947 */ /* 0x000fea0003800000 */
[----:B------:R-:W-:-:S13]  /*106c0*/  ISETP.NE.AND P0, PT, R0, 0x1d, PT ;  /* 0x0000001d0000780c */ /* 0x000fda0003f05270 */
[----:B------:R-:W-:Y:S05]  /*106d0*/  @!P0 BRA `(.L_x_4025) ;  /* 0x0000000000448947 */ /* 0x000fea0003800000 */
[----:B------:R-:W-:-:S13]  /*106e0*/  ISETP.NE.AND P0, PT, R0, 0x2c, PT ;  /* 0x0000002c0000780c */ /* 0x000fda0003f05270 */
[----:B------:R-:W-:Y:S05]  /*106f0*/  @P0 BRA `(.L_x_4006) ;  /* 0x0000000000a80947 */ /* 0x000fea0003800000 */
        /* <DEDUP_REMOVED lines=15> */
.L_x_4025:
[----:B------:R-:W0:Y:S02]  /*107f0*/  F2I.U64.TRUNC R18, R18 ;  /* 0x0000001200127311 */ /* 0x000e24000020d800 */
[----:B0-----:R0:W-:Y:S01]  /*10800*/  STG.E.64 desc[UR36][R4.64], R18 ;  /* 0x0000001204007986 */ /* 0x0011e2000c101b24 */
[----:B------:R-:W-:Y:S05]  /*10810*/  BRA `(.L_x_4007) ;  /* 0x0000000400387947 */ /* 0x000fea0003800000 */
.L_x_4024:
[----:B------:R-:W0:Y:S02]  /*10820*/  F2I.FTZ.U32.TRUNC.NTZ R3, R18 ;  /* 0x0000001200037305 */ /* 0x000e24000021f000 */
[----:B0-----:R0:W-:Y:S01]  /*10830*/  STG.E desc[UR36][R4.64], R3 ;  /* 0x0000000304007986 */ /* 0x0011e2000c101924 */
[----:B------:R-:W-:Y:S05]  /*10840*/  BRA `(.L_x_4007) ;  /* 0x00000004002c7947 */ /* 0x000fea0003800000 */
.L_x_4014:
[----:B------:R-:W-:-:S13]  /*10850*/  ISETP.GT.AND P0, PT, R0, 0xe, PT ;  /* 0x0000000e0000780c */ /* 0x000fda0003f04270 */
[----:B------:R-:W-:Y:S05]  /*10860*/  @P0 BRA `(.L_x_4026) ;  /* 0x0000000000340947 */ /* 0x000fea0003800000 */
[----:B------:R-:W-:-:S13]  /*10870*/  ISETP.NE.AND P0, PT, R0, 0xa, PT ;  /* 0x0000000a0000780c */ /* 0x000fda0003f05270 */
[----:B------:R-:W-:Y:S05]  /*10880*/  @!P0 BRA `(.L_x_4027) ;  /* 0x0000000000188947 */ /* 0x000fea0003800000 */
[----:B------:R-:W-:-:S13]  /*10890*/  ISETP.NE.AND P0, PT, R0, 0xb, PT ;  /* 0x0000000b0000780c */ /* 0x000fda0003f05270 */
[----:B------:R-:W-:Y:S05]  /*108a0*/  @P0 BRA `(.L_x_4006) ;  /* 0x00000000003c0947 */ /* 0x000fea0003800000 */
[----:B------:R-:W-:-:S04]  /*108b0*/  FSETP.NEU.FTZ.AND P0, PT, R18, RZ, PT ;  /* 0x000000ff1200720b */ /* 0x000fc80003f1d000 */
[----:B------:R-:W-:-:S05]  /*108c0*/  SEL R3, RZ, 0x1, !P0 ;  /* 0x00000001ff037807 */ /* 0x000fca0004000000 */
[----:B------:R4:W-:Y:S01]  /*108d0*/  STG.E.U8 desc[UR36][R4.64], R3 ;  /* 0x0000000304007986 */ /* 0x0009e2000c101124 */
[----:B------:R-:W-:Y:S05]  /*108e0*/  BRA `(.L_x_4007) ;  /* 0x0000000400047947 */ /* 0x000fea0003800000 */
.L_x_4027:
[----:B------:R-:W-:Y:S01]  /*108f0*/  FMUL.FTZ R8, R18, 1 ;  /* 0x3f80000012087820 */ /* 0x000fe20000410000 */
[----:B------:R-:W-:-:S05]  /*10900*/  CS2R R10, SRZ ;  /* 0x00000000000a7805 */ /* 0x000fca000001ff00 */
[----:B------:R-:W0:Y:S02]  /*10910*/  F2F.F64.F32 R8, R8 ;  /* 0x0000000800087310 */ /* 0x000e240000201800 */
[----:B0-----:R3:W-:Y:S01]  /*10920*/  STG.E.128 desc[UR36][R4.64], R8 ;  /* 0x0000000804007986 */ /* 0x0017e2000c101d24 */
[----:B------:R-:W-:Y:S05]  /*10930*/  BRA `(.L_x_4007) ;  /* 0x0000000000f07947 */ /* 0x000fea0003800000 */
.L_x_4026:
[----:B------:R-:W-:-:S13]  /*10940*/  ISETP.NE.AND P0, PT, R0, 0xf, PT ;  /* 0x0000000f0000780c */ /* 0x000fda0003f05270 */
[----:B------:R-:W-:Y:S05]  /*10950*/  @!P0 BRA `(.L_x_4028) ;  /* 0x0000000000e08947 */ /* 0x000fea0003800000 */
[----:B------:R-:W-:-:S13]  /*10960*/  ISETP.NE.AND P0, PT, R0, 0x17, PT ;  /* 0x000000170000780c */ /* 0x000fda0003f05270 */
[----:B------:R-:W-:Y:S05]  /*10970*/  @!P0 BRA `(.L_x_4029) ;  /* 0x00000000008c8947 */ /* 0x000fea0003800000 */
[----:B------:R-:W-:-:S13]  /*10980*/  ISETP.NE.AND P0, PT, R0, 0x18, PT ;  /* 0x000000180000780c */ /* 0x000fda0003f05270 */
[----:B------:R-:W-:Y:S05]  /*10990*/  @!P0 BRA `(.L_x_4030) ;  /* 0x0000000000448947 */ /* 0x000fea0003800000 */
.L_x_4006:
        /* <DEDUP_REMOVED lines=16> */
.L_x_4031:
[----:B------:R-:W-:Y:S05]  /*10aa0*/  BRA `(.L_x_4007) ;  /* 0x0000000000947947 */ /* 0x000fea0003800000 */
.L_x_4030:
[----:B------:R-:W-:Y:S01]  /*10ab0*/  LOP3.LUT R6, R18, 0x7fffffff, RZ, 0xc0, !PT ;  /* 0x7fffffff12067812 */ /* 0x000fe200078ec0ff */
[----:B------:R-:W-:Y:S01]  /*10ac0*/  BSSY.RECONVERGENT B0, `(.L_x_4032) ;  /* 0x000000b000007945 */ /* 0x000fe20003800200 */
[----:B------:R-:W-:Y:S01]  /*10ad0*/  SHF.R.U32.HI R7, RZ, 0x18, R18 ;  /* 0x00000018ff077819 */ /* 0x000fe20000011612 */
[----:B------:R-:W-:Y:S01]  /*10ae0*/  IMAD.MOV.U32 R0, RZ, RZ, 0x7f ;  /* 0x0000007fff007424 */ /* 0x000fe200078e00ff */
        /* <DEDUP_REMOVED lines=8> */
.L_x_4033:
[----:B------:R-:W-:Y:S05]  /*10b70*/  BSYNC.RECONVERGENT B0 ;  /* 0x0000000000007941 */ /* 0x000fea0003800200 */
.L_x_4032:
[----:B------:R-:W-:-:S05]  /*10b80*/  LOP3.LUT R3, R0, 0x80, R7, 0xf8, !PT ;  /* 0x0000008000037812 */ /* 0x000fca00078ef807 */
[----:B------:R0:W-:Y:S01]  /*10b90*/  STG.E.U8 desc[UR36][R4.64], R3 ;  /* 0x0000000304007986 */ /* 0x0001e2000c101124 */
[----:B------:R-:W-:Y:S05]  /*10ba0*/  BRA `(.L_x_4007) ;  /* 0x0000000000547947 */ /* 0x000fea0003800000 */
.L_x_4029:
        /* <DEDUP_REMOVED lines=11> */
.L_x_4035:
[----:B------:R-:W-:Y:S01]  /*10c60*/  IMAD.MOV.U32 R0, RZ, RZ, 0x7f ;  /* 0x0000007fff007424 */ /* 0x000fe200078e00ff */
[----:B------:R-:W-:-:S04]  /*10c70*/  ISETP.GT.U32.AND P0, PT, R6, 0x7f800000, PT ;  /* 0x7f8000000600780c */ /* 0x000fc80003f04070 */
[----:B------:R-:W-:-:S09]  /*10c80*/  SEL R0, R0, 0x7c, P0 ;  /* 0x0000007c00007807 */ /* 0x000fd20000000000 */
.L_x_4036:
[----:B------:R-:W-:Y:S05]  /*10c90*/  BSYNC.RECONVERGENT B0 ;  /* 0x0000000000007941 */ /* 0x000fea0003800200 */
.L_x_4034:
[----:B------:R-:W-:-:S04]  /*10ca0*/  SHF.R.U32.HI R3, RZ, 0x18, R18 ;  /* 0x00000018ff037819 */ /* 0x000fc80000011612 */
[----:B------:R-:W-:-:S05]  /*10cb0*/  LOP3.LUT R3, R0, 0x80, R3, 0xf8, !PT ;  /* 0x0000008000037812 */ /* 0x000fca00078ef803 */
[----:B------:R1:W-:Y:S01]  /*10cc0*/  STG.E.U8 desc[UR36][R4.64], R3 ;  /* 0x0000000304007986 */ /* 0x0003e2000c101124 */
[----:B------:R-:W-:Y:S05]  /*10cd0*/  BRA `(.L_x_4007) ;  /* 0x0000000000087947 */ /* 0x000fea0003800000 */
.L_x_4028:
[----:B------:R-:W-:-:S05]  /*10ce0*/  F2FP.BF16.F32.PACK_AB R18, RZ, R18 ;  /* 0x00000012ff12723e */ /* 0x000fca00000010ff */
[----:B------:R2:W-:Y:S02]  /*10cf0*/  STG.E.U16 desc[UR36][R4.64], R18 ;  /* 0x0000001204007986 */ /* 0x0005e4000c101524 */
.L_x_4007:
        /* <DEDUP_REMOVED lines=24> */
.L_x_4040:
[----:B------:R-:W0:Y:S02]  /*10e80*/  F2I.S64.TRUNC R24, R24 ;  /* 0x0000001800187311 */ /* 0x000e24000020d900 */
[----:B0-----:R-:W-:-:S05]  /*10e90*/  IMAD.MOV.U32 R3, RZ, RZ, R24 ;  /* 0x000000ffff037224 */ /* 0x001fca00078e0018 */
[----:B------:R0:W-:Y:S01]  /*10ea0*/  STG.E.U8 desc[UR36][R4.64], R3 ;  /* 0x0000000304007986 */ /* 0x0001e2000c101124 */
[----:B------:R-:W-:Y:S05]  /*10eb0*/  BRA `(.L_x_4042) ;  /* 0x0000000c00287947 */ /* 0x000fea0003800000 */
.L_x_4039:
        /* <DEDUP_REMOVED lines=9> */
.L_x_4044:
[----:B------:R-:W0:Y:S02]  /*10f50*/  F2I.FTZ.TRUNC.NTZ R3, R24 ;  /* 0x0000001800037305 */ /* 0x000e24000021f100 */
[----:B0-----:R0:W-:Y:S01]  /*10f60*/  STG.E desc[UR36][R4.64], R3 ;  /* 0x0000000304007986 */ /* 0x0011e2000c101924 */
[----:B------:R-:W-:Y:S05]  /*10f70*/  BRA `(.L_x_4042) ;  /* 0x0000000800f87947 */ /* 0x000fea0003800000 */
.L_x_4043:
[----:B------:R-:W0:Y:S02]  /*10f80*/  F2I.FTZ.TRUNC.NTZ R3, R24 ;  /* 0x0000001800037305 */ /* 0x000e24000021f100 */
[----:B0-----:R0:W-:Y:S01]  /*10f90*/  STG.E.U16 desc[UR36][R4.64], R3 ;  /* 0x0000000304007986 */ /* 0x0011e2000c101524 */
[----:B------:R-:W-:Y:S05]  /*10fa0*/  BRA `(.L_x_4042) ;  /* 0x0000000800ec7947 */ /* 0x000fea0003800000 */
.L_x_4038:
        /* <DEDUP_REMOVED lines=8> */
.L_x_4046:
[----:B------:R-:W-:-:S05]  /*11030*/  F2FP.F16.F32.PACK_AB R24, RZ, R24 ;  /* 0x00000018ff18723e */ /* 0x000fca00000000ff */
[----:B------:R0:W-:Y:S01]  /*11040*/  STG.E.U16 desc[UR36][R4.64], R24 ;  /* 0x0000001804007986 */ /* 0x0001e2000c101524 */
[----:B------:R-:W-:Y:S05]  /*11050*/  BRA `(.L_x_4042) ;  /* 0x0000000800c07947 */ /* 0x000fea0003800000 */
.L_x_4045:
        /* <DEDUP_REMOVED lines=9> */
.L_x_4048:
[----:B------:R-:W-:-:S04]  /*110f0*/  F2FP.F16.F32.PACK_AB R3, RZ, R24 ;  /* 0x00000018ff03723e */ /* 0x000fc800000000ff */
[----:B------:R-:W-:-:S05]  /*11100*/  PRMT R3, R3, 0x5410, RZ ;  /* 0x0000541003037816 */ /* 0x000fca00000000ff */
[----:B------:R0:W-:Y:S01]  /*11110*/  STG.E desc[UR36][R4.64], R3 ;  /* 0x0000000304007986 */ /* 0x0001e2000c101924 */
[----:B------:R-:W-:Y:S05]  /*11120*/  BRA `(.L_x_4042) ;  /* 0x00000008008c7947 */ /* 0x000fea0003800000 */
.L_x_4047:
[----:B------:R-:W-:-:S06]  /*11130*/  FMUL.FTZ R6, R24, 1 ;  /* 0x3f80000018067820 */ /* 0x000fcc0000410000 */
[----:B------:R-:W0:Y:S02]  /*11140*/  F2F.F64.F32 R6, R6 ;  /* 0x0000000600067310 */ /* 0x000e240000201800 */
[----:B0-----:R0:W-:Y:S01]  /*11150*/  STG.E.64 desc[UR36][R4.64], R6 ;  /* 0x0000000604007986 */ /* 0x0011e2000c101b24 */
[----:B------:R-:W-:Y:S05]  /*11160*/  BRA `(.L_x_4042) ;  /* 0x00000008007c7947 */ /* 0x000fea0003800000 */
.L_x_4037:
        /* <DEDUP_REMOVED lines=13> */
.L_x_4052:
        /* <DEDUP_REMOVED lines=16> */
.L_x_4055:
[----:B------:R-:W-:-:S04]  /*11340*/  SHF.R.U32.HI R24, RZ, 0x18, R24 ;  /* 0x00000018ff187819 */ /* 0x000fc80000011618 */
[----:B------:R-:W-:-:S04]  /*11350*/  LOP3.LUT R3, R3, 0x80, R24, 0xf8, !PT ;  /* 0x0000008003037812 */ /* 0x000fc800078ef818 */
[----:B------:R-:W-:-:S07]  /*11360*/  PRMT R0, R3, 0x7610, R0 ;  /* 0x0000761003007816 */ /* 0x000fce0000000000 */
.L_x_4054:
[----:B------:R-:W-:Y:S05]  /*11370*/  BSYNC.RECONVERGENT B0 ;  /* 0x0000000000007941 */ /* 0x000fea0003800200 */
.L_x_4053:
[----:B------:R0:W-:Y:S01]  /*11380*/  STG.E.U8 desc[UR36][R4.64], R0 ;  /* 0x0000000004007986 */ /* 0x0001e2000c101124 */
[----:B------:R-:W-:Y:S05]  /*11390*/  BRA `(.L_x_4042) ;  /* 0x0000000400f07947 */ /* 0x000fea0003800000 */
.L_x_4051:
        /* <DEDUP_REMOVED lines=16> */
.L_x_4058:
[----:B------:R-:W-:-:S04]  /*114a0*/  SHF.R.U32.HI R24, RZ, 0x18, R24 ;  /* 0x00000018ff187819 */ /* 0x000fc80000011618 */
[----:B------:R-:W-:-:S04]  /*114b0*/  LOP3.LUT R3, R3, 0x80, R24, 0xf8, !PT ;  /* 0x0000008003037812 */ /* 0x000fc800078ef818 */
[----:B------:R-:W-:-:S07]  /*114c0*/  PRMT R0, R3, 0x7610, R0 ;  /* 0x0000761003007816 */ /* 0x000fce0000000000 */
.L_x_4057:
[----:B------:R-:W-:Y:S05]  /*114d0*/  BSYNC.RECONVERGENT B0 ;  /* 0x0000000000007941 */ /* 0x000fea0003800200 */
.L_x_4056:
[----:B------:R0:W-:Y:S01]  /*114e0*/  STG.E.U8 desc[UR36][R4.64], R0 ;  /* 0x0000000004007986 */ /* 0x0001e2000c101124 */
[----:B------:R-:W-:Y:S05]  /*114f0*/  BRA `(.L_x_4042) ;  /* 0x0000000400987947 */ /* 0x000fea0003800000 */
.L_x_4050:
        /* <DEDUP_REMOVED lines=21> */
.L_x_4060:
[----:B------:R-:W0:Y:S02]  /*11650*/  F2I.U64.TRUNC R24, R24 ;  /* 0x0000001800187311 */ /* 0x000e24000020d800 */
[----:B0-----:R0:W-:Y:S01]  /*11660*/  STG.E.64 desc[UR36][R4.64], R24 ;  /* 0x0000001804007986 */ /* 0x0011e2000c101b24 */
[----:B------:R-:W-:Y:S05]  /*11670*/  BRA `(.L_x_4042) ;  /* 0x0000000400387947 */ /* 0x000fea0003800000 */
.L_x_4059:
[----:B------:R-:W0:Y:S02]  /*11680*/  F2I.FTZ.U32.TRUNC.NTZ R3, R24 ;  /* 0x0000001800037305 */ /* 0x000e24000021f000 */
[----:B0-----:R0:W-:Y:S01]  /*11690*/  STG.E desc[UR36][R4.64], R3 ;  /* 0x0000000304007986 */ /* 0x0011e2000c101924 */
[----:B------:R-:W-:Y:S05]  /*116a0*/  BRA `(.L_x_4042) ;  /* 0x00000004002c7947 */ /* 0x000fea0003800000 */
.L_x_4049:
        /* <DEDUP_REMOVED lines=10> */
.L_x_4062:
[----:B------:R-:W-:Y:S01]  /*11750*/  FMUL.FTZ R8, R24, 1 ;  /* 0x3f80000018087820 */ /* 0x000fe20000410000 */
[----:B------:R-:W-:-:S05]  /*11760*/  CS2R R10, SRZ ;  /* 0x00000000000a7805 */ /* 0x000fca000001ff00 */
[----:B------:R-:W0:Y:S02]  /*11770*/  F2F.F64.F32 R8, R8 ;  /* 0x0000000800087310 */ /* 0x000e240000201800 */
[----:B0-----:R3:W-:Y:S01]  /*11780*/  STG.E.128 desc[UR36][R4.64], R8 ;  /* 0x0000000804007986 */ /* 0x0017e2000c101d24 */
[----:B------:R-:W-:Y:S05]  /*11790*/  BRA `(.L_x_4042) ;  /* 0x0000000000f07947 */ /* 0x000fea0003800000 */
.L_x_4061:
[----:B------:R-:W-:-:S13]  /*117a0*/  ISETP.NE.AND P0, PT, R0, 0xf, PT ;  /* 0x0000000f0000780c */ /* 0x000fda0003f05270 */
[----:B------:R-:W-:Y:S05]  /*117b0*/  @!P0 BRA `(.L_x_4063) ;  /* 0x0000000000e08947 */ /* 0x000fea0003800000 */
[----:B------:R-:W-:-:S13]  /*117c0*/  ISETP.NE.AND P0, PT, R0, 0x17, PT ;  /* 0x000000170000780c */ /* 0x000fda0003f05270 */
[----:B------:R-:W-:Y:S05]  /*117d0*/  @!P0 BRA `(.L_x_4064) ;  /* 0x00000000008c8947 */ /* 0x000fea0003800000 */
[----:B------:R-:W-:-:S13]  /*117e0*/  ISETP.NE.AND P0, PT, R0, 0x18, PT ;  /* 0x000000180000780c */ /* 0x000fda0003f05270 */
[----:B------:R-:W-:Y:S05]  /*117f0*/  @!P0 BRA `(.L_x_4065) ;  /* 0x0000000000448947 */ /* 0x000fea0003800000 */
.L_x_4041:
        /* <DEDUP_REMOVED lines=16> */
.L_x_4066:
[----:B------:R-:W-:Y:S05]  /*11900*/  BRA `(.L_x_4042) ;  /* 0x0000000000947947 */ /* 0x000fea0003800000 */
.L_x_4065:
        /* <DEDUP_REMOVED lines=12> */
.L_x_4068:
[----:B------:R-:W-:Y:S05]  /*119d0*/  BSYNC.RECONVERGENT B0 ;  /* 0x0000000000007941 */ /* 0x000fea0003800200 */
.L_x_4067:
[----:B------:R-:W-:-:S05]  /*119e0*/  LOP3.LUT R3, R0, 0x80, R7, 0xf8, !PT ;  /* 0x0000008000037812 */ /* 0x000fca00078ef807 */
[----:B------:R1:W-:Y:S01]  /*119f0*/  STG.E.U8 desc[UR36][R4.64], R3 ;  /* 0x0000000304007986 */ /* 0x0003e2000c101124 */
[----:B------:R-:W-:Y:S05]  /*11a00*/  BRA `(.L_x_4042) ;  /* 0x0000000000547947 */ /* 0x000fea0003800000 */
.L_x_4064:
        /* <DEDUP_REMOVED lines=11> */
.L_x_4070:
[----:B------:R-:W-:Y:S01]  /*11ac0*/  IMAD.MOV.U32 R0, RZ, RZ, 0x7f ;  /* 0x0000007fff007424 */ /* 0x000fe200078e00ff */
[----:B------:R-:W-:-:S04]  /*11ad0*/  ISETP.GT.U32.AND P0, PT, R6, 0x7f800000, PT ;  /* 0x7f8000000600780c */ /* 0x000fc80003f04070 */
[----:B------:R-:W-:-:S09]  /*11ae0*/  SEL R0, R0, 0x7c, P0 ;  /* 0x0000007c00007807 */ /* 0x000fd20000000000 */
.L_x_4071:
[----:B------:R-:W-:Y:S05]  /*11af0*/  BSYNC.RECONVERGENT B0 ;  /* 0x0000000000007941 */ /* 0x000fea0003800200 */
.L_x_4069:
[----:B------:R-:W-:-:S04]  /*11b00*/  SHF.R.U32.HI R3, RZ, 0x18, R24 ;  /* 0x00000018ff037819 */ /* 0x000fc80000011618 */
[----:B------:R-:W-:-:S05]  /*11b10*/  LOP3.LUT R3, R0, 0x80, R3, 0xf8, !PT ;  /* 0x0000008000037812 */ /* 0x000fca00078ef803 */
[----:B------:R2:W-:Y:S01]  /*11b20*/  STG.E.U8 desc[UR36][R4.64], R3 ;  /* 0x0000000304007986 */ /* 0x0005e2000c101124 */
[----:B------:R-:W-:Y:S05]  /*11b30*/  BRA `(.L_x_4042) ;  /* 0x0000000000087947 */ /* 0x000fea0003800000 */
.L_x_4063:
[----:B------:R-:W-:-:S05]  /*11b40*/  F2FP.BF16.F32.PACK_AB R24, RZ, R24 ;  /* 0x00000018ff18723e */ /* 0x000fca00000010ff */
[----:B------:R0:W-:Y:S02]  /*11b50*/  STG.E.U16 desc[UR36][R4.64], R24 ;  /* 0x0000001804007986 */ /* 0x0001e4000c101524 */
.L_x_4042:
[----:B------:R-:W-:-:S07]  /*11b60*/  VIADD R23, R23, 0x80 ;  /* 0x0000008017177836 */ /* 0x000fce0000000000 */
.L_x_4001:
[----:B------:R-:W-:Y:S05]  /*11b70*/  BSYNC.RECONVERGENT B6 ;  /* 0x0000000000067941 */ /* 0x000fea0003800200 */
.L_x_4000:
[----:B------:R-:W-:-:S13]  /*11b80*/  ISETP.GE.AND P0, PT, R23, R34, PT ;  /* 0x000000221700720c */ /* 0x000fda0003f06270 */
[----:B------:R-:W-:Y:S05]  /*11b90*/  @P0 EXIT ;  /* 0x000000000000094d */ /* 0x000fea0003800000 */
[----:B01234-:R-:W0:Y:S01]  /*11ba0*/  LDC.64 R4, c[0x0][0x388] ;  /* 0x0000e200ff047b82 */ /* 0x01fe220000000a00 */
[----:B------:R-:W1:Y:S01]  /*11bb0*/  LDCU UR4, c[0x0][0x3cc] ;  /* 0x00007980ff0477ac */ /* 0x000e620008000800 */
[----:B------:R-:W-:Y:S01]  /*11bc0*/  PRMT R0, R16, 0x9910, RZ ;  /* 0x0000991010007816 */ /* 0x000fe200000000ff */
        /* <DEDUP_REMOVED lines=15> */
[----:B0-----:R-:W-:Y:S01]  /*11cc0*/  STG.E.U8 desc[UR36][R2.64], R5 ;  /* 0x0000000502007986 */ /* 0x001fe2000c101124 */
[----:B------:R-:W-:Y:S05]  /*11cd0*/  EXIT ;  /* 0x000000000000794d */ /* 0x000fea0003800000 */
.L_x_4075:
[----:B------:R-:W0:Y:S02]  /*11ce0*/  F2I.S64.TRUNC R22, R22 ;  /* 0x0000001600167311 */ /* 0x000e24000020d900 */
[----:B0-----:R-:W-:-:S05]  /*11cf0*/  IMAD.MOV.U32 R5, RZ, RZ, R22 ;  /* 0x000000ffff057224 */ /* 0x001fca00078e0016 */
[----:B------:R-:W-:Y:S01]  /*11d00*/  STG.E.U8 desc[UR36][R2.64], R5 ;  /* 0x0000000502007986 */ /* 0x000fe2000c101124 */
[----:B------:R-:W-:Y:S05]  /*11d10*/  EXIT ;  /* 0x000000000000794d */ /* 0x000fea0003800000 */
.L_x_4074:
[----:B------:R-:W-:-:S13]  /*11d20*/  ISETP.NE.AND P0, PT, R0, 0x2, PT ;  /* 0x000000020000780c */ /* 0x000fda0003f05270 */
[----:B------:R-:W-:Y:S05]  /*11d30*/  @!P0 BRA `(.L_x_4077) ;  /* 0x0000000000288947 */ /* 0x000fea0003800000 */
[----:B------:R-:W-:-:S13]  /*11d40*/  ISETP.NE.AND P0, PT, R0, 0x3, PT ;  /* 0x000000030000780c */ /* 0x000fda0003f05270 */
[----:B------:R-:W-:Y:S05]  /*11d50*/  @!P0 BRA `(.L_x_4078) ;  /* 0x0000000000148947 */ /* 0x000fea0003800000 */
[----:B------:R-:W-:-:S13]  /*11d60*/  ISETP.NE.AND P0, PT, R0, 0x4, PT ;  /* 0x000000040000780c */ /* 0x000fda0003f05270 */
[----:B------:R-:W-:Y:S05]  /*11d70*/  @P0 BRA `(.L_x_4076) ;  /* 0x0000000800380947 */ /* 0x000fea0003800000 */
[----:B------:R-:W0:Y:S02]  /*11d80*/  F2I.S64.TRUNC R22, R22 ;  /* 0x0000001600167311 */ /* 0x000e24000020d900 */
[----:B0-----:R-:W-:Y:S01]  /*11d90*/  STG.E.64 desc[UR36][R2.64], R22 ;  /* 0x0000001602007986 */ /* 0x001fe2000c101b24 */
[----:B------:R-:W-:Y:S05]  /*11da0*/  EXIT ;  /* 0x000000000000794d */ /* 0x000fea0003800000 */
.L_x_4078:
[----:B------:R-:W0:Y:S02]  /*11db0*/  F2I.FTZ.TRUNC.NTZ R5, R22 ;  /* 0x0000001600057305 */ /* 0x000e24000021f100 */
[----:B0-----:R-:W-:Y:S01]  /*11dc0*/  STG.E desc[UR36][R2.64], R5 ;  /* 0x0000000502007986 */ /* 0x001fe2000c101924 */
[----:B------:R-:W-:Y:S05]  /*11dd0*/  EXIT ;  /* 0x000000000000794d */ /* 0x000fea0003800000 */
.L_x_4077:
[----:B------:R-:W0:Y:S02]  /*11de0*/  F2I.FTZ.TRUNC.NTZ R5, R22 ;  /* 0x0000001600057305 */ /* 0x000e24000021f100 */
[----:B0-----:R-:W-:Y:S01]  /*11df0*/  STG.E.U16 desc[UR36][R2.64], R5 ;  /* 0x0000000502007986 */ /* 0x001fe2000c101524 */
[----:B------:R-:W-:Y:S05]  /*11e00*/  EXIT ;  /* 0x000000000000794d */ /* 0x000fea0003800000 */
.L_x_4073:
[----:B------:R-:W-:-:S13]  /*11e10*/  ISETP.GT.AND P0, PT, R0, 0x6, PT ;  /* 0x000000060000780c */ /* 0x000fda0003f04270 */
[----:B------:R-:W-:Y:S05]  /*11e20*/  @P0 BRA `(.L_x_4079) ;  /* 0x0000000000240947 */ /* 0x000fea0003800000 */
[----:B------:R-:W-:-:S13]  /*11e30*/  ISETP.NE.AND P0, PT, R0, 0x5, PT ;  /* 0x000000050000780c */ /* 0x000fda0003f05270 */
[----:B------:R-:W-:Y:S05]  /*11e40*/  @!P0 BRA `(.L_x_4080) ;  /* 0x0000000000108947 */ /* 0x000fea0003800000 */
[----:B------:R-:W-:-:S13]  /*11e50*/  ISETP.NE.AND P0, PT, R0, 0x6, PT ;  /* 0x000000060000780c */ /* 0x000fda0003f05270 */
[----:B------:R-:W-:Y:S05]  /*11e60*/  @P0 BRA `(.L_x_4076) ;  /* 0x0000000400fc0947 */ /* 0x000fea0003800000 */
[----:B------:R-:W-:Y:S01]  /*11e70*/  STG.E desc[UR36][R2.64], R22 ;  /* 0x0000001602007986 */ /* 0x000fe2000c101924 */
[----:B------:R-:W-:Y:S05]  /*11e80*/  EXIT ;  /* 0x000000000000794d */ /* 0x000fea0003800000 */
.L_x_4080:
[----:B------:R-:W-:-:S05]  /*11e90*/  F2FP.F16.F32.PACK_AB R22, RZ, R22 ;  /* 0x00000016ff16723e */ /* 0x000fca00000000ff */
[----:B------:R-:W-:Y:S01]  /*11ea0*/  STG.E.U16 desc[UR36][R2.64], R22 ;  /* 0x0000001602007986 */ /* 0x000fe2000c101524 */
[----:B------:R-:W-:Y:S05]  /*11eb0*/  EXIT ;  /* 0x000000000000794d */ /* 0x000fea0003800000 */
.L_x_4079:
[----:B------:R-:W-:-:S13]  /*11ec0*/  ISETP.NE.AND P0, PT, R0, 0x7, PT ;  /* 0x000000070000780c */ /* 0x000fda0003f05270 */
[----:B------:R-:W-:Y:S05]  /*11ed0*/  @!P0 BRA `(.L_x_4081) ;  /* 0x00000000002c8947 */ /* 0x000fea0003800000 */
[----:B------:R-:W-:-:S13]  /*11ee0*/  ISETP.NE.AND P0, PT, R0, 0x8, PT ;  /* 0x000000080000780c */ /* 0x000fda0003f05270 */
[----:B------:R-:W-:Y:S05]  /*11ef0*/  @!P0 BRA `(.L_x_4082) ;  /* 0x0000000000148947 */ /* 0x000fea0003800000 */
[----:B------:R-:W-:-:S13]  /*11f00*/  ISETP.NE.AND P0, PT, R0, 0x9, PT ;  /* 0x000000090000780c */ /* 0x000fda0003f05270 */
[----:B------:R-:W-:Y:S05]  /*11f10*/  @P0 BRA `(.L_x_4076) ;  /* 0x0000000400d00947 */ /* 0x000fea0003800000 */
[----:B------:R-:W-:-:S05]  /*11f20*/  IMAD.MOV.U32 R23, RZ, RZ, RZ ;  /* 0x000000ffff177224 */ /* 0x000fca00078e00ff */
[----:B------:R-:W-:Y:S01]  /*11f30*/  STG.E.64 desc[UR36][R2.64], R22 ;  /* 0x0000001602007986 */ /* 0x000fe2000c101b24 */
[----:B------:R-:W-:Y:S05]  /*11f40*/  EXIT ;  /* 0x000000000000794d */ /* 0x000fea0003800000 */
.L_x_4082:
[----:B------:R-:W-:-:S04]  /*11f50*/  F2FP.F16.F32.PACK_AB R5, RZ, R22 ;  /* 0x00000016ff05723e */ /* 0x000fc800000000ff */
[----:B------:R-:W-:-:S05]  /*11f60*/  PRMT R5, R5, 0x5410, RZ ;  /* 0x0000541005057816 */ /* 0x000fca00000000ff */
[----:B------:R-:W-:Y:S01]  /*11f70*/  STG.E desc[UR36][R2.64], R5 ;  /* 0x0000000502007986 */ /* 0x000fe2000c101924 */
[----:B------:R-:W-:Y:S05]  /*11f80*/  EXIT ;  /* 0x000000000000794d */ /* 0x000fea0003800000 */
.L_x_4081:
[----:B------:R-:W-:-:S06]  /*11f90*/  FMUL.FTZ R4, R22, 1 ;  /* 0x3f80000016047820 */ /* 0x000fcc0000410000 */
[----:B------:R-:W0:Y:S02]  /*11fa0*/  F2F.F64.F32 R4, R4 ;  /* 0x0000000400047310 */ /* 0x000e240000201800 */
[----:B0-----:R-:W-:Y:S01]  /*11fb0*/  STG.E.64 desc[UR36][R2.64], R4 ;  /* 0x0000000402007986 */ /* 0x001fe2000c101b24 */
[----:B------:R-:W-:Y:S05]  /*11fc0*/  EXIT ;  /* 0x000000000000794d */ /* 0x000fea0003800000 */
.L_x_4072:
        /* <DEDUP_REMOVED lines=11> */
[----:B0-----:R-:W-:Y:S01]  /*12080*/  STG.E.U16 desc[UR36][R2.64], R5 ;  /* 0x0000000502007986 */ /* 0x001fe2000c101524 */
[----:B------:R-:W-:Y:S05]  /*12090*/  EXIT ;  /* 0x000000000000794d */ /* 0x000fea0003800000 */
.L_x_4086:
        /* <DEDUP_REMOVED lines=16> */
.L_x_4089:
[----:B------:R-:W-:-:S04]  /*121a0*/  SHF.R.U32.HI R22, RZ, 0x18, R22 ;  /* 0x00000018ff167819 */ /* 0x000fc80000011616 */
[----:B------:R-:W-:-:S04]  /*121b0*/  LOP3.LUT R5, R5, 0x80, R22, 0xf8, !PT ;  /* 0x0000008005057812 */ /* 0x000fc800078ef816 */
[----:B------:R-:W-:-:S07]  /*121c0*/  PRMT R0, R5, 0x7610, R0 ;  /* 0x0000761005007816 */ /* 0x000fce0000000000 */
.L_x_4088:
[----:B------:R-:W-:Y:S05]  /*121d0*/  BSYNC.RECONVERGENT B0 ;  /* 0x0000000000007941 */ /* 0x000fea0003800200 */
.L_x_4087:
[----:B------:R-:W-:Y:S01]  /*121e0*/  STG.E.U8 desc[UR36][R2.64], R0 ;  /* 0x0000000002007986 */ /* 0x000fe2000c101124 */
[----:B------:R-:W-:Y:S05]  /*121f0*/  EXIT ;  /* 0x000000000000794d */ /* 0x000fea0003800000 */
.L_x_4085:
        /* <DEDUP_REMOVED lines=16> */
.L_x_4092:
[----:B------:R-:W-:-:S04]  /*12300*/  SHF.R.U32.HI R22, RZ, 0x18, R22 ;  /* 0x00000018ff167819 */ /* 0x000fc80000011616 */
[----:B------:R-:W-:-:S04]  /*12310*/  LOP3.LUT R5, R5, 0x80, R22, 0xf8, !PT ;  /* 0x0000008005057812 */ /* 0x000fc800078ef816 */
[----:B------:R-:W-:-:S07]  /*12320*/  PRMT R0, R5, 0x7610, R0 ;  /* 0x0000761005007816 */ /* 0x000fce0000000000 */
.L_x_4091:
[----:B------:R-:W-:Y:S05]  /*12330*/  BSYNC.RECONVERGENT B0 ;  /* 0x0000000000007941 */ /* 0x000fea0003800200 */
.L_x_4090:
[----:B------:R-:W-:Y:S01]  /*12340*/  STG.E.U8 desc[UR36][R2.64], R0 ;  /* 0x0000000002007986 */ /* 0x000fe2000c101124 */
[----:B------:R-:W-:Y:S05]  /*12350*/  EXIT ;  /* 0x000000000000794d */ /* 0x000fea0003800000 */
.L_x_4084:
        /* <DEDUP_REMOVED lines=21> */
.L_x_4094:
[----:B------:R-:W0:Y:S02]  /*124b0*/  F2I.U64.TRUNC R22, R22 ;  /* 0x0000001600167311 */ /* 0x000e24000020d800 */
[----:B0-----:R-:W-:Y:S01]  /*124c0*/  STG.E.64 desc[UR36][R2.64], R22 ;  /* 0x0000001602007986 */ /* 0x001fe2000c101b24 */
[----:B------:R-:W-:Y:S05]  /*124d0*/  EXIT ;  /* 0x000000000000794d */ /* 0x000fea0003800000 */
.L_x_4093:
[----:B------:R-:W0:Y:S02]  /*124e0*/  F2I.FTZ.U32.TRUNC.NTZ R5, R22 ;  /* 0x0000001600057305 */ /* 0x000e24000021f000 */
[----:B0-----:R-:W-:Y:S01]  /*124f0*/  STG.E desc[UR36][R2.64], R5 ;  /* 0x0000000502007986 */ /* 0x001fe2000c101924 */
[----:B------:R-:W-:Y:S05]  /*12500*/  EXIT ;  /* 0x000000000000794d */ /* 0x000fea0003800000 */
.L_x_4083:
        /* <DEDUP_REMOVED lines=8> */
[----:B------:R-:W-:Y:S01]  /*12590*/  STG.E.U8 desc[UR36][R2.64], R5 ;  /* 0x0000000502007986 */ /* 0x000fe2000c101124 */
[----:B------:R-:W-:Y:S05]  /*125a0*/  EXIT ;  /* 0x000000000000794d */ /* 0x000fea0003800000 */
.L_x_4096:
[----:B------:R-:W-:Y:S01]  /*125b0*/  FMUL.FTZ R4, R22, 1 ;  /* 0x3f80000016047820 */ /* 0x000fe20000410000 */
[----:B------:R-:W-:-:S05]  /*125c0*/  CS2R R6, SRZ ;  /* 0x0000000000067805 */ /* 0x000fca000001ff00 */
[----:B------:R-:W0:Y:S02]  /*125d0*/  F2F.F64.F32 R4, R4 ;  /* 0x0000000400047310 */ /* 0x000e240000201800 */
[----:B0-----:R-:W-:Y:S01]  /*125e0*/  STG.E.128 desc[UR36][R2.64], R4 ;  /* 0x0000000402007986 */ /* 0x001fe2000c101d24 */
[----:B------:R-:W-:Y:S05]  /*125f0*/  EXIT ;  /* 0x000000000000794d */ /* 0x000fea0003800000 */
.L_x_4095:
[----:B------:R-:W-:-:S13]  /*12600*/  ISETP.NE.AND P0, PT, R0, 0xf, PT ;  /* 0x0000000f0000780c */ /* 0x000fda0003f05270 */
[----:B------:R-:W-:Y:S05]  /*12610*/  @!P0 BRA `(.L_x_4097) ;  /* 0x0000000000e08947 */ /* 0x000fea0003800000 */
[----:B------:R-:W-:-:S13]  /*12620*/  ISETP.NE.AND P0, PT, R0, 0x17, PT ;  /* 0x000000170000780c */ /* 0x000fda0003f05270 */
[----:B------:R-:W-:Y:S05]  /*12630*/  @!P0 BRA `(.L_x_4098) ;  /* 0x00000000008c8947 */ /* 0x000fea0003800000 */
[----:B------:R-:W-:-:S13]  /*12640*/  ISETP.NE.AND P0, PT, R0, 0x18, PT ;  /* 0x000000180000780c */ /* 0x000fda0003f05270 */
[----:B------:R-:W-:Y:S05]  /*12650*/  @!P0 BRA `(.L_x_4099) ;  /* 0x0000000000448947 */ /* 0x000fea0003800000 */
.L_x_4076:
        /* <DEDUP_REMOVED lines=16> */
.L_x_4100:
[----:B------:R-:W-:Y:S05]  /*12760*/  EXIT ;  /* 0x000000000000794d */ /* 0x000fea0003800000 */
.L_x_4099:
        /* <DEDUP_REMOVED lines=12> */
.L_x_4102:
[----:B------:R-:W-:Y:S05]  /*12830*/  BSYNC.RECONVERGENT B0 ;  /* 0x0000000000007941 */ /* 0x000fea0003800200 */
.L_x_4101:
[----:B------:R-:W-:-:S05]  /*12840*/  LOP3.LUT R5, R0, 0x80, R7, 0xf8, !PT ;  /* 0x0000008000057812 */ /* 0x000fca00078ef807 */
[----:B------:R-:W-:Y:S01]  /*12850*/  STG.E.U8 desc[UR36][R2.64], R5 ;  /* 0x0000000502007986 */ /* 0x000fe2000c101124 */
[----:B------:R-:W-:Y:S05]  /*12860*/  EXIT ;  /* 0x000000000000794d */ /* 0x000fea0003800000 */
.L_x_4098:
        /* <DEDUP_REMOVED lines=11> */
.L_x_4104:
[----:B------:R-:W-:Y:S01]  /*12920*/  IMAD.MOV.U32 R0, RZ, RZ, 0x7f ;  /* 0x0000007fff007424 */ /* 0x000fe200078e00ff */
[----:B------:R-:W-:-:S04]  /*12930*/  ISETP.GT.U32.AND P0, PT, R4, 0x7f800000, PT ;  /* 0x7f8000000400780c */ /* 0x000fc80003f04070 */
[----:B------:R-:W-:-:S09]  /*12940*/  SEL R0, R0, 0x7c, P0 ;  /* 0x0000007c00007807 */ /* 0x000fd20000000000 */
.L_x_4105:
[----:B------:R-:W-:Y:S05]  /*12950*/  BSYNC.RECONVERGENT B0 ;  /* 0x0000000000007941 */ /* 0x000fea0003800200 */
.L_x_4103:
[----:B------:R-:W-:-:S04]  /*12960*/  SHF.R.U32.HI R5, RZ, 0x18, R22 ;  /* 0x00000018ff057819 */ /* 0x000fc80000011616 */
[----:B------:R-:W-:-:S05]  /*12970*/  LOP3.LUT R5, R0, 0x80, R5, 0xf8, !PT ;  /* 0x0000008000057812 */ /* 0x000fca00078ef805 */
[----:B------:R-:W-:Y:S01]  /*12980*/  STG.E.U8 desc[UR36][R2.64], R5 ;  /* 0x0000000502007986 */ /* 0x000fe2000c101124 */
[----:B------:R-:W-:Y:S05]  /*12990*/  EXIT ;  /* 0x000000000000794d */ /* 0x000fea0003800000 */
.L_x_4097:
[----:B------:R-:W-:-:S05]  /*129a0*/  F2FP.BF16.F32.PACK_AB R22, RZ, R22 ;  /* 0x00000016ff16723e */ /* 0x000fca00000010ff */
[----:B------:R-:W-:Y:S01]  /*129b0*/  STG.E.U16 desc[UR36][R2.64], R22 ;  /* 0x0000001602007986 */ /* 0x000fe2000c101524 */
[----:B------:R-:W-:Y:S05]  /*129c0*/  EXIT ;  /* 0x000000000000794d */ /* 0x000fea0003800000 */
.L_x_4106:
        /* <DEDUP_REMOVED lines=11> */
.L_x_9254:


//--------------------- .text._ZN2at6native18elementwise_kernelILi128ELi2EZNS0_22gpu_kernel_impl_nocastIZZZNS0_14glu_jvp_kernelERNS_18TensorIteratorBaseEENKUlvE_clEvENKUlvE0_clEvEUlffffE_EEvS4_RKT_EUliE_EEviT1_ --------------------------
	.section	.text._ZN2at6native18elementwise_kernelILi128ELi2EZNS0_22gpu_kernel_impl_nocastIZZZNS0_14glu_jvp_kernelERNS_18TensorIteratorBaseEENKUlvE_clEvENKUlvE0_clEvEUlffffE_EEvS4_RKT_EUliE_EEviT1_,"ax",@progbits
	.align	128
        .global         _ZN2at6native18elementwise_kernelILi128ELi2EZNS0_22gpu_kernel_impl_nocastIZZZNS0_14glu_jvp_kernelERNS_18TensorIteratorBaseEENKUlvE_clEvENKUlvE0_clEvEUlffffE_EEvS4_RKT_EUliE_EEviT1_
        .type           _ZN2at6native18elementwise_kernelILi128ELi2EZNS0_22gpu_kernel_impl_nocastIZZZNS0_14glu_jvp_kernelERNS_18TensorIteratorBaseEENKUlvE_clEvENKUlvE0_clEvEUlffffE_EEvS4_RKT_EUliE_EEviT1_,@function
        .size           _ZN2at6native18elementwise_kernelILi128ELi2EZNS0_22gpu_kernel_impl_nocastIZZZNS0_14glu_jvp_kernelERNS_18TensorIteratorBaseEENKUlvE_clEvENKUlvE0_clEvEUlffffE_EEvS4_RKT_EUliE_EEviT1_,(.L_x_9255 - _ZN2at6native18elementwise_kernelILi128ELi2EZNS0_22gpu_kernel_impl_nocastIZZZNS0_14glu_jvp_kernelERNS_18TensorIteratorBaseEENKUlvE_clEvENKUlvE0_clEvEUlffffE_EEvS4_RKT_EUliE_EEviT1_)
        .other          _ZN2at6native18elementwise_kernelILi128ELi2EZNS0_22gpu_kernel_impl_nocastIZZZNS0_14glu_jvp_kernelERNS_18TensorIteratorBaseEENKUlvE_clEvENKUlvE0_clEvEUlffffE_EEvS4_RKT_EUliE_EEviT1_,@"STO_CUDA_ENTRY STV_DEFAULT"
_ZN2at6native18elementwise_kernelILi128ELi2EZNS0_22gpu_kernel_impl_nocastIZZZNS0_14glu_jvp_kernelERNS_18TensorIteratorBaseEENKUlvE_clEvENKUlvE0_clEvEUlffffE_EEvS4_RKT_EUliE_EEviT1_:
.text._ZN2at6native18elementwise_kernelILi128ELi2EZNS0_22gpu_kernel_impl_nocastIZZZNS0_14glu_jvp_kernelERNS_18TensorIteratorBaseEENKUlvE_clEvENKUlvE0_clEvEUlffffE_EEvS4_RKT_EUliE_EEviT1_:
        /* <DEDUP_REMOVED lines=10> */
[----:B------:R-:W-:Y:S01]  /*00a0*/  BSSY.RECONVERGENT B0, `(.L_x_4108) ;  /* 0x0000015000007945 */ /* 0x000fe20003800200 */
[----:B0-----:R-:W-:-:S13]  /*00b0*/  ISETP.GE.AND P0, PT, R9, UR4, PT ;  /* 0x0000000409007c0c */ /* 0x001fda000bf06270 */
[----:B------:R-:W-:Y:S05]  /*00c0*/  @P0 BRA `(.L_x_4109) ;  /* 0x0000000000480947 */ /* 0x000fea0003800000 */
[----:B------:R-:W0:Y:S02]  /*00d0*/  LDC.64 R4, c[0x0][0x6c0] ;  /* 0x0001b000ff047b82 */ /* 0x000e240000000a00 */
[----:B0-----:R-:W2:Y:S06]  /*00e0*/  LDG.E R4, desc[UR6][R4.64] ;  /* 0x0000000604047981 */ /* 0x001eac000c1e1900 */
[----:B------:R-:W0:Y:S08]  /*00f0*/  LDC.64 R10, c[0x0][0x6d0] ;  /* 0x0001b400ff0a7b82 */ /* 0x000e300000000a00 */
[----:B------:R-:W1:Y:S08]  /*0100*/  LDC.64 R2, c[0x0][0x6b8] ;  /* 0x0001ae00ff027b82 */ /* 0x000e700000000a00 */
[----:B------:R-:W3:Y:S01]  /*0110*/  LDC.64 R6, c[0x0][0x6c8] ;  /* 0x0001b200ff067b82 */ /* 0x000ee20000000a00 */
[----:B0-----:R-:W4:Y:S04]  /*0120*/  LDG.E R10, desc[UR6][R10.64] ;  /* 0x000000060a0a7981 */ /* 0x001f28000c1e1900 */
[----:B-1----:R-:W5:Y:S04]  /*0130*/  LDG.E R2, desc[UR6][R2.64] ;  /* 0x0000000602027981 */ /* 0x002f68000c1e1900 */
[----:B---3--:R-:W3:Y:S01]  /*0140*/  LDG.E R6, desc[UR6][R6.64] ;  /* 0x0000000606067981 */ /* 0x008ee2000c1e1900 */
[----:B------:R-:W-:Y:S01]  /*0150*/  IADD3 R9, PT, PT, R9, 0x80, RZ ;  /* 0x0000008009097810 */ /* 0x000fe20007ffe0ff */
[----:B--2---:R-:W-:-:S02]  /*0160*/  FMUL.FTZ R0, R4, -1.4426950216293334961 ;  /* 0xbfb8aa3b04007820 */ /* 0x004fc40000410000 */
[----:B------:R-:W0:Y:S04]  /*0170*/  LDC.64 R4, c[0x0][0x6b0] ;  /* 0x0001ac00ff047b82 */ /* 0x000e280000000a00 */
[----:B------:R-:W1:Y:S02]  /*0180*/  MUFU.EX2 R0, R0 ;  /* 0x0000000000007308 */ /* 0x000e640000000800 */
[----:B-1----:R-:W-:-:S04]  /*0190*/  FADD.FTZ R8, R0, 1 ;  /* 0x3f80000000087421 */ /* 0x002fc80000010000 */
[----:B------:R-:W4:Y:S02]  /*01a0*/  MUFU.RCP R13, R8 ;  /* 0x00000008000d7308 */ /* 0x000f240000001000 */
[----:B----4-:R-:W-:-:S04]  /*01b0*/  FFMA.FTZ R15, -R10, R13, R10 ;  /* 0x0000000d0a0f7223 */ /* 0x010fc8000001010a */
[----:B-----5:R-:W-:-:S04]  /*01c0*/  FMUL.FTZ R15, R2, R15 ;  /* 0x0000000f020f7220 */ /* 0x020fc80000410000 */
[----:B---3--:R-:W-:-:S05]  /*01d0*/  FFMA.FTZ R15, R6, R13, R15 ;  /* 0x0000000d060f7223 */ /* 0x008fca000001000f */
[----:B0-----:R0:W-:Y:S02]  /*01e0*/  STG.E desc[UR6][R4.64], R15 ;  /* 0x0000000f04007986 */ /* 0x0011e4000c101906 */
.L_x_4109:
[----:B------:R-:W-:Y:S05]  /*01f0*/  BSYNC.RECONVERGENT B0 ;  /* 0x0000000000007941 */ /* 0x000fea0003800200 */
.L_x_4108:
[----:B------:R-:W-:-:S13]  /*0200*/  ISETP.GE.AND P0, PT, R9, UR4, PT ;  /* 0x0000000409007c0c */ /* 0x000fda000bf06270 */
[----:B------:R-:W-:Y:S05]  /*0210*/  @P0 EXIT ;  /* 0x000000000000094d */ /* 0x000fea0003800000 */
[----:B0-----:R-:W0:Y:S02]  /*0220*/  LDC.64 R4, c[0x0][0x6c0] ;  /* 0x0001b000ff047b82 */ /* 0x001e240000000a00 */
[----:B0-----:R-:W2:Y:S06]  /*0230*/  LDG.E R4, desc[UR6][R4.64] ;  /* 0x0000000604047981 */ /* 0x001eac000c1e1900 */
[----:B------:R-:W0:Y:S08]  /*0240*/  LDC.64 R8, c[0x0][0x6d0] ;  /* 0x0001b400ff087b82 */ /* 0x000e300000000a00 */
[----:B------:R-:W1:Y:S08]  /*0250*/  LDC.64 R2, c[0x0][0x6b8] ;  /* 0x0001ae00ff027b82 */ /* 0x000e700000000a00 */
[----:B------:R-:W3:Y:S01]  /*0260*/  LDC.64 R6, c[0x0][0x6c8] ;  /* 0x0001b200ff067b82 */ /* 0x000ee20000000a00 */
[----:B0-----:R-:W4:Y:S04]  /*0270*/  LDG.E R8, desc[UR6][R8.64] ;  /* 0x0000000608087981 */ /* 0x001f28000c1e1900 */
[----:B-1----:R-:W5:Y:S04]  /*0280*/  LDG.E R2, desc[UR6][R2.64] ;  /* 0x0000000602027981 */ /* 0x002f68000c1e1900 */
[----:B---3--:R-:W3:Y:S01]  /*0290*/  LDG.E R6, desc[UR6][R6.64] ;  /* 0x0000000606067981 */ /* 0x008ee2000c1e1900 */
        /* <DEDUP_REMOVED lines=8> */
[----:B0-----:R-:W-:Y:S01]  /*0320*/  STG.E desc[UR6][R4.64], R13 ;  /* 0x0000000d04007986 */ /* 0x001fe2000c101906 */
[----:B------:R-:W-:Y:S05]  /*0330*/  EXIT ;  /* 0x000000000000794d */ /* 0x000fea0003800000 */
.L_x_4107:
[----:B------:R-:W0:Y:S01]  /*0340*/  LDCU UR4, c[0x0][0x380] ;  /* 0x00007000ff0477ac */ /* 0x000e220008000800 */
[----:B------:R-:W-:Y:S01]  /*0350*/  IADD3 R7, PT, PT, R7, -0x1, RZ ;  /* 0xffffffff07077810 */ /* 0x000fe20007ffe0ff */
[----:B------:R-:W-:Y:S03]  /*0360*/  BSSY.RECONVERGENT B0, `(.L_x_4110) ;  /* 0x00001b9000007945 */ /* 0x000fe60003800200 */
[----:B------:R-:W-:-:S04]  /*0370*/  VIMNMX.U32 R0, PT, PT, R7, 0x18, PT ;  /* 0x0000001807007848 */ /* 0x000fc80003fe0000 */
[----:B------:R-:W-:Y:S02]  /*0380*/  IADD3 R0, PT, PT, R0, 0x1, RZ ;  /* 0x0000000100007810 */ /* 0x000fe40007ffe0ff */
[----:B0-----:R-:W-:-:S13]  /*0390*/  ISETP.GE.AND P0, PT, R9, UR4, PT ;  /* 0x0000000409007c0c */ /* 0x001fda000bf06270 */
[----:B------:R-:W-:Y:S05]  /*03a0*/  @P0 BRA `(.L_x_4111) ;  /* 0x0000001800d00947 */ /* 0x000fea0003800000 */
[----:B------:R-:W0:Y:S01]  /*03b0*/  LDCU.64 UR8, c[0x0][0x390] ;  /* 0x00007200ff0877ac */ /* 0x000e220008000a00 */
[----:B------:R-:W-:Y:S01]  /*03c0*/  HFMA2 R8, -RZ, RZ, 0, 0 ;  /* 0x00000000ff087431 */ /* 0x000fe200000001ff */
[----:B------:R-:W-:Y:S01]  /*03d0*/  ISETP.NE.AND P0, PT, R7, RZ, PT ;  /* 0x000000ff0700720c */ /* 0x000fe20003f05270 */
        /* <DEDUP_REMOVED lines=378> */
[----:B------:R-:W-:Y:S01]  /*1b80*/  MOV R10, RZ ;  /* 0x000000ff000a7202 */ /* 0x000fe20000000f00 */
        /* <DEDUP_REMOVED lines=28> */
.L_x_4112:
[----:B------:R-:W0:Y:S01]  /*1d50*/  LDCU.128 UR12, c[0x0][0x6c0] ;  /* 0x0000d800ff0c77ac */ /* 0x000e220008000c00 */
[----:B------:R-:W1:Y:S01]  /*1d60*/  LDCU.128 UR8, c[0x0][0x6b0] ;  /* 0x0000d600ff0877ac */ /* 0x000e620008000c00 */
[----:B0-----:R-:W-:-:S04]  /*1d70*/  IADD3 R10, P0, PT, R3, UR12, RZ ;  /* 0x0000000c030a7c10 */ /* 0x001fc8000ff1e0ff */
[----:B------:R-:W-:Y:S01]  /*1d80*/  IADD3.X R11, PT, PT, RZ, UR13, RZ, P0, !PT ;  /* 0x0000000dff0b7c10 */ /* 0x000fe200087fe4ff */
[----:B------:R-:W0:Y:S04]  /*1d90*/  LDCU.64 UR12, c[0x0][0x6d0] ;  /* 0x0000da00ff0c77ac */ /* 0x000e280008000a00 */
[----:B------:R-:W2:Y:S01]  /*1da0*/  LDG.E R10, desc[UR6][R10.64] ;  /* 0x000000060a0a7981 */ /* 0x000ea2000c1e1900 */
[----:B0-----:R-:W-:Y:S02]  /*1db0*/  IADD3 R14, P1, PT, R2, UR12, RZ ;  /* 0x0000000c020e7c10 */ /* 0x001fe4000ff3e0ff */
[----:B-1----:R-:W-:Y:S02]  /*1dc0*/  IADD3 R2, P0, PT, R6, UR10, RZ ;  /* 0x0000000a06027c10 */ /* 0x002fe4000ff1e0ff */
[----:B------:R-:W-:-:S02]  /*1dd0*/  IADD3.X R15, PT, PT, RZ, UR13, RZ, P1, !PT ;  /* 0x0000000dff0f7c10 */ /* 0x000fc40008ffe4ff */
[----:B------:R-:W-:Y:S02]  /*1de0*/  IADD3 R12, P1, PT, R4, UR14, RZ ;  /* 0x0000000e040c7c10 */ /* 0x000fe4000ff3e0ff */
[----:B------:R-:W-:Y:S01]  /*1df0*/  IADD3.X R3, PT, PT, RZ, UR11, RZ, P0, !PT ;  /* 0x0000000bff037c10 */ /* 0x000fe200087fe4ff */
[----:B------:R-:W3:Y:S01]  /*1e00*/  LDG.E R14, desc[UR6][R14.64] ;  /* 0x000000060e0e7981 */ /* 0x000ee2000c1e1900 */
[----:B------:R-:W-:-:S03]  /*1e10*/  IADD3.X R13, PT, PT, RZ, UR15, RZ, P1, !PT ;  /* 0x0000000fff0d7c10 */ /* 0x000fc60008ffe4ff */
[----:B------:R-:W4:Y:S04]  /*1e20*/  LDG.E R2, desc[UR6][R2.64] ;  /* 0x0000000602027981 */ /* 0x000f28000c1e1900 */
[----:B------:R-:W5:Y:S01]  /*1e30*/  LDG.E R12, desc[UR6][R12.64] ;  /* 0x000000060c0c7981 */ /* 0x000f62000c1e1900 */
[----:B------:R-:W-:Y:S02]  /*1e40*/  IADD3 R4, P0, PT, R5, UR8, RZ ;  /* 0x0000000805047c10 */ /* 0x000fe4000ff1e0ff */
[----:B------:R-:W-:Y:S02]  /*1e50*/  IADD3 R9, PT, PT, R9, 0x80, RZ ;  /* 0x0000008009097810 */ /* 0x000fe40007ffe0ff */
[----:B------:R-:W-:Y:S01]  /*1e60*/  IADD3.X R5, PT, PT, RZ, UR9, RZ, P0, !PT ;  /* 0x00000009ff057c10 */ /* 0x000fe200087fe4ff */
[----:B--2---:R-:W-:-:S06]  /*1e70*/  FMUL.FTZ R10, R10, -1.4426950216293334961 ;  /* 0xbfb8aa3b0a0a7820 */ /* 0x004fcc0000410000 */
[----:B------:R-:W0:Y:S02]  /*1e80*/  MUFU.EX2 R10, R10 ;  /* 0x0000000a000a7308 */ /* 0x000e240000000800 */
[----:B0-----:R-:W-:-:S04]  /*1e90*/  FADD.FTZ R6, R10, 1 ;  /* 0x3f8000000a067421 */ /* 0x001fc80000010000 */
[----:B------:R-:W3:Y:S02]  /*1ea0*/  MUFU.RCP R11, R6 ;  /* 0x00000006000b7308 */ /* 0x000ee40000001000 */
[----:B---3--:R-:W-:-:S04]  /*1eb0*/  FFMA.FTZ R17, -R14, R11, R14 ;  /* 0x0000000b0e117223 */ /* 0x008fc8000001010e */
[----:B----4-:R-:W-:-:S04]  /*1ec0*/  FMUL.FTZ R17, R2, R17 ;  /* 0x0000001102117220 */ /* 0x010fc80000410000 */
[----:B-----5:R-:W-:-:S05]  /*1ed0*/  FFMA.FTZ R17, R12, R11, R17 ;  /* 0x0000000b0c117223 */ /* 0x020fca0000010011 */
[----:B------:R0:W-:Y:S02]  /*1ee0*/  STG.E desc[UR6][R4.64], R17 ;  /* 0x0000001104007986 */ /* 0x0001e4000c101906 */
.L_x_4111:
[----:B------:R-:W-:Y:S05]  /*1ef0*/  BSYNC.RECONVERGENT B0 ;  /* 0x0000000000007941 */ /* 0x000fea0003800200 */
.L_x_4110:
[----:B------:R-:W-:-:S13]  /*1f00*/  ISETP.GE.AND P0, PT, R9, UR4, PT ;  /* 0x0000000409007c0c */ /* 0x000fda000bf06270 */
[----:B------:R-:W-:Y:S05]  /*1f10*/  @P0 EXIT ;  /* 0x000000000000094d */ /* 0x000fea0003800000 */
[----:B------:R-:W1:Y:S01]  /*1f20*/  LDCU.64 UR4, c[0x0][0x390] ;  /* 0x00007200ff0477ac */ /* 0x000e620008000a00 */
[----:B------:R-:W-:Y:S01]  /*1f30*/  HFMA2 R8, -RZ, RZ, 0, 0 ;  /* 0x00000000ff087431 */ /* 0x000fe200000001ff */
[----:B------:R-:W-:Y:S01]  /*1f40*/  ISETP.NE.AND P0, PT, R7, RZ, PT ;  /* 0x000000ff0700720c */ /* 0x000fe20003f05270 */
[----:B------:R-:W0:Y:S01]  /*1f50*/  LDCU UR8, c[0x0][0x38c] ;  /* 0x00007180ff0877ac */ /* 0x000e220008000800 */
        /* <DEDUP_REMOVED lines=406> */
.L_x_4113:
[----:B------:R-:W0:Y:S01]  /*38c0*/  LDCU.128 UR12, c[0x0][0x6c0] ;  /* 0x0000d800ff0c77ac */ /* 0x000e220008000c00 */
[----:B------:R-:W1:Y:S01]  /*38d0*/  LDCU.64 UR4, c[0x0][0x6d0] ;  /* 0x0000da00ff0477ac */ /* 0x000e620008000a00 */
[----:B------:R-:W2:Y:S01]  /*38e0*/  LDCU.128 UR8, c[0x0][0x6b0] ;  /* 0x0000d600ff0877ac */ /* 0x000ea20008000c00 */
[----:B0-----:R-:W-:-:S04]  /*38f0*/  IADD3 R6, P0, PT, R7, UR12, RZ ;  /* 0x0000000c07067c10 */ /* 0x001fc8000ff1e0ff */
[----:B------:R-:W-:-:S05]  /*3900*/  IADD3.X R7, PT, PT, RZ, UR13, RZ, P0, !PT ;  /* 0x0000000dff077c10 */ /* 0x000fca00087fe4ff */
[----:B------:R-:W3:Y:S01]  /*3910*/  LDG.E R6, desc[UR6][R6.64] ;  /* 0x0000000606067981 */ /* 0x000ee2000c1e1900 */
[----:B-1----:R-:W-:Y:S02]  /*3920*/  IADD3 R10, P1, PT, R5, UR4, RZ ;  /* 0x00000004050a7c10 */ /* 0x002fe4000ff3e0ff */
[----:B--2---:R-:W-:Y:S02]  /*3930*/  IADD3 R4, P0, PT, R4, UR10, RZ ;  /* 0x0000000a04047c10 */ /* 0x004fe4000ff1e0ff */
[----:B------:R-:W-:Y:S02]  /*3940*/  IADD3.X R11, PT, PT, RZ, UR5, RZ, P1, !PT ;  /* 0x00000005ff0b7c10 */ /* 0x000fe40008ffe4ff */
[----:B------:R-:W-:Y:S02]  /*3950*/  IADD3 R8, P1, PT, R2, UR14, RZ ;  /* 0x0000000e02087c10 */ /* 0x000fe4000ff3e0ff */
[----:B------:R-:W-:Y:S01]  /*3960*/  IADD3.X R5, PT, PT, RZ, UR11, RZ, P0, !PT ;  /* 0x0000000bff057c10 */ /* 0x000fe200087fe4ff */
[----:B------:R-:W2:Y:S01]  /*3970*/  LDG.E R10, desc[UR6][R10.64] ;  /* 0x000000060a0a7981 */ /* 0x000ea2000c1e1900 */
[----:B------:R-:W-:-:S03]  /*3980*/  IADD3.X R9, PT, PT, RZ, UR15, RZ, P1, !PT ;  /* 0x0000000fff097c10 */ /* 0x000fc60008ffe4ff */
[----:B------:R-:W4:Y:S04]  /*3990*/  LDG.E R4, desc[UR6][R4.64] ;  /* 0x0000000604047981 */ /* 0x000f28000c1e1900 */
[----:B------:R-:W5:Y:S01]  /*39a0*/  LDG.E R8, desc[UR6][R8.64] ;  /* 0x0000000608087981 */ /* 0x000f62000c1e1900 */
[----:B------:R-:W-:-:S04]  /*39b0*/  IADD3 R2, P0, PT, R3, UR8, RZ ;  /* 0x0000000803027c10 */ /* 0x000fc8000ff1e0ff */
[----:B------:R-:W-:Y:S01]  /*39c0*/  IADD3.X R3, PT, PT, RZ, UR9, RZ, P0, !PT ;  /* 0x00000009ff037c10 */ /* 0x000fe200087fe4ff */
[----:B---3--:R-:W-:-:S06]  /*39d0*/  FMUL.FTZ R6, R6, -1.4426950216293334961 ;  /* 0xbfb8aa3b06067820 */ /* 0x008fcc0000410000 */
[----:B------:R-:W0:Y:S02]  /*39e0*/  MUFU.EX2 R6, R6 ;  /* 0x0000000600067308 */ /* 0x000e240000000800 */
[----:B0-----:R-:W-:-:S04]  /*39f0*/  FADD.FTZ R0, R6, 1 ;  /* 0x3f80000006007421 */ /* 0x001fc80000010000 */
[----:B------:R-:W2:Y:S02]  /*3a00*/  MUFU.RCP R7, R0 ;  /* 0x0000000000077308 */ /* 0x000ea40000001000 */
[----:B--2---:R-:W-:-:S04]  /*3a10*/  FFMA.FTZ R13, -R10, R7, R10 ;  /* 0x000000070a0d7223 */ /* 0x004fc8000001010a */
[----:B----4-:R-:W-:-:S04]  /*3a20*/  FMUL.FTZ R13, R4, R13 ;  /* 0x0000000d040d7220 */ /* 0x010fc80000410000 */
[----:B-----5:R-:W-:-:S05]  /*3a30*/  FFMA.FTZ R13, R8, R7, R13 ;  /* 0x00000007080d7223 */ /* 0x020fca000001000d */
[----:B------:R-:W-:Y:S01]  /*3a40*/  STG.E desc[UR6][R2.64], R13 ;  /* 0x0000000d02007986 */ /* 0x000fe2000c101906 */
[----:B------:R-:W-:Y:S05]  /*3a50*/  EXIT ;  /* 0x000000000000794d */ /* 0x000fea0003800000 */
.L_x_4114:
        /* <DEDUP_REMOVED lines=10> */
.L_x_9255:


//--------------------- .text._ZN2at6native27unrolled_elementwise_kernelIZZZNS0_14glu_jvp_kernelERNS_18TensorIteratorBaseEENKUlvE_clEvENKUlvE0_clEvEUlffffE_St5arrayIPcLm5EELi4E23TrivialOffsetCalculatorILi4EjESA_ILi1EjENS0_6memory15LoadWithoutCastENSD_16StoreWithoutCastEEEviT_T0_T2_T3_T4_T5_ --------------------------
	.section	.text._ZN2at6native27unrolled_elementwise_kernelIZZZNS0_14glu_jvp_kernelERNS_18TensorIteratorBaseEENKUlvE_clEvENKUlvE0_clEvEUlffffE_St5arrayIPcLm5EELi4E23TrivialOffsetCalculatorILi4EjESA_ILi1EjENS0_6memory15LoadWithoutCastENSD_16StoreWithoutCastEEEviT_T0_T2_T3_T4_T5_,"ax",@progbits
	.align	128
        .global         _ZN2at6native27unrolled_elementwise_kernelIZZZNS0_14glu_jvp_kernelERNS_18TensorIteratorBaseEENKUlvE_clEvENKUlvE0_clEvEUlffffE_St5arrayIPcLm5EELi4E23TrivialOffsetCalculatorILi4EjESA_ILi1EjENS0_6memory15LoadWithoutCastENSD_16StoreWithoutCastEEEviT_T0_T2_T3_T4_T5_
        .type           _ZN2at6native27unrolled_elementwise_kernelIZZZNS0_14glu_jvp_kernelERNS_18TensorIteratorBaseEENKUlvE_clEvENKUlvE0_clEvEUlffffE_St5arrayIPcLm5EELi4E23TrivialOffsetCalculatorILi4EjESA_ILi1EjENS0_6memory15LoadWithoutCastENSD_16StoreWithoutCastEEEviT_T0_T2_T3_T4_T5_,@function
        .size           _ZN2at6native27unrolled_elementwise_kernelIZZZNS0_14glu_jvp_kernelERNS_18TensorIteratorBaseEENKUlvE_clEvENKUlvE0_clEvEUlffffE_St5arrayIPcLm5EELi4E23TrivialOffsetCalculatorILi4EjESA_ILi1EjENS0_6memory15LoadWithoutCastENSD_16StoreWithoutCastEEEviT_T0_T2_T3_T4_T5_,(.L_x_9256 - _ZN2at6native27unrolled_elementwise_kernelIZZZNS0_14glu_jvp_kernelERNS_18TensorIteratorBaseEENKUlvE_clEvENKUlvE0_clEvEUlffffE_St5arrayIPcLm5EELi4E23TrivialOffsetCalculatorILi4EjESA_ILi1EjENS0_6memory15LoadWithoutCastENSD_16StoreWithoutCastEEEviT_T0_T2_T3_T4_T5_)
        .other          _ZN2at6native27unrolled_elementwise_kernelIZZZNS0_14glu_jvp_kernelERNS_18TensorIteratorBaseEENKUlvE_clEvENKUlvE0_clEvEUlffffE_St5arrayIPcLm5EELi4E23TrivialOffsetCalculatorILi4EjESA_ILi1EjENS0_6memory15LoadWithoutCastENSD_16StoreWithoutCastEEEviT_T0_T2_T3_T4_T5_,@"STO_CUDA_ENTRY STV_DEFAULT"
_ZN2at6native27unrolled_elementwise_kernelIZZZNS0_14glu_jvp_kernelERNS_18TensorIteratorBaseEENKUlvE_clEvENKUlvE0_clEvEUlffffE_St5arrayIPcLm5EELi4E23TrivialOffsetCalculatorILi4EjESA_ILi1EjENS0_6memory15LoadWithoutCastENSD_16StoreWithoutCastEEEviT_T0_T2_T3_T4_T5_:
.text._ZN2at6native27unrolled_elementwise_kernelIZZZNS0_14glu_jvp_kernelERNS_18TensorIteratorBaseEENKUlvE_clEvENKUlvE0_clEvEUlffffE_St5arrayIPcLm5EELi4E23TrivialOffsetCalculatorILi4EjESA_ILi1EjENS0_6memory15LoadWithoutCastENSD_16StoreWithoutCastEEEviT_T0_T2_T3_T4_T5_:
[----:B------:R-:W-:Y:S01]  /*0000*/  LDC R1, c[0x0][0x37c] ;  /* 0x0000df00ff017b82 */ /* 0x000fe20000000800 */
[----:B------:R-:W0:Y:S07]  /*0010*/  S2R R0, SR_CTAID.X ;  /* 0x0000000000007919 */ /* 0x000e2e0000002500 */
[----:B------:R-:W0:Y:S01]  /*0020*/  LDC R3, c[0x0][0x380] ;  /* 0x0000e000ff037b82 */ /* 0x000e220000000800 */
[----:B------:R-:W1:Y:S01]  /*0030*/  LDCU.64 UR4, c[0x0][0x358] ;  /* 0x00006b00ff0477ac */ /* 0x000e620008000a00 */
[----:B------:R-:W-:Y:S01]  /*0040*/  HFMA2 R11, -RZ, RZ, 0, 0 ;  /* 0x00000000ff0b7431 */ /* 0x000fe200000001ff */
[----:B------:R-:W2:Y:S01]  /*0050*/  S2R R23, SR_TID.X ;  /* 0x0000000000177919 */ /* 0x000ea20000002100 */
[----:B------:R-:W-:-:S04]  /*0060*/  CS2R R18, SRZ ;  /* 0x0000000000127805 */ /* 0x000fc8000001ff00 */
[----:B------:R-:W3:Y:S08]  /*0070*/  LDC.64 R14, c[0x0][0x3a0] ;  /* 0x0000e800ff0e7b82 */ /* 0x000ef00000000a00 */
[----:B------:R-:W4:Y:S08]  /*0080*/  LDC.64 R16, c[0x0][0x390] ;  /* 0x0000e400ff107b82 */ /* 0x000f300000000a00 */
[----:B------:R-:W1:Y:S01]  /*0090*/  LDC.64 R4, c[0x0][0x3a8] ;  /* 0x0000ea00ff047b82 */ /* 0x000e620000000a00 */
[----:B0-----:R-:W-:-:S07]  /*00a0*/  IMAD R2, R0, -0x200, R3 ;  /* 0xfffffe0000027824 */ /* 0x001fce00078e0203 */
[----:B------:R-:W0:Y:S01]  /*00b0*/  LDC.64 R12, c[0x0][0x390] ;  /* 0x0000e400ff0c7b82 */ /* 0x000e220000000a00 */
[----:B--2---:R-:W-:Y:S02]  /*00c0*/  MOV R3, R23 ;  /* 0x0000001700037202 */ /* 0x004fe40000000f00 */
[----:B------:R-:W-:-:S05]  /*00d0*/  ISETP.GE.AND P3, PT, R23, R2, PT ;  /* 0x000000021700720c */ /* 0x000fca0003f66270 */
[----:B------:R-:W2:Y:S08]  /*00e0*/  LDC.64 R26, c[0x0][0x3a0] ;  /* 0x0000e800ff1a7b82 */ /* 0x000eb00000000a00 */
[----:B------:R-:W-:Y:S02]  /*00f0*/  @!P3 LEA R10, R0, R3, 0x9 ;  /* 0x00000003000ab211 */ /* 0x000fe400078e48ff */
[----:B------:R-:W-:-:S02]  /*0100*/  CS2R R20, SRZ ;  /* 0x0000000000147805 */ /* 0x000fc4000001ff00 */
[----:B------:R-:W-:Y:S01]  /*0110*/  @!P3 IADD3 R23, PT, PT, R3, 0x80, RZ ;  /* 0x000000800317b810 */ /* 0x000fe20007ffe0ff */
[----:B---3--:R-:W-:-:S03]  /*0120*/  @!P3 IMAD.WIDE.U32 R14, R10, 0x4, R14 ;  /* 0x000000040a0eb825 */ /* 0x008fc600078e000e */
[----:B------:R-:W-:Y:S01]  /*0130*/  ISETP.GE.AND P4, PT, R23, R2, PT ;  /* 0x000000021700720c */ /* 0x000fe20003f86270 */
[C---:B----4-:R-:W-:Y:S01]  /*0140*/  @!P3 IMAD.WIDE.U32 R28, R10.reuse, 0x4, R16 ;  /* 0x000000040a1cb825 */ /* 0x050fe200078e0010 */
[----:B-1----:R1:W3:Y:S01]  /*0150*/  @!P3 LDG.E R11, desc[UR4][R14.64] ;  /* 0x000000040e0bb981 */ /* 0x0022e2000c1e1900 */
[----:B------:R-:W4:Y:S02]  /*0160*/  LDC.64 R16, c[0x0][0x398] ;  /* 0x0000e600ff107b82 */ /* 0x000f240000000a00 */
[----:B------:R-:W-:Y:S01]  /*0170*/  @!P3 IMAD.WIDE.U32 R4, R10, 0x4, R4 ;  /* 0x000000040a04b825 */ /* 0x000fe200078e0004 */
[----:B------:R-:W3:Y:S04]  /*0180*/  @!P3 LDG.E R19, desc[UR4][R28.64] ;  /* 0x000000041c13b981 */ /* 0x000ee8000c1e1900 */
[----:B------:R0:W3:Y:S01]  /*0190*/  @!P3 LDG.E R20, desc[UR4][R4.64] ;  /* 0x000000040414b981 */ /* 0x0000e2000c1e1900 */
[----:B-1----:R-:W1:Y:S08]  /*01a0*/  LDC.64 R14, c[0x0][0x3a8] ;  /* 0x0000ea00ff0e7b82 */ /* 0x002e700000000a00 */
[----:B0-----:R-:W0:Y:S01]  /*01b0*/  LDC.64 R4, c[0x0][0x398] ;  /* 0x0000e600ff047b82 */ /* 0x001e220000000a00 */
[----:B------:R-:W-:Y:S01]  /*01c0*/  @!P4 LEA R25, R0, R23, 0x9 ;  /* 0x000000170019c211 */ /* 0x000fe200078e48ff */
[----:B------:R-:W-:Y:S01]  /*01d0*/  HFMA2 R24, -RZ, RZ, 0, 0 ;  /* 0x00000000ff187431 */ /* 0x000fe200000001ff */
[----:B------:R-:W-:Y:S01]  /*01e0*/  MOV R6, RZ ;  /* 0x000000ff00067202 */ /* 0x000fe20000000f00 */
[----:B----4-:R-:W-:-:S04]  /*01f0*/  @!P3 IMAD.WIDE.U32 R16, R10, 0x4, R16 ;  /* 0x000000040a10b825 */ /* 0x010fc800078e0010 */
[----:B------:R-:W4:Y:S01]  /*0200*/  LDC.64 R28, c[0x0][0x398] ;  /* 0x0000e600ff1c7b82 */ /* 0x000f220000000a00 */
[----:B------:R-:W-:Y:S01]  /*0210*/  @!P4 IADD3 R23, PT, PT, R23, 0x80, RZ ;  /* 0x000000801717c810 */ /* 0x000fe20007ffe0ff */
[C---:B------:R-:W-:Y:S01]  /*0220*/  @!P4 IMAD.WIDE.U32 R12, R25.reuse, 0x4, R12 ;  /* 0x00000004190cc825 */ /* 0x040fe200078e000c */
[----:B------:R-:W3:Y:S03]  /*0230*/  @!P3 LDG.E R22, desc[UR4][R16.64] ;  /* 0x000000041016b981 */ /* 0x000ee6000c1e1900 */
[----:B--2---:R-:W-:-:S04]  /*0240*/  @!P4 IMAD.WIDE.U32 R26, R25, 0x4, R26 ;  /* 0x00000004191ac825 */ /* 0x004fc800078e001a */
[----:B-1----:R-:W-:Y:S01]  /*0250*/  @!P4 IMAD.WIDE.U32 R14, R25, 0x4, R14 ;  /* 0x00000004190ec825 */ /* 0x002fe200078e000e */
[----:B------:R-:W-:Y:S01]  /*0260*/  ISETP.GE.AND P0, PT, R23, R2, PT ;  /* 0x000000021700720c */ /* 0x000fe20003f06270 */
[----:B------:R1:W2:Y:S04]  /*0270*/  @!P4 LDG.E R6, desc[UR4][R12.64] ;  /* 0x000000040c06c981 */ /* 0x0002a8000c1e1900 */
[----:B------:R0:W2:Y:S04]  /*0280*/  @!P4 LDG.E R21, desc[UR4][R26.64] ;  /* 0x000000041a15c981 */ /* 0x0000a8000c1e1900 */
[----:B------:R0:W2:Y:S01]  /*0290*/  @!P4 LDG.E R24, desc[UR4][R14.64] ;  /* 0x000000040e18c981 */ /* 0x0000a2000c1e1900 */
[----:B-1----:R-:W1:Y:S01]  /*02a0*/  LDC.64 R12, c[0x0][0x390] ;  /* 0x0000e400ff0c7b82 */ /* 0x002e620000000a00 */
[----:B0-----:R-:W-:-:S02]  /*02b0*/  @!P4 IMAD.WIDE.U32 R4, R25, 0x4, R4 ;  /* 0x000000041904c825 */ /* 0x001fc400078e0004 */
[----:B------:R-:W-:-:S04]  /*02c0*/  @!P0 LEA R17, R0, R23, 0x9 ;  /* 0x0000001700118211 */ /* 0x000fc800078e48ff */
[----:B------:R0:W2:Y:S01]  /*02d0*/  @!P4 LDG.E R5, desc[UR4][R4.64] ;  /* 0x000000040405c981 */ /* 0x0000a2000c1e1900 */
[----:B------:R-:W0:Y:S08]  /*02e0*/  LDC.64 R26, c[0x0][0x3a0] ;  /* 0x0000e800ff1a7b82 */ /* 0x000e300000000a00 */
[----:B------:R-:W0:Y:S01]  /*02f0*/  LDC.64 R14, c[0x0][0x3a8] ;  /* 0x0000ea00ff0e7b82 */ /* 0x000e220000000a00 */
[----:B----4-:R-:W-:-:S05]  /*0300*/  @!P0 IMAD.WIDE.U32 R28, R17, 0x4, R28 ;  /* 0x00000004111c8825 */ /* 0x010fca00078e001c */
[----:B------:R-:W4:Y:S01]  /*0310*/  @!P0 LDG.E R25, desc[UR4][R28.64] ;  /* 0x000000041c198981 */ /* 0x000f22000c1e1900 */
[----:B-1----:R-:W-:Y:S01]  /*0320*/  @!P0 IMAD.WIDE.U32 R12, R17, 0x4, R12 ;  /* 0x00000004110c8825 */ /* 0x002fe200078e000c */
[----:B------:R-:W-:-:S03]  /*0330*/  @!P0 IADD3 R23, PT, PT, R23, 0x80, RZ ;  /* 0x0000008017178810 */ /* 0x000fc60007ffe0ff */
[----:B0-----:R-:W-:Y:S01]  /*0340*/  @!P0 IMAD.WIDE.U32 R26, R17, 0x4, R26 ;  /* 0x00000004111a8825 */ /* 0x001fe200078e001a */
[----:B------:R-:W-:Y:S02]  /*0350*/  ISETP.GE.AND P1, PT, R23, R2, PT ;  /* 0x000000021700720c */ /* 0x000fe40003f26270 */
[----:B------:R-:W-:Y:S02]  /*0360*/  MOV R10, RZ ;  /* 0x000000ff000a7202 */ /* 0x000fe40000000f00 */
[----:B------:R-:W4:Y:S01]  /*0370*/  @!P0 LDG.E R18, desc[UR4][R26.64] ;  /* 0x000000041a128981 */ /* 0x000f22000c1e1900 */
[----:B------:R-:W-:-:S03]  /*0380*/  @!P0 IMAD.WIDE.U32 R14, R17, 0x4, R14 ;  /* 0x00000004110e8825 */ /* 0x000fc600078e000e */
[----:B------:R0:W4:Y:S01]  /*0390*/  @!P0 LDG.E R10, desc[UR4][R12.64] ;  /* 0x000000040c0a8981 */ /* 0x000122000c1e1900 */
[----:B------:R-:W1:Y:S04]  /*03a0*/  LDC.64 R16, c[0x0][0x398] ;  /* 0x0000e600ff107b82 */ /* 0x000e680000000a00 */
[----:B------:R-:W-:Y:S01]  /*03b0*/  @!P1 LEA R4, R0, R23, 0x9 ;  /* 0x0000001700049211 */ /* 0x000fe200078e48ff */
[----:B------:R-:W-:-:S03]  /*03c0*/  HFMA2 R23, -RZ, RZ, 0, 0 ;  /* 0x00000000ff177431 */ /* 0x000fc600000001ff */
[----:B0-----:R-:W0:Y:S03]  /*03d0*/  LDC.64 R12, c[0x0][0x390] ;  /* 0x0000e400ff0c7b82 */ /* 0x001e260000000a00 */
[----:B------:R-:W4:Y:S01]  /*03e0*/  @!P0 LDG.E R23, desc[UR4][R14.64] ;  /* 0x000000040e178981 */ /* 0x000f22000c1e1900 */
[----:B-1----:R-:W-:-:S06]  /*03f0*/  @!P1 IMAD.WIDE.U32 R16, R4, 0x4, R16 ;  /* 0x0000000404109825 */ /* 0x002fcc00078e0010 */
[----:B------:R-:W4:Y:S01]  /*0400*/  @!P1 LDG.E R16, desc[UR4][R16.64] ;  /* 0x0000000410109981 */ /* 0x000f22000c1e1900 */
[----:B0-----:R-:W-:Y:S02]  /*0410*/  @!P1 IMAD.WIDE.U32 R26, R4, 0x4, R12 ;  /* 0x00000004041a9825 */ /* 0x001fe400078e000c */
[----:B------:R-:W0:Y:S01]  /*0420*/  LDC.64 R12, c[0x0][0x3a0] ;  /* 0x0000e800ff0c7b82 */ /* 0x000e220000000a00 */
[----:B------:R-:W-:Y:S02]  /*0430*/  CS2R R28, SRZ ;  /* 0x00000000001c7805 */ /* 0x000fe4000001ff00 */
[----:B------:R-:W-:-:S04]  /*0440*/  ISETP.GE.AND P2, PT, R3, R2, PT ;  /* 0x000000020300720c */ /* 0x000fc80003f46270 */
[----:B------:R-:W5:Y:S01]  /*0450*/  @!P1 LDG.E R28, desc[UR4][R26.64] ;  /* 0x000000041a1c9981 */ /* 0x000f62000c1e1900 */
[----:B0-----:R-:W-:-:S05]  /*0460*/  @!P1 IMAD.WIDE.U32 R12, R4, 0x4, R12 ;  /* 0x00000004040c9825 */ /* 0x001fca00078e000c */
[----:B------:R0:W5:Y:S02]  /*0470*/  @!P1 LDG.E R29, desc[UR4][R12.64] ;  /* 0x000000040c1d9981 */ /* 0x000164000c1e1900 */
[----:B0-----:R-:W0:Y:S01]  /*0480*/  LDC.64 R12, c[0x0][0x3a8] ;  /* 0x0000ea00ff0c7b82 */ /* 0x001e220000000a00 */
[----:B------:R-:W-:Y:S02]  /*0490*/  IADD3 R27, PT, PT, R3, 0x80, RZ ;  /* 0x00000080031b7810 */ /* 0x000fe40007ffe0ff */
[----:B------:R-:W-:Y:S01]  /*04a0*/  MOV R17, 0x80000000 ;  /* 0x8000000000117802 */ /* 0x000fe20000000f00 */
[----:B0-----:R-:W-:-:S04]  /*04b0*/  @!P1 IMAD.WIDE.U32 R14, R4, 0x4, R12 ;  /* 0x00000004040e9825 */ /* 0x001fc800078e000c */
[----:B------:R-:W-:Y:S01]  /*04c0*/  HFMA2 R4, -RZ, RZ, -0.0 , 0 ;  /* 0x80000000ff047431 */ /* 0x000fe200000001ff */
[----:B------:R-:W-:-:S06]  /*04d0*/  MOV R12, RZ ;  /* 0x000000ff000c7202 */ /* 0x000fcc0000000f00 */
[----:B------:R0:W5:Y:S01]  /*04e0*/  @!P1 LDG.E R12, desc[UR4][R14.64] ;  /* 0x000000040e0c9981 */ /* 0x000162000c1e1900 */
[----:B------:R-:W-:Y:S01]  /*04f0*/  BSSY.RECONVERGENT B0, `(.L_x_4115) ;  /* 0x0000030000007945 */ /* 0x000fe20003800200 */
[----:B---3--:R-:W-:-:S06]  /*0500*/  @!P3 FMUL.FTZ R4, R22, -1.4426950216293334961 ;  /* 0xbfb8aa3b1604b820 */ /* 0x008fcc0000410000 */
[----:B------:R-:W0:Y:S01]  /*0510*/  @!P2 MUFU.EX2 R4, R4 ;  /* 0x000000040004a308 */ /* 0x000e220000000800 */
[----:B------:R-:W-:Y:S01]  /*0520*/  ISETP.GE.AND P3, PT, R27, R2, PT ;  /* 0x000000021b00720c */ /* 0x000fe20003f66270 */
[----:B------:R-:W-:Y:S02]  /*0530*/  HFMA2 R22, -RZ, RZ, -0.0 , 0 ;  /* 0x80000000ff167431 */ /* 0x000fe400000001ff */
[----:B--2---:R-:W-:Y:S01]  /*0540*/  @!P4 FMUL.FTZ R17, R5, -1.4426950216293334961 ;  /* 0xbfb8aa3b0511c820 */ /* 0x004fe20000410000 */
[----:B------:R-:W-:Y:S01]  /*0550*/  IADD3 R5, PT, PT, R3, 0x100, RZ ;  /* 0x0000010003057810 */ /* 0x000fe20007ffe0ff */
[----:B0-----:R-:W-:-:S03]  /*0560*/  @!P2 FADD.FTZ R15, R4, 1 ;  /* 0x3f800000040fa421 */ /* 0x001fc60000010000 */
[----:B------:R-:W-:-:S05]  /*0570*/  ISETP.GE.AND P4, PT, R5, R2, PT ;  /* 0x000000020500720c */ /* 0x000fca0003f86270 */
[----:B------:R-:W0:Y:S01]  /*0580*/  @!P3 MUFU.EX2 R17, R17 ;  /* 0x000000110011b308 */ /* 0x000e220000000800 */
[----:B------:R-:W1:Y:S03]  /*0590*/  @!P2 LDC.64 R4, c[0x0][0x388] ;  /* 0x0000e200ff04ab82 */ /* 0x000e660000000a00 */
[----:B------:R-:W2:Y:S01]  /*05a0*/  @!P2 MUFU.RCP R15, R15 ;  /* 0x0000000f000fa308 */ /* 0x000ea20000001000 */
[----:B----4-:R-:W-:-:S07]  /*05b0*/  @!P0 FMUL.FTZ R22, R25, -1.4426950216293334961 ;  /* 0xbfb8aa3b19168820 */ /* 0x010fce0000410000 */
[----:B------:R-:W3:Y:S01]  /*05c0*/  @!P4 MUFU.EX2 R22, R22 ;  /* 0x000000160016c308 */ /* 0x000ee20000000800 */
[----:B0-----:R-:W-:Y:S01]  /*05d0*/  @!P3 FADD.FTZ R13, R17, 1 ;  /* 0x3f800000110db421 */ /* 0x001fe20000010000 */
[----:B------:R-:W-:Y:S01]  /*05e0*/  IADD3 R17, PT, PT, R3, 0x180, RZ ;  /* 0x0000018003117810 */ /* 0x000fe20007ffe0ff */
[----:B--2---:R-:W-:-:S03]  /*05f0*/  @!P2 FFMA.FTZ R20, R15, -R20, R20 ;  /* 0x800000140f14a223 */ /* 0x004fc60000010014 */
[----:B------:R-:W-:Y:S02]  /*0600*/  ISETP.GE.AND P0, PT, R17, R2, PT ;  /* 0x000000021100720c */ /* 0x000fe40003f06270 */
[----:B------:R-:W-:Y:S01]  /*0610*/  @!P2 LEA R17, R0, R3, 0x9 ;  /* 0x000000030011a211 */ /* 0x000fe200078e48ff */
[----:B------:R-:W-:Y:S01]  /*0620*/  @!P2 FMUL.FTZ R20, R20, R19 ;  /* 0x000000131414a220 */ /* 0x000fe20000410000 */
[----:B---3--:R-:W-:Y:S01]  /*0630*/  @!P4 FADD.FTZ R14, R22, 1 ;  /* 0x3f800000160ec421 */ /* 0x008fe20000010000 */
[----:B------:R-:W0:Y:S02]  /*0640*/  @!P3 MUFU.RCP R13, R13 ;  /* 0x0000000d000db308 */ /* 0x000e240000001000 */
[----:B------:R-:W-:Y:S01]  /*0650*/  @!P2 FFMA.FTZ R9, R15, R11, R20 ;  /* 0x0000000b0f09a223 */ /* 0x000fe20000010014 */
[----:B-1----:R-:W-:-:S05]  /*0660*/  @!P2 IMAD.WIDE.U32 R4, R17, 0x4, R4 ;  /* 0x000000041104a825 */ /* 0x002fca00078e0004 */
[----:B------:R-:W1:Y:S01]  /*0670*/  @!P4 MUFU.RCP R14, R14 ;  /* 0x0000000e000ec308 */ /* 0x000e620000001000 */
[----:B------:R2:W-:Y:S01]  /*0680*/  @!P2 STG.E desc[UR4][R4.64], R9 ;  /* 0x000000090400a986 */ /* 0x0005e2000c101904 */
[----:B------:R-:W-:Y:S02]  /*0690*/  MOV R11, 0x80000000 ;  /* 0x80000000000b7802 */ /* 0x000fe40000000f00 */
[----:B------:R-:W-:Y:S01]  /*06a0*/  @!P2 MOV R3, R27 ;  /* 0x0000001b0003a202 */ /* 0x000fe20000000f00 */
[----:B0-----:R-:W-:Y:S01]  /*06b0*/  @!P3 FFMA.FTZ R15, R13, -R24, R24 ;  /* 0x800000180d0fb223 */ /* 0x001fe20000010018 */
[----:B------:R-:W-:Y:S02]  /*06c0*/  @!P1 FMUL.FTZ R11, R16, -1.4426950216293334961 ;  /* 0xbfb8aa3b100b9820 */ /* 0x000fe40000410000 */
[----:B------:R-:W-:Y:S01]  /*06d0*/  ISETP.GE.AND P1, PT, R3, R2, PT ;  /* 0x000000020300720c */ /* 0x000fe20003f26270 */
[----:B-1----:R-:W-:-:S03]  /*06e0*/  @!P4 FFMA.FTZ R23, R14, -R23, R23 ;  /* 0x800000170e17c223 */ /* 0x002fc60000010017 */
[----:B------:R-:W0:Y:S01]  /*06f0*/  @!P0 MUFU.EX2 R11, R11 ;  /* 0x0000000b000b8308 */ /* 0x000e220000000800 */
[----:B------:R-:W-:Y:S01]  /*0700*/  @!P3 FMUL.FTZ R6, R15, R6 ;  /* 0x000000060f06b220 */ /* 0x000fe20000410000 */
[----:B------:R-:W-:-:S03]  /*0710*/  @!P4 FMUL.FTZ R23, R23, R10 ;  /* 0x0000000a1717c220 */ /* 0x000fc60000410000 */
[----:B------:R-:W-:Y:S01]  /*0720*/  @!P3 FFMA.FTZ R7, R13, R21, R6 ;  /* 0x000000150d07b223 */ /* 0x000fe20000010006 */
[----:B------:R-:W-:-:S03]  /*0730*/  @!P4 FFMA.FTZ R8, R14, R18, R23 ;  /* 0x000000120e08c223 */ /* 0x000fc60000010017 */
[----:B--2---:R-:W-:Y:S05]  /*0740*/  @P1 BRA `(.L_x_4116) ;  /* 0x0000000000281947 */ /* 0x004fea0003800000 */
[----:B------:R-:W1:Y:S01]  /*0750*/  LDC.64 R4, c[0x0][0x388] ;  /* 0x0000e200ff047b82 */ /* 0x000e620000000a00 */
[----:B------:R-:W-:Y:S02]  /*0760*/  LEA R15, R0, R3, 0x9 ;  /* 0x00000003000f7211 */ /* 0x000fe400078e48ff */
[----:B------:R-:W-:-:S04]  /*0770*/  IADD3 R3, PT, PT, R3, 0x80, RZ ;  /* 0x0000008003037810 */ /* 0x000fc80007ffe0ff */
[----:B------:R-:W-:-:S13]  /*0780*/  ISETP.GE.AND P1, PT, R3, R2, PT ;  /* 0x000000020300720c */ /* 0x000fda0003f26270 */
[----:B------:R-:W-:Y:S02]  /*0790*/  @!P1 LEA R9, R0, R3, 0x9 ;  /* 0x0000000300099211 */ /* 0x000fe400078e48ff */
[----:B------:R-:W-:Y:S01]  /*07a0*/  @!P1 IADD3 R3, PT, PT, R3, 0x80, RZ ;  /* 0x0000008003039810 */ /* 0x000fe20007ffe0ff */
[----:B-1----:R-:W-:-:S04]  /*07b0*/  IMAD.WIDE.U32 R14, R15, 0x4, R4 ;  /* 0x000000040f0e7825 */ /* 0x002fc800078e0004 */
[----:B------:R-:W-:Y:S01]  /*07c0*/  @!P1 IMAD.WIDE.U32 R4, R9, 0x4, R4 ;  /* 0x0000000409049825 */ /* 0x000fe200078e0004 */
[----:B------:R1:W-:Y:S04]  /*07d0*/  STG.E desc[UR4][R14.64], R7 ;  /* 0x000000070e007986 */ /* 0x0003e8000c101904 */
[----:B------:R1:W-:Y:S02]  /*07e0*/  @!P1 STG.E desc[UR4][R4.64], R8 ;  /* 0x0000000804009986 */ /* 0x0003e4000c101904 */
.L_x_4116:
[----:B------:R-:W-:Y:S05]  /*07f0*/  BSYNC.RECONVERGENT B0 ;  /* 0x0000000000007941 */ /* 0x000fea0003800200 */
.L_x_4115:
[----:B0-----:R-:W-:Y:S01]  /*0800*/  @!P0 FADD.FTZ R11, R11, 1 ;  /* 0x3f8000000b0b8421 */ /* 0x001fe20000010000 */
[----:B------:R-:W-:-:S05]  /*0810*/  ISETP.GE.AND P1, PT, R3, R2, PT ;  /* 0x000000020300720c */ /* 0x000fca0003f26270 */
[----:B------:R-:W0:Y:S08]  /*0820*/  @!P0 MUFU.RCP R11, R11 ;  /* 0x0000000b000b8308 */ /* 0x000e300000001000 */
[----:B------:R-:W-:Y:S05]  /*0830*/  @P1 EXIT ;  /* 0x000000000000194d */ /* 0x000fea0003800000 */
[----:B-1----:R-:W1:Y:S01]  /*0840*/  LDC.64 R4, c[0x0][0x388] ;  /* 0x0000e200ff047b82 */ /* 0x002e620000000a00 */
[----:B0----5:R-:W-:Y:S01]  /*0850*/  @!P0 FFMA.FTZ R7, R11, -R12, R12 ;  /* 0x8000000c0b078223 */ /* 0x021fe2000001000c */
[----:B------:R-:W-:-:S03]  /*0860*/  LEA R3, R0, R3, 0x9 ;  /* 0x0000000300037211 */ /* 0x000fc600078e48ff */
[----:B------:R-:W-:-:S04]  /*0870*/  @!P0 FMUL.FTZ R28, R7, R28 ;  /* 0x0000001c071c8220 */ /* 0x000fc80000410000 */
[----:B------:R-:W-:Y:S01]  /*0880*/  @!P0 FFMA.FTZ R9, R11, R29, R28 ;  /* 0x0000001d0b098223 */ /* 0x000fe2000001001c */
[----:B-1----:R-:W-:-:S05]  /*0890*/  IMAD.WIDE.U32 R2, R3, 0x4, R4 ;  /* 0x0000000403027825 */ /* 0x002fca00078e0004 */
[----:B------:R-:W-:Y:S01]  /*08a0*/  STG.E desc[UR4][R2.64], R9 ;  /* 0x0000000902007986 */ /* 0x000fe2000c101904 */
[----:B------:R-:W-:Y:S05]  /*08b0*/  EXIT ;  /* 0x000000000000794d */ /* 0x000fea0003800000 */
.L_x_4117:
        /* <DEDUP_REMOVED lines=12> */
.L_x_9256:


//--------------------- .text._ZN2at6native29vectorized_elementwise_kernelILi2EZZZNS0_14glu_jvp_kernelERNS_18TensorIteratorBaseEENKUlvE_clEvENKUlvE0_clEvEUlffffE_St5arrayIPcLm5EEEEviT0_T1_ --------------------------
	.section	.text._ZN2at6native29vectorized_elementwise_kernelILi2EZZZNS0_14glu_jvp_kernelERNS_18TensorIteratorBaseEENKUlvE_clEvENKUlvE0_clEvEUlffffE_St5arrayIPcLm5EEEEviT0_T1_,"ax",@progbits
	.align	128
        .global         _ZN2at6native29vectorized_elementwise_kernelILi2EZZZNS0_14glu_jvp_kernelERNS_18TensorIteratorBaseEENKUlvE_clEvENKUlvE0_clEvEUlffffE_St5arrayIPcLm5EEEEviT0_T1_
        .type           _ZN2at6native29vectorized_elementwise_kernelILi2EZZZNS0_14glu_jvp_kernelERNS_18TensorIteratorBaseEENKUlvE_clEvENKUlvE0_clEvEUlffffE_St5arrayIPcLm5EEEEviT0_T1_,@function
        .size           _ZN2at6native29vectorized_elementwise_kernelILi2EZZZNS0_14glu_jvp_kernelERNS_18TensorIteratorBaseEENKUlvE_clEvENKUlvE0_clEvEUlffffE_St5arrayIPcLm5EEEEviT0_T1_,(.L_x_9257 - _ZN2at6native29vectorized_elementwise_kernelILi2EZZZNS0_14glu_jvp_kernelERNS_18TensorIteratorBaseEENKUlvE_clEvENKUlvE0_clEvEUlffffE_St5arrayIPcLm5EEEEviT0_T1_)
        .other          _ZN2at6native29vectorized_elementwise_kernelILi2EZZZNS0_14glu_jvp_kernelERNS_18TensorIteratorBaseEENKUlvE_clEvENKUlvE0_clEvEUlffffE_St5arrayIPcLm5EEEEviT0_T1_,@"STO_CUDA_ENTRY STV_DEFAULT"
_ZN2at6native29vectorized_elementwise_kernelILi2EZZZNS0_14glu_jvp_kernelERNS_18TensorIteratorBaseEENKUlvE_clEvENKUlvE0_clEvEUlffffE_St5arrayIPcLm5EEEEviT0_T1_:
.text._ZN2at6native29vectorized_elementwise_kernelILi2EZZZNS0_14glu_jvp_kernelERNS_18TensorIteratorBaseEENKUlvE_clEvENKUlvE0_clEvEUlffffE_St5arrayIPcLm5EEEEviT0_T1_:
        /* <DEDUP_REMOVED lines=9> */
[----:B------:R-:W1:Y:S08]  /*0090*/  LDC.64 R14, c[0x0][0x398] ;  /* 0x0000e600ff0e7b82 */ /* 0x000e700000000a00 */
[----:B------:R-:W2:Y:S08]  /*00a0*/  LDC.64 R26, c[0x0][0x390] ;  /* 0x0000e400ff1a7b82 */ /* 0x000eb00000000a00 */
[----:B------:R-:W3:Y:S08]  /*00b0*/  LDC.64 R28, c[0x0][0x3a0] ;  /* 0x0000e800ff1c7b82 */ /* 0x000ef00000000a00 */
[----:B------:R-:W4:Y:S01]  /*00c0*/  LDC.64 R18, c[0x0][0x3a8] ;  /* 0x0000ea00ff127b82 */ /* 0x000f220000000a00 */
[----:B0-----:R-:W-:-:S07]  /*00d0*/  ISETP.GE.U32.AND P2, PT, R12, R2, PT ;  /* 0x000000020c00720c */ /* 0x001fce0003f46070 */
[----:B------:R-:W0:Y:S01]  /*00e0*/  LDC.64 R16, c[0x0][0x390] ;  /* 0x0000e400ff107b82 */ /* 0x000e220000000a00 */
[----:B------:R-:W-:-:S07]  /*00f0*/  MOV R3, R12 ;  /* 0x0000000c00037202 */ /* 0x000fce0000000f00 */
[----:B------:R-:W5:Y:S01]  /*0100*/  LDC.64 R34, c[0x0][0x398] ;  /* 0x0000e600ff227b82 */ /* 0x000f620000000a00 */
[----:B------:R-:W-:-:S07]  /*0110*/  @!P2 IADD3 R13, PT, PT, R0, R3, RZ ;  /* 0x00000003000da210 */ /* 0x000fce0007ffe0ff */
[----:B------:R-:W5:Y:S01]  /*0120*/  LDC.64 R50, c[0x0][0x3a8] ;  /* 0x0000ea00ff327b82 */ /* 0x000f620000000a00 */
[----:B-1----:R-:W-:-:S05]  /*0130*/  @!P2 IMAD.WIDE.U32 R14, R13, 0x4, R14 ;  /* 0x000000040d0ea825 */ /* 0x002fca00078e000e */
[----:B------:R1:W5:Y:S01]  /*0140*/  @!P2 LDG.E R23, desc[UR4][R14.64] ;  /* 0x000000040e17a981 */ /* 0x000362000c1e1900 */
[----:B------:R-:W-:Y:S02]  /*0150*/  @!P2 IADD3 R12, PT, PT, R3, 0x80, RZ ;  /* 0x00000080030ca810 */ /* 0x000fe40007ffe0ff */
[----:B------:R-:W-:Y:S01]  /*0160*/  CS2R R32, SRZ ;  /* 0x0000000000207805 */ /* 0x000fe2000001ff00 */
[----:B--2---:R-:W-:-:S04]  /*0170*/  @!P2 IMAD.WIDE.U32 R26, R13, 0x4, R26 ;  /* 0x000000040d1aa825 */ /* 0x004fc800078e001a */
[----:B------:R-:W-:Y:S01]  /*0180*/  HFMA2 R42, -RZ, RZ, 0, 0 ;  /* 0x00000000ff2a7431 */ /* 0x000fe200000001ff */
[----:B------:R-:W-:Y:S01]  /*0190*/  ISETP.GE.U32.AND P3, PT, R12, R2, PT ;  /* 0x000000020c00720c */ /* 0x000fe20003f66070 */
[----:B------:R-:W2:Y:S01]  /*01a0*/  LDC.64 R48, c[0x0][0x390] ;  /* 0x0000e400ff307b82 */ /* 0x000ea20000000a00 */
[C---:B---3--:R-:W-:Y:S01]  /*01b0*/  @!P2 IMAD.WIDE.U32 R28, R13.reuse, 0x4, R28 ;  /* 0x000000040d1ca825 */ /* 0x048fe200078e001c */
[----:B------:R-:W-:Y:S02]  /*01c0*/  MOV R11, RZ ;  /* 0x000000ff000b7202 */ /* 0x000fe40000000f00 */
[----:B------:R-:W-:Y:S01]  /*01d0*/  MOV R46, RZ ;  /* 0x000000ff002e7202 */ /* 0x000fe20000000f00 */
[----:B----4-:R-:W-:Y:S01]  /*01e0*/  @!P2 IMAD.WIDE.U32 R18, R13, 0x4, R18 ;  /* 0x000000040d12a825 */ /* 0x010fe200078e0012 */
[----:B------:R-:W3:Y:S02]  /*01f0*/  @!P2 LDG.E R42, desc[UR4][R26.64] ;  /* 0x000000041a2aa981 */ /* 0x000ee4000c1e1900 */
[----:B-1----:R-:W1:Y:S04]  /*0200*/  LDC.64 R14, c[0x0][0x3a0] ;  /* 0x0000e800ff0e7b82 */ /* 0x002e680000000a00 */
[----:B------:R-:W-:Y:S01]  /*0210*/  @!P3 IADD3 R21, PT, PT, R0, R12, RZ ;  /* 0x0000000c0015b210 */ /* 0x000fe20007ffe0ff */
[----:B------:R-:W4:Y:S01]  /*0220*/  @!P2 LDG.E R11, desc[UR4][R28.64] ;  /* 0x000000041c0ba981 */ /* 0x000f22000c1e1900 */
[----:B------:R-:W-:Y:S01]  /*0230*/  @!P3 IADD3 R12, PT, PT, R12, 0x80, RZ ;  /* 0x000000800c0cb810 */ /* 0x000fe20007ffe0ff */
[----:B------:R-:W-:Y:S01]  /*0240*/  HFMA2 R13, -RZ, RZ, 0, 0 ;  /* 0x00000000ff0d7431 */ /* 0x000fe200000001ff */
[----:B------:R-:W2:Y:S02]  /*0250*/  LDC.64 R24, c[0x0][0x3a0] ;  /* 0x0000e800ff187b82 */ /* 0x000ea40000000a00 */
[----:B------:R-:W-:Y:S01]  /*0260*/  ISETP.GE.U32.AND P4, PT, R12, R2, PT ;  /* 0x000000020c00720c */ /* 0x000fe20003f86070 */
[----:B0-----:R-:W-:-:S02]  /*0270*/  @!P3 IMAD.WIDE.U32 R16, R21, 0x4, R16 ;  /* 0x000000041510b825 */ /* 0x001fc400078e0010 */
[----:B------:R0:W3:Y:S03]  /*0280*/  @!P2 LDG.E R13, desc[UR4][R18.64] ;  /* 0x00000004120da981 */ /* 0x0000e6000c1e1900 */
[----:B------:R-:W2:Y:S01]  /*0290*/  LDC.64 R44, c[0x0][0x398] ;  /* 0x0000e600ff2c7b82 */ /* 0x000ea20000000a00 */
[C---:B-----5:R-:W-:Y:S01]  /*02a0*/  @!P3 IMAD.WIDE.U32 R34, R21.reuse, 0x4, R34 ;  /* 0x000000041522b825 */ /* 0x060fe200078e0022 */
[----:B------:R5:W4:Y:S05]  /*02b0*/  @!P3 LDG.E R46, desc[UR4][R16.64] ;  /* 0x00000004102eb981 */ /* 0x000b2a000c1e1900 */
[----:B------:R-:W-:Y:S01]  /*02c0*/  @!P4 IADD3 R22, PT, PT, R0, R12, RZ ;  /* 0x0000000c0016c210 */ /* 0x000fe20007ffe0ff */
[----:B-1----:R-:W-:Y:S01]  /*02d0*/  @!P3 IMAD.WIDE.U32 R14, R21, 0x4, R14 ;  /* 0x00000004150eb825 */ /* 0x002fe200078e000e */
[----:B------:R-:W-:Y:S01]  /*02e0*/  @!P4 IADD3 R12, PT, PT, R12, 0x80, RZ ;  /* 0x000000800c0cc810 */ /* 0x000fe20007ffe0ff */
[----:B0-----:R-:W0:Y:S01]  /*02f0*/  LDC.64 R18, c[0x0][0x390] ;  /* 0x0000e400ff127b82 */ /* 0x001e220000000a00 */
[----:B------:R-:W3:Y:S02]  /*0300*/  @!P3 LDG.E R34, desc[UR4][R34.64] ;  /* 0x000000042222b981 */ /* 0x000ee4000c1e1900 */
[----:B------:R-:W-:-:S02]  /*0310*/  ISETP.GE.U32.AND P5, PT, R12, R2, PT ;  /* 0x000000020c00720c */ /* 0x000fc40003fa6070 */
[----:B------:R1:W4:Y:S01]  /*0320*/  @!P3 LDG.E R32, desc[UR4][R14.64] ;  /* 0x000000040e20b981 */ /* 0x000322000c1e1900 */
[----:B------:R-:W-:Y:S02]  /*0330*/  @!P3 IMAD.WIDE.U32 R50, R21, 0x4, R50 ;  /* 0x000000041532b825 */ /* 0x000fe400078e0032 */
[----:B------:R-:W0:Y:S08]  /*0340*/  LDC.64 R26, c[0x0][0x3a0] ;  /* 0x0000e800ff1a7b82 */ /* 0x000e300000000a00 */
[----:B------:R-:W-:Y:S01]  /*0350*/  @!P5 IADD3 R30, PT, PT, R0, R12, RZ ;  /* 0x0000000c001ed210 */ /* 0x000fe20007ffe0ff */
[----:B------:R-:W0:Y:S01]  /*0360*/  LDC.64 R20, c[0x0][0x3a8] ;  /* 0x0000ea00ff147b82 */ /* 0x000e220000000a00 */
[----:B------:R-:W-:-:S04]  /*0370*/  @!P5 IADD3 R12, PT, PT, R12, 0x80, RZ ;  /* 0x000000800c0cd810 */ /* 0x000fc80007ffe0ff */
[----:B------:R-:W-:-:S03]  /*0380*/  ISETP.GE.U32.AND P6, PT, R12, R2, PT ;  /* 0x000000020c00720c */ /* 0x000fc60003fc6070 */
[----:B------:R-:W0:Y:S08]  /*0390*/  LDC.64 R28, c[0x0][0x3a8] ;  /* 0x0000ea00ff1c7b82 */ /* 0x000e300000000a00 */
[----:B-----5:R-:W5:Y:S02]  /*03a0*/  LDC.64 R16, c[0x0][0x398] ;  /* 0x0000e600ff107b82 */ /* 0x020f640000000a00 */
[----:B-1----:R-:W-:-:S02]  /*03b0*/  @!P6 IADD3 R14, PT, PT, R0, R12, RZ ;  /* 0x0000000c000ee210 */ /* 0x002fc40007ffe0ff */
[----:B------:R-:W-:-:S04]  /*03c0*/  @!P6 IADD3 R12, PT, PT, R12, 0x80, RZ ;  /* 0x000000800c0ce810 */ /* 0x000fc80007ffe0ff */
[----:B------:R-:W-:Y:S02]  /*03d0*/  ISETP.GE.U32.AND P0, PT, R12, R2, PT ;  /* 0x000000020c00720c */ /* 0x000fe40003f06070 */
[----:B------:R-:W-:Y:S02]  /*03e0*/  CS2R R38, SRZ ;  /* 0x0000000000267805 */ /* 0x000fe4000001ff00 */
[----:B------:R-:W-:Y:S01]  /*03f0*/  CS2R R36, SRZ ;  /* 0x0000000000247805 */ /* 0x000fe2000001ff00 */
[----:B--2---:R-:W-:-:S04]  /*0400*/  @!P4 IMAD.WIDE.U32 R48, R22, 0x4, R48 ;  /* 0x000000041630c825 */ /* 0x004fc800078e0030 */
[C---:B------:R-:W-:Y:S01]  /*0410*/  @!P4 IMAD.WIDE.U32 R24, R22.reuse, 0x4, R24 ;  /* 0x000000041618c825 */ /* 0x040fe200078e0018 */
[----:B------:R1:W2:Y:S03]  /*0420*/  @!P4 LDG.E R38, desc[UR4][R48.64] ;  /* 0x000000043026c981 */ /* 0x0002a6000c1e1900 */
[----:B------:R-:W-:Y:S02]  /*0430*/  HFMA2 R15, -RZ, RZ, 0, 0 ;  /* 0x00000000ff0f7431 */ /* 0x000fe400000001ff */
[----:B------:R-:W-:Y:S01]  /*0440*/  @!P4 IMAD.WIDE.U32 R44, R22, 0x4, R44 ;  /* 0x00000004162cc825 */ /* 0x000fe200078e002c */
[----:B------:R1:W2:Y:S01]  /*0450*/  @!P4 LDG.E R36, desc[UR4][R24.64] ;  /* 0x000000041824c981 */ /* 0x0002a2000c1e1900 */
[----:B------:R-:W-:Y:S02]  /*0460*/  @!P0 IADD3 R47, PT, PT, R0, R12, RZ ;  /* 0x0000000c002f8210 */ /* 0x000fe40007ffe0ff */
[----:B------:R-:W-:Y:S01]  /*0470*/  @!P0 IADD3 R12, PT, PT, R12, 0x80, RZ ;  /* 0x000000800c0c8810 */ /* 0x000fe20007ffe0ff */
[----:B0-----:R-:W-:-:S04]  /*0480*/  @!P5 IMAD.WIDE.U32 R18, R30, 0x4, R18 ;  /* 0x000000041e12d825 */ /* 0x001fc800078e0012 */
[----:B------:R-:W-:Y:S01]  /*0490*/  HFMA2 R41, -RZ, RZ, 0, 0 ;  /* 0x00000000ff297431 */ /* 0x000fe200000001ff */
[----:B-1----:R-:W0:Y:S01]  /*04a0*/  LDC.64 R48, c[0x0][0x398] ;  /* 0x0000e600ff307b82 */ /* 0x002e220000000a00 */
[----:B------:R-:W-:Y:S01]  /*04b0*/  ISETP.GE.U32.AND P1, PT, R12, R2, PT ;  /* 0x000000020c00720c */ /* 0x000fe20003f26070 */
[C---:B------:R-:W-:Y:S01]  /*04c0*/  @!P5 IMAD.WIDE.U32 R26, R30.reuse, 0x4, R26 ;  /* 0x000000041e1ad825 */ /* 0x040fe200078e001a */
[----:B------:R1:W2:Y:S03]  /*04d0*/  @!P5 LDG.E R39, desc[UR4][R18.64] ;  /* 0x000000041227d981 */ /* 0x0002a6000c1e1900 */
[----:B------:R-:W-:Y:S01]  /*04e0*/  @!P5 IMAD.WIDE.U32 R20, R30, 0x4, R20 ;  /* 0x000000041e14d825 */ /* 0x000fe200078e0014 */
[----:B------:R-:W4:Y:S01]  /*04f0*/  @!P4 LDG.E R45, desc[UR4][R44.64] ;  /* 0x000000042c2dc981 */ /* 0x000f22000c1e1900 */
[----:B------:R-:W0:Y:S02]  /*0500*/  LDC.64 R24, c[0x0][0x390] ;  /* 0x0000e400ff187b82 */ /* 0x000e240000000a00 */
[----:B------:R-:W-:Y:S01]  /*0510*/  @!P4 IMAD.WIDE.U32 R28, R22, 0x4, R28 ;  /* 0x00000004161cc825 */ /* 0x000fe200078e001c */
[----:B------:R-:W-:Y:S01]  /*0520*/  MOV R22, RZ ;  /* 0x000000ff00167202 */ /* 0x000fe20000000f00 */
[----:B------:R1:W2:Y:S02]  /*0530*/  @!P3 LDG.E R15, desc[UR4][R50.64] ;  /* 0x00000004320fb981 */ /* 0x0002a4000c1e1900 */
[----:B-----5:R-:W-:-:S02]  /*0540*/  @!P5 IMAD.WIDE.U32 R16, R30, 0x4, R16 ;  /* 0x000000041e10d825 */ /* 0x020fc400078e0010 */
[----:B-1----:R-:W1:Y:S01]  /*0550*/  LDC.64 R18, c[0x0][0x398] ;  /* 0x0000e600ff127b82 */ /* 0x002e620000000a00 */
[----:B------:R-:W5:Y:S04]  /*0560*/  @!P5 LDG.E R33, desc[UR4][R26.64] ;  /* 0x000000041a21d981 */ /* 0x000f68000c1e1900 */
[----:B------:R0:W5:Y:S03]  /*0570*/  @!P5 LDG.E R41, desc[UR4][R20.64] ;  /* 0x000000041429d981 */ /* 0x000166000c1e1900 */
[----:B------:R-:W1:Y:S01]  /*0580*/  LDC.64 R50, c[0x0][0x398] ;  /* 0x0000e600ff327b82 */ /* 0x000e620000000a00 */
[----:B------:R0:W5:Y:S01]  /*0590*/  @!P4 LDG.E R22, desc[UR4][R28.64] ;  /* 0x000000041c16c981 */ /* 0x000162000c1e1900 */
[----:B------:R-:W-:-:S03]  /*05a0*/  MOV R35, 0x80000000 ;  /* 0x8000000000237802 */ /* 0x000fc60000000f00 */
[----:B------:R-:W2:Y:S01]  /*05b0*/  @!P5 LDG.E R17, desc[UR4][R16.64] ;  /* 0x000000041011d981 */ /* 0x000ea2000c1e1900 */
[----:B0-----:R-:W-:Y:S02]  /*05c0*/  @!P1 IADD3 R20, PT, PT, R0, R12, RZ ;  /* 0x0000000c00149210 */ /* 0x001fe40007ffe0ff */
[----:B------:R-:W0:Y:S01]  /*05d0*/  LDC.64 R26, c[0x0][0x398] ;  /* 0x0000e600ff1a7b82 */ /* 0x000e220000000a00 */
[----:B------:R-:W-:-:S07]  /*05e0*/  @!P1 IADD3 R12, PT, PT, R12, 0x80, RZ ;  /* 0x000000800c0c9810 */ /* 0x000fce0007ffe0ff */
[----:B------:R-:W0:Y:S08]  /*05f0*/  LDC.64 R30, c[0x0][0x3a0] ;  /* 0x0000e800ff1e7b82 */ /* 0x000e300000000a00 */
[----:B------:R-:W0:Y:S01]  /*0600*/  LDC.64 R28, c[0x0][0x3a8] ;  /* 0x0000ea00ff1c7b82 */ /* 0x000e220000000a00 */
[----:B------:R-:W-:Y:S02]  /*0610*/  HFMA2 R21, -RZ, RZ, 0, 0 ;  /* 0x00000000ff157431 */ /* 0x000fe400000001ff */
[----:B------:R-:W-:-:S04]  /*0620*/  @!P6 IMAD.WIDE.U32 R48, R14, 0x4, R48 ;  /* 0x000000040e30e825 */ /* 0x000fc800078e0030 */
[----:B------:R-:W-:-:S04]  /*0630*/  @!P6 IMAD.WIDE.U32 R24, R14, 0x4, R24 ;  /* 0x000000040e18e825 */ /* 0x000fc800078e0018 */
[----:B-1----:R-:W-:Y:S01]  /*0640*/  @!P0 IMAD.WIDE.U32 R18, R47, 0x4, R18 ;  /* 0x000000042f128825 */ /* 0x002fe200078e0012 */
[----:B------:R1:W5:Y:S03]  /*0650*/  @!P6 LDG.E R21, desc[UR4][R24.64] ;  /* 0x000000041815e981 */ /* 0x000366000c1e1900 */
[----:B------:R-:W-:Y:S01]  /*0660*/  @!P1 IMAD.WIDE.U32 R50, R20, 0x4, R50 ;  /* 0x0000000414329825 */ /* 0x000fe200078e0032 */
[----:B------:R1:W5:Y:S03]  /*0670*/  @!P0 LDG.E R44, desc[UR4][R18.64] ;  /* 0x00000004122c8981 */ /* 0x000366000c1e1900 */
[C---:B0-----:R-:W-:Y:S01]  /*0680*/  @!P6 IMAD.WIDE.U32 R30, R14.reuse, 0x4, R30 ;  /* 0x000000040e1ee825 */ /* 0x041fe200078e001e */
[----:B------:R-:W5:Y:S01]  /*0690*/  @!P1 LDG.E R43, desc[UR4][R50.64] ;  /* 0x00000004322b9981 */ /* 0x000f62000c1e1900 */
[----:B-1----:R-:W0:Y:S02]  /*06a0*/  LDC.64 R24, c[0x0][0x3a0] ;  /* 0x0000e800ff187b82 */ /* 0x002e240000000a00 */
[----:B------:R-:W-:Y:S01]  /*06b0*/  @!P6 IMAD.WIDE.U32 R28, R14, 0x4, R28 ;  /* 0x000000040e1ce825 */ /* 0x000fe200078e001c */
[----:B------:R-:W-:-:S04]  /*06c0*/  CS2R R18, SRZ ;  /* 0x0000000000127805 */ /* 0x000fc8000001ff00 */
[----:B------:R1:W5:Y:S04]  /*06d0*/  @!P6 LDG.E R37, desc[UR4][R28.64] ;  /* 0x000000041c25e981 */ /* 0x000368000c1e1900 */
[----:B------:R1:W5:Y:S02]  /*06e0*/  @!P6 LDG.E R18, desc[UR4][R30.64] ;  /* 0x000000041e12e981 */ /* 0x000364000c1e1900 */
[----:B-1----:R-:W1:Y:S08]  /*06f0*/  LDC.64 R28, c[0x0][0x3a8] ;  /* 0x0000ea00ff1c7b82 */ /* 0x002e700000000a00 */
[----:B------:R-:W1:Y:S01]  /*0700*/  LDC.64 R30, c[0x0][0x3a8] ;  /* 0x0000ea00ff1e7b82 */ /* 0x000e620000000a00 */
[----:B------:R-:W-:Y:S01]  /*0710*/  MOV R16, RZ ;  /* 0x000000ff00107202 */ /* 0x000fe20000000f00 */
[----:B0-----:R-:W-:-:S05]  /*0720*/  @!P0 IMAD.WIDE.U32 R24, R47, 0x4, R24 ;  /* 0x000000042f188825 */ /* 0x001fca00078e0018 */
[----:B------:R0:W5:Y:S02]  /*0730*/  @!P0 LDG.E R16, desc[UR4][R24.64] ;  /* 0x0000000418108981 */ /* 0x000164000c1e1900 */
[----:B0-----:R-:W0:Y:S01]  /*0740*/  LDC.64 R24, c[0x0][0x390] ;  /* 0x0000e400ff187b82 */ /* 0x001e220000000a00 */
[----:B-1----:R-:W-:-:S04]  /*0750*/  @!P1 IMAD.WIDE.U32 R28, R20, 0x4, R28 ;  /* 0x00000004141c9825 */ /* 0x002fc800078e001c */
[----:B------:R-:W-:Y:S01]  /*0760*/  @!P0 IMAD.WIDE.U32 R30, R47, 0x4, R30 ;  /* 0x000000042f1e8825 */ /* 0x000fe200078e001e */
[----:B------:R-:W-:-:S03]  /*0770*/  MOV R50, RZ ;  /* 0x000000ff00327202 */ /* 0x000fc60000000f00 */
[----:B------:R-:W-:Y:S01]  /*0780*/  @!P2 FMUL.FTZ R35, R23, -1.4426950216293334961 ;  /* 0xbfb8aa3b1723a820 */ /* 0x000fe20000410000 */
[----:B------:R-:W-:Y:S01]  /*0790*/  ISETP.GE.U32.AND P2, PT, R12, R2, PT ;  /* 0x000000020c00720c */ /* 0x000fe20003f46070 */
[----:B------:R1:W5:Y:S02]  /*07a0*/  @!P6 LDG.E R23, desc[UR4][R48.64] ;  /* 0x000000043017e981 */ /* 0x000364000c1e1900 */
[----:B-1----:R-:W1:Y:S10]  /*07b0*/  LDC.64 R48, c[0x0][0x390] ;  /* 0x0000e400ff307b82 */ /* 0x002e740000000a00 */
[----:B------:R-:W-:-:S05]  /*07c0*/  @!P2 IADD3 R12, PT, PT, R0, R12, RZ ;  /* 0x0000000c000ca210 */ /* 0x000fca0007ffe0ff */
[----:B------:R-:W-:-:S05]  /*07d0*/  @!P2 IMAD.WIDE.U32 R26, R12, 0x4, R26 ;  /* 0x000000040c1aa825 */ /* 0x000fca00078e001a */
[----:B------:R0:W5:Y:S02]  /*07e0*/  @!P2 LDG.E R14, desc[UR4][R26.64] ;  /* 0x000000041a0ea981 */ /* 0x000164000c1e1900 */
[----:B0-----:R-:W0:Y:S01]  /*07f0*/  LDC.64 R26, c[0x0][0x390] ;  /* 0x0000e400ff1a7b82 */ /* 0x001e220000000a00 */
[----:B-1----:R-:W-:-:S05]  /*0800*/  @!P0 IMAD.WIDE.U32 R48, R47, 0x4, R48 ;  /* 0x000000042f308825 */ /* 0x002fca00078e0030 */
[----:B------:R1:W5:Y:S01]  /*0810*/  @!P0 LDG.E R19, desc[UR4][R48.64] ;  /* 0x0000000430138981 */ /* 0x000362000c1e1900 */
[----:B------:R-:W-:-:S06]  /*0820*/  HFMA2 R47, -RZ, RZ, 0, 0 ;  /* 0x00000000ff2f7431 */ /* 0x000fcc00000001ff */
[----:B------:R3:W5:Y:S01]  /*0830*/  @!P0 LDG.E R47, desc[UR4][R30.64] ;  /* 0x000000041e2f8981 */ /* 0x000762000c1e1900 */
[----:B-1----:R-:W-:-:S06]  /*0840*/  CS2R R48, SRZ ;  /* 0x0000000000307805 */ /* 0x002fcc000001ff00 */
[----:B------:R1:W5:Y:S01]  /*0850*/  @!P1 LDG.E R49, desc[UR4][R28.64] ;  /* 0x000000041c319981 */ /* 0x000362000c1e1900 */
[----:B0-----:R-:W-:Y:S01]  /*0860*/  @!P1 IMAD.WIDE.U32 R26, R20, 0x4, R26 ;  /* 0x00000004141a9825 */ /* 0x001fe200078e001a */
[----:B---3--:R-:W0:Y:S04]  /*0870*/  LDC.64 R30, c[0x0][0x3a0] ;  /* 0x0000e800ff1e7b82 */ /* 0x008e280000000a00 */
[----:B------:R3:W5:Y:S04]  /*0880*/  @!P1 LDG.E R48, desc[UR4][R26.64] ;  /* 0x000000041a309981 */ /* 0x000768000c1e1900 */
[----:B-1----:R-:W1:Y:S08]  /*0890*/  LDC.64 R28, c[0x0][0x3a0] ;  /* 0x0000e800ff1c7b82 */ /* 0x002e700000000a00 */
[----:B---3--:R-:W3:Y:S01]  /*08a0*/  LDC.64 R26, c[0x0][0x3a8] ;  /* 0x0000ea00ff1a7b82 */ /* 0x008ee20000000a00 */
[----:B------:R-:W-:-:S05]  /*08b0*/  @!P2 IMAD.WIDE.U32 R24, R12, 0x4, R24 ;  /* 0x000000040c18a825 */ /* 0x000fca00078e0018 */
[----:B------:R0:W5:Y:S02]  /*08c0*/  @!P2 LDG.E R50, desc[UR4][R24.64] ;  /* 0x000000041832a981 */ /* 0x000164000c1e1900 */
[----:B0-----:R-:W-:-:S04]  /*08d0*/  @!P2 IMAD.WIDE.U32 R30, R12, 0x4, R30 ;  /* 0x000000040c1ea825 */ /* 0x001fc800078e001e */
[----:B------:R-:W-:Y:S02]  /*08e0*/  HFMA2 R24, -RZ, RZ, 0, 0 ;  /* 0x00000000ff187431 */ /* 0x000fe400000001ff */
[----:B-1----:R-:W-:-:S04]  /*08f0*/  @!P1 IMAD.WIDE.U32 R28, R20, 0x4, R28 ;  /* 0x00000004141c9825 */ /* 0x002fc800078e001c */
[----:B---3--:R-:W-:Y:S01]  /*0900*/  @!P2 IMAD.WIDE.U32 R26, R12, 0x4, R26 ;  /* 0x000000040c1aa825 */ /* 0x008fe200078e001a */
[----:B------:R-:W-:-:S03]  /*0910*/  MOV R20, RZ ;  /* 0x000000ff00147202 */ /* 0x000fc60000000f00 */
[----:B------:R-:W-:Y:S01]  /*0920*/  HFMA2 R12, -RZ, RZ, 0, 0 ;  /* 0x00000000ff0c7431 */ /* 0x000fe200000001ff */
[----:B------:R-:W3:Y:S04]  /*0930*/  @!P2 LDG.E R24, desc[UR4][R26.64] ;  /* 0x000000041a18a981 */ /* 0x000ee8000c1e1900 */
[----:B------:R0:W3:Y:S04]  /*0940*/  @!P1 LDG.E R20, desc[UR4][R28.64] ;  /* 0x000000041c149981 */ /* 0x0000e8000c1e1900 */
[----:B------:R1:W3:Y:S01]  /*0950*/  @!P2 LDG.E R12, desc[UR4][R30.64] ;  /* 0x000000041e0ca981 */ /* 0x0002e2000c1e1900 */
[----:B------:R-:W-:-:S02]  /*0960*/  IADD3 R25, PT, PT, R3, 0x80, RZ ;  /* 0x0000008003197810 */ /* 0x000fc40007ffe0ff */
[----:B------:R-:W-:Y:S01]  /*0970*/  MOV R51, 0x80000000 ;  /* 0x8000000000337802 */ /* 0x000fe20000000f00 */
[----:B------:R-:W-:Y:S01]  /*0980*/  @!P3 FMUL.FTZ R51, R34, -1.4426950216293334961 ;  /* 0xbfb8aa3b2233b820 */ /* 0x000fe20000410000 */
[-C--:B------:R-:W-:Y:S01]  /*0990*/  ISETP.GE.U32.AND P3, PT, R25, R2.reuse, PT ;  /* 0x000000021900720c */ /* 0x080fe20003f66070 */
[----:B------:R-:W-:Y:S02]  /*09a0*/  HFMA2 R34, -RZ, RZ, -0.0 , 0 ;  /* 0x80000000ff227431 */ /* 0x000fe400000001ff */
[----:B----4-:R-:W-:Y:S01]  /*09b0*/  @!P4 FMUL.FTZ R34, R45, -1.4426950216293334961 ;  /* 0xbfb8aa3b2d22c820 */ /* 0x010fe20000410000 */
[C---:B------:R-:W-:Y:S02]  /*09c0*/  ISETP.GE.U32.AND P4, PT, R3.reuse, R2, PT ;  /* 0x000000020300720c */ /* 0x040fe40003f86070 */
[----:B0-----:R-:W-:-:S07]  /*09d0*/  IADD3 R29, PT, PT, R3, 0x100, RZ ;  /* 0x00000100031d7810 */ /* 0x001fce0007ffe0ff */
[----:B------:R-:W0:Y:S01]  /*09e0*/  @!P3 MUFU.EX2 R51, R51 ;  /* 0x000000330033b308 */ /* 0x000e220000000800 */
[----:B------:R-:W-:Y:S01]  /*09f0*/  MOV R27, 0x80000000 ;  /* 0x80000000001b7802 */ /* 0x000fe20000000f00 */
[----:B--2---:R-:W-:Y:S01]  /*0a00*/  @!P5 FMUL.FTZ R27, R17, -1.4426950216293334961 ;  /* 0xbfb8aa3b111bd820 */ /* 0x004fe20000410000 */
[----:B------:R-:W-:Y:S01]  /*0a10*/  ISETP.GE.U32.AND P5, PT, R29, R2, PT ;  /* 0x000000021d00720c */ /* 0x000fe20003fa6070 */
[----:B------:R-:W2:Y:S01]  /*0a20*/  @!P4 MUFU.EX2 R35, R35 ;  /* 0x000000230023c308 */ /* 0x000ea20000000800 */
[----:B0-----:R-:W-:-:S06]  /*0a30*/  @!P3 FADD.FTZ R28, R51, 1 ;  /* 0x3f800000331cb421 */ /* 0x001fcc0000010000 */
[----:B------:R-:W0:Y:S01]  /*0a40*/  @!P3 MUFU.RCP R28, R28 ;  /* 0x0000001c001cb308 */ /* 0x000e220000001000 */
[----:B------:R-:W-:Y:S01]  /*0a50*/  IADD3 R17, PT, PT, R3, 0x180, RZ ;  /* 0x0000018003117810 */ /* 0x000fe20007ffe0ff */
[----:B------:R-:W-:-:S06]  /*0a60*/  HFMA2 R29, -RZ, RZ, -0.0 , 0 ;  /* 0x80000000ff1d7431 */ /* 0x000fcc00000001ff */
[----:B------:R-:W4:Y:S01]  /*0a70*/  @!P5 MUFU.EX2 R34, R34 ;  /* 0x000000220022d308 */ /* 0x000f220000000800 */
[----:B--2---:R-:W-:Y:S01]  /*0a80*/  @!P4 FADD.FTZ R26, R35, 1 ;  /* 0x3f800000231ac421 */ /* 0x004fe20000010000 */
[----:B------:R-:W-:Y:S01]  /*0a90*/  IADD3 R35, PT, PT, R3, 0x280, RZ ;  /* 0x0000028003237810 */ /* 0x000fe20007ffe0ff */
[----:B-1----:R-:W-:Y:S02]  /*0aa0*/  HFMA2 R31, -RZ, RZ, -0.0 , 0 ;  /* 0x80000000ff1f7431 */ /* 0x002fe400000001ff */
[----:B-----5:R-:W-:Y:S01]  /*0ab0*/  @!P1 FMUL.FTZ R31, R43, -1.4426950216293334961 ;  /* 0xbfb8aa3b2b1f9820 */ /* 0x020fe20000410000 */
[----:B------:R-:W-:Y:S01]  /*0ac0*/  ISETP.GE.U32.AND P1, PT, R35, R2, PT ;  /* 0x000000022300720c */ /* 0x000fe20003f26070 */
[----:B0-----:R-:W-:Y:S01]  /*0ad0*/  @!P3 FFMA.FTZ R15, R28, -R15, R15 ;  /* 0x8000000f1c0fb223 */ /* 0x001fe2000001000f */
[----:B------:R-:W-:-:S03]  /*0ae0*/  IADD3 R35, PT, PT, R3, 0x300, RZ ;  /* 0x0000030003237810 */ /* 0x000fc60007ffe0ff */
[----:B------:R-:W-:-:S04]  /*0af0*/  @!P3 FMUL.FTZ R15, R15, R46 ;  /* 0x0000002e0f0fb220 */ /* 0x000fc80000410000 */
[----:B------:R-:W-:Y:S01]  /*0b00*/  @!P3 FFMA.FTZ R4, R28, R32, R15 ;  /* 0x000000201c04b223 */ /* 0x000fe2000001000f */
[----:B------:R-:W0:Y:S02]  /*0b10*/  @!P4 MUFU.RCP R26, R26 ;  /* 0x0000001a001ac308 */ /* 0x000e240000001000 */
[----:B0-----:R-:W-:Y:S01]  /*0b20*/  @!P4 FFMA.FTZ R13, R26, -R13, R13 ;  /* 0x8000000d1a0dc223 */ /* 0x001fe2000001000d */
[----:B------:R-:W-:Y:S04]  /*0b30*/  BSSY.RECONVERGENT B0, `(.L_x_4119) ;  /* 0x0000062000007945 */ /* 0x000fe80003800200 */
[----:B------:R-:W-:Y:S01]  /*0b40*/  BSSY.RELIABLE B1, `(.L_x_4120) ;  /* 0x000005a000017945 */ /* 0x000fe20003800100 */
[----:B------:R-:W-:Y:S01]  /*0b50*/  @!P6 FMUL.FTZ R29, R23, -1.4426950216293334961 ;  /* 0xbfb8aa3b171de820 */ /* 0x000fe20000410000 */
[----:B------:R-:W-:-:S02]  /*0b60*/  ISETP.GE.U32.AND P6, PT, R17, R2, PT ;  /* 0x000000021100720c */ /* 0x000fc40003fc6070 */
[----:B------:R-:W-:Y:S02]  /*0b70*/  IADD3 R17, PT, PT, R3, 0x200, RZ ;  /* 0x0000020003117810 */ /* 0x000fe40007ffe0ff */
[----:B------:R-:W-:Y:S01]  /*0b80*/  MOV R23, 0x80000000 ;  /* 0x8000000000177802 */ /* 0x000fe20000000f00 */
[----:B------:R-:W-:Y:S01]  /*0b90*/  @!P0 FMUL.FTZ R23, R44, -1.4426950216293334961 ;  /* 0xbfb8aa3b2c178820 */ /* 0x000fe20000410000 */
[-C--:B------:R-:W-:Y:S01]  /*0ba0*/  ISETP.GE.U32.AND P0, PT, R17, R2.reuse, PT ;  /* 0x000000021100720c */ /* 0x080fe20003f06070 */
[----:B----4-:R-:W-:Y:S01]  /*0bb0*/  @!P5 FADD.FTZ R17, R34, 1 ;  /* 0x3f8000002211d421 */ /* 0x010fe20000010000 */
[----:B------:R-:W-:Y:S01]  /*0bc0*/  MOV R34, 0x80000000 ;  /* 0x8000000000227802 */ /* 0x000fe20000000f00 */
[----:B------:R-:W-:Y:S01]  /*0bd0*/  @!P2 FMUL.FTZ R34, R14, -1.4426950216293334961 ;  /* 0xbfb8aa3b0e22a820 */ /* 0x000fe20000410000 */
[----:B------:R-:W-:-:S03]  /*0be0*/  ISETP.GE.U32.AND P2, PT, R35, R2, PT ;  /* 0x000000022300720c */ /* 0x000fc60003f46070 */
[----:B------:R-:W0:Y:S01]  /*0bf0*/  @!P6 MUFU.EX2 R27, R27 ;  /* 0x0000001b001be308 */ /* 0x000e220000000800 */
[----:B------:R-:W-:Y:S01]  /*0c00*/  IADD3 R35, PT, PT, R3, 0x380, RZ ;  /* 0x0000038003237810 */ /* 0x000fe20007ffe0ff */
[----:B------:R-:W1:Y:S03]  /*0c10*/  @!P4 LDC.64 R14, c[0x0][0x388] ;  /* 0x0000e200ff0ecb82 */ /* 0x000e660000000a00 */
[----:B------:R-:W-:Y:S01]  /*0c20*/  ISETP.GE.U32.AND P3, PT, R35, R2, PT ;  /* 0x000000022300720c */ /* 0x000fe20003f66070 */
[----:B------:R-:W2:Y:S04]  /*0c30*/  @!P0 MUFU.EX2 R29, R29 ;  /* 0x0000001d001d8308 */ /* 0x000ea80000000800 */
[----:B------:R-:W4:Y:S04]  /*0c40*/  @!P1 MUFU.EX2 R23, R23 ;  /* 0x0000001700179308 */ /* 0x000f280000000800 */
[----:B------:R-:W5:Y:S04]  /*0c50*/  @!P2 MUFU.EX2 R31, R31 ;  /* 0x0000001f001fa308 */ /* 0x000f680000000800 */
[----:B------:R-:W5:Y:S01]  /*0c60*/  @!P3 MUFU.EX2 R34, R34 ;  /* 0x000000220022b308 */ /* 0x000f620000000800 */
[----:B0-----:R-:W-:Y:S01]  /*0c70*/  @!P6 FADD.FTZ R27, R27, 1 ;  /* 0x3f8000001b1be421 */ /* 0x001fe20000010000 */
[----:B--2---:R-:W-:-:S02]  /*0c80*/  @!P0 FADD.FTZ R28, R29, 1 ;  /* 0x3f8000001d1c8421 */ /* 0x004fc40000010000 */
[----:B------:R-:W0:Y:S01]  /*0c90*/  @!P5 MUFU.RCP R17, R17 ;  /* 0x000000110011d308 */ /* 0x000e220000001000 */
[----:B----4-:R-:W-:Y:S01]  /*0ca0*/  @!P1 FADD.FTZ R44, R23, 1 ;  /* 0x3f800000172c9421 */ /* 0x010fe20000010000 */
[----:B-----5:R-:W-:-:S06]  /*0cb0*/  @!P2 FADD.FTZ R32, R31, 1 ;  /* 0x3f8000001f20a421 */ /* 0x020fcc0000010000 */
[----:B------:R2:W4:Y:S01]  /*0cc0*/  @!P6 MUFU.RCP R30, R27 ;  /* 0x0000001b001ee308 */ /* 0x0005220000001000 */
[----:B------:R-:W-:Y:S01]  /*0cd0*/  @!P4 FMUL.FTZ R23, R13, R42 ;  /* 0x0000002a0d17c220 */ /* 0x000fe20000410000 */
[----:B------:R-:W-:Y:S01]  /*0ce0*/  @!P4 IADD3 R29, PT, PT, R0, R3, RZ ;  /* 0x00000003001dc210 */ /* 0x000fe20007ffe0ff */
[----:B--2---:R-:W-:-:S05]  /*0cf0*/  @!P3 FADD.FTZ R27, R34, 1 ;  /* 0x3f800000221bb421 */ /* 0x004fca0000010000 */
[----:B------:R-:W-:Y:S01]  /*0d00*/  @!P0 MUFU.RCP R28, R28 ;  /* 0x0000001c001c8308 */ /* 0x000fe20000001000 */
[----:B------:R-:W-:Y:S01]  /*0d10*/  @!P4 FFMA.FTZ R40, R26, R11, R23 ;  /* 0x0000000b1a28c223 */ /* 0x000fe20000010017 */
[----:B-1----:R-:W-:-:S06]  /*0d20*/  @!P4 IMAD.WIDE.U32 R14, R29, 0x4, R14 ;  /* 0x000000041d0ec825 */ /* 0x002fcc00078e000e */
[----:B------:R-:W1:Y:S01]  /*0d30*/  @!P1 MUFU.RCP R44, R44 ;  /* 0x0000002c002c9308 */ /* 0x000e620000001000 */
[----:B------:R-:W-:-:S07]  /*0d40*/  @!P4 MOV R3, R25 ;  /* 0x000000190003c202 */ /* 0x000fce0000000f00 */
[----:B------:R-:W2:Y:S08]  /*0d50*/  @!P2 MUFU.RCP R32, R32 ;  /* 0x000000200020a308 */ /* 0x000eb00000001000 */
[----:B------:R-:W3:Y:S01]  /*0d60*/  @!P3 MUFU.RCP R13, R27 ;  /* 0x0000001b000db308 */ /* 0x000ee20000001000 */
[----:B------:R3:W-:Y:S01]  /*0d70*/  @!P4 STG.E desc[UR4][R14.64], R40 ;  /* 0x000000280e00c986 */ /* 0x0007e2000c101904 */
[----:B------:R-:W-:Y:S01]  /*0d80*/  ISETP.GE.U32.AND P4, PT, R3, R2, PT ;  /* 0x000000020300720c */ /* 0x000fe20003f86070 */
[----:B0-----:R-:W-:Y:S01]  /*0d90*/  @!P5 FFMA.FTZ R11, R17, -R22, R22 ;  /* 0x80000016110bd223 */ /* 0x001fe20000010016 */
[----:B----4-:R-:W-:Y:S01]  /*0da0*/  @!P6 FFMA.FTZ R22, R30, -R41, R41 ;  /* 0x800000291e16e223 */ /* 0x010fe20000010029 */
[----:B-1----:R-:W-:-:S02]  /*0db0*/  @!P1 FFMA.FTZ R26, R44, -R47, R47 ;  /* 0x8000002f2c1a9223 */ /* 0x002fc4000001002f */
[----:B------:R-:W-:Y:S01]  /*0dc0*/  @!P5 FMUL.FTZ R38, R11, R38 ;  /* 0x000000260b26d220 */ /* 0x000fe20000410000 */
[----:B------:R-:W-:Y:S01]  /*0dd0*/  @!P6 FMUL.FTZ R39, R22, R39 ;  /* 0x000000271627e220 */ /* 0x000fe20000410000 */
[----:B------:R-:W-:Y:S01]  /*0de0*/  @!P0 FFMA.FTZ R22, R28, -R37, R37 ;  /* 0x800000251c168223 */ /* 0x000fe20000010025 */
[----:B--2---:R-:W-:Y:S01]  /*0df0*/  @!P2 FFMA.FTZ R49, R32, -R49, R49 ;  /* 0x800000312031a223 */ /* 0x004fe20000010031 */
[----:B------:R-:W-:Y:S02]  /*0e00*/  @!P1 FMUL.FTZ R19, R26, R19 ;  /* 0x000000131a139220 */ /* 0x000fe40000410000 */
[----:B------:R-:W-:Y:S01]  /*0e10*/  @!P0 FMUL.FTZ R21, R22, R21 ;  /* 0x0000001516158220 */ /* 0x000fe20000410000 */
[----:B------:R-:W-:Y:S01]  /*0e20*/  @!P2 FMUL.FTZ R49, R49, R48 ;  /* 0x000000303131a220 */ /* 0x000fe20000410000 */
[----:B---3--:R-:W-:-:S04]  /*0e30*/  @!P3 FFMA.FTZ R11, R13, -R24, R24 ;  /* 0x800000180d0bb223 */ /* 0x008fc80000010018 */
[----:B------:R-:W-:Y:S01]  /*0e40*/  @!P3 FMUL.FTZ R50, R11, R50 ;  /* 0x000000320b32b220 */ /* 0x000fe20000410000 */
[----:B------:R-:W-:Y:S01]  /*0e50*/  @!P5 FFMA.FTZ R5, R17, R36, R38 ;  /* 0x000000241105d223 */ /* 0x000fe20000010026 */
[----:B------:R-:W-:Y:S01]  /*0e60*/  @!P6 FFMA.FTZ R6, R30, R33, R39 ;  /* 0x000000211e06e223 */ /* 0x000fe20000010027 */
[----:B------:R-:W-:Y:S01]  /*0e70*/  @!P0 FFMA.FTZ R7, R28, R18, R21 ;  /* 0x000000121c078223 */ /* 0x000fe20000010015 */
[----:B------:R-:W-:Y:S01]  /*0e80*/  @!P1 FFMA.FTZ R8, R44, R16, R19 ;  /* 0x000000102c089223 */ /* 0x000fe20000010013 */
[----:B------:R-:W-:Y:S01]  /*0e90*/  @!P2 FFMA.FTZ R9, R32, R20, R49 ;  /* 0x000000142009a223 */ /* 0x000fe20000010031 */
[----:B------:R-:W-:Y:S01]  /*0ea0*/  @!P3 FFMA.FTZ R10, R13, R12, R50 ;  /* 0x0000000c0d0ab223 */ /* 0x000fe20000010032 */
[----:B------:R-:W-:Y:S06]  /*0eb0*/  @P4 BRA `(.L_x_4121) ;  /* 0x0000000000304947 */ /* 0x000fec0003800000 */
[----:B------:R-:W0:Y:S01]  /*0ec0*/  LDC.64 R12, c[0x0][0x388] ;  /* 0x0000e200ff0c7b82 */ /* 0x000e220000000a00 */
[----:B------:R-:W-:Y:S02]  /*0ed0*/  IADD3 R11, PT, PT, R0, R3, RZ ;  /* 0x00000003000b7210 */ /* 0x000fe40007ffe0ff */
[----:B------:R-:W-:-:S04]  /*0ee0*/  IADD3 R3, PT, PT, R3, 0x80, RZ ;  /* 0x0000008003037810 */ /* 0x000fc80007ffe0ff */
[----:B------:R-:W-:Y:S01]  /*0ef0*/  ISETP.GE.U32.AND P0, PT, R3, R2, PT ;  /* 0x000000020300720c */ /* 0x000fe20003f06070 */
[----:B0-----:R-:W-:-:S05]  /*0f00*/  IMAD.WIDE.U32 R12, R11, 0x4, R12 ;  /* 0x000000040b0c7825 */ /* 0x001fca00078e000c */
[----:B------:R0:W-:Y:S07]  /*0f10*/  STG.E desc[UR4][R12.64], R4 ;  /* 0x000000040c007986 */ /* 0x0001ee000c101904 */
[----:B------:R-:W-:Y:S05]  /*0f20*/  @P0 BRA `(.L_x_4122) ;  /* 0x0000000000300947 */ /* 0x000fea0003800000 */
[----:B0-----:R-:W0:Y:S01]  /*0f30*/  LDC.64 R12, c[0x0][0x388] ;  /* 0x0000e200ff0c7b82 */ /* 0x001e220000000a00 */
[----:B------:R-:W-:Y:S02]  /*0f40*/  IADD3 R11, PT, PT, R0, R3, RZ ;  /* 0x00000003000b7210 */ /* 0x000fe40007ffe0ff */
[----:B------:R-:W-:-:S03]  /*0f50*/  IADD3 R3, PT, PT, R3, 0x80, RZ ;  /* 0x0000008003037810 */ /* 0x000fc60007ffe0ff */
[----:B0-----:R-:W-:-:S05]  /*0f60*/  IMAD.WIDE.U32 R12, R11, 0x4, R12 ;  /* 0x000000040b0c7825 */ /* 0x001fca00078e000c */
[----:B------:R0:W-:Y:S02]  /*0f70*/  STG.E desc[UR4][R12.64], R5 ;  /* 0x000000050c007986 */ /* 0x0001e4000c101904 */
.L_x_4121:
[----:B------:R-:W-:-:S13]  /*0f80*/  ISETP.GE.U32.AND P0, PT, R3, R2, PT ;  /* 0x000000020300720c */ /* 0x000fda0003f06070 */
[----:B------:R-:W-:Y:S05]  /*0f90*/  @P0 BRA `(.L_x_4123) ;  /* 0x0000000000300947 */ /* 0x000fea0003800000 */
[----:B0-----:R-:W0:Y:S01]  /*0fa0*/  LDC.64 R4, c[0x0][0x388] ;  /* 0x0000e200ff047b82 */ /* 0x001e220000000a00 */
[----:B------:R-:W-:Y:S02]  /*0fb0*/  IADD3 R11, PT, PT, R0, R3, RZ ;  /* 0x00000003000b7210 */ /* 0x000fe40007ffe0ff */
[----:B------:R-:W-:-:S03]  /*0fc0*/  IADD3 R3, PT, PT, R3, 0x80, RZ ;  /* 0x0000008003037810 */ /* 0x000fc60007ffe0ff */
[----:B0-----:R-:W-:-:S05]  /*0fd0*/  IMAD.WIDE.U32 R4, R11, 0x4, R4 ;  /* 0x000000040b047825 */ /* 0x001fca00078e0004 */
[----:B------:R1:W-:Y:S02]  /*0fe0*/  STG.E desc[UR4][R4.64], R6 ;  /* 0x0000000604007986 */ /* 0x0003e4000c101904 */
.L_x_4122:
[----:B------:R-:W-:-:S13]  /*0ff0*/  ISETP.GE.U32.AND P0, PT, R3, R2, PT ;  /* 0x000000020300720c */ /* 0x000fda0003f06070 */
[----:B------:R-:W-:Y:S05]  /*1000*/  @P0 BRA `(.L_x_4124) ;  /* 0x0000000000340947 */ /* 0x000fea0003800000 */
[----:B01----:R-:W0:Y:S01]  /*1010*/  LDC.64 R4, c[0x0][0x388] ;  /* 0x0000e200ff047b82 */ /* 0x003e220000000a00 */
[----:B------:R-:W-:Y:S02]  /*1020*/  IADD3 R11, PT, PT, R0, R3, RZ ;  /* 0x00000003000b7210 */ /* 0x000fe40007ffe0ff */
[----:B------:R-:W-:-:S03]  /*1030*/  IADD3 R3, PT, PT, R3, 0x80, RZ ;  /* 0x0000008003037810 */ /* 0x000fc60007ffe0ff */
[----:B0-----:R-:W-:-:S05]  /*1040*/  IMAD.WIDE.U32 R4, R11, 0x4, R4 ;  /* 0x000000040b047825 */ /* 0x001fca00078e0004 */
[----:B------:R1:W-:Y:S02]  /*1050*/  STG.E desc[UR4][R4.64], R7 ;  /* 0x0000000704007986 */ /* 0x0003e4000c101904 */
.L_x_4123:
[----:B------:R-:W-:-:S13]  /*1060*/  ISETP.GE.U32.AND P0, PT, R3, R2, PT ;  /* 0x000000020300720c */ /* 0x000fda0003f06070 */
[----:B------:R-:W-:Y:S05]  /*1070*/  @P0 BREAK.RELIABLE B1 ;  /* 0x0000000000010942 */ /* 0x000fea0003800100 */
[----:B------:R-:W-:Y:S05]  /*1080*/  @P0 BRA `(.L_x_4125) ;  /* 0x0000000000300947 */ /* 0x000fea0003800000 */
[----:B01----:R-:W0:Y:S01]  /*1090*/  LDC.64 R4, c[0x0][0x388] ;  /* 0x0000e200ff047b82 */ /* 0x003e220000000a00 */
[----:B------:R-:W-:Y:S02]  /*10a0*/  IADD3 R7, PT, PT, R0, R3, RZ ;  /* 0x0000000300077210 */ /* 0x000fe40007ffe0ff */
[----:B------:R-:W-:-:S03]  /*10b0*/  IADD3 R3, PT, PT, R3, 0x80, RZ ;  /* 0x0000008003037810 */ /* 0x000fc60007ffe0ff */
[----:B0-----:R-:W-:-:S05]  /*10c0*/  IMAD.WIDE.U32 R4, R7, 0x4, R4 ;  /* 0x0000000407047825 */ /* 0x001fca00078e0004 */
[----:B------:R2:W-:Y:S02]  /*10d0*/  STG.E desc[UR4][R4.64], R8 ;  /* 0x0000000804007986 */ /* 0x0005e4000c101904 */
.L_x_4124:
[----:B------:R-:W-:Y:S05]  /*10e0*/  BSYNC.RELIABLE B1 ;  /* 0x0000000000017941 */ /* 0x000fea0003800100 */
.L_x_4120:
[----:B------:R-:W-:-:S13]  /*10f0*/  ISETP.GE.U32.AND P0, PT, R3, R2, PT ;  /* 0x000000020300720c */ /* 0x000fda0003f06070 */
[----:B012---:R-:W0:Y:S01]  /*1100*/  @!P0 LDC.64 R4, c[0x0][0x388] ;  /* 0x0000e200ff048b82 */ /* 0x007e220000000a00 */
[----:B------:R-:W-:Y:S02]  /*1110*/  @!P0 IADD3 R7, PT, PT, R0, R3, RZ ;  /* 0x0000000300078210 */ /* 0x000fe40007ffe0ff */
[----:B------:R-:W-:-:S03]  /*1120*/  @!P0 IADD3 R3, PT, PT, R3, 0x80, RZ ;  /* 0x0000008003038810 */ /* 0x000fc60007ffe0ff */
[----:B0-----:R-:W-:-:S05]  /*1130*/  @!P0 IMAD.WIDE.U32 R4, R7, 0x4, R4 ;  /* 0x0000000407048825 */ /* 0x001fca00078e0004 */
[----:B------:R2:W-:Y:S02]  /*1140*/  @!P0 STG.E desc[UR4][R4.64], R9 ;  /* 0x0000000904008986 */ /* 0x0005e4000c101904 */
.L_x_4125:
[----:B------:R-:W-:Y:S05]  /*1150*/  BSYNC.RECONVERGENT B0 ;  /* 0x0000000000007941 */ /* 0x000fea0003800200 */
.L_x_4119:
[----:B------:R-:W-:Y:S05]  /*1160*/  WARPSYNC.ALL ;  /* 0x0000000000007948 */ /* 0x000fea0003800000 */
[----:B------:R-:W-:-:S13]  /*1170*/  ISETP.GE.U32.AND P0, PT, R3, R2, PT ;  /* 0x000000020300720c */ /* 0x000fda0003f06070 */
[----:B------:R-:W-:Y:S05]  /*1180*/  @P0 EXIT ;  /* 0x000000000000094d */ /* 0x000fea0003800000 */
[----:B012---:R-:W0:Y:S01]  /*1190*/  LDC.64 R4, c[0x0][0x388] ;  /* 0x0000e200ff047b82 */ /* 0x007e220000000a00 */
[----:B------:R-:W-:-:S05]  /*11a0*/  IADD3 R3, PT, PT, R0, R3, RZ ;  /* 0x0000000300037210 */ /* 0x000fca0007ffe0ff */
[----:B0-----:R-:W-:-:S05]  /*11b0*/  IMAD.WIDE.U32 R2, R3, 0x4, R4 ;  /* 0x0000000403027825 */ /* 0x001fca00078e0004 */
[----:B------:R-:W-:Y:S01]  /*11c0*/  STG.E desc[UR4][R2.64], R10 ;  /* 0x0000000a02007986 */ /* 0x000fe2000c101904 */
[----:B------:R-:W-:Y:S05]  /*11d0*/  EXIT ;  /* 0x000000000000794d */ /* 0x000fea0003800000 */
.L_x_4118:
[----:B------:R-:W0:Y:S01]  /*11e0*/  S2R R26, SR_TID.X ;  /* 0x00000000001a7919 */ /* 0x000e220000002100 */
[----:B------:R-:W1:Y:S08]  /*11f0*/  LDC.64 R2, c[0x0][0x398] ;  /* 0x0000e600ff027b82 */ /* 0x000e700000000a00 */
[----:B------:R-:W2:Y:S08]  /*1200*/  LDC.64 R6, c[0x0][0x3a8] ;  /* 0x0000ea00ff067b82 */ /* 0x000eb00000000a00 */
[----:B------:R-:W3:Y:S01]  /*1210*/  LDC.64 R8, c[0x0][0x3a0] ;  /* 0x0000e800ff087b82 */ /* 0x000ee20000000a00 */
[----:B-1----:R-:W-:-:S04]  /*1220*/  IMAD.WIDE.U32 R2, R0, 0x4, R2 ;  /* 0x0000000400027825 */ /* 0x002fc800078e0002 */
[----:B0-----:R-:W-:-:S03]  /*1230*/  IMAD.WIDE.U32 R4, R26, 0x8, R2 ;  /* 0x000000081a047825 */ /* 0x001fc600078e0002 */
[----:B------:R-:W0:Y:S02]  /*1240*/  LDC.64 R2, c[0x0][0x390] ;  /* 0x0000e400ff027b82 */ /* 0x000e240000000a00 */
[----:B------:R-:W4:Y:S04]  /*1250*/  LDG.E.64 R30, desc[UR4][R4.64] ;  /* 0x00000004041e7981 */ /* 0x000f28000c1e1b00 */
[----:B------:R-:W5:Y:S04]  /*1260*/  LDG.E.64 R32, desc[UR4][R4.64+0x400] ;  /* 0x0004000404207981 */ /* 0x000f68000c1e1b00 */
[----:B------:R-:W5:Y:S04]  /*1270*/  LDG.E.64 R28, desc[UR4][R4.64+0x800] ;  /* 0x00080004041c7981 */ /* 0x000f68000c1e1b00 */
[----:B------:R-:W5:Y:S01]  /*1280*/  LDG.E.64 R34, desc[UR4][R4.64+0xc00] ;  /* 0x000c000404227981 */ /* 0x000f62000c1e1b00 */
[----:B--2---:R-:W-:-:S04]  /*1290*/  IMAD.WIDE.U32 R6, R0, 0x4, R6 ;  /* 0x0000000400067825 */ /* 0x004fc800078e0006 */
[----:B------:R-:W-:-:S04]  /*12a0*/  IMAD.WIDE.U32 R40, R26, 0x8, R6 ;  /* 0x000000081a287825 */ /* 0x000fc800078e0006 */
[C---:B0-----:R-:W-:Y:S01]  /*12b0*/  IMAD.WIDE.U32 R2, R0.reuse, 0x4, R2 ;  /* 0x0000000400027825 */ /* 0x041fe200078e0002 */
[----:B------:R-:W2:Y:S03]  /*12c0*/  LDG.E.64 R18, desc[UR4][R40.64] ;  /* 0x0000000428127981 */ /* 0x000ea6000c1e1b00 */
[----:B---3--:R-:W-:Y:S01]  /*12d0*/  IMAD.WIDE.U32 R6, R0, 0x4, R8 ;  /* 0x0000000400067825 */ /* 0x008fe200078e0008 */
[----:B------:R-:W3:Y:S03]  /*12e0*/  LDG.E.64 R16, desc[UR4][R40.64+0x400] ;  /* 0x0004000428107981 */ /* 0x000ee6000c1e1b00 */
[C---:B------:R-:W-:Y:S01]  /*12f0*/  IMAD.WIDE.U32 R36, R26.reuse, 0x8, R2 ;  /* 0x000000081a247825 */ /* 0x040fe200078e0002 */
[----:B------:R-:W3:Y:S04]  /*1300*/  LDG.E.64 R4, desc[UR4][R40.64+0x800] ;  /* 0x0008000428047981 */ /* 0x000ee8000c1e1b00 */
[----:B------:R-:W3:Y:S01]  /*1310*/  LDG.E.64 R2, desc[UR4][R40.64+0xc00] ;  /* 0x000c000428027981 */ /* 0x000ee2000c1e1b00 */
[----:B------:R-:W-:-:S03]  /*1320*/  IMAD.WIDE.U32 R38, R26, 0x8, R6 ;  /* 0x000000081a267825 */ /* 0x000fc600078e0006 */
[----:B------:R-:W3:Y:S04]  /*1330*/  LDG.E.64 R24, desc[UR4][R36.64] ;  /* 0x0000000424187981 */ /* 0x000ee8000c1e1b00 */
[----:B------:R-:W3:Y:S04]  /*1340*/  LDG.E.64 R22, desc[UR4][R36.64+0x400] ;  /* 0x0004000424167981 */ /* 0x000ee8000c1e1b00 */
[----:B------:R-:W3:Y:S04]  /*1350*/  LDG.E.64 R12, desc[UR4][R36.64+0x800] ;  /* 0x00080004240c7981 */ /* 0x000ee8000c1e1b00 */
[----:B------:R0:W3:Y:S04]  /*1360*/  LDG.E.64 R10, desc[UR4][R36.64+0xc00] ;  /* 0x000c0004240a7981 */ /* 0x0000e8000c1e1b00 */
[----:B------:R-:W3:Y:S04]  /*1370*/  LDG.E.64 R20, desc[UR4][R38.64] ;  /* 0x0000000426147981 */ /* 0x000ee8000c1e1b00 */
[----:B------:R-:W3:Y:S04]  /*1380*/  LDG.E.64 R14, desc[UR4][R38.64+0x400] ;  /* 0x00040004260e7981 */ /* 0x000ee8000c1e1b00 */
[----:B------:R-:W3:Y:S04]  /*1390*/  LDG.E.64 R8, desc[UR4][R38.64+0x800] ;  /* 0x0008000426087981 */ /* 0x000ee8000c1e1b00 */
[----:B------:R1:W3:Y:S01]  /*13a0*/  LDG.E.64 R6, desc[UR4][R38.64+0xc00] ;  /* 0x000c000426067981 */ /* 0x0002e2000c1e1b00 */
[----:B----4-:R-:W-:Y:S01]  /*13b0*/  FMUL.FTZ R30, R30, -1.4426950216293334961 ;  /* 0xbfb8aa3b1e1e7820 */ /* 0x010fe20000410000 */
[----:B------:R-:W-:Y:S01]  /*13c0*/  FMUL.FTZ R31, R31, -1.4426950216293334961 ;  /* 0xbfb8aa3b1f1f7820 */ /* 0x000fe20000410000 */
[----:B-----5:R-:W-:Y:S01]  /*13d0*/  FMUL.FTZ R32, R32, -1.4426950216293334961 ;  /* 0xbfb8aa3b20207820 */ /* 0x020fe20000410000 */
[----:B------:R-:W-:Y:S01]  /*13e0*/  FMUL.FTZ R27, R33, -1.4426950216293334961 ;  /* 0xbfb8aa3b211b7820 */ /* 0x000fe20000410000 */
[----:B------:R-:W-:Y:S01]  /*13f0*/  FMUL.FTZ R28, R28, -1.4426950216293334961 ;  /* 0xbfb8aa3b1c1c7820 */ /* 0x000fe20000410000 */
[----:B------:R-:W-:Y:S01]  /*1400*/  FMUL.FTZ R29, R29, -1.4426950216293334961 ;  /* 0xbfb8aa3b1d1d7820 */ /* 0x000fe20000410000 */
[----:B------:R-:W4:Y:S01]  /*1410*/  MUFU.EX2 R30, R30 ;  /* 0x0000001e001e7308 */ /* 0x000f220000000800 */
[----:B0-----:R-:W-:Y:S01]  /*1420*/  FMUL.FTZ R37, R34, -1.4426950216293334961 ;  /* 0xbfb8aa3b22257820 */ /* 0x001fe20000410000 */
[----:B-1----:R-:W-:-:S02]  /*1430*/  FMUL.FTZ R38, R35, -1.4426950216293334961 ;  /* 0xbfb8aa3b23267820 */ /* 0x002fc40000410000 */
[----:B------:R-:W0:Y:S04]  /*1440*/  MUFU.EX2 R31, R31 ;  /* 0x0000001f001f7308 */ /* 0x000e280000000800 */
[----:B------:R-:W1:Y:S04]  /*1450*/  MUFU.EX2 R32, R32 ;  /* 0x0000002000207308 */ /* 0x000e680000000800 */
[----:B------:R-:W5:Y:S04]  /*1460*/  MUFU.EX2 R28, R28 ;  /* 0x0000001c001c7308 */ /* 0x000f680000000800 */
[----:B------:R-:W5:Y:S04]  /*1470*/  MUFU.EX2 R29, R29 ;  /* 0x0000001d001d7308 */ /* 0x000f680000000800 */
[----:B------:R-:W2:Y:S04]  /*1480*/  MUFU.EX2 R27, R27 ;  /* 0x0000001b001b7308 */ /* 0x000ea80000000800 */
[----:B------:R-:W2:Y:S04]  /*1490*/  MUFU.EX2 R37, R37 ;  /* 0x0000002500257308 */ /* 0x000ea80000000800 */
[----:B------:R-:W2:Y:S01]  /*14a0*/  MUFU.EX2 R38, R38 ;  /* 0x0000002600267308 */ /* 0x000ea20000000800 */
[----:B----4-:R-:W-:Y:S01]  /*14b0*/  FADD.FTZ R30, R30, 1 ;  /* 0x3f8000001e1e7421 */ /* 0x010fe20000010000 */
[----:B0-----:R-:W-:Y:S01]  /*14c0*/  FADD.FTZ R34, R31, 1 ;  /* 0x3f8000001f227421 */ /* 0x001fe20000010000 */
[----:B-1----:R-:W-:Y:S01]  /*14d0*/  FADD.FTZ R35, R32, 1 ;  /* 0x3f80000020237421 */ /* 0x002fe20000010000 */
[----:B-----5:R-:W-:Y:S01]  /*14e0*/  FADD.FTZ R31, R28, 1 ;  /* 0x3f8000001c1f7421 */ /* 0x020fe20000010000 */
[----:B------:R-:W-:Y:S01]  /*14f0*/  FADD.FTZ R32, R29, 1 ;  /* 0x3f8000001d207421 */ /* 0x000fe20000010000 */
[----:B--2---:R-:W-:Y:S01]  /*1500*/  FADD.FTZ R36, R27, 1 ;  /* 0x3f8000001b247421 */ /* 0x004fe20000010000 */
[----:B------:R-:W0:Y:S01]  /*1510*/  LDC.64 R28, c[0x0][0x388] ;  /* 0x0000e200ff1c7b82 */ /* 0x000e220000000a00 */
[----:B------:R1:W2:Y:S01]  /*1520*/  MUFU.RCP R33, R30 ;  /* 0x0000001e00217308 */ /* 0x0002a20000001000 */
[----:B------:R-:W-:Y:S01]  /*1530*/  FADD.FTZ R27, R37, 1 ;  /* 0x3f800000251b7421 */ /* 0x000fe20000010000 */
[----:B-1----:R-:W-:-:S06]  /*1540*/  FADD.FTZ R30, R38, 1 ;  /* 0x3f800000261e7421 */ /* 0x002fcc0000010000 */
[----:B------:R-:W1:Y:S08]  /*1550*/  MUFU.RCP R34, R34 ;  /* 0x0000002200227308 */ /* 0x000e700000001000 */
[----:B------:R-:W3:Y:S08]  /*1560*/  MUFU.RCP R35, R35 ;  /* 0x0000002300237308 */ /* 0x000ef00000001000 */
[----:B------:R-:W4:Y:S08]  /*1570*/  MUFU.RCP R32, R32 ;  /* 0x0000002000207308 */ /* 0x000f300000001000 */
[----:B------:R-:W5:Y:S08]  /*1580*/  MUFU.RCP R36, R36 ;  /* 0x0000002400247308 */ /* 0x000f700000001000 */
[----:B------:R-:W5:Y:S08]  /*1590*/  MUFU.RCP R27, R27 ;  /* 0x0000001b001b7308 */ /* 0x000f700000001000 */
[----:B------:R-:W5:Y:S08]  /*15a0*/  MUFU.RCP R31, R31 ;  /* 0x0000001f001f7308 */ /* 0x000f700000001000 */
[----:B------:R-:W5:Y:S01]  /*15b0*/  MUFU.RCP R30, R30 ;  /* 0x0000001e001e7308 */ /* 0x000f620000001000 */
[----:B--2---:R-:W-:Y:S01]  /*15c0*/  FFMA.FTZ R37, -R18, R33, R18 ;  /* 0x0000002112257223 */ /* 0x004fe20000010112 */
[----:B-1----:R-:W-:Y:S01]  /*15d0*/  FFMA.FTZ R18, -R19, R34, R19 ;  /* 0x0000002213127223 */ /* 0x002fe20000010113 */
[----:B0-----:R-:W-:-:S04]  /*15e0*/  IMAD.WIDE.U32 R28, R0, 0x4, R28 ;  /* 0x00000004001c7825 */ /* 0x001fc800078e001c */
[----:B---3--:R-:W-:Y:S01]  /*15f0*/  FFMA.FTZ R19, -R16, R35, R16 ;  /* 0x0000002310137223 */ /* 0x008fe20000010110 */
[----:B----4-:R-:W-:Y:S01]  /*1600*/  FFMA.FTZ R0, -R5, R32, R5 ;  /* 0x0000002005007223 */ /* 0x010fe20000010105 */
[----:B-----5:R-:W-:Y:S01]  /*1610*/  FFMA.FTZ R16, -R17, R36, R17 ;  /* 0x0000002411107223 */ /* 0x020fe20000010111 */
[----:B------:R-:W-:Y:S01]  /*1620*/  FFMA.FTZ R5, -R2, R27, R2 ;  /* 0x0000001b02057223 */ /* 0x000fe20000010102 */
[----:B------:R-:W-:Y:S01]  /*1630*/  FFMA.FTZ R17, -R4, R31, R4 ;  /* 0x0000001f04117223 */ /* 0x000fe20000010104 */
[----:B------:R-:W-:Y:S01]  /*1640*/  FMUL.FTZ R37, R24, R37 ;  /* 0x0000002518257220 */ /* 0x000fe20000410000 */
[----:B------:R-:W-:Y:S01]  /*1650*/  FMUL.FTZ R18, R25, R18 ;  /* 0x0000001219127220 */ /* 0x000fe20000410000 */
[----:B------:R-:W-:Y:S01]  /*1660*/  FMUL.FTZ R19, R22, R19 ;  /* 0x0000001316137220 */ /* 0x000fe20000410000 */
[----:B------:R-:W-:Y:S01]  /*1670*/  FMUL.FTZ R16, R23, R16 ;  /* 0x0000001017107220 */ /* 0x000fe20000410000 */
[----:B------:R-:W-:Y:S01]  /*1680*/  FFMA.FTZ R2, -R3, R30, R3 ;  /* 0x0000001e03027223 */ /* 0x000fe20000010103 */
[----:B------:R-:W-:Y:S01]  /*1690*/  FMUL.FTZ R17, R12, R17 ;  /* 0x000000110c117220 */ /* 0x000fe20000410000 */
[----:B------:R-:W-:Y:S01]  /*16a0*/  FMUL.FTZ R0, R13, R0 ;  /* 0x000000000d007220 */ /* 0x000fe20000410000 */
[----:B------:R-:W-:Y:S01]  /*16b0*/  FMUL.FTZ R5, R10, R5 ;  /* 0x000000050a057220 */ /* 0x000fe20000410000 */
[----:B------:R-:W-:Y:S01]  /*16c0*/  FMUL.FTZ R2, R11, R2 ;  /* 0x000000020b027220 */ /* 0x000fe20000410000 */
[----:B------:R-:W-:Y:S01]  /*16d0*/  FFMA.FTZ R20, R20, R33, R37 ;  /* 0x0000002114147223 */ /* 0x000fe20000010025 */
[----:B------:R-:W-:Y:S01]  /*16e0*/  FFMA.FTZ R21, R21, R34, R18 ;  /* 0x0000002215157223 */ /* 0x000fe20000010012 */
[----:B------:R-:W-:Y:S01]  /*16f0*/  FFMA.FTZ R14, R14, R35, R19 ;  /* 0x000000230e0e7223 */ /* 0x000fe20000010013 */
[----:B------:R-:W-:Y:S01]  /*1700*/  FFMA.FTZ R15, R15, R36, R16 ;  /* 0x000000240f0f7223 */ /* 0x000fe20000010010 */
[----:B------:R-:W-:-:S04]  /*1710*/  IMAD.WIDE.U32 R28, R26, 0x8, R28 ;  /* 0x000000081a1c7825 */ /* 0x000fc800078e001c */
[----:B------:R-:W-:Y:S01]  /*1720*/  FFMA.FTZ R8, R8, R31, R17 ;  /* 0x0000001f08087223 */ /* 0x000fe20000010011 */
[----:B------:R-:W-:Y:S01]  /*1730*/  FFMA.FTZ R9, R9, R32, R0 ;  /* 0x0000002009097223 */ /* 0x000fe20000010000 */
[----:B------:R-:W-:Y:S01]  /*1740*/  FFMA.FTZ R6, R6, R27, R5 ;  /* 0x0000001b06067223 */ /* 0x000fe20000010005 */
[----:B------:R-:W-:Y:S01]  /*1750*/  FFMA.FTZ R7, R7, R30, R2 ;  /* 0x0000001e07077223 */ /* 0x000fe20000010002 */
[----:B------:R-:W-:Y:S04]  /*1760*/  STG.E.64 desc[UR4][R28.64], R20 ;  /* 0x000000141c007986 */ /* 0x000fe8000c101b04 */
[----:B------:R-:W-:Y:S04]  /*1770*/  STG.E.64 desc[UR4][R28.64+0x400], R14 ;  /* 0x0004000e1c007986 */ /* 0x000fe8000c101b04 */
[----:B------:R-:W-:Y:S04]  /*1780*/  STG.E.64 desc[UR4][R28.64+0x800], R8 ;  /* 0x000800081c007986 */ /* 0x000fe8000c101b04 */
[----:B------:R-:W-:Y:S01]  /*1790*/  STG.E.64 desc[UR4][R28.64+0xc00], R6 ;  /* 0x000c00061c007986 */ /* 0x000fe2000c101b04 */
[----:B------:R-:W-:Y:S05]  /*17a0*/  EXIT ;  /* 0x000000000000794d */ /* 0x000fea0003800000 */
.L_x_4126:
        /* <DEDUP_REMOVED lines=13> */
.L_x_9257:


//--------------------- .text._ZN2at6native29vectorized_elementwise_kernelILi4EZZZNS0_14glu_jvp_kernelERNS_18TensorIteratorBaseEENKUlvE_clEvENKUlvE0_clEvEUlffffE_St5arrayIPcLm5EEEEviT0_T1_ --------------------------
	.section	.text._ZN2at6native29vectorized_elementwise_kernelILi4EZZZNS0_14glu_jvp_kernelERNS_18TensorIteratorBaseEENKUlvE_clEvENKUlvE0_clEvEUlffffE_St5arrayIPcLm5EEEEviT0_T1_,"ax",@progbits
	.align	128
        .global         _ZN2at6native29vectorized_elementwise_kernelILi4EZZZNS0_14glu_jvp_kernelERNS_18TensorIteratorBaseEENKUlvE_clEvENKUlvE0_clEvEUlffffE_St5arrayIPcLm5EEEEviT0_T1_
        .type           _ZN2at6native29vectorized_elementwise_kernelILi4EZZZNS0_14glu_jvp_kernelERNS_18TensorIteratorBaseEENKUlvE_clEvENKUlvE0_clEvEUlffffE_St5arrayIPcLm5EEEEviT0_T1_,@function
        .size           _ZN2at6native29vectorized_elementwise_kernelILi4EZZZNS0_14glu_jvp_kernelERNS_18TensorIteratorBaseEENKUlvE_clEvENKUlvE0_clEvEUlffffE_St5arrayIPcLm5EEEEviT0_T1_,(.L_x_9258 - _ZN2at6native29vectorized_elementwise_kernelILi4EZZZNS0_14glu_jvp_kernelERNS_18TensorIteratorBaseEENKUlvE_clEvENKUlvE0_clEvEUlffffE_St5arrayIPcLm5EEEEviT0_T1_)
        .other          _ZN2at6native29vectorized_elementwise_kernelILi4EZZZNS0_14glu_jvp_kernelERNS_18TensorIteratorBaseEENKUlvE_clEvENKUlvE0_clEvEUlffffE_St5arrayIPcLm5EEEEviT0_T1_,@"STO_CUDA_ENTRY STV_DEFAULT"
_ZN2at6native29vectorized_elementwise_kernelILi4EZZZNS0_14glu_jvp_kernelERNS_18TensorIteratorBaseEENKUlvE_clEvENKUlvE0_clEvEUlffffE_St5arrayIPcLm5EEEEviT0_T1_:
.text._ZN2at6native29vectorized_elementwise_kernelILi4EZZZNS0_14glu_jvp_kernelERNS_18TensorIteratorBaseEENKUlvE_clEvENKUlvE0_clEvEUlffffE_St5arrayIPcLm5EEEEviT0_T1_:
        /* <DEDUP_REMOVED lines=248> */
.L_x_4130:
[----:B------:R-:W-:-:S13]  /*0f80*/  ISETP.GE.U32.AND P0, PT, R3, R2, PT ;  /* 0x000000020300720c */ /* 0x000fda0003f06070 */
[----:B------:R-:W-:Y:S05]  /*0f90*/  @P0 BRA `(.L_x_4132) ;  /* 0x0000000000300947 */ /* 0x000fea0003800000 */
[----:B0-----:R-:W0:Y:S01]  /*0fa0*/  LDC.64 R4, c[0x0][0x388] ;  /* 0x0000e200ff047b82 */ /* 0x001e220000000a00 */
[----:B------:R-:W-:Y:S02]  /*0fb0*/  IADD3 R11, PT, PT, R0, R3, RZ ;  /* 0x00000003000b7210 */ /* 0x000fe40007ffe0ff */
[----:B------:R-:W-:-:S03]  /*0fc0*/  IADD3 R3, PT, PT, R3, 0x80, RZ ;  /* 0x0000008003037810 */ /* 0x000fc60007ffe0ff */
[----:B0-----:R-:W-:-:S05]  /*0fd0*/  IMAD.WIDE.U32 R4, R11, 0x4, R4 ;  /* 0x000000040b047825 */ /* 0x001fca00078e0004 */
[----:B------:R1:W-:Y:S02]  /*0fe0*/  STG.E desc[UR4][R4.64], R6 ;  /* 0x0000000604007986 */ /* 0x0003e4000c101904 */
.L_x_4131:
[----:B------:R-:W-:-:S13]  /*0ff0*/  ISETP.GE.U32.AND P0, PT, R3, R2, PT ;  /* 0x000000020300720c */ /* 0x000fda0003f06070 */
[----:B------:R-:W-:Y:S05]  /*1000*/  @P0 BRA `(.L_x_4133) ;  /* 0x0000000000340947 */ /* 0x000fea0003800000 */
[----:B01----:R-:W0:Y:S01]  /*1010*/  LDC.64 R4, c[0x0][0x388] ;  /* 0x0000e200ff047b82 */ /* 0x003e220000000a00 */
[----:B------:R-:W-:Y:S02]  /*1020*/  IADD3 R11, PT, PT, R0, R3, RZ ;  /* 0x00000003000b7210 */ /* 0x000fe40007ffe0ff */
[----:B------:R-:W-:-:S03]  /*1030*/  IADD3 R3, PT, PT, R3, 0x80, RZ ;  /* 0x0000008003037810 */ /* 0x000fc60007ffe0ff */
[----:B0-----:R-:W-:-:S05]  /*1040*/  IMAD.WIDE.U32 R4, R11, 0x4, R4 ;  /* 0x000000040b047825 */ /* 0x001fca00078e0004 */
[----:B------:R1:W-:Y:S02]  /*1050*/  STG.E desc[UR4][R4.64], R7 ;  /* 0x0000000704007986 */ /* 0x0003e4000c101904 */
.L_x_4132:
        /* <DEDUP_REMOVED lines=8> */
.L_x_4133:
[----:B------:R-:W-:Y:S05]  /*10e0*/  BSYNC.RELIABLE B1 ;  /* 0x0000000000017941 */ /* 0x000fea0003800100 */
.L_x_4129:
[----:B------:R-:W-:-:S13]  /*10f0*/  ISETP.GE.U32.AND P0, PT, R3, R2, PT ;  /* 0x000000020300720c */ /* 0x000fda0003f06070 */
[----:B012---:R-:W0:Y:S01]  /*1100*/  @!P0 LDC.64 R4, c[0x0][0x388] ;  /* 0x0000e200ff048b82 */ /* 0x007e220000000a00 */
[----:B------:R-:W-:Y:S02]  /*1110*/  @!P0 IADD3 R7, PT, PT, R0, R3, RZ ;  /* 0x0000000300078210 */ /* 0x000fe40007ffe0ff */
[----:B------:R-:W-:-:S03]  /*1120*/  @!P0 IADD3 R3, PT, PT, R3, 0x80, RZ ;  /* 0x0000008003038810 */ /* 0x000fc60007ffe0ff */
[----:B0-----:R-:W-:-:S05]  /*1130*/  @!P0 IMAD.WIDE.U32 R4, R7, 0x4, R4 ;  /* 0x0000000407048825 */ /* 0x001fca00078e0004 */
[----:B------:R2:W-:Y:S02]  /*1140*/  @!P0 STG.E desc[UR4][R4.64], R9 ;  /* 0x0000000904008986 */ /* 0x0005e4000c101904 */
.L_x_4134:
[----:B------:R-:W-:Y:S05]  /*1150*/  BSYNC.RECONVERGENT B0 ;  /* 0x0000000000007941 */ /* 0x000fea0003800200 */
.L_x_4128:
        /* <DEDUP_REMOVED lines=8> */
.L_x_4127:
[----:B------:R-:W0:Y:S01]  /*11e0*/  S2R R2, SR_TID.X ;  /* 0x0000000000027919 */ /* 0x000e220000002100 */
[----:B------:R-:W1:Y:S08]  /*11f0*/  LDC.64 R4, c[0x0][0x398] ;  /* 0x0000e600ff047b82 */ /* 0x000e700000000a00 */
[----:B------:R-:W2:Y:S08]  /*1200*/  LDC.64 R8, c[0x0][0x3a8] ;  /* 0x0000ea00ff087b82 */ /* 0x000eb00000000a00 */
[----:B------:R-:W3:Y:S01]  /*1210*/  LDC.64 R10, c[0x0][0x3a0] ;  /* 0x0000e800ff0a7b82 */ /* 0x000ee20000000a00 */
[----:B-1----:R-:W-:-:S04]  /*1220*/  IMAD.WIDE.U32 R4, R0, 0x4, R4 ;  /* 0x0000000400047825 */ /* 0x002fc800078e0004 */
[----:B0-----:R-:W-:-:S03]  /*1230*/  IMAD.WIDE.U32 R6, R2, 0x10, R4 ;  /* 0x0000001002067825 */ /* 0x001fc600078e0004 */
[----:B------:R-:W0:Y:S02]  /*1240*/  LDC.64 R4, c[0x0][0x390] ;  /* 0x0000e400ff047b82 */ /* 0x000e240000000a00 */
[----:B------:R-:W4:Y:S04]  /*1250*/  LDG.E.128 R28, desc[UR4][R6.64] ;  /* 0x00000004061c7981 */ /* 0x000f28000c1e1d00 */
[----:B------:R-:W5:Y:S01]  /*1260*/  LDG.E.128 R32, desc[UR4][R6.64+0x800] ;  /* 0x0008000406207981 */ /* 0x000f62000c1e1d00 */
[----:B--2---:R-:W-:-:S04]  /*1270*/  IMAD.WIDE.U32 R8, R0, 0x4, R8 ;  /* 0x0000000400087825 */ /* 0x004fc800078e0008 */
[----:B------:R-:W-:-:S04]  /*1280*/  IMAD.WIDE.U32 R40, R2, 0x10, R8 ;  /* 0x0000001002287825 */ /* 0x000fc800078e0008 */
[C---:B---3--:R-:W-:Y:S01]  /*1290*/  IMAD.WIDE.U32 R8, R0.reuse, 0x4, R10 ;  /* 0x0000000400087825 */ /* 0x048fe200078e000a */
[----:B------:R-:W2:Y:S03]  /*12a0*/  LDG.E.128 R16, desc[UR4][R40.64] ;  /* 0x0000000428107981 */ /* 0x000ea6000c1e1d00 */
[----:B0-----:R-:W-:-:S04]  /*12b0*/  IMAD.WIDE.U32 R4, R0, 0x4, R4 ;  /* 0x0000000400047825 */ /* 0x001fc800078e0004 */
[C---:B------:R-:W-:Y:S02]  /*12c0*/  IMAD.WIDE.U32 R36, R2.reuse, 0x10, R4 ;  /* 0x0000001002247825 */ /* 0x040fe400078e0004 */
[----:B------:R-:W3:Y:S02]  /*12d0*/  LDG.E.128 R4, desc[UR4][R40.64+0x800] ;  /* 0x0008000428047981 */ /* 0x000ee4000c1e1d00 */
[----:B------:R-:W-:Y:S02]  /*12e0*/  IMAD.WIDE.U32 R38, R2, 0x10, R8 ;  /* 0x0000001002267825 */ /* 0x000fe400078e0008 */
[----:B------:R-:W3:Y:S04]  /*12f0*/  LDG.E.128 R24, desc[UR4][R36.64] ;  /* 0x0000000424187981 */ /* 0x000ee8000c1e1d00 */
[----:B------:R-:W3:Y:S04]  /*1300*/  LDG.E.128 R20, desc[UR4][R38.64] ;  /* 0x0000000426147981 */ /* 0x000ee8000c1e1d00 */
[----:B------:R0:W3:Y:S04]  /*1310*/  LDG.E.128 R12, desc[UR4][R36.64+0x800] ;  /* 0x00080004240c7981 */ /* 0x0000e8000c1e1d00 */
[----:B------:R1:W3:Y:S01]  /*1320*/  LDG.E.128 R8, desc[UR4][R38.64+0x800] ;  /* 0x0008000426087981 */ /* 0x0002e2000c1e1d00 */
[----:B----4-:R-:W-:Y:S01]  /*1330*/  FMUL.FTZ R29, R29, -1.4426950216293334961 ;  /* 0xbfb8aa3b1d1d7820 */ /* 0x010fe20000410000 */
[----:B------:R-:W-:Y:S01]  /*1340*/  FMUL.FTZ R28, R28, -1.4426950216293334961 ;  /* 0xbfb8aa3b1c1c7820 */ /* 0x000fe20000410000 */
[----:B------:R-:W-:Y:S01]  /*1350*/  FMUL.FTZ R30, R30, -1.4426950216293334961 ;  /* 0xbfb8aa3b1e1e7820 */ /* 0x000fe20000410000 */
[----:B------:R-:W-:-:S03]  /*1360*/  FMUL.FTZ R31, R31, -1.4426950216293334961 ;  /* 0xbfb8aa3b1f1f7820 */ /* 0x000fc60000410000 */
[----:B------:R-:W4:Y:S01]  /*1370*/  MUFU.EX2 R29, R29 ;  /* 0x0000001d001d7308 */ /* 0x000f220000000800 */
[----:B-----5:R-:W-:-:S03]  /*1380*/  FMUL.FTZ R32, R32, -1.4426950216293334961 ;  /* 0xbfb8aa3b20207820 */ /* 0x020fc60000410000 */
[----:B------:R-:W5:Y:S01]  /*1390*/  MUFU.EX2 R28, R28 ;  /* 0x0000001c001c7308 */ /* 0x000f620000000800 */
[----:B------:R-:W-:Y:S01]  /*13a0*/  FMUL.FTZ R3, R33, -1.4426950216293334961 ;  /* 0xbfb8aa3b21037820 */ /* 0x000fe20000410000 */
[----:B0-----:R-:W-:Y:S02]  /*13b0*/  FMUL.FTZ R37, R34, -1.4426950216293334961 ;  /* 0xbfb8aa3b22257820 */ /* 0x001fe40000410000 */
[----:B------:R-:W0:Y:S01]  /*13c0*/  MUFU.EX2 R30, R30 ;  /* 0x0000001e001e7308 */ /* 0x000e220000000800 */
[----:B-1----:R-:W-:-:S03]  /*13d0*/  FMUL.FTZ R38, R35, -1.4426950216293334961 ;  /* 0xbfb8aa3b23267820 */ /* 0x002fc60000410000 */
[----:B------:R-:W1:Y:S04]  /*13e0*/  MUFU.EX2 R31, R31 ;  /* 0x0000001f001f7308 */ /* 0x000e680000000800 */
[----:B------:R-:W2:Y:S04]  /*13f0*/  MUFU.EX2 R32, R32 ;  /* 0x0000002000207308 */ /* 0x000ea80000000800 */
[----:B------:R-:W2:Y:S01]  /*1400*/  MUFU.EX2 R3, R3 ;  /* 0x0000000300037308 */ /* 0x000ea20000000800 */
[----:B----4-:R-:W-:-:S03]  /*1410*/  FADD.FTZ R34, R29, 1 ;  /* 0x3f8000001d227421 */ /* 0x010fc60000010000 */
[----:B------:R-:W4:Y:S01]  /*1420*/  MUFU.EX2 R37, R37 ;  /* 0x0000002500257308 */ /* 0x000f220000000800 */
[----:B-----5:R-:W-:-:S03]  /*1430*/  FADD.FTZ R28, R28, 1 ;  /* 0x3f8000001c1c7421 */ /* 0x020fc60000010000 */
[----:B------:R-:W5:Y:S01]  /*1440*/  MUFU.EX2 R38, R38 ;  /* 0x0000002600267308 */ /* 0x000f620000000800 */
[----:B0-----:R-:W-:-:S03]  /*1450*/  FADD.FTZ R30, R30, 1 ;  /* 0x3f8000001e1e7421 */ /* 0x001fc60000010000 */
[----:B------:R0:W5:Y:S01]  /*1460*/  MUFU.RCP R33, R28 ;  /* 0x0000001c00217308 */ /* 0x0001620000001000 */
[----:B-1----:R-:W-:Y:S01]  /*1470*/  FADD.FTZ R36, R31, 1 ;  /* 0x3f8000001f247421 */ /* 0x002fe20000010000 */
[----:B--2---:R-:W-:Y:S01]  /*1480*/  FADD.FTZ R31, R32, 1 ;  /* 0x3f800000201f7421 */ /* 0x004fe20000010000 */
[----:B------:R-:W-:-:S05]  /*1490*/  FADD.FTZ R32, R3, 1 ;  /* 0x3f80000003207421 */ /* 0x000fca0000010000 */
[----:B------:R-:W1:Y:S01]  /*14a0*/  MUFU.RCP R34, R34 ;  /* 0x0000002200227308 */ /* 0x000e620000001000 */
[----:B0-----:R-:W0:Y:S01]  /*14b0*/  LDC.64 R28, c[0x0][0x388] ;  /* 0x0000e200ff1c7b82 */ /* 0x001e220000000a00 */
[----:B----4-:R-:W-:-:S06]  /*14c0*/  FADD.FTZ R3, R37, 1 ;  /* 0x3f80000025037421 */ /* 0x010fcc0000010000 */
[----:B------:R-:W2:Y:S01]  /*14d0*/  MUFU.RCP R35, R30 ;  /* 0x0000001e00237308 */ /* 0x000ea20000001000 */
[----:B-----5:R-:W-:-:S07]  /*14e0*/  FADD.FTZ R38, R38, 1 ;  /* 0x3f80000026267421 */ /* 0x020fce0000010000 */
[----:B------:R-:W-:Y:S01]  /*14f0*/  MUFU.RCP R31, R31 ;  /* 0x0000001f001f7308 */ /* 0x000fe20000001000 */
[----:B------:R-:W-:-:S07]  /*1500*/  FFMA.FTZ R37, -R16, R33, R16 ;  /* 0x0000002110257223 */ /* 0x000fce0000010110 */
[----:B------:R-:W4:Y:S01]  /*1510*/  MUFU.RCP R32, R32 ;  /* 0x0000002000207308 */ /* 0x000f220000001000 */
[----:B-1----:R-:W-:-:S07]  /*1520*/  FFMA.FTZ R16, -R17, R34, R17 ;  /* 0x0000002211107223 */ /* 0x002fce0000010111 */
[----:B------:R-:W1:Y:S08]  /*1530*/  MUFU.RCP R36, R36 ;  /* 0x0000002400247308 */ /* 0x000e700000001000 */
[----:B------:R-:W5:Y:S08]  /*1540*/  MUFU.RCP R3, R3 ;  /* 0x0000000300037308 */ /* 0x000f700000001000 */
[----:B------:R-:W5:Y:S01]  /*1550*/  MUFU.RCP R30, R38 ;  /* 0x00000026001e7308 */ /* 0x000f620000001000 */
[----:B--2---:R-:W-:-:S04]  /*1560*/  FFMA.FTZ R17, -R18, R35, R18 ;  /* 0x0000002312117223 */ /* 0x004fc80000010112 */
[----:B---3--:R-:W-:Y:S01]  /*1570*/  FMUL.FTZ R17, R26, R17 ;  /* 0x000000111a117220 */ /* 0x008fe20000410000 */
[----:B0-----:R-:W-:-:S04]  /*1580*/  IMAD.WIDE.U32 R28, R0, 0x4, R28 ;  /* 0x00000004001c7825 */ /* 0x001fc800078e001c */
[----:B----4-:R-:W-:Y:S01]  /*1590*/  FFMA.FTZ R0, -R5, R32, R5 ;  /* 0x0000002005007223 */ /* 0x010fe20000010105 */
[----:B------:R-:W-:Y:S01]  /*15a0*/  FFMA.FTZ R22, R22, R35, R17 ;  /* 0x0000002316167223 */ /* 0x000fe20000010011 */
[----:B------:R-:W-:Y:S01]  /*15b0*/  FFMA.FTZ R17, -R4, R31, R4 ;  /* 0x0000001f04117223 */ /* 0x000fe20000010104 */
[----:B-1----:R-:W-:Y:S01]  /*15c0*/  FFMA.FTZ R18, -R19, R36, R19 ;  /* 0x0000002413127223 */ /* 0x002fe20000010113 */
[----:B-----5:R-:W-:Y:S01]  /*15d0*/  FFMA.FTZ R5, -R6, R3, R6 ;  /* 0x0000000306057223 */ /* 0x020fe20000010106 */
[----:B------:R-:W-:Y:S01]  /*15e0*/  FMUL.FTZ R37, R24, R37 ;  /* 0x0000002518257220 */ /* 0x000fe20000410000 */
[----:B------:R-:W-:Y:S01]  /*15f0*/  FMUL.FTZ R16, R25, R16 ;  /* 0x0000001019107220 */ /* 0x000fe20000410000 */
[----:B------:R-:W-:Y:S01]  /*1600*/  FFMA.FTZ R4, -R7, R30, R7 ;  /* 0x0000001e07047223 */ /* 0x000fe20000010107 */
[----:B------:R-:W-:Y:S01]  /*1610*/  FMUL.FTZ R18, R27, R18 ;  /* 0x000000121b127220 */ /* 0x000fe20000410000 */
[----:B------:R-:W-:Y:S01]  /*1620*/  FMUL.FTZ R17, R12, R17 ;  /* 0x000000110c117220 */ /* 0x000fe20000410000 */
[----:B------:R-:W-:Y:S01]  /*1630*/  FMUL.FTZ R0, R13, R0 ;  /* 0x000000000d007220 */ /* 0x000fe20000410000 */
[----:B------:R-:W-:Y:S01]  /*1640*/  FMUL.FTZ R5, R14, R5 ;  /* 0x000000050e057220 */ /* 0x000fe20000410000 */
[----:B------:R-:W-:Y:S01]  /*1650*/  FMUL.FTZ R4, R15, R4 ;  /* 0x000000040f047220 */ /* 0x000fe20000410000 */
        /* <DEDUP_REMOVED lines=8> */
[----:B------:R-:W-:Y:S04]  /*16e0*/  STG.E.128 desc[UR4][R28.64], R20 ;  /* 0x000000141c007986 */ /* 0x000fe8000c101d04 */
[----:B------:R-:W-:Y:S01]  /*16f0*/  STG.E.128 desc[UR4][R28.64+0x800], R8 ;  /* 0x000800081c007986 */ /* 0x000fe2000c101d04 */
[----:B------:R-:W-:Y:S05]  /*1700*/  EXIT ;  /* 0x000000000000794d */ /* 0x000fea0003800000 */
.L_x_4135:
        /* <DEDUP_REMOVED lines=15> */
.L_x_9258:


//--------------------- .text._ZN2at6native29vectorized_elementwise_kernelILi8EZZZNS0_14glu_jvp_kernelERNS_18TensorIteratorBaseEENKUlvE_clEvENKUlvE0_clEvEUlffffE_St5arrayIPcLm5EEEEviT0_T1_ --------------------------
	.section	.text._ZN2at6native29vectorized_elementwise_kernelILi8EZZZNS0_14glu_jvp_kernelERNS_18TensorIteratorBaseEENKUlvE_clEvENKUlvE0_clEvEUlffffE_St5arrayIPcLm5EEEEviT0_T1_,"ax",@progbits
	.align	128
        .global         _ZN2at6native29vectorized_elementwise_kernelILi8EZZZNS0_14glu_jvp_kernelERNS_18TensorIteratorBaseEENKUlvE_clEvENKUlvE0_clEvEUlffffE_St5arrayIPcLm5EEEEviT0_T1_
        .type           _ZN2at6native29vectorized_elementwise_kernelILi8EZZZNS0_14glu_jvp_kernelERNS_18TensorIteratorBaseEENKUlvE_clEvENKUlvE0_clEvEUlffffE_St5arrayIPcLm5EEEEviT0_T1_,@function
        .size           _ZN2at6native29vectorized_elementwise_kernelILi8EZZZNS0_14glu_jvp_kernelERNS_18TensorIteratorBaseEENKUlvE_clEvENKUlvE0_clEvEUlffffE_St5arrayIPcLm5EEEEviT0_T1_,(.L_x_9259 - _ZN2at6native29vectorized_elementwise_kernelILi8EZZZNS0_14glu_jvp_kernelERNS_18TensorIteratorBaseEENKUlvE_clEvENKUlvE0_clEvEUlffffE_St5arrayIPcLm5EEEEviT0_T1_)
        .other          _ZN2at6native29vectorized_elementwise_kernelILi8EZZZNS0_14glu_jvp_kernelERNS_18TensorIteratorBaseEENKUlvE_clEvENKUlvE0_clEvEUlffffE_St5arrayIPcLm5EEEEviT0_T1_,@"STO_CUDA_ENTRY STV_DEFAULT"
_ZN2at6native29vectorized_elementwise_kernelILi8EZZZNS0_14glu_jvp_kernelERNS_18TensorIteratorBaseEENKUlvE_clEvENKUlvE0_clEvEUlffffE_St5arrayIPcLm5EEEEviT0_T1_:
.text._ZN2at6native29vectorized_elementwise_kernelILi8EZZZNS0_14glu_jvp_kernelERNS_18TensorIteratorBaseEENKUlvE_clEvENKUlvE0_clEvEUlffffE_St5arrayIPcLm5EEEEviT0_T1_:
[----:B------:R-:W-:Y:S01]  /*0000*/  LDC R1, c[0x0][0x37c] ;  /* 0x0000df00ff017b82 */ /* 0x000fe20000000800 */
[----:B------:R-:W-:Y:S05]  /*0010*/  EXIT ;  /* 0x000000000000794d */ /* 0x000fea0003800000 */
.L_x_4136:
        /* <DEDUP_REMOVED lines=14> */
.L_x_9259:


//--------------------- .text._ZN2at6native18elementwise_kernelILi128ELi4EZNS0_15gpu_kernel_implIZZZNS0_14glu_jvp_kernelERNS_18TensorIteratorBaseEENKUlvE_clEvENKUlvE_clEvEUlddddE_EEvS4_RKT_EUliE_EEviT1_ --------------------------
	.section	.text._ZN2at6native18elementwise_kernelILi128ELi4EZNS0_15gpu_kernel_implIZZZNS0_14glu_jvp_kernelERNS_18TensorIteratorBaseEENKUlvE_clEvENKUlvE_clEvEUlddddE_EEvS4_RKT_EUliE_EEviT1_,"ax",@progbits
	.align	128
        .global         _ZN2at6native18elementwise_kernelILi128ELi4EZNS0_15gpu_kernel_implIZZZNS0_14glu_jvp_kernelERNS_18TensorIteratorBaseEENKUlvE_clEvENKUlvE_clEvEUlddddE_EEvS4_RKT_EUliE_EEviT1_
        .type           _ZN2at6native18elementwise_kernelILi128ELi4EZNS0_15gpu_kernel_implIZZZNS0_14glu_jvp_kernelERNS_18TensorIteratorBaseEENKUlvE_clEvENKUlvE_clEvEUlddddE_EEvS4_RKT_EUliE_EEviT1_,@function
        .size           _ZN2at6native18elementwise_kernelILi128ELi4EZNS0_15gpu_kernel_implIZZZNS0_14glu_jvp_kernelERNS_18TensorIteratorBaseEENKUlvE_clEvENKUlvE_clEvEUlddddE_EEvS4_RKT_EUliE_EEviT1_,(.L_x_9226 - _ZN2at6native18elementwise_kernelILi128ELi4EZNS0_15gpu_kernel_implIZZZNS0_14glu_jvp_kernelERNS_18TensorIteratorBaseEENKUlvE_clEvENKUlvE_clEvEUlddddE_EEvS4_RKT_EUliE_EEviT1_)
        .other          _ZN2at6native18elementwise_kernelILi128ELi4EZNS0_15gpu_kernel_implIZZZNS0_14glu_jvp_kernelERNS_18TensorIteratorBaseEENKUlvE_clEvENKUlvE_clEvEUlddddE_EEvS4_RKT_EUliE_EEviT1_,@"STO_CUDA_ENTRY STV_DEFAULT"
_ZN2at6native18elementwise_kernelILi128ELi4EZNS0_15gpu_kernel_implIZZZNS0_14glu_jvp_kernelERNS_18TensorIteratorBaseEENKUlvE_clEvENKUlvE_clEvEUlddddE_EEvS4_RKT_EUliE_EEviT1_:
.text._ZN2at6native18elementwise_kernelILi128ELi4EZNS0_15gpu_kernel_implIZZZNS0_14glu_jvp_kernelERNS_18TensorIteratorBaseEENKUlvE_clEvENKUlvE_clEvEUlddddE_EEvS4_RKT_EUliE_EEviT1_:
        /* <DEDUP_REMOVED lines=21> */
[----:B------:R-:W-:Y:S02]  /*0150*/  HFMA2 R2, -RZ, RZ, 0, 0 ;  /* 0x00000000ff027431 */ /* 0x000fe400000001ff */
[----:B------:R-:W-:Y:S01]  /*0160*/  IMAD.MOV.U32 R24, RZ, RZ, RZ ;  /* 0x000000ffff187224 */ /* 0x000fe200078e00ff */
[----:B------:R-:W-:Y:S01]  /*0170*/  CS2R R16, SRZ ;  /* 0x0000000000107805 */ /* 0x000fe2000001ff00 */
        /* <DEDUP_REMOVED lines=20> */
[----:B------:R-:W-:Y:S01]  /*02c0*/  MOV R4, RZ ;  /* 0x000000ff00047202 */ /* 0x000fe20000000f00 */
        /* <DEDUP_REMOVED lines=21> */
[----:B------:R-:W-:-:S04]  /*0420*/  SHF.R.U32.HI R5, RZ, UR5, R4 ;  /* 0x00000005ff057c19 */ /* 0x000fc80008011604 */
[----:B------:R-:W-:-:S05]  /*0430*/  IADD3 R3, PT, PT, -R5, RZ, RZ ;  /* 0x000000ff05037210 */ /* 0x000fca0007ffe1ff */
        /* <DEDUP_REMOVED lines=48> */
[----:B--2---:R-:W-:-:S04]  /*0740*/  SHF.R.U32.HI R7, RZ, UR4, R6 ;  /* 0x00000004ff077c19 */ /* 0x004fc80008011606 */
[----:B------:R-:W-:-:S05]  /*0750*/  IADD3 R3, PT, PT, -R7, RZ, RZ ;  /* 0x000000ff07037210 */ /* 0x000fca0007ffe1ff */
        /* <DEDUP_REMOVED lines=24> */
[----:B------:R-:W-:Y:S01]  /*08e0*/  MOV R4, RZ ;  /* 0x000000ff00047202 */ /* 0x000fe20000000f00 */
        /* <DEDUP_REMOVED lines=49> */
[----:B------:R-:W-:Y:S01]  /*0c00*/  HFMA2 R6, -RZ, RZ, 0, 0 ;  /* 0x00000000ff067431 */ /* 0x000fe200000001ff */
        /* <DEDUP_REMOVED lines=22> */
[----:B--2---:R-:W-:-:S04]  /*0d70*/  SHF.R.U32.HI R7, RZ, UR4, R6 ;  /* 0x00000004ff077c19 */ /* 0x004fc80008011606 */
[----:B------:R-:W-:-:S05]  /*0d80*/  IADD3 R3, PT, PT, -R7, RZ, RZ ;  /* 0x000000ff07037210 */ /* 0x000fca0007ffe1ff */
        /* <DEDUP_REMOVED lines=220> */
.L_x_4139:
        /* <DEDUP_REMOVED lines=16> */
[----:B--2---:R0:W2:Y:S02]  /*1c50*/  I2F.F64.S16 R22, R4 ;  /* 0x0000000400167312 */ /* 0x0040a40000101c00 */
[----:B0-2---:R-:W-:Y:S05]  /*1c60*/  BRA `(.L_x_4146) ;  /* 0x0000000c00707947 */ /* 0x005fea0003800000 */
.L_x_4144:
[----:B------:R-:W2:Y:S02]  /*1c70*/  LDG.E.U8 R4, desc[UR36][R4.64] ;  /* 0x0000002404047981 */ /* 0x000ea4000c1e1100 */
[----:B--2---:R0:W2:Y:S02]  /*1c80*/  I2F.F64.U16 R22, R4 ;  /* 0x0000000400167312 */ /* 0x0040a40000101800 */
[----:B0-2---:R-:W-:Y:S05]  /*1c90*/  BRA `(.L_x_4146) ;  /* 0x0000000c00647947 */ /* 0x005fea0003800000 */
.L_x_4143:
[----:B------:R-:W-:-:S09]  /*1ca0*/  UISETP.NE.AND UP0, UPT, UR4, 0x2, UPT ;  /* 0x000000020400788c */ /* 0x000fd2000bf05270 */
[----:B------:R-:W-:Y:S05]  /*1cb0*/  BRA.U !UP0, `(.L_x_4147) ;  /* 0x0000000108287547 */ /* 0x000fea000b800000 */
[----:B------:R-:W-:-:S09]  /*1cc0*/  UISETP.NE.AND UP0, UPT, UR4, 0x3, UPT ;  /* 0x000000030400788c */ /* 0x000fd2000bf05270 */
[----:B------:R-:W-:Y:S05]  /*1cd0*/  BRA.U !UP0, `(.L_x_4148) ;  /* 0x0000000108147547 */ /* 0x000fea000b800000 */
[----:B------:R-:W-:-:S09]  /*1ce0*/  UISETP.NE.AND UP0, UPT, UR4, 0x4, UPT ;  /* 0x000000040400788c */ /* 0x000fd2000bf05270 */
[----:B------:R-:W-:Y:S05]  /*1cf0*/  BRA.U UP0, `(.L_x_4145) ;  /* 0x0000000900c07547 */ /* 0x000fea000b800000 */
[----:B------:R-:W2:Y:S02]  /*1d00*/  LDG.E.64 R22, desc[UR36][R4.64] ;  /* 0x0000002404167981 */ /* 0x000ea4000c1e1b00 */
[----:B--2---:R-:W0:Y:S02]  /*1d10*/  I2F.F64.S64 R22, R22 ;  /* 0x0000001600167312 */ /* 0x004e240000301c00 */
[----:B0-----:R-:W-:Y:S05]  /*1d20*/  BRA `(.L_x_4146) ;  /* 0x0000000c00407947 */ /* 0x001fea0003800000 */
.L_x_4148:
[----:B------:R-:W2:Y:S02]  /*1d30*/  LDG.E R4, desc[UR36][R4.64] ;  /* 0x0000002404047981 */ /* 0x000ea4000c1e1900 */
[----:B--2---:R0:W2:Y:S02]  /*1d40*/  I2F.F64 R22, R4 ;  /* 0x0000000400167312 */ /* 0x0040a40000201c00 */
[----:B0-2---:R-:W-:Y:S05]  /*1d50*/  BRA `(.L_x_4146) ;  /* 0x0000000c00347947 */ /* 0x005fea0003800000 */
.L_x_4147:
[----:B------:R-:W2:Y:S02]  /*1d60*/  LDG.E.U16 R4, desc[UR36][R4.64] ;  /* 0x0000002404047981 */ /* 0x000ea4000c1e1500 */
[----:B--2---:R0:W2:Y:S02]  /*1d70*/  I2F.F64.S16 R22, R4 ;  /* 0x0000000400167312 */ /* 0x0040a40000101c00 */
[----:B0-2---:R-:W-:Y:S05]  /*1d80*/  BRA `(.L_x_4146) ;  /* 0x0000000c00287947 */ /* 0x005fea0003800000 */
.L_x_4142:
[----:B------:R-:W-:-:S09]  /*1d90*/  UISETP.GT.AND UP0, UPT, UR4, 0x6, UPT ;  /* 0x000000060400788c */ /* 0x000fd2000bf04270 */
[----:B------:R-:W-:Y:S05]  /*1da0*/  BRA.U UP0, `(.L_x_4149) ;  /* 0x0000000100347547 */ /* 0x000fea000b800000 */
[----:B------:R-:W-:-:S09]  /*1db0*/  UISETP.NE.AND UP0, UPT, UR4, 0x5, UPT ;  /* 0x000000050400788c */ /* 0x000fd2000bf05270 */
[----:B------:R-:W-:Y:S05]  /*1dc0*/  BRA.U !UP0, `(.L_x_4150) ;  /* 0x0000000108187547 */ /* 0x000fea000b800000 */
[----:B------:R-:W-:-:S09]  /*1dd0*/  UISETP.NE.AND UP0, UPT, UR4, 0x6, UPT ;  /* 0x000000060400788c */ /* 0x000fd2000bf05270 */
[----:B------:R-:W-:Y:S05]  /*1de0*/  BRA.U UP0, `(.L_x_4145) ;  /* 0x0000000900847547 */ /* 0x000fea000b800000 */
[----:B------:R-:W2:Y:S02]  /*1df0*/  LDG.E R22, desc[UR36][R4.64] ;  /* 0x0000002404167981 */ /* 0x000ea4000c1e1900 */
[----:B--2---:R-:W-:-:S06]  /*1e00*/  FMUL.FTZ R22, R22, 1 ;  /* 0x3f80000016167820 */ /* 0x004fcc0000410000 */
[----:B------:R-:W4:Y:S02]  /*1e10*/  F2F.F64.F32 R22, R22 ;  /* 0x0000001600167310 */ /* 0x000f240000201800 */
[----:B----4-:R-:W-:Y:S05]  /*1e20*/  BRA `(.L_x_4146) ;  /* 0x0000000c00007947 */ /* 0x010fea0003800000 */
.L_x_4150:
[----:B------:R-:W2:Y:S02]  /*1e30*/  LDG.E.U16 R0, desc[UR36][R4.64] ;  /* 0x0000002404007981 */ /* 0x000ea4000c1e1500 */
[----:B--2---:R-:W-:-:S05]  /*1e40*/  HADD2.F32 R0, -RZ, R0.H0_H0 ;  /* 0x20000000ff007230 */ /* 0x004fca0000004100 */
[----:B------:R-:W-:-:S04]  /*1e50*/  FMUL.FTZ R0, R0, 1 ;  /* 0x3f80000000007820 */ /* 0x000fc80000410000 */
[----:B------:R4:W0:Y:S02]  /*1e60*/  F2F.F64.F32 R22, R0 ;  /* 0x0000000000167310 */ /* 0x0008240000201800 */
[----:B0---4-:R-:W-:Y:S05]  /*1e70*/  BRA `(.L_x_4146) ;  /* 0x0000000800ec7947 */ /* 0x011fea0003800000 */
.L_x_4149:
[----:B------:R-:W-:-:S09]  /*1e80*/  UISETP.NE.AND UP0, UPT, UR4, 0x7, UPT ;  /* 0x000000070400788c */ /* 0x000fd2000bf05270 */
[----:B------:R-:W-:Y:S05]  /*1e90*/  BRA.U !UP0, `(.L_x_4151) ;  /* 0x0000000108347547 */ /* 0x000fea000b800000 */
[----:B------:R-:W-:-:S09]  /*1ea0*/  UISETP.NE.AND UP0, UPT, UR4, 0x8, UPT ;  /* 0x000000080400788c */ /* 0x000fd2000bf05270 */
[----:B------:R-:W-:Y:S05]  /*1eb0*/  BRA.U !UP0, `(.L_x_4152) ;  /* 0x0000000108187547 */ /* 0x000fea000b800000 */
[----:B------:R-:W-:-:S09]  /*1ec0*/  UISETP.NE.AND UP0, UPT, UR4, 0x9, UPT ;  /* 0x000000090400788c */ /* 0x000fd2000bf05270 */
[----:B------:R-:W-:Y:S05]  /*1ed0*/  BRA.U UP0, `(.L_x_4145) ;  /* 0x0000000900487547 */ /* 0x000fea000b800000 */
[----:B------:R-:W2:Y:S02]  /*1ee0*/  LDG.E R4, desc[UR36][R4.64] ;  /* 0x0000002404047981 */ /* 0x000ea4000c1e1900 */
[----:B--2---:R-:W-:-:S06]  /*1ef0*/  FMUL.FTZ R22, R4, 1 ;  /* 0x3f80000004167820 */ /* 0x004fcc0000410000 */
[----:B------:R-:W0:Y:S02]  /*1f00*/  F2F.F64.F32 R22, R22 ;  /* 0x0000001600167310 */ /* 0x000e240000201800 */
[----:B0-----:R-:W-:Y:S05]  /*1f10*/  BRA `(.L_x_4146) ;  /* 0x0000000800c47947 */ /* 0x001fea0003800000 */
.L_x_4152:
[----:B------:R-:W2:Y:S02]  /*1f20*/  LDG.E.U16 R4, desc[UR36][R4.64] ;  /* 0x0000002404047981 */ /* 0x000ea4000c1e1500 */
[----:B--2---:R-:W-:-:S05]  /*1f30*/  HADD2.F32 R0, -RZ, R4.H0_H0 ;  /* 0x20000004ff007230 */ /* 0x004fca0000004100 */
[----:B------:R-:W-:-:S04]  /*1f40*/  FMUL.FTZ R0, R0, 1 ;  /* 0x3f80000000007820 */ /* 0x000fc80000410000 */
[----:B------:R0:W2:Y:S02]  /*1f50*/  F2F.F64.F32 R22, R0 ;  /* 0x0000000000167310 */ /* 0x0000a40000201800 */
[----:B0-2---:R-:W-:Y:S05]  /*1f60*/  BRA `(.L_x_4146) ;  /* 0x0000000800b07947 */ /* 0x005fea0003800000 */
.L_x_4151:
[----:B------:R4:W5:Y:S01]  /*1f70*/  LDG.E.64 R22, desc[UR36][R4.64] ;  /* 0x0000002404167981 */ /* 0x000962000c1e1b00 */
[----:B------:R-:W-:Y:S05]  /*1f80*/  BRA `(.L_x_4146) ;  /* 0x0000000800a87947 */ /* 0x000fea0003800000 */
.L_x_4141:
        /* <DEDUP_REMOVED lines=8> */
[----:B------:R-:W2:Y:S01]  /*2010*/  LDG.E.U8 R4, desc[UR36][R4.64] ;  /* 0x0000002404047981 */ /* 0x000ea2000c1e1100 */
[----:B------:R-:W-:Y:S01]  /*2020*/  IMAD.MOV.U32 R22, RZ, RZ, RZ ;  /* 0x000000ffff167224 */ /* 0x000fe200078e00ff */
[----:B--2---:R-:W-:-:S04]  /*2030*/  ISETP.NE.AND P0, PT, R4, RZ, PT ;  /* 0x000000ff0400720c */ /* 0x004fc80003f05270 */
[----:B------:R-:W-:Y:S01]  /*2040*/  FSEL R23, RZ, 1.875, !P0 ;  /* 0x3ff00000ff177808 */ /* 0x000fe20004000000 */
[----:B------:R-:W-:Y:S08]  /*2050*/  BRA `(.L_x_4146) ;  /* 0x0000000800747947 */ /* 0x000ff00003800000 */
.L_x_4155:
[----:B------:R3:W5:Y:S01]  /*2060*/  LDG.E.64 R22, desc[UR36][R4.64] ;  /* 0x0000002404167981 */ /* 0x000762000c1e1b00 */
[----:B------:R-:W-:Y:S05]  /*2070*/  BRA `(.L_x_4146) ;  /* 0x00000008006c7947 */ /* 0x000fea0003800000 */
.L_x_4154:
        /* <DEDUP_REMOVED lines=14> */
[----:B------:R-:W-:-:S05]  /*2160*/  VIADD R6, R6, 0xfffffffc ;  /* 0xfffffffc06067836 */ /* 0x000fca0000000000 */
[C---:B------:R-:W-:Y:S02]  /*2170*/  SHF.L.U32 R7, R3.reuse, R6, RZ ;  /* 0x0000000603077219 */ /* 0x040fe400000006ff */
[----:B------:R-:W-:Y:S01]  /*2180*/  SHF.L.U32 R8, R6, 0x17, RZ ;  /* 0x0000001706087819 */ /* 0x000fe200000006ff */
[----:B------:R-:W-:-:S03]  /*2190*/  VIADD R6, R3, 0x1000000 ;  /* 0x0100000003067836 */ /* 0x000fc60000000000 */
[----:B------:R-:W-:Y:S02]  /*21a0*/  LEA.HI R7, R7, -R8, RZ, 0x1c ;  /* 0x8000000807077211 */ /* 0x000fe400078fe0ff */
[----:B------:R-:W-:-:S03]  /*21b0*/  SHF.R.S32.HI R6, RZ, 0x8, R6 ;  /* 0x00000008ff067819 */ /* 0x000fc60000011406 */
[----:B------:R-:W-:-:S05]  /*21c0*/  VIADD R7, R7, 0x3c000000 ;  /* 0x3c00000007077836 */ /* 0x000fca0000000000 */
[----:B------:R-:W-:-:S04]  /*21d0*/  LOP3.LUT R6, R7, 0x7f800000, R6, 0xf8, !PT ;  /* 0x7f80000007067812 */ /* 0x000fc800078ef806 */
[----:B------:R-:W-:-:S04]  /*21e0*/  SEL R3, R6, RZ, P0 ;  /* 0x000000ff06037207 */ /* 0x000fc80000000000 */
[----:B------:R-:W-:-:S05]  /*21f0*/  LOP3.LUT R3, R3, 0x80000000, R0, 0xf8, !PT ;  /* 0x8000000003037812 */ /* 0x000fca00078ef800 */
[----:B------:R-:W-:-:S04]  /*2200*/  FMUL.FTZ R3, R3, 1 ;  /* 0x3f80000003037820 */ /* 0x000fc80000410000 */
[----:B------:R3:W4:Y:S02]  /*2210*/  F2F.F64.F32 R22, R3 ;  /* 0x0000000300167310 */ /* 0x0007240000201800 */
[----:B---34-:R-:W-:Y:S05]  /*2220*/  BRA `(.L_x_4146) ;  /* 0x0000000800007947 */ /* 0x018fea0003800000 */
.L_x_4157:
[----:B------:R-:W2:Y:S02]  /*2230*/  LDG.E.U8 R4, desc[UR36][R4.64] ;  /* 0x0000002404047981 */ /* 0x000ea4000c1e1100 */
[C---:B--2---:R-:W-:Y:S01]  /*2240*/  SHF.L.U32 R3, R4.reuse, 0x19, RZ ;  /* 0x0000001904037819 */ /* 0x044fe200000006ff */
        /* <DEDUP_REMOVED lines=9> */
[----:B------:R-:W-:-:S05]  /*22e0*/  LOP3.LUT R0, R0, 0x80000000, R3, 0xf8, !PT ;  /* 0x8000000000007812 */ /* 0x000fca00078ef803 */
[----:B------:R-:W-:-:S04]  /*22f0*/  FMUL.FTZ R0, R0, 1 ;  /* 0x3f80000000007820 */ /* 0x000fc80000410000 */
[----:B------:R3:W4:Y:S02]  /*2300*/  F2F.F64.F32 R22, R0 ;  /* 0x0000000000167310 */ /* 0x0007240000201800 */
[----:B---34-:R-:W-:Y:S05]  /*2310*/  BRA `(.L_x_4146) ;  /* 0x0000000400c47947 */ /* 0x018fea0003800000 */
.L_x_4156:
[----:B------:R-:W2:Y:S02]  /*2320*/  LDG.E.U16 R0, desc[UR36][R4.64] ;  /* 0x0000002404007981 */ /* 0x000ea4000c1e1500 */
[----:B--2---:R-:W-:-:S05]  /*2330*/  SHF.L.U32 R0, R0, 0x10, RZ ;  /* 0x0000001000007819 */ /* 0x004fca00000006ff */
[----:B------:R-:W-:-:S04]  /*2340*/  FMUL.FTZ R0, R0, 1 ;  /* 0x3f80000000007820 */ /* 0x000fc80000410000 */
[----:B------:R3:W4:Y:S02]  /*2350*/  F2F.F64.F32 R22, R0 ;  /* 0x0000000000167310 */ /* 0x0007240000201800 */
[----:B---34-:R-:W-:Y:S05]  /*2360*/  BRA `(.L_x_4146) ;  /* 0x0000000400b07947 */ /* 0x018fea0003800000 */
.L_x_4153:
        /* <DEDUP_REMOVED lines=9> */
[----:B--2---:R3:W4:Y:S02]  /*2400*/  I2F.F64.U16 R22, R4 ;  /* 0x0000000400167312 */ /* 0x0047240000101800 */
[----:B---34-:R-:W-:Y:S05]  /*2410*/  BRA `(.L_x_4146) ;  /* 0x0000000400847947 */ /* 0x018fea0003800000 */
.L_x_4160:
[----:B------:R-:W2:Y:S01]  /*2420*/  LDG.E.U8 R4, desc[UR36][R4.64] ;  /* 0x0000002404047981 */ /* 0x000ea2000c1e1100 */
[----:B------:R-:W-:Y:S02]  /*2430*/  CS2R R22, SRZ ;  /* 0x0000000000167805 */ /* 0x000fe4000001ff00 */
[----:B--2---:R-:W-:-:S13]  /*2440*/  ISETP.NE.AND P0, PT, R4, RZ, PT ;  /* 0x000000ff0400720c */ /* 0x004fda0003f05270 */
[----:B------:R-:W-:Y:S05]  /*2450*/  @!P0 BRA `(.L_x_4146) ;  /* 0x0000000400748947 */ /* 0x000fea0003800000 */
[----:B------:R-:W-:-:S13]  /*2460*/  ISETP.NE.AND P0, PT, R4, 0x80, PT ;  /* 0x000000800400780c */ /* 0x000fda0003f05270 */
[----:B------:R-:W-:Y:S02]  /*2470*/  @!P0 IMAD.MOV.U32 R22, RZ, RZ, 0x20000000 ;  /* 0x20000000ff168424 */ /* 0x000fe400078e00ff */
        /* <DEDUP_REMOVED lines=15> */
.L_x_4162:
[----:B-1----:R-:W-:Y:S05]  /*2570*/  BSYNC.RECONVERGENT B0 ;  /* 0x0000000000007941 */ /* 0x002fea0003800200 */
.L_x_4161:
[----:B------:R-:W-:Y:S01]  /*2580*/  IMAD.SHL.U32 R0, R0, 0x100000, RZ ;  /* 0x0010000000007824 */ /* 0x000fe200078e00ff */
[----:B------:R-:W-:-:S04]  /*2590*/  LEA R3, R3, 0x3b800000, 0x17 ;  /* 0x3b80000003037811 */ /* 0x000fc800078eb8ff */
[----:B------:R-:W-:-:S05]  /*25a0*/  LOP3.LUT R0, R3, R0, R7, 0xfe, !PT ;  /* 0x0000000003007212 */ /* 0x000fca00078efe07 */
[----:B------:R-:W-:-:S04]  /*25b0*/  FMUL.FTZ R0, R0, 1 ;  /* 0x3f80000000007820 */ /* 0x000fc80000410000 */
[----:B------:R3:W4:Y:S02]  /*25c0*/  F2F.F64.F32 R22, R0 ;  /* 0x0000000000167310 */ /* 0x0007240000201800 */
[----:B---34-:R-:W-:Y:S05]  /*25d0*/  BRA `(.L_x_4146) ;  /* 0x0000000400147947 */ /* 0x018fea0003800000 */
.L_x_4159:
[----:B------:R-:W2:Y:S01]  /*25e0*/  LDG.E.U8 R4, desc[UR36][R4.64] ;  /* 0x0000002404047981 */ /* 0x000ea2000c1e1100 */
[----:B------:R-:W-:Y:S02]  /*25f0*/  CS2R R22, SRZ ;  /* 0x0000000000167805 */ /* 0x000fe4000001ff00 */
[----:B--2---:R-:W-:-:S13]  /*2600*/  ISETP.NE.AND P0, PT, R4, RZ, PT ;  /* 0x000000ff0400720c */ /* 0x004fda0003f05270 */
[----:B------:R-:W-:Y:S05]  /*2610*/  @!P0 BRA `(.L_x_4146) ;  /* 0x0000000400048947 */ /* 0x000fea0003800000 */
[----:B------:R-:W-:-:S13]  /*2620*/  ISETP.NE.AND P0, PT, R4, 0x80, PT ;  /* 0x000000800400780c */ /* 0x000fda0003f05270 */
[----:B------:R-:W-:Y:S01]  /*2630*/  @!P0 MOV R22, 0x20000000 ;  /* 0x2000000000168802 */ /* 0x000fe20000000f00 */
        /* <DEDUP_REMOVED lines=15> */
.L_x_4164:
[----:B-1----:R-:W-:Y:S05]  /*2730*/  BSYNC.RECONVERGENT B0 ;  /* 0x0000000000007941 */ /* 0x002fea0003800200 */
.L_x_4163:
[----:B------:R-:W-:Y:S01]  /*2740*/  IMAD.SHL.U32 R0, R0, 0x200000, RZ ;  /* 0x0020000000007824 */ /* 0x000fe200078e00ff */
[----:B------:R-:W-:-:S04]  /*2750*/  LEA R3, R3, 0x37800000, 0x17 ;  /* 0x3780000003037811 */ /* 0x000fc800078eb8ff */
[----:B------:R-:W-:-:S05]  /*2760*/  LOP3.LUT R0, R3, R0, R7, 0xfe, !PT ;  /* 0x0000000003007212 */ /* 0x000fca00078efe07 */
[----:B------:R-:W-:-:S04]  /*2770*/  FMUL.FTZ R0, R0, 1 ;  /* 0x3f80000000007820 */ /* 0x000fc80000410000 */
[----:B------:R3:W4:Y:S02]  /*2780*/  F2F.F64.F32 R22, R0 ;  /* 0x0000000000167310 */ /* 0x0007240000201800 */
[----:B---34-:R-:W-:Y:S05]  /*2790*/  BRA `(.L_x_4146) ;  /* 0x0000000000a47947 */ /* 0x018fea0003800000 */
.L_x_4158:
[----:B------:R-:W-:-:S09]  /*27a0*/  UISETP.NE.AND UP0, UPT, UR4, 0x1c, UPT ;  /* 0x0000001c0400788c */ /* 0x000fd2000bf05270 */
[----:B------:R-:W-:Y:S05]  /*27b0*/  BRA.U !UP0, `(.L_x_4165) ;  /* 0x0000000108947547 */ /* 0x000fea000b800000 */
[----:B------:R-:W-:-:S09]  /*27c0*/  UISETP.NE.AND UP0, UPT, UR4, 0x1d, UPT ;  /* 0x0000001d0400788c */ /* 0x000fd2000bf05270 */
[----:B------:R-:W-:Y:S05]  /*27d0*/  BRA.U !UP0, `(.L_x_4166) ;  /* 0x0000000108807547 */ /* 0x000fea000b800000 */
[----:B------:R-:W-:-:S09]  /*27e0*/  UISETP.NE.AND UP0, UPT, UR4, 0x2c, UPT ;  /* 0x0000002c0400788c */ /* 0x000fd2000bf05270 */
[----:B------:R-:W-:Y:S05]  /*27f0*/  BRA.U !UP0, `(.L_x_4167) ;  /* 0x0000000108487547 */ /* 0x000fea000b800000 */
.L_x_4145:
[----:B------:R-:W-:Y:S01]  /*2800*/  MOV R14, 0x0 ;  /* 0x00000000000e7802 */ /* 0x000fe20000000f00 */
[----:B------:R-:W0:Y:S01]  /*2810*/  LDCU.64 UR4, c[0x4][0x128] ;  /* 0x01002500ff0477ac */ /* 0x000e220008000a00 */
[----:B------:R-:W-:Y:S02]  /*2820*/  HFMA2 R12, -RZ, RZ, 0, 5.9604644775390625e-08 ;  /* 0x00000001ff0c7431 */ /* 0x000fe400000001ff */
        /* <DEDUP_REMOVED lines=8> */
[----:B------:R-:W-:Y:S01]  /*28b0*/  IMAD.U32 R7, RZ, RZ, UR7 ;  /* 0x00000007ff077e24 */ /* 0x000fe2000f8e00ff */
[----:B----4-:R-:W-:Y:S01]  /*28c0*/  MOV R10, UR8 ;  /* 0x00000008000a7c02 */ /* 0x010fe20008000f00 */
[----:B------:R-:W-:-:S07]  /*28d0*/  IMAD.U32 R11, RZ, RZ, UR9 ;  /* 0x00000009ff0b7e24 */ /* 0x000fce000f8e00ff */
[----:B------:R-:W-:-:S07]  /*28e0*/  LEPC R20, `(.L_x_4168) ;  /* 0x000000001014794e */ /* 0x000fce0000000000 */
[----:B-1-3--:R-:W-:Y:S05]  /*28f0*/  CALL.ABS.NOINC R14 ;  /* 0x000000000e007343 */ /* 0x00afea0003c00000 */
.L_x_4168:
[----:B------:R-:W-:Y:S01]  /*2900*/  CS2R R22, SRZ ;  /* 0x0000000000167805 */ /* 0x000fe2000001ff00 */
[----:B------:R-:W-:Y:S06]  /*2910*/  BRA `(.L_x_4146) ;  /* 0x0000000000447947 */ /* 0x000fec0003800000 */
.L_x_4167:
[----:B------:R-:W2:Y:S01]  /*2920*/  LDG.E.U8 R0, desc[UR36][R4.64] ;  /* 0x0000002404007981 */ /* 0x000ea2000c1e1100 */
[----:B------:R-:W-:Y:S01]  /*2930*/  IMAD.MOV.U32 R22, RZ, RZ, 0x0 ;  /* 0x00000000ff167424 */ /* 0x000fe200078e00ff */
[----:B------:R-:W-:Y:S02]  /*2940*/  MOV R23, 0x38000000 ;  /* 0x3800000000177802 */ /* 0x000fe40000000f00 */
[----:B--2---:R-:W-:-:S13]  /*2950*/  ISETP.NE.AND P0, PT, R0, RZ, PT ;  /* 0x000000ff0000720c */ /* 0x004fda0003f05270 */
[----:B------:R-:W-:Y:S05]  /*2960*/  @!P0 BRA `(.L_x_4146) ;  /* 0x0000000000308947 */ /* 0x000fea0003800000 */
[----:B------:R-:W-:-:S13]  /*2970*/  ISETP.NE.AND P0, PT, R0, 0xff, PT ;  /* 0x000000ff0000780c */ /* 0x000fda0003f05270 */
[----:B------:R-:W-:Y:S01]  /*2980*/  @P0 IMAD.SHL.U32 R0, R0, 0x800000, RZ ;  /* 0x0080000000000824 */ /* 0x000fe200078e00ff */
[----:B------:R-:W-:Y:S01]  /*2990*/  @!P0 MOV R23, 0x7ff80000 ;  /* 0x7ff8000000178802 */ /* 0x000fe20000000f00 */
[----:B------:R-:W-:Y:S02]  /*29a0*/  @!P0 IMAD.MOV.U32 R22, RZ, RZ, 0x20000000 ;  /* 0x20000000ff168424 */ /* 0x000fe400078e00ff */
[----:B------:R-:W-:-:S04]  /*29b0*/  @P0 FMUL.FTZ R0, R0, 1 ;  /* 0x3f80000000000820 */ /* 0x000fc80000410000 */
[----:B------:R3:W4:Y:S02]  /*29c0*/  @P0 F2F.F64.F32 R22, R0 ;  /* 0x0000000000160310 */ /* 0x0007240000201800 */
[----:B---34-:R-:W-:Y:S05]  /*29d0*/  BRA `(.L_x_4146) ;  /* 0x0000000000147947 */ /* 0x018fea0003800000 */
.L_x_4166:
[----:B------:R-:W2:Y:S02]  /*29e0*/  LDG.E.64 R22, desc[UR36][R4.64] ;  /* 0x0000002404167981 */ /* 0x000ea4000c1e1b00 */
[----:B--2---:R-:W3:Y:S02]  /*29f0*/  I2F.F64.U64 R22, R22 ;  /* 0x0000001600167312 */ /* 0x004ee40000301800 */
[----:B---3--:R-:W-:Y:S05]  /*2a00*/  BRA `(.L_x_4146) ;  /* 0x0000000000087947 */ /* 0x008fea0003800000 */
.L_x_4165:
[----:B------:R-:W2:Y:S02]  /*2a10*/  LDG.E R4, desc[UR36][R4.64] ;  /* 0x0000002404047981 */ /* 0x000ea4000c1e1900 */
[----:B--2---:R0:W2:Y:S02]  /*2a20*/  I2F.F64.U32 R22, R4 ;  /* 0x0000000400167312 */ /* 0x0040a40000201800 */
.L_x_4146:
[----:B-1----:R-:W-:Y:S05]  /*2a30*/  BSYNC.RECONVERGENT B7 ;  /* 0x0000000000077941 */ /* 0x002fea0003800200 */
.L_x_4140:
[----:B------:R-:W0:Y:S01]  /*2a40*/  LDCU.64 UR6, c[0x0][0x6c0] ;  /* 0x0000d800ff0677ac */ /* 0x000e220008000a00 */
[----:B------:R-:W-:Y:S01]  /*2a50*/  BSSY.RECONVERGENT B7, `(.L_x_4169) ;  /* 0x00000ed000077945 */ /* 0x000fe20003800200 */
[----:B------:R-:W-:-:S04]  /*2a60*/  UPRMT UR4, UR40, 0x9910, URZ ;  /* 0x0000991028047896 */ /* 0x000fc800080000ff */
[----:B------:R-:W-:Y:S01]  /*2a70*/  UISETP.GT.AND UP0, UPT, UR4, 0x9, UPT ;  /* 0x000000090400788c */ /* 0x000fe2000bf04270 */
[----:B0--34-:R-:W-:-:S05]  /*2a80*/  IADD3 R4, P0, PT, R17, UR6, RZ ;  /* 0x0000000611047c10 */ /* 0x019fca000ff1e0ff */
        /* <DEDUP_REMOVED lines=10> */
[----:B------:R-:W3:Y:S02]  /*2b30*/  LDG.E.S8 R4, desc[UR36][R4.64] ;  /* 0x0000002404047981 */ /* 0x000ee4000c1e1300 */
[----:B---3--:R0:W1:Y:S02]  /*2b40*/  I2F.F64.S16 R18, R4 ;  /* 0x0000000400127312 */ /* 0x0080640000101c00 */
[----:B01----:R-:W-:Y:S05]  /*2b50*/  BRA `(.L_x_4175) ;  /* 0x0000000c00707947 */ /* 0x003fea0003800000 */
.L_x_4173:
[----:B------:R-:W3:Y:S02]  /*2b60*/  LDG.E.U8 R4, desc[UR36][R4.64] ;  /* 0x0000002404047981 */ /* 0x000ee4000c1e1100 */
[----:B---3--:R0:W1:Y:S02]  /*2b70*/  I2F.F64.U16 R18, R4 ;  /* 0x0000000400127312 */ /* 0x0080640000101800 */
[----:B01----:R-:W-:Y:S05]  /*2b80*/  BRA `(.L_x_4175) ;  /* 0x0000000c00647947 */ /* 0x003fea0003800000 */
.L_x_4172:
[----:B------:R-:W-:-:S09]  /*2b90*/  UISETP.NE.AND UP0, UPT, UR4, 0x2, UPT ;  /* 0x000000020400788c */ /* 0x000fd2000bf05270 */
[----:B------:R-:W-:Y:S05]  /*2ba0*/  BRA.U !UP0, `(.L_x_4176) ;  /* 0x0000000108287547 */ /* 0x000fea000b800000 */
[----:B------:R-:W-:-:S09]  /*2bb0*/  UISETP.NE.AND UP0, UPT, UR4, 0x3, UPT ;  /* 0x000000030400788c */ /* 0x000fd2000bf05270 */
[----:B------:R-:W-:Y:S05]  /*2bc0*/  BRA.U !UP0, `(.L_x_4177) ;  /* 0x0000000108147547 */ /* 0x000fea000b800000 */
[----:B------:R-:W-:-:S09]  /*2bd0*/  UISETP.NE.AND UP0, UPT, UR4, 0x4, UPT ;  /* 0x000000040400788c */ /* 0x000fd2000bf05270 */
[----:B------:R-:W-:Y:S05]  /*2be0*/  BRA.U UP0, `(.L_x_4174) ;  /* 0x0000000900c07547 */ /* 0x000fea000b800000 */
[----:B------:R-:W3:Y:S02]  /*2bf0*/  LDG.E.64 R18, desc[UR36][R4.64] ;  /* 0x0000002404127981 */ /* 0x000ee4000c1e1b00 */
[----:B---3--:R-:W0:Y:S02]  /*2c00*/  I2F.F64.S64 R18, R18 ;  /* 0x0000001200127312 */ /* 0x008e240000301c00 */
[----:B0-----:R-:W-:Y:S05]  /*2c10*/  BRA `(.L_x_4175) ;  /* 0x0000000c00407947 */ /* 0x001fea0003800000 */
.L_x_4177:
[----:B------:R-:W3:Y:S02]  /*2c20*/  LDG.E R4, desc[UR36][R4.64] ;  /* 0x0000002404047981 */ /* 0x000ee4000c1e1900 */
[----:B---3--:R0:W1:Y:S02]  /*2c30*/  I2F.F64 R18, R4 ;  /* 0x0000000400127312 */ /* 0x0080640000201c00 */
[----:B01----:R-:W-:Y:S05]  /*2c40*/  BRA `(.L_x_4175) ;  /* 0x0000000c00347947 */ /* 0x003fea0003800000 */
.L_x_4176:
[----:B------:R-:W3:Y:S02]  /*2c50*/  LDG.E.U16 R4, desc[UR36][R4.64] ;  /* 0x0000002404047981 */ /* 0x000ee4000c1e1500 */
[----:B---3--:R0:W1:Y:S02]  /*2c60*/  I2F.F64.S16 R18, R4 ;  /* 0x0000000400127312 */ /* 0x0080640000101c00 */
[----:B01----:R-:W-:Y:S05]  /*2c70*/  BRA `(.L_x_4175) ;  /* 0x0000000c00287947 */ /* 0x003fea0003800000 */
.L_x_4171:
[----:B------:R-:W-:-:S09]  /*2c80*/  UISETP.GT.AND UP0, UPT, UR4, 0x6, UPT ;  /* 0x000000060400788c */ /* 0x000fd2000bf04270 */
[----:B------:R-:W-:Y:S05]  /*2c90*/  BRA.U UP0, `(.L_x_4178) ;  /* 0x0000000100347547 */ /* 0x000fea000b800000 */
[----:B------:R-:W-:-:S09]  /*2ca0*/  UISETP.NE.AND UP0, UPT, UR4, 0x5, UPT ;  /* 0x000000050400788c */ /* 0x000fd2000bf05270 */
[----:B------:R-:W-:Y:S05]  /*2cb0*/  BRA.U !UP0, `(.L_x_4179) ;  /* 0x0000000108187547 */ /* 0x000fea000b800000 */
[----:B------:R-:W-:-:S09]  /*2cc0*/  UISETP.NE.AND UP0, UPT, UR4, 0x6, UPT ;  /* 0x000000060400788c */ /* 0x000fd2000bf05270 */
[----:B------:R-:W-:Y:S05]  /*2cd0*/  BRA.U UP0, `(.L_x_4174) ;  /* 0x0000000900847547 */ /* 0x000fea000b800000 */
[----:B------:R-:W3:Y:S02]  /*2ce0*/  LDG.E R18, desc[UR36][R4.64] ;  /* 0x0000002404127981 */ /* 0x000ee4000c1e1900 */
[----:B---3--:R-:W-:-:S06]  /*2cf0*/  FMUL.FTZ R18, R18, 1 ;  /* 0x3f80000012127820 */ /* 0x008fcc0000410000 */
[----:B------:R-:W4:Y:S02]  /*2d00*/  F2F.F64.F32 R18, R18 ;  /* 0x0000001200127310 */ /* 0x000f240000201800 */
[----:B----4-:R-:W-:Y:S05]  /*2d10*/  BRA `(.L_x_4175) ;  /* 0x0000000c00007947 */ /* 0x010fea0003800000 */
.L_x_4179:
[----:B------:R-:W3:Y:S02]  /*2d20*/  LDG.E.U16 R0, desc[UR36][R4.64] ;  /* 0x0000002404007981 */ /* 0x000ee4000c1e1500 */
[----:B---3--:R-:W-:-:S05]  /*2d30*/  HADD2.F32 R0, -RZ, R0.H0_H0 ;  /* 0x20000000ff007230 */ /* 0x008fca0000004100 */
[----:B------:R-:W-:-:S04]  /*2d40*/  FMUL.FTZ R0, R0, 1 ;  /* 0x3f80000000007820 */ /* 0x000fc80000410000 */
[----:B------:R4:W0:Y:S02]  /*2d50*/  F2F.F64.F32 R18, R0 ;  /* 0x0000000000127310 */ /* 0x0008240000201800 */
[----:B0---4-:R-:W-:Y:S05]  /*2d60*/  BRA `(.L_x_4175) ;  /* 0x0000000800ec7947 */ /* 0x011fea0003800000 */
.L_x_4178:
[----:B------:R-:W-:-:S09]  /*2d70*/  UISETP.NE.AND UP0, UPT, UR4, 0x7, UPT ;  /* 0x000000070400788c */ /* 0x000fd2000bf05270 */
[----:B------:R-:W-:Y:S05]  /*2d80*/  BRA.U !UP0, `(.L_x_4180) ;  /* 0x0000000108347547 */ /* 0x000fea000b800000 */
[----:B------:R-:W-:-:S09]  /*2d90*/  UISETP.NE.AND UP0, UPT, UR4, 0x8, UPT ;  /* 0x000000080400788c */ /* 0x000fd2000bf05270 */
[----:B------:R-:W-:Y:S05]  /*2da0*/  BRA.U !UP0, `(.L_x_4181) ;  /* 0x0000000108187547 */ /* 0x000fea000b800000 */
[----:B------:R-:W-:-:S09]  /*2db0*/  UISETP.NE.AND UP0, UPT, UR4, 0x9, UPT ;  /* 0x000000090400788c */ /* 0x000fd2000bf05270 */
[----:B------:R-:W-:Y:S05]  /*2dc0*/  BRA.U UP0, `(.L_x_4174) ;  /* 0x0000000900487547 */ /* 0x000fea000b800000 */
[----:B------:R-:W3:Y:S02]  /*2dd0*/  LDG.E R4, desc[UR36][R4.64] ;  /* 0x0000002404047981 */ /* 0x000ee4000c1e1900 */
[----:B---3--:R-:W-:-:S06]  /*2de0*/  FMUL.FTZ R18, R4, 1 ;  /* 0x3f80000004127820 */ /* 0x008fcc0000410000 */
[----:B------:R-:W0:Y:S02]  /*2df0*/  F2F.F64.F32 R18, R18 ;  /* 0x0000001200127310 */ /* 0x000e240000201800 */
[----:B0-----:R-:W-:Y:S05]  /*2e00*/  BRA `(.L_x_4175) ;  /* 0x0000000800c47947 */ /* 0x001fea0003800000 */
.L_x_4181:
[----:B------:R-:W3:Y:S02]  /*2e10*/  LDG.E.U16 R4, desc[UR36][R4.64] ;  /* 0x0000002404047981 */ /* 0x000ee4000c1e1500 */
[----:B---3--:R-:W-:-:S05]  /*2e20*/  HADD2.F32 R0, -RZ, R4.H0_H0 ;  /* 0x20000004ff007230 */ /* 0x008fca0000004100 */
[----:B------:R-:W-:-:S04]  /*2e30*/  FMUL.FTZ R0, R0, 1 ;  /* 0x3f80000000007820 */ /* 0x000fc80000410000 */
[----:B------:R0:W1:Y:S02]  /*2e40*/  F2F.F64.F32 R18, R0 ;  /* 0x0000000000127310 */ /* 0x0000640000201800 */
[----:B01----:R-:W-:Y:S05]  /*2e50*/  BRA `(.L_x_4175) ;  /* 0x0000000800b07947 */ /* 0x003fea0003800000 */
.L_x_4180:
[----:B------:R4:W5:Y:S01]  /*2e60*/  LDG.E.64 R18, desc[UR36][R4.64] ;  /* 0x0000002404127981 */ /* 0x000962000c1e1b00 */
[----:B------:R-:W-:Y:S05]  /*2e70*/  BRA `(.L_x_4175) ;  /* 0x0000000800a87947 */ /* 0x000fea0003800000 */
.L_x_4170:
        /* <DEDUP_REMOVED lines=8> */
[----:B------:R-:W3:Y:S01]  /*2f00*/  LDG.E.U8 R4, desc[UR36][R4.64] ;  /* 0x0000002404047981 */ /* 0x000ee2000c1e1100 */
[----:B------:R-:W-:Y:S01]  /*2f10*/  IMAD.MOV.U32 R18, RZ, RZ, RZ ;  /* 0x000000ffff127224 */ /* 0x000fe200078e00ff */
[----:B---3--:R-:W-:-:S04]  /*2f20*/  ISETP.NE.AND P0, PT, R4, RZ, PT ;  /* 0x000000ff0400720c */ /* 0x008fc80003f05270 */
[----:B------:R-:W-:Y:S01]  /*2f30*/  FSEL R19, RZ, 1.875, !P0 ;  /* 0x3ff00000ff137808 */ /* 0x000fe20004000000 */
[----:B------:R-:W-:Y:S08]  /*2f40*/  BRA `(.L_x_4175) ;  /* 0x0000000800747947 */ /* 0x000ff00003800000 */
.L_x_4184:
[----:B------:R3:W5:Y:S01]  /*2f50*/  LDG.E.64 R18, desc[UR36][R4.64] ;  /* 0x0000002404127981 */ /* 0x000762000c1e1b00 */
[----:B------:R-:W-:Y:S05]  /*2f60*/  BRA `(.L_x_4175) ;  /* 0x00000008006c7947 */ /* 0x000fea0003800000 */
.L_x_4183:
[----:B------:R-:W-:-:S09]  /*2f70*/  UISETP.NE.AND UP0, UPT, UR4, 0xf, UPT ;  /* 0x0000000f0400788c */ /* 0x000fd2000bf05270 */
[----:B------:R-:W-:Y:S05]  /*2f80*/  BRA.U !UP0, `(.L_x_4185) ;  /* 0x0000000108a07547 */ /* 0x000fea000b800000 */
[----:B------:R-:W-:-:S09]  /*2f90*/  UISETP.NE.AND UP0, UPT, UR4, 0x17, UPT ;  /* 0x000000170400788c */ /* 0x000fd2000bf05270 */
[----:B------:R-:W-:Y:S05]  /*2fa0*/  BRA.U !UP0, `(.L_x_4186) ;  /* 0x00000001085c7547 */ /* 0x000fea000b800000 */
[----:B------:R-:W-:-:S09]  /*2fb0*/  UISETP.NE.AND UP0, UPT, UR4, 0x18, UPT ;  /* 0x000000180400788c */ /* 0x000fd2000bf05270 */
[----:B------:R-:W-:Y:S05]  /*2fc0*/  BRA.U UP0, `(.L_x_4174) ;  /* 0x0000000500c87547 */ /* 0x000fea000b800000 */
[----:B------:R-:W3:Y:S01]  /*2fd0*/  LDG.E.U8 R0, desc[UR36][R4.64] ;  /* 0x0000002404007981 */ /* 0x000ee2000c1e1100 */
[----:B------:R-:W-:Y:S01]  /*2fe0*/  IMAD.MOV.U32 R7, RZ, RZ, 0x1f ;  /* 0x0000001fff077424 */ /* 0x000fe200078e00ff */
[----:B---3--:R-:W-:-:S04]  /*2ff0*/  SHF.L.U32 R0, R0, 0x18, RZ ;  /* 0x0000001800007819 */ /* 0x008fc800000006ff */
        /* <DEDUP_REMOVED lines=14> */
[----:B------:R-:W-:-:S05]  /*30e0*/  LOP3.LUT R3, R3, 0x80000000, R0, 0xf8, !PT ;  /* 0x8000000003037812 */ /* 0x000fca00078ef800 */
[----:B------:R-:W-:-:S04]  /*30f0*/  FMUL.FTZ R3, R3, 1 ;  /* 0x3f80000003037820 */ /* 0x000fc80000410000 */
[----:B------:R3:W4:Y:S02]  /*3100*/  F2F.F64.F32 R18, R3 ;  /* 0x0000000300127310 */ /* 0x0007240000201800 */
[----:B---34-:R-:W-:Y:S05]  /*3110*/  BRA `(.L_x_4175) ;  /* 0x0000000800007947 */ /* 0x018fea0003800000 */
.L_x_4186:
[----:B------:R-:W3:Y:S02]  /*3120*/  LDG.E.U8 R4, desc[UR36][R4.64] ;  /* 0x0000002404047981 */ /* 0x000ee4000c1e1100 */
[C---:B---3--:R-:W-:Y:S02]  /*3130*/  IMAD.SHL.U32 R3, R4.reuse, 0x2000000, RZ ;  /* 0x0200000004037824 */ /* 0x048fe400078e00ff */
        /* <DEDUP_REMOVED lines=8> */
[----:B------:R-:W-:-:S04]  /*31c0*/  MOV R3, R6 ;  /* 0x0000000600037202 */ /* 0x000fc80000000f00 */
[----:B------:R-:W-:-:S05]  /*31d0*/  LOP3.LUT R0, R0, 0x80000000, R3, 0xf8, !PT ;  /* 0x8000000000007812 */ /* 0x000fca00078ef803 */
[----:B------:R-:W-:-:S04]  /*31e0*/  FMUL.FTZ R0, R0, 1 ;  /* 0x3f80000000007820 */ /* 0x000fc80000410000 */
[----:B------:R3:W4:Y:S02]  /*31f0*/  F2F.F64.F32 R18, R0 ;  /* 0x0000000000127310 */ /* 0x0007240000201800 */
[----:B---34-:R-:W-:Y:S05]  /*3200*/  BRA `(.L_x_4175) ;  /* 0x0000000400c47947 */ /* 0x018fea0003800000 */
.L_x_4185:
[----:B------:R-:W3:Y:S02]  /*3210*/  LDG.E.U16 R0, desc[UR36][R4.64] ;  /* 0x0000002404007981 */ /* 0x000ee4000c1e1500 */
[----:B---3--:R-:W-:-:S04]  /*3220*/  IMAD.U32 R0, R0, 0x10000, RZ ;  /* 0x0001000000007824 */ /* 0x008fc800078e00ff */
[----:B------:R-:W-:-:S04]  /*3230*/  FMUL.FTZ R0, R0, 1 ;  /* 0x3f80000000007820 */ /* 0x000fc80000410000 */
[----:B------:R3:W4:Y:S02]  /*3240*/  F2F.F64.F32 R18, R0 ;  /* 0x0000000000127310 */ /* 0x0007240000201800 */
[----:B---34-:R-:W-:Y:S05]  /*3250*/  BRA `(.L_x_4175) ;  /* 0x0000000400b07947 */ /* 0x018fea0003800000 */
.L_x_4182:
        /* <DEDUP_REMOVED lines=8> */
[----:B------:R-:W3:Y:S02]  /*32e0*/  LDG.E.U16 R4, desc[UR36][R4.64] ;  /* 0x0000002404047981 */ /* 0x000ee4000c1e1500 */
[----:B---3--:R3:W4:Y:S02]  /*32f0*/  I2F.F64.U16 R18, R4 ;  /* 0x0000000400127312 */ /* 0x0087240000101800 */
[----:B---34-:R-:W-:Y:S05]  /*3300*/  BRA `(.L_x_4175) ;  /* 0x0000000400847947 */ /* 0x018fea0003800000 */
.L_x_4189:
[----:B------:R-:W3:Y:S01]  /*3310*/  LDG.E.U8 R4, desc[UR36][R4.64] ;  /* 0x0000002404047981 */ /* 0x000ee2000c1e1100 */
[----:B------:R-:W-:Y:S02]  /*3320*/  CS2R R18, SRZ ;  /* 0x0000000000127805 */ /* 0x000fe4000001ff00 */
[----:B---3--:R-:W-:-:S13]  /*3330*/  ISETP.NE.AND P0, PT, R4, RZ, PT ;  /* 0x000000ff0400720c */ /* 0x008fda0003f05270 */
[----:B------:R-:W-:Y:S05]  /*3340*/  @!P0 BRA `(.L_x_4175) ;  /* 0x0000000400748947 */ /* 0x000fea0003800000 */
[----:B------:R-:W-:-:S13]  /*3350*/  ISETP.NE.AND P0, PT, R4, 0x80, PT ;  /* 0x000000800400780c */ /* 0x000fda0003f05270 */
[----:B------:R-:W-:Y:S01]  /*3360*/  @!P0 IMAD.MOV.U32 R18, RZ, RZ, 0x20000000 ;  /* 0x20000000ff128424 */ /* 0x000fe200078e00ff */
        /* <DEDUP_REMOVED lines=15> */
.L_x_4191:
[----:B------:R-:W-:Y:S05]  /*3460*/  BSYNC.RECONVERGENT B0 ;  /* 0x0000000000007941 */ /* 0x000fea0003800200 */
.L_x_4190:
[----:B------:R-:W-:Y:S02]  /*3470*/  SHF.L.U32 R0, R0, 0x14, RZ ;  /* 0x0000001400007819 */ /* 0x000fe400000006ff */
[----:B------:R-:W-:-:S04]  /*3480*/  LEA R3, R3, 0x3b800000, 0x17 ;  /* 0x3b80000003037811 */ /* 0x000fc800078eb8ff */
[----:B------:R-:W-:-:S05]  /*3490*/  LOP3.LUT R0, R3, R0, R7, 0xfe, !PT ;  /* 0x0000000003007212 */ /* 0x000fca00078efe07 */
[----:B------:R-:W-:-:S04]  /*34a0*/  FMUL.FTZ R0, R0, 1 ;  /* 0x3f80000000007820 */ /* 0x000fc80000410000 */
[----:B------:R3:W4:Y:S02]  /*34b0*/  F2F.F64.F32 R18, R0 ;  /* 0x0000000000127310 */ /* 0x0007240000201800 */
[----:B---34-:R-:W-:Y:S05]  /*34c0*/  BRA `(.L_x_4175) ;  /* 0x0000000400147947 */ /* 0x018fea0003800000 */
.L_x_4188:
[----:B------:R-:W3:Y:S01]  /*34d0*/  LDG.E.U8 R4, desc[UR36][R4.64] ;  /* 0x0000002404047981 */ /* 0x000ee2000c1e1100 */
[----:B------:R-:W-:Y:S02]  /*34e0*/  CS2R R18, SRZ ;  /* 0x0000000000127805 */ /* 0x000fe4000001ff00 */
[----:B---3--:R-:W-:-:S13]  /*34f0*/  ISETP.NE.AND P0, PT, R4, RZ, PT ;  /* 0x000000ff0400720c */ /* 0x008fda0003f05270 */
        /* <DEDUP_REMOVED lines=18> */
.L_x_4193:
[----:B------:R-:W-:Y:S05]  /*3620*/  BSYNC.RECONVERGENT B0 ;  /* 0x0000000000007941 */ /* 0x000fea0003800200 */
.L_x_4192:
[----:B------:R-:W-:Y:S01]  /*3630*/  IMAD.SHL.U32 R0, R0, 0x200000, RZ ;  /* 0x0020000000007824 */ /* 0x000fe200078e00ff */
[----:B------:R-:W-:-:S04]  /*3640*/  LEA R3, R3, 0x37800000, 0x17 ;  /* 0x3780000003037811 */ /* 0x000fc800078eb8ff */
[----:B------:R-:W-:-:S05]  /*3650*/  LOP3.LUT R0, R3, R0, R7, 0xfe, !PT ;  /* 0x0000000003007212 */ /* 0x000fca00078efe07 */
[----:B------:R-:W-:-:S04]  /*3660*/  FMUL.FTZ R0, R0, 1 ;  /* 0x3f80000000007820 */ /* 0x000fc80000410000 */
[----:B------:R3:W4:Y:S02]  /*3670*/  F2F.F64.F32 R18, R0 ;  /* 0x0000000000127310 */ /* 0x0007240000201800 */
[----:B---34-:R-:W-:Y:S05]  /*3680*/  BRA `(.L_x_4175) ;  /* 0x0000000000a47947 */ /* 0x018fea0003800000 */
.L_x_4187:
[----:B------:R-:W-:-:S09]  /*3690*/  UISETP.NE.AND UP0, UPT, UR4, 0x1c, UPT ;  /* 0x0000001c0400788c */ /* 0x000fd2000bf05270 */
[----:B------:R-:W-:Y:S05]  /*36a0*/  BRA.U !UP0, `(.L_x_4194) ;  /* 0x0000000108947547 */ /* 0x000fea000b800000 */
[----:B------:R-:W-:-:S09]  /*36b0*/  UISETP.NE.AND UP0, UPT, UR4, 0x1d, UPT ;  /* 0x0000001d0400788c */ /* 0x000fd2000bf05270 */
[----:B------:R-:W-:Y:S05]  /*36c0*/  BRA.U !UP0, `(.L_x_4195) ;  /* 0x0000000108807547 */ /* 0x000fea000b800000 */
[----:B------:R-:W-:-:S09]  /*36d0*/  UISETP.NE.AND UP0, UPT, UR4, 0x2c, UPT ;  /* 0x0000002c0400788c */ /* 0x000fd2000bf05270 */
[----:B------:R-:W-:Y:S05]  /*36e0*/  BRA.U !UP0, `(.L_x_4196) ;  /* 0x0000000108487547 */ /* 0x000fea000b800000 */
.L_x_4174:
[----:B------:R-:W-:Y:S01]  /*36f0*/  MOV R14, 0x0 ;  /* 0x00000000000e7802 */ /* 0x000fe20000000f00 */
[----:B------:R-:W0:Y:S01]  /*3700*/  LDCU.64 UR4, c[0x4][0x128] ;  /* 0x01002500ff0477ac */ /* 0x000e220008000a00 */
[----:B------:R-:W-:Y:S02]  /*3710*/  HFMA2 R8, -RZ, RZ, 0, 4.64916229248046875e-06 ;  /* 0x0000004eff087431 */ /* 0x000fe400000001ff */
[----:B------:R-:W-:Y:S01]  /*3720*/  IMAD.MOV.U32 R12, RZ, RZ, 0x1 ;  /* 0x00000001ff0c7424 */ /* 0x000fe200078e00ff */
[----:B------:R-:W1:Y:S01]  /*3730*/  LDCU.64 UR6, c[0x4][0x130] ;  /* 0x01002600ff0677ac */ /* 0x000e620008000a00 */
[----:B------:R-:W3:Y:S01]  /*3740*/  LDC.64 R14, c[0x4][R14] ;  /* 0x010000000e0e7b82 */ /* 0x000ee20000000a00 */
        /* <DEDUP_REMOVED lines=10> */
.L_x_4197:
[----:B------:R-:W-:Y:S01]  /*37f0*/  CS2R R18, SRZ ;  /* 0x0000000000127805 */ /* 0x000fe2000001ff00 */
[----:B------:R-:W-:Y:S06]  /*3800*/  BRA `(.L_x_4175) ;  /* 0x0000000000447947 */ /* 0x000fec0003800000 */
.L_x_4196:
[----:B------:R-:W3:Y:S01]  /*3810*/  LDG.E.U8 R0, desc[UR36][R4.64] ;  /* 0x0000002404007981 */ /* 0x000ee2000c1e1100 */
[----:B------:R-:W-:Y:S01]  /*3820*/  MOV R18, 0x0 ;  /* 0x0000000000127802 */ /* 0x000fe20000000f00 */
[----:B------:R-:W-:Y:S01]  /*3830*/  IMAD.MOV.U32 R19, RZ, RZ, 0x38000000 ;  /* 0x38000000ff137424 */ /* 0x000fe200078e00ff */
[----:B---3--:R-:W-:-:S13]  /*3840*/  ISETP.NE.AND P0, PT, R0, RZ, PT ;  /* 0x000000ff0000720c */ /* 0x008fda0003f05270 */
[----:B------:R-:W-:Y:S05]  /*3850*/  @!P0 BRA `(.L_x_4175) ;  /* 0x0000000000308947 */ /* 0x000fea0003800000 */
[----:B------:R-:W-:-:S13]  /*3860*/  ISETP.NE.AND P0, PT, R0, 0xff, PT ;  /* 0x000000ff0000780c */ /* 0x000fda0003f05270 */
[----:B------:R-:W-:Y:S01]  /*3870*/  @P0 IMAD.SHL.U32 R0, R0, 0x800000, RZ ;  /* 0x0080000000000824 */ /* 0x000fe200078e00ff */
[----:B------:R-:W-:Y:S01]  /*3880*/  @!P0 MOV R18, 0x20000000 ;  /* 0x2000000000128802 */ /* 0x000fe20000000f00 */
[----:B------:R-:W-:Y:S02]  /*3890*/  @!P0 IMAD.MOV.U32 R19, RZ, RZ, 0x7ff80000 ;  /* 0x7ff80000ff138424 */ /* 0x000fe400078e00ff */
[----:B------:R-:W-:-:S04]  /*38a0*/  @P0 FMUL.FTZ R0, R0, 1 ;  /* 0x3f80000000000820 */ /* 0x000fc80000410000 */
[----:B------:R0:W1:Y:S02]  /*38b0*/  @P0 F2F.F64.F32 R18, R0 ;  /* 0x0000000000120310 */ /* 0x0000640000201800 */
[----:B01----:R-:W-:Y:S05]  /*38c0*/  BRA `(.L_x_4175) ;  /* 0x0000000000147947 */ /* 0x003fea0003800000 */
.L_x_4195:
[----:B------:R-:W3:Y:S02]  /*38d0*/  LDG.E.64 R18, desc[UR36][R4.64] ;  /* 0x0000002404127981 */ /* 0x000ee4000c1e1b00 */
[----:B---3--:R-:W0:Y:S02]  /*38e0*/  I2F.F64.U64 R18, R18 ;  /* 0x0000001200127312 */ /* 0x008e240000301800 */
[----:B0-----:R-:W-:Y:S05]  /*38f0*/  BRA `(.L_x_4175) ;  /* 0x0000000000087947 */ /* 0x001fea0003800000 */
.L_x_4194:
[----:B------:R-:W3:Y:S02]  /*3900*/  LDG.E R4, desc[UR36][R4.64] ;  /* 0x0000002404047981 */ /* 0x000ee4000c1e1900 */
[----:B---3--:R0:W1:Y:S02]  /*3910*/  I2F.F64.U32 R18, R4 ;  /* 0x0000000400127312 */ /* 0x0080640000201800 */
.L_x_4175:
[----:B------:R-:W-:Y:S05]  /*3920*/  BSYNC.RECONVERGENT B7 ;  /* 0x0000000000077941 */ /* 0x000fea0003800200 */
.L_x_4169:
        /* <DEDUP_REMOVED lines=16> */
[----:B---3--:R3:W4:Y:S02]  /*3a30*/  I2F.F64.S16 R16, R4 ;  /* 0x0000000400107312 */ /* 0x0087240000101c00 */
[----:B---34-:R-:W-:Y:S05]  /*3a40*/  BRA `(.L_x_4204) ;  /* 0x0000000c00707947 */ /* 0x018fea0003800000 */
.L_x_4202:
[----:B------:R-:W3:Y:S02]  /*3a50*/  LDG.E.U8 R4, desc[UR36][R4.64] ;  /* 0x0000002404047981 */ /* 0x000ee4000c1e1100 */
[----:B---3--:R3:W4:Y:S02]  /*3a60*/  I2F.F64.U16 R16, R4 ;  /* 0x0000000400107312 */ /* 0x0087240000101800 */
[----:B---34-:R-:W-:Y:S05]  /*3a70*/  BRA `(.L_x_4204) ;  /* 0x0000000c00647947 */ /* 0x018fea0003800000 */
.L_x_4201:
[----:B------:R-:W-:-:S09]  /*3a80*/  UISETP.NE.AND UP0, UPT, UR4, 0x2, UPT ;  /* 0x000000020400788c */ /* 0x000fd2000bf05270 */
[----:B------:R-:W-:Y:S05]  /*3a90*/  BRA.U !UP0, `(.L_x_4205) ;  /* 0x0000000108287547 */ /* 0x000fea000b800000 */
[----:B------:R-:W-:-:S09]  /*3aa0*/  UISETP.NE.AND UP0, UPT, UR4, 0x3, UPT ;  /* 0x000000030400788c */ /* 0x000fd2000bf05270 */
[----:B------:R-:W-:Y:S05]  /*3ab0*/  BRA.U !UP0, `(.L_x_4206) ;  /* 0x0000000108147547 */ /* 0x000fea000b800000 */
[----:B------:R-:W-:-:S09]  /*3ac0*/  UISETP.NE.AND UP0, UPT, UR4, 0x4, UPT ;  /* 0x000000040400788c */ /* 0x000fd2000bf05270 */
[----:B------:R-:W-:Y:S05]  /*3ad0*/  BRA.U UP0, `(.L_x_4203) ;  /* 0x0000000900c07547 */ /* 0x000fea000b800000 */
[----:B------:R-:W3:Y:S02]  /*3ae0*/  LDG.E.64 R16, desc[UR36][R4.64] ;  /* 0x0000002404107981 */ /* 0x000ee4000c1e1b00 */
[----:B---3--:R-:W3:Y:S02]  /*3af0*/  I2F.F64.S64 R16, R16 ;  /* 0x0000001000107312 */ /* 0x008ee40000301c00 */
[----:B---3--:R-:W-:Y:S05]  /*3b00*/  BRA `(.L_x_4204) ;  /* 0x0000000c00407947 */ /* 0x008fea0003800000 */
.L_x_4206:
[----:B------:R-:W3:Y:S02]  /*3b10*/  LDG.E R4, desc[UR36][R4.64] ;  /* 0x0000002404047981 */ /* 0x000ee4000c1e1900 */
[----:B---3--:R3:W4:Y:S02]  /*3b20*/  I2F.F64 R16, R4 ;  /* 0x0000000400107312 */ /* 0x0087240000201c00 */
[----:B---34-:R-:W-:Y:S05]  /*3b30*/  BRA `(.L_x_4204) ;  /* 0x0000000c00347947 */ /* 0x018fea0003800000 */
.L_x_4205:
[----:B------:R-:W3:Y:S02]  /*3b40*/  LDG.E.U16 R4, desc[UR36][R4.64] ;  /* 0x0000002404047981 */ /* 0x000ee4000c1e1500 */
[----:B---3--:R3:W4:Y:S02]  /*3b50*/  I2F.F64.S16 R16, R4 ;  /* 0x0000000400107312 */ /* 0x0087240000101c00 */
[----:B---34-:R-:W-:Y:S05]  /*3b60*/  BRA `(.L_x_4204) ;  /* 0x0000000c00287947 */ /* 0x018fea0003800000 */
.L_x_4200:
        /* <DEDUP_REMOVED lines=10> */
.L_x_4208:
[----:B------:R-:W3:Y:S02]  /*3c10*/  LDG.E.U16 R0, desc[UR36][R4.64] ;  /* 0x0000002404007981 */ /* 0x000ee4000c1e1500 */
[----:B---3--:R-:W-:-:S05]  /*3c20*/  HADD2.F32 R0, -RZ, R0.H0_H0 ;  /* 0x20000000ff007230 */ /* 0x008fca0000004100 */
[----:B------:R-:W-:-:S04]  /*3c30*/  FMUL.FTZ R0, R0, 1 ;  /* 0x3f80000000007820 */ /* 0x000fc80000410000 */
[----:B------:R0:W3:Y:S02]  /*3c40*/  F2F.F64.F32 R16, R0 ;  /* 0x0000000000107310 */ /* 0x0000e40000201800 */
[----:B0--3--:R-:W-:Y:S05]  /*3c50*/  BRA `(.L_x_4204) ;  /* 0x0000000800ec7947 */ /* 0x009fea0003800000 */
.L_x_4207:
        /* <DEDUP_REMOVED lines=10> */
.L_x_4210:
[----:B------:R-:W3:Y:S02]  /*3d00*/  LDG.E.U16 R4, desc[UR36][R4.64] ;  /* 0x0000002404047981 */ /* 0x000ee4000c1e1500 */
[----:B---3--:R-:W-:-:S05]  /*3d10*/  HADD2.F32 R0, -RZ, R4.H0_H0 ;  /* 0x20000004ff007230 */ /* 0x008fca0000004100 */
[----:B------:R-:W-:-:S04]  /*3d20*/  FMUL.FTZ R0, R0, 1 ;  /* 0x3f80000000007820 */ /* 0x000fc80000410000 */
[----:B------:R0:W3:Y:S02]  /*3d30*/  F2F.F64.F32 R16, R0 ;  /* 0x0000000000107310 */ /* 0x0000e40000201800 */
[----:B0--3--:R-:W-:Y:S05]  /*3d40*/  BRA `(.L_x_4204) ;  /* 0x0000000800b07947 */ /* 0x009fea0003800000 */
.L_x_4209:
[----:B------:R0:W5:Y:S01]  /*3d50*/  LDG.E.64 R16, desc[UR36][R4.64] ;  /* 0x0000002404107981 */ /* 0x000162000c1e1b00 */
[----:B------:R-:W-:Y:S05]  /*3d60*/  BRA `(.L_x_4204) ;  /* 0x0000000800a87947 */ /* 0x000fea0003800000 */
.L_x_4199:
        /* <DEDUP_REMOVED lines=9> */
[----:B------:R-:W-:Y:S01]  /*3e00*/  HFMA2 R16, -RZ, RZ, 0, 0 ;  /* 0x00000000ff107431 */ /* 0x000fe200000001ff */
[----:B---3--:R-:W-:-:S04]  /*3e10*/  ISETP.NE.AND P0, PT, R4, RZ, PT ;  /* 0x000000ff0400720c */ /* 0x008fc80003f05270 */
[----:B------:R-:W-:Y:S01]  /*3e20*/  FSEL R17, RZ, 1.875, !P0 ;  /* 0x3ff00000ff117808 */ /* 0x000fe20004000000 */
[----:B------:R-:W-:Y:S08]  /*3e30*/  BRA `(.L_x_4204) ;  /* 0x0000000800747947 */ /* 0x000ff00003800000 */
.L_x_4213:
[----:B------:R0:W5:Y:S01]  /*3e40*/  LDG.E.64 R16, desc[UR36][R4.64] ;  /* 0x0000002404107981 */ /* 0x000162000c1e1b00 */
[----:B------:R-:W-:Y:S05]  /*3e50*/  BRA `(.L_x_4204) ;  /* 0x00000008006c7947 */ /* 0x000fea0003800000 */
.L_x_4212:
[----:B------:R-:W-:-:S09]  /*3e60*/  UISETP.NE.AND UP0, UPT, UR4, 0xf, UPT ;  /* 0x0000000f0400788c */ /* 0x000fd2000bf05270 */
[----:B------:R-:W-:Y:S05]  /*3e70*/  BRA.U !UP0, `(.L_x_4214) ;  /* 0x0000000108a07547 */ /* 0x000fea000b800000 */
[----:B------:R-:W-:-:S09]  /*3e80*/  UISETP.NE.AND UP0, UPT, UR4, 0x17, UPT ;  /* 0x000000170400788c */ /* 0x000fd2000bf05270 */
[----:B------:R-:W-:Y:S05]  /*3e90*/  BRA.U !UP0, `(.L_x_4215) ;  /* 0x00000001085c7547 */ /* 0x000fea000b800000 */
[----:B------:R-:W-:-:S09]  /*3ea0*/  UISETP.NE.AND UP0, UPT, UR4, 0x18, UPT ;  /* 0x000000180400788c */ /* 0x000fd2000bf05270 */
[----:B------:R-:W-:Y:S05]  /*3eb0*/  BRA.U UP0, `(.L_x_4203) ;  /* 0x0000000500c87547 */ /* 0x000fea000b800000 */
[----:B------:R-:W3:Y:S01]  /*3ec0*/  LDG.E.U8 R0, desc[UR36][R4.64] ;  /* 0x0000002404007981 */ /* 0x000ee2000c1e1100 */
[----:B------:R-:W-:Y:S02]  /*3ed0*/  IMAD.MOV.U32 R7, RZ, RZ, 0x1f ;  /* 0x0000001fff077424 */ /* 0x000fe400078e00ff */
[----:B---3--:R-:W-:-:S05]  /*3ee0*/  IMAD.SHL.U32 R0, R0, 0x1000000, RZ ;  /* 0x0100000000007824 */ /* 0x008fca00078e00ff */
        /* <DEDUP_REMOVED lines=14> */
[----:B------:R-:W-:-:S05]  /*3fd0*/  LOP3.LUT R3, R3, 0x80000000, R0, 0xf8, !PT ;  /* 0x8000000003037812 */ /* 0x000fca00078ef800 */
[----:B------:R-:W-:-:S04]  /*3fe0*/  FMUL.FTZ R3, R3, 1 ;  /* 0x3f80000003037820 */ /* 0x000fc80000410000 */
[----:B------:R0:W3:Y:S02]  /*3ff0*/  F2F.F64.F32 R16, R3 ;  /* 0x0000000300107310 */ /* 0x0000e40000201800 */
[----:B0--3--:R-:W-:Y:S05]  /*4000*/  BRA `(.L_x_4204) ;  /* 0x0000000800007947 */ /* 0x009fea0003800000 */
.L_x_4215:
[----:B------:R-:W3:Y:S02]  /*4010*/  LDG.E.U8 R4, desc[UR36][R4.64] ;  /* 0x0000002404047981 */ /* 0x000ee4000c1e1100 */
[C---:B---3--:R-:W-:Y:S01]  /*4020*/  IMAD.SHL.U32 R3, R4.reuse, 0x2000000, RZ ;  /* 0x0200000004037824 */ /* 0x048fe200078e00ff */
[----:B------:R-:W-:-:S04]  /*4030*/  SHF.L.U32 R6, R4, 0x8, RZ ;  /* 0x0000000804067819 */ /* 0x000fc800000006ff */
        /* <DEDUP_REMOVED lines=10> */
[----:B------:R0:W3:Y:S02]  /*40e0*/  F2F.F64.F32 R16, R0 ;  /* 0x0000000000107310 */ /* 0x0000e40000201800 */
[----:B0--3--:R-:W-:Y:S05]  /*40f0*/  BRA `(.L_x_4204) ;  /* 0x0000000400c47947 */ /* 0x009fea0003800000 */
.L_x_4214:
[----:B------:R-:W3:Y:S02]  /*4100*/  LDG.E.U16 R0, desc[UR36][R4.64] ;  /* 0x0000002404007981 */ /* 0x000ee4000c1e1500 */
[----:B---3--:R-:W-:-:S04]  /*4110*/  IMAD.U32 R0, R0, 0x10000, RZ ;  /* 0x0001000000007824 */ /* 0x008fc800078e00ff */
[----:B------:R-:W-:-:S04]  /*4120*/  FMUL.FTZ R0, R0, 1 ;  /* 0x3f80000000007820 */ /* 0x000fc80000410000 */
[----:B------:R0:W3:Y:S02]  /*4130*/  F2F.F64.F32 R16, R0 ;  /* 0x0000000000107310 */ /* 0x0000e40000201800 */
[----:B0--3--:R-:W-:Y:S05]  /*4140*/  BRA `(.L_x_4204) ;  /* 0x0000000400b07947 */ /* 0x009fea0003800000 */
.L_x_4211:
        /* <DEDUP_REMOVED lines=9> */
[----:B---3--:R0:W3:Y:S02]  /*41e0*/  I2F.F64.U16 R16, R4 ;  /* 0x0000000400107312 */ /* 0x0080e40000101800 */
[----:B0--3--:R-:W-:Y:S05]  /*41f0*/  BRA `(.L_x_4204) ;  /* 0x0000000400847947 */ /* 0x009fea0003800000 */
.L_x_4218:
[----:B------:R-:W3:Y:S01]  /*4200*/  LDG.E.U8 R4, desc[UR36][R4.64] ;  /* 0x0000002404047981 */ /* 0x000ee2000c1e1100 */
[----:B------:R-:W-:Y:S02]  /*4210*/  CS2R R16, SRZ ;  /* 0x0000000000107805 */ /* 0x000fe4000001ff00 */
[----:B---3--:R-:W-:-:S13]  /*4220*/  ISETP.NE.AND P0, PT, R4, RZ, PT ;  /* 0x000000ff0400720c */ /* 0x008fda0003f05270 */
        /* <DEDUP_REMOVED lines=18> */
.L_x_4220:
[----:B------:R-:W-:Y:S05]  /*4350*/  BSYNC.RECONVERGENT B0 ;  /* 0x0000000000007941 */ /* 0x000fea0003800200 */
.L_x_4219:
[----:B------:R-:W-:Y:S01]  /*4360*/  IMAD.SHL.U32 R0, R0, 0x100000, RZ ;  /* 0x0010000000007824 */ /* 0x000fe200078e00ff */
[----:B------:R-:W-:-:S04]  /*4370*/  LEA R3, R3, 0x3b800000, 0x17 ;  /* 0x3b80000003037811 */ /* 0x000fc800078eb8ff */
[----:B------:R-:W-:-:S05]  /*4380*/  LOP3.LUT R0, R3, R0, R7, 0xfe, !PT ;  /* 0x0000000003007212 */ /* 0x000fca00078efe07 */
[----:B------:R-:W-:-:S04]  /*4390*/  FMUL.FTZ R0, R0, 1 ;  /* 0x3f80000000007820 */ /* 0x000fc80000410000 */
[----:B------:R0:W3:Y:S02]  /*43a0*/  F2F.F64.F32 R16, R0 ;  /* 0x0000000000107310 */ /* 0x0000e40000201800 */
[----:B0--3--:R-:W-:Y:S05]  /*43b0*/  BRA `(.L_x_4204) ;  /* 0x0000000400147947 */ /* 0x009fea0003800000 */
.L_x_4217:
        /* <DEDUP_REMOVED lines=21> */
.L_x_4222:
[----:B------:R-:W-:Y:S05]  /*4510*/  BSYNC.RECONVERGENT B0 ;  /* 0x0000000000007941 */ /* 0x000fea0003800200 */
.L_x_4221:
[----:B------:R-:W-:Y:S02]  /*4520*/  SHF.L.U32 R0, R0, 0x15, RZ ;  /* 0x0000001500007819 */ /* 0x000fe400000006ff */
[----:B------:R-:W-:-:S04]  /*4530*/  LEA R3, R3, 0x37800000, 0x17 ;  /* 0x3780000003037811 */ /* 0x000fc800078eb8ff */
[----:B------:R-:W-:-:S05]  /*4540*/  LOP3.LUT R0, R3, R0, R7, 0xfe, !PT ;  /* 0x0000000003007212 */ /* 0x000fca00078efe07 */
[----:B------:R-:W-:-:S04]  /*4550*/  FMUL.FTZ R0, R0, 1 ;  /* 0x3f80000000007820 */ /* 0x000fc80000410000 */
[----:B------:R0:W3:Y:S02]  /*4560*/  F2F.F64.F32 R16, R0 ;  /* 0x0000000000107310 */ /* 0x0000e40000201800 */
[----:B0--3--:R-:W-:Y:S05]  /*4570*/  BRA `(.L_x_4204) ;  /* 0x0000000000a47947 */ /* 0x009fea0003800000 */
.L_x_4216:
[----:B------:R-:W-:-:S09]  /*4580*/  UISETP.NE.AND UP0, UPT, UR4, 0x1c, UPT ;  /* 0x0000001c0400788c */ /* 0x000fd2000bf05270 */
[----:B------:R-:W-:Y:S05]  /*4590*/  BRA.U !UP0, `(.L_x_4223) ;  /* 0x0000000108947547 */ /* 0x000fea000b800000 */
[----:B------:R-:W-:-:S09]  /*45a0*/  UISETP.NE.AND UP0, UPT, UR4, 0x1d, UPT ;  /* 0x0000001d0400788c */ /* 0x000fd2000bf05270 */
[----:B------:R-:W-:Y:S05]  /*45b0*/  BRA.U !UP0, `(.L_x_4224) ;  /* 0x0000000108807547 */ /* 0x000fea000b800000 */
[----:B------:R-:W-:-:S09]  /*45c0*/  UISETP.NE.AND UP0, UPT, UR4, 0x2c, UPT ;  /* 0x0000002c0400788c */ /* 0x000fd2000bf05270 */
[----:B------:R-:W-:Y:S05]  /*45d0*/  BRA.U !UP0, `(.L_x_4225) ;  /* 0x0000000108487547 */ /* 0x000fea000b800000 */
.L_x_4203:
[----:B------:R-:W-:Y:S01]  /*45e0*/  MOV R14, 0x0 ;  /* 0x00000000000e7802 */ /* 0x000fe20000000f00 */
[----:B------:R-:W0:Y:S01]  /*45f0*/  LDCU.64 UR4, c[0x4][0x128] ;  /* 0x01002500ff0477ac */ /* 0x000e220008000a00 */
[----:B------:R-:W-:Y:S02]  /*4600*/  HFMA2 R13, -RZ, RZ, 0, 0 ;  /* 0x00000000ff0d7431 */ /* 0x000fe400000001ff */
[----:B------:R-:W-:Y:S01]  /*4610*/  IMAD.MOV.U32 R8, RZ, RZ, 0x4e ;  /* 0x0000004eff087424 */ /* 0x000fe200078e00ff */
[----:B------:R-:W3:Y:S01]  /*4620*/  LDCU.64 UR6, c[0x4][0x130] ;  /* 0x01002600ff0677ac */ /* 0x000ee20008000a00 */
[----:B------:R-:W4:Y:S01]  /*4630*/  LDC.64 R14, c[0x4][R14] ;  /* 0x010000000e0e7b82 */ /* 0x000f220000000a00 */
[----:B------:R-:W-:Y:S01]  /*4640*/  IMAD.MOV.U32 R12, RZ, RZ, 0x1 ;  /* 0x00000001ff0c7424 */ /* 0x000fe200078e00ff */
[----:B------:R-:W1:Y:S01]  /*4650*/  LDCU.64 UR8, c[0x4][0x8] ;  /* 0x01000100ff0877ac */ /* 0x000e620008000a00 */
[----:B0-----:R-:W-:Y:S02]  /*4660*/  IMAD.U32 R4, RZ, RZ, UR4 ;  /* 0x00000004ff047e24 */ /* 0x001fe4000f8e00ff */
[----:B------:R-:W-:Y:S01]  /*4670*/  IMAD.U32 R5, RZ, RZ, UR5 ;  /* 0x00000005ff057e24 */ /* 0x000fe2000f8e00ff */
[----:B---3--:R-:W-:Y:S01]  /*4680*/  MOV R6, UR6 ;  /* 0x0000000600067c02 */ /* 0x008fe20008000f00 */
[----:B------:R-:W-:-:S02]  /*4690*/  IMAD.U32 R7, RZ, RZ, UR7 ;  /* 0x00000007ff077e24 */ /* 0x000fc4000f8e00ff */
[----:B-1----:R-:W-:Y:S01]  /*46a0*/  IMAD.U32 R10, RZ, RZ, UR8 ;  /* 0x00000008ff0a7e24 */ /* 0x002fe2000f8e00ff */
[----:B------:R-:W-:-:S07]  /*46b0*/  MOV R11, UR9 ;  /* 0x00000009000b7c02 */ /* 0x000fce0008000f00 */
[----:B------:R-:W-:-:S07]  /*46c0*/  LEPC R20, `(.L_x_4226) ;  /* 0x000000001014794e */ /* 0x000fce0000000000 */
[----:B--2-45:R-:W-:Y:S05]  /*46d0*/  CALL.ABS.NOINC R14 ;  /* 0x000000000e007343 */ /* 0x034fea0003c00000 */
.L_x_4226:
[----:B------:R-:W-:Y:S01]  /*46e0*/  CS2R R16, SRZ ;  /* 0x0000000000107805 */ /* 0x000fe2000001ff00 */
[----:B------:R-:W-:Y:S06]  /*46f0*/  BRA `(.L_x_4204) ;  /* 0x0000000000447947 */ /* 0x000fec0003800000 */
.L_x_4225:
[----:B------:R-:W3:Y:S01]  /*4700*/  LDG.E.U8 R0, desc[UR36][R4.64] ;  /* 0x0000002404007981 */ /* 0x000ee2000c1e1100 */
[----:B------:R-:W-:Y:S02]  /*4710*/  IMAD.MOV.U32 R16, RZ, RZ, 0x0 ;  /* 0x00000000ff107424 */ /* 0x000fe400078e00ff */
[----:B------:R-:W-:Y:S01]  /*4720*/  IMAD.MOV.U32 R17, RZ, RZ, 0x38000000 ;  /* 0x38000000ff117424 */ /* 0x000fe200078e00ff */
[----:B---3--:R-:W-:-:S13]  /*4730*/  ISETP.NE.AND P0, PT, R0, RZ, PT ;  /* 0x000000ff0000720c */ /* 0x008fda0003f05270 */
[----:B------:R-:W-:Y:S05]  /*4740*/  @!P0 BRA `(.L_x_4204) ;  /* 0x0000000000308947 */ /* 0x000fea0003800000 */
[----:B------:R-:W-:-:S13]  /*4750*/  ISETP.NE.AND P0, PT, R0, 0xff, PT ;  /* 0x000000ff0000780c */ /* 0x000fda0003f05270 */
[----:B------:R-:W-:Y:S01]  /*4760*/  @P0 SHF.L.U32 R0, R0, 0x17, RZ ;  /* 0x0000001700000819 */ /* 0x000fe200000006ff */
[----:B------:R-:W-:Y:S02]  /*4770*/  @!P0 IMAD.MOV.U32 R16, RZ, RZ, 0x20000000 ;  /* 0x20000000ff108424 */ /* 0x000fe400078e00ff */
[----:B------:R-:W-:Y:S02]  /*4780*/  @!P0 IMAD.MOV.U32 R17, RZ, RZ, 0x7ff80000 ;  /* 0x7ff80000ff118424 */ /* 0x000fe400078e00ff */
[----:B------:R-:W-:-:S04]  /*4790*/  @P0 FMUL.FTZ R0, R0, 1 ;  /* 0x3f80000000000820 */ /* 0x000fc80000410000 */
[----:B------:R3:W4:Y:S02]  /*47a0*/  @P0 F2F.F64.F32 R16, R0 ;  /* 0x0000000000100310 */ /* 0x0007240000201800 */
[----:B---34-:R-:W-:Y:S05]  /*47b0*/  BRA `(.L_x_4204) ;  /* 0x0000000000147947 */ /* 0x018fea0003800000 */
.L_x_4224:
[----:B------:R-:W3:Y:S02]  /*47c0*/  LDG.E.64 R16, desc[UR36][R4.64] ;  /* 0x0000002404107981 */ /* 0x000ee4000c1e1b00 */
[----:B---3--:R-:W3:Y:S02]  /*47d0*/  I2F.F64.U64 R16, R16 ;  /* 0x0000001000107312 */ /* 0x008ee40000301800 */
[----:B---3--:R-:W-:Y:S05]  /*47e0*/  BRA `(.L_x_4204) ;  /* 0x0000000000087947 */ /* 0x008fea0003800000 */
.L_x_4223:
[----:B------:R-:W3:Y:S02]  /*47f0*/  LDG.E R4, desc[UR36][R4.64] ;  /* 0x0000002404047981 */ /* 0x000ee4000c1e1900 */
[----:B---3--:R3:W4:Y:S02]  /*4800*/  I2F.F64.U32 R16, R4 ;  /* 0x0000000400107312 */ /* 0x0087240000201800 */
.L_x_4204:
[----:B------:R-:W-:Y:S05]  /*4810*/  BSYNC.RECONVERGENT B7 ;  /* 0x0000000000077941 */ /* 0x000fea0003800200 */
.L_x_4198:
[----:B------:R-:W0:Y:S01]  /*4820*/  LDCU.64 UR6, c[0x0][0x6d0] ;  /* 0x0000da00ff0677ac */ /* 0x000e220008000a00 */
[----:B------:R-:W-:Y:S01]  /*4830*/  BSSY.RECONVERGENT B7, `(.L_x_4227) ;  /* 0x00000ed000077945 */ /* 0x000fe20003800200 */
[----:B------:R-:W-:-:S04]  /*4840*/  UPRMT UR4, UR44, 0x9910, URZ ;  /* 0x000099102c047896 */ /* 0x000fc800080000ff */
[----:B------:R-:W-:Y:S01]  /*4850*/  UISETP.GT.AND UP0, UPT, UR4, 0x9, UPT ;  /* 0x000000090400788c */ /* 0x000fe2000bf04270 */
[----:B0--3--:R-:W-:-:S04]  /*4860*/  IADD3 R4, P0, PT, R24, UR6, RZ ;  /* 0x0000000618047c10 */ /* 0x009fc8000ff1e0ff */
        /* <DEDUP_REMOVED lines=11> */
[----:B---3--:R0:W3:Y:S02]  /*4920*/  I2F.F64.S16 R10, R4 ;  /* 0x00000004000a7312 */ /* 0x0080e40000101c00 */
[----:B0--3--:R-:W-:Y:S05]  /*4930*/  BRA `(.L_x_4233) ;  /* 0x0000000c00707947 */ /* 0x009fea0003800000 */
.L_x_4231:
[----:B------:R-:W3:Y:S02]  /*4940*/  LDG.E.U8 R4, desc[UR36][R4.64] ;  /* 0x0000002404047981 */ /* 0x000ee4000c1e1100 */
[----:B---3--:R0:W3:Y:S02]  /*4950*/  I2F.F64.U16 R10, R4 ;  /* 0x00000004000a7312 */ /* 0x0080e40000101800 */
[----:B0--3--:R-:W-:Y:S05]  /*4960*/  BRA `(.L_x_4233) ;  /* 0x0000000c00647947 */ /* 0x009fea0003800000 */
.L_x_4230:
        /* <DEDUP_REMOVED lines=9> */
.L_x_4235:
[----:B------:R-:W3:Y:S02]  /*4a00*/  LDG.E R4, desc[UR36][R4.64] ;  /* 0x0000002404047981 */ /* 0x000ee4000c1e1900 */
[----:B---3--:R0:W3:Y:S02]  /*4a10*/  I2F.F64 R10, R4 ;  /* 0x00000004000a7312 */ /* 0x0080e40000201c00 */
[----:B0--3--:R-:W-:Y:S05]  /*4a20*/  BRA `(.L_x_4233) ;  /* 0x0000000c00347947 */ /* 0x009fea0003800000 */
.L_x_4234:
[----:B------:R-:W3:Y:S02]  /*4a30*/  LDG.E.U16 R4, desc[UR36][R4.64] ;  /* 0x0000002404047981 */ /* 0x000ee4000c1e1500 */
[----:B---3--:R0:W3:Y:S02]  /*4a40*/  I2F.F64.S16 R10, R4 ;  /* 0x00000004000a7312 */ /* 0x0080e40000101c00 */
[----:B0--3--:R-:W-:Y:S05]  /*4a50*/  BRA `(.L_x_4233) ;  /* 0x0000000c00287947 */ /* 0x009fea0003800000 */
.L_x_4229:
        /* <DEDUP_REMOVED lines=10> */
.L_x_4237:
[----:B------:R-:W3:Y:S02]  /*4b00*/  LDG.E.U16 R0, desc[UR36][R4.64] ;  /* 0x0000002404007981 */ /* 0x000ee4000c1e1500 */
[----:B---3--:R-:W-:-:S05]  /*4b10*/  HADD2.F32 R0, -RZ, R0.H0_H0 ;  /* 0x20000000ff007230 */ /* 0x008fca0000004100 */
[----:B------:R-:W-:-:S04]  /*4b20*/  FMUL.FTZ R0, R0, 1 ;  /* 0x3f80000000007820 */ /* 0x000fc80000410000 */
[----:B------:R0:W3:Y:S02]  /*4b30*/  F2F.F64.F32 R10, R0 ;  /* 0x00000000000a7310 */ /* 0x0000e40000201800 */
[----:B0--3--:R-:W-:Y:S05]  /*4b40*/  BRA `(.L_x_4233) ;  /* 0x0000000800ec7947 */ /* 0x009fea0003800000 */
.L_x_4236:
        /* <DEDUP_REMOVED lines=10> */
.L_x_4239:
[----:B------:R-:W3:Y:S02]  /*4bf0*/  LDG.E.U16 R4, desc[UR36][R4.64] ;  /* 0x0000002404047981 */ /* 0x000ee4000c1e1500 */
[----:B---3--:R-:W-:-:S05]  /*4c00*/  HADD2.F32 R0, -RZ, R4.H0_H0 ;  /* 0x20000004ff007230 */ /* 0x008fca0000004100 */
[----:B------:R-:W-:-:S04]  /*4c10*/  FMUL.FTZ R0, R0, 1 ;  /* 0x3f80000000007820 */ /* 0x000fc80000410000 */
[----:B------:R0:W3:Y:S02]  /*4c20*/  F2F.F64.F32 R10, R0 ;  /* 0x00000000000a7310 */ /* 0x0000e40000201800 */
[----:B0--3--:R-:W-:Y:S05]  /*4c30*/  BRA `(.L_x_4233) ;  /* 0x0000000800b07947 */ /* 0x009fea0003800000 */
.L_x_4238:
[----:B------:R0:W5:Y:S01]  /*4c40*/  LDG.E.64 R10, desc[UR36][R4.64] ;  /* 0x00000024040a7981 */ /* 0x000162000c1e1b00 */
[----:B------:R-:W-:Y:S05]  /*4c50*/  BRA `(.L_x_4233) ;  /* 0x0000000800a87947 */ /* 0x000fea0003800000 */
.L_x_4228:
        /* <DEDUP_REMOVED lines=13> */
.L_x_4242:
[----:B------:R0:W5:Y:S01]  /*4d30*/  LDG.E.64 R10, desc[UR36][R4.64] ;  /* 0x00000024040a7981 */ /* 0x000162000c1e1b00 */
[----:B------:R-:W-:Y:S05]  /*4d40*/  BRA `(.L_x_4233) ;  /* 0x00000008006c7947 */ /* 0x000fea0003800000 */
.L_x_4241:
[----:B------:R-:W-:-:S09]  /*4d50*/  UISETP.NE.AND UP0, UPT, UR4, 0xf, UPT ;  /* 0x0000000f0400788c */ /* 0x000fd2000bf05270 */
[----:B------:R-:W-:Y:S05]  /*4d60*/  BRA.U !UP0, `(.L_x_4243) ;  /* 0x0000000108a07547 */ /* 0x000fea000b800000 */
[----:B------:R-:W-:-:S09]  /*4d70*/  UISETP.NE.AND UP0, UPT, UR4, 0x17, UPT ;  /* 0x000000170400788c */ /* 0x000fd2000bf05270 */
[----:B------:R-:W-:Y:S05]  /*4d80*/  BRA.U !UP0, `(.L_x_4244) ;  /* 0x00000001085c7547 */ /* 0x000fea000b800000 */
[----:B------:R-:W-:-:S09]  /*4d90*/  UISETP.NE.AND UP0, UPT, UR4, 0x18, UPT ;  /* 0x000000180400788c */ /* 0x000fd2000bf05270 */
[----:B------:R-:W-:Y:S05]  /*4da0*/  BRA.U UP0, `(.L_x_4232) ;  /* 0x0000000500c87547 */ /* 0x000fea000b800000 */
[----:B------:R-:W3:Y:S01]  /*4db0*/  LDG.E.U8 R0, desc[UR36][R4.64] ;  /* 0x0000002404007981 */ /* 0x000ee2000c1e1100 */
[----:B------:R-:W-:Y:S01]  /*4dc0*/  MOV R7, 0x1f ;  /* 0x0000001f00077802 */ /* 0x000fe20000000f00 */
[----:B---3--:R-:W-:-:S05]  /*4dd0*/  IMAD.SHL.U32 R0, R0, 0x1000000, RZ ;  /* 0x0100000000007824 */ /* 0x008fca00078e00ff */
        /* <DEDUP_REMOVED lines=18> */
.L_x_4244:
[----:B------:R-:W3:Y:S02]  /*4f00*/  LDG.E.U8 R4, desc[UR36][R4.64] ;  /* 0x0000002404047981 */ /* 0x000ee4000c1e1100 */
[C---:B---3--:R-:W-:Y:S01]  /*4f10*/  SHF.L.U32 R3, R4.reuse, 0x19, RZ ;  /* 0x0000001904037819 */ /* 0x048fe200000006ff */
        /* <DEDUP_REMOVED lines=13> */
.L_x_4243:
[----:B------:R-:W3:Y:S02]  /*4ff0*/  LDG.E.U16 R0, desc[UR36][R4.64] ;  /* 0x0000002404007981 */ /* 0x000ee4000c1e1500 */
[----:B---3--:R-:W-:-:S05]  /*5000*/  SHF.L.U32 R0, R0, 0x10, RZ ;  /* 0x0000001000007819 */ /* 0x008fca00000006ff */
[----:B------:R-:W-:-:S04]  /*5010*/  FMUL.FTZ R0, R0, 1 ;  /* 0x3f80000000007820 */ /* 0x000fc80000410000 */
[----:B------:R0:W3:Y:S02]  /*5020*/  F2F.F64.F32 R10, R0 ;  /* 0x00000000000a7310 */ /* 0x0000e40000201800 */
[----:B0--3--:R-:W-:Y:S05]  /*5030*/  BRA `(.L_x_4233) ;  /* 0x0000000400b07947 */ /* 0x009fea0003800000 */
.L_x_4240:
        /* <DEDUP_REMOVED lines=11> */
.L_x_4247:
        /* <DEDUP_REMOVED lines=21> */
.L_x_4249:
[----:B------:R-:W-:Y:S05]  /*5240*/  BSYNC.RECONVERGENT B0 ;  /* 0x0000000000007941 */ /* 0x000fea0003800200 */
.L_x_4248:
[----:B------:R-:W-:Y:S01]  /*5250*/  IMAD.SHL.U32 R0, R0, 0x100000, RZ ;  /* 0x0010000000007824 */ /* 0x000fe200078e00ff */
[----:B------:R-:W-:-:S04]  /*5260*/  LEA R3, R3, 0x3b800000, 0x17 ;  /* 0x3b80000003037811 */ /* 0x000fc800078eb8ff */
[----:B------:R-:W-:-:S05]  /*5270*/  LOP3.LUT R0, R3, R0, R7, 0xfe, !PT ;  /* 0x0000000003007212 */ /* 0x000fca00078efe07 */
[----:B------:R-:W-:-:S04]  /*5280*/  FMUL.FTZ R0, R0, 1 ;  /* 0x3f80000000007820 */ /* 0x000fc80000410000 */
[----:B------:R0:W3:Y:S02]  /*5290*/  F2F.F64.F32 R10, R0 ;  /* 0x00000000000a7310 */ /* 0x0000e40000201800 */
[----:B0--3--:R-:W-:Y:S05]  /*52a0*/  BRA `(.L_x_4233) ;  /* 0x0000000400147947 */ /* 0x009fea0003800000 */
.L_x_4246:
        /* <DEDUP_REMOVED lines=21> */
.L_x_4251:
[----:B------:R-:W-:Y:S05]  /*5400*/  BSYNC.RECONVERGENT B0 ;  /* 0x0000000000007941 */ /* 0x000fea0003800200 */
.L_x_4250:
[----:B------:R-:W-:Y:S01]  /*5410*/  IMAD.SHL.U32 R0, R0, 0x200000, RZ ;  /* 0x0020000000007824 */ /* 0x000fe200078e00ff */
[----:B------:R-:W-:-:S04]  /*5420*/  LEA R3, R3, 0x37800000, 0x17 ;  /* 0x3780000003037811 */ /* 0x000fc800078eb8ff */
[----:B------:R-:W-:-:S05]  /*5430*/  LOP3.LUT R0, R3, R0, R7, 0xfe, !PT ;  /* 0x0000000003007212 */ /* 0x000fca00078efe07 */
[----:B------:R-:W-:-:S04]  /*5440*/  FMUL.FTZ R0, R0, 1 ;  /* 0x3f80000000007820 */ /* 0x000fc80000410000 */
[----:B------:R0:W3:Y:S02]  /*5450*/  F2F.F64.F32 R10, R0 ;  /* 0x00000000000a7310 */ /* 0x0000e40000201800 */
[----:B0--3--:R-:W-:Y:S05]  /*5460*/  BRA `(.L_x_4233) ;  /* 0x0000000000a47947 */ /* 0x009fea0003800000 */
.L_x_4245:
[----:B------:R-:W-:-:S09]  /*5470*/  UISETP.NE.AND UP0, UPT, UR4, 0x1c, UPT ;  /* 0x0000001c0400788c */ /* 0x000fd2000bf05270 */
[----:B------:R-:W-:Y:S05]  /*5480*/  BRA.U !UP0, `(.L_x_4252) ;  /* 0x0000000108947547 */ /* 0x000fea000b800000 */
[----:B------:R-:W-:-:S09]  /*5490*/  UISETP.NE.AND UP0, UPT, UR4, 0x1d, UPT ;  /* 0x0000001d0400788c */ /* 0x000fd2000bf05270 */
[----:B------:R-:W-:Y:S05]  /*54a0*/  BRA.U !UP0, `(.L_x_4253) ;  /* 0x0000000108807547 */ /* 0x000fea000b800000 */
[----:B------:R-:W-:-:S09]  /*54b0*/  UISETP.NE.AND UP0, UPT, UR4, 0x2c, UPT ;  /* 0x0000002c0400788c */ /* 0x000fd2000bf05270 */
[----:B------:R-:W-:Y:S05]  /*54c0*/  BRA.U !UP0, `(.L_x_4254) ;  /* 0x0000000108487547 */ /* 0x000fea000b800000 */
.L_x_4232:
[----:B------:R-:W-:Y:S01]  /*54d0*/  MOV R14, 0x0 ;  /* 0x00000000000e7802 */ /* 0x000fe20000000f00 */
[----:B------:R-:W0:Y:S01]  /*54e0*/  LDCU.64 UR4, c[0x4][0x128] ;  /* 0x01002500ff0477ac */ /* 0x000e220008000a00 */
[----:B------:R-:W-:Y:S02]  /*54f0*/  HFMA2 R12, -RZ, RZ, 0, 5.9604644775390625e-08 ;  /* 0x00000001ff0c7431 */ /* 0x000fe400000001ff */
[----:B------:R-:W-:Y:S01]  /*5500*/  IMAD.MOV.U32 R8, RZ, RZ, 0x4e ;  /* 0x0000004eff087424 */ /* 0x000fe200078e00ff */
[----:B------:R-:W3:Y:S01]  /*5510*/  LDCU.64 UR6, c[0x4][0x130] ;  /* 0x01002600ff0677ac */ /* 0x000ee20008000a00 */
[----:B------:R-:W1:Y:S01]  /*5520*/  LDC.64 R14, c[0x4][R14] ;  /* 0x010000000e0e7b82 */ /* 0x000e620000000a00 */
[----:B------:R-:W-:Y:S01]  /*5530*/  IMAD.MOV.U32 R13, RZ, RZ, RZ ;  /* 0x000000ffff0d7224 */ /* 0x000fe200078e00ff */
[----:B------:R-:W2:Y:S01]  /*5540*/  LDCU.64 UR8, c[0x4][0x8] ;  /* 0x01000100ff0877ac */ /* 0x000ea20008000a00 */
[----:B0-----:R-:W-:Y:S01]  /*5550*/  IMAD.U32 R4, RZ, RZ, UR4 ;  /* 0x00000004ff047e24 */ /* 0x001fe2000f8e00ff */
[----:B------:R-:W-:Y:S01]  /*5560*/  MOV R5, UR5 ;  /* 0x0000000500057c02 */ /* 0x000fe20008000f00 */
[----:B---3--:R-:W-:-:S02]  /*5570*/  IMAD.U32 R6, RZ, RZ, UR6 ;  /* 0x00000006ff067e24 */ /* 0x008fc4000f8e00ff */
[----:B------:R-:W-:Y:S01]  /*5580*/  IMAD.U32 R7, RZ, RZ, UR7 ;  /* 0x00000007ff077e24 */ /* 0x000fe2000f8e00ff */
[----:B--2---:R-:W-:Y:S01]  /*5590*/  MOV R10, UR8 ;  /* 0x00000008000a7c02 */ /* 0x004fe20008000f00 */
[----:B------:R-:W-:-:S07]  /*55a0*/  IMAD.U32 R11, RZ, RZ, UR9 ;  /* 0x00000009ff0b7e24 */ /* 0x000fce000f8e00ff */
[----:B------:R-:W-:-:S07]  /*55b0*/  LEPC R20, `(.L_x_4255) ;  /* 0x000000001014794e */ /* 0x000fce0000000000 */
[----:B-1--45:R-:W-:Y:S05]  /*55c0*/  CALL.ABS.NOINC R14 ;  /* 0x000000000e007343 */ /* 0x032fea0003c00000 */
.L_x_4255:
[----:B------:R-:W-:Y:S01]  /*55d0*/  CS2R R10, SRZ ;  /* 0x00000000000a7805 */ /* 0x000fe2000001ff00 */
[----:B------:R-:W-:Y:S06]  /*55e0*/  BRA `(.L_x_4233) ;  /* 0x0000000000447947 */ /* 0x000fec0003800000 */
.L_x_4254:
[----:B------:R-:W3:Y:S01]  /*55f0*/  LDG.E.U8 R0, desc[UR36][R4.64] ;  /* 0x0000002404007981 */ /* 0x000ee2000c1e1100 */
[----:B------:R-:W-:Y:S01]  /*5600*/  IMAD.MOV.U32 R10, RZ, RZ, 0x0 ;  /* 0x00000000ff0a7424 */ /* 0x000fe200078e00ff */
[----:B------:R-:W-:Y:S02]  /*5610*/  MOV R11, 0x38000000 ;  /* 0x38000000000b7802 */ /* 0x000fe40000000f00 */
[----:B---3--:R-:W-:-:S13]  /*5620*/  ISETP.NE.AND P0, PT, R0, RZ, PT ;  /* 0x000000ff0000720c */ /* 0x008fda0003f05270 */
[----:B------:R-:W-:Y:S05]  /*5630*/  @!P0 BRA `(.L_x_4233) ;  /* 0x0000000000308947 */ /* 0x000fea0003800000 */
[----:B------:R-:W-:-:S13]  /*5640*/  ISETP.NE.AND P0, PT, R0, 0xff, PT ;  /* 0x000000ff0000780c */ /* 0x000fda0003f05270 */
[----:B------:R-:W-:Y:S01]  /*5650*/  @P0 IMAD.SHL.U32 R0, R0, 0x800000, RZ ;  /* 0x0080000000000824 */ /* 0x000fe200078e00ff */
[----:B------:R-:W-:Y:S01]  /*5660*/  @!P0 MOV R11, 0x7ff80000 ;  /* 0x7ff80000000b8802 */ /* 0x000fe20000000f00 */
[----:B------:R-:W-:Y:S02]  /*5670*/  @!P0 IMAD.MOV.U32 R10, RZ, RZ, 0x20000000 ;  /* 0x20000000ff0a8424 */ /* 0x000fe400078e00ff */
[----:B------:R-:W-:-:S04]  /*5680*/  @P0 FMUL.FTZ R0, R0, 1 ;  /* 0x3f80000000000820 */ /* 0x000fc80000410000 */
[----:B------:R0:W3:Y:S02]  /*5690*/  @P0 F2F.F64.F32 R10, R0 ;  /* 0x00000000000a0310 */ /* 0x0000e40000201800 */
[----:B0--3--:R-:W-:Y:S05]  /*56a0*/  BRA `(.L_x_4233) ;  /* 0x0000000000147947 */ /* 0x009fea0003800000 */
.L_x_4253:
[----:B------:R-:W3:Y:S02]  /*56b0*/  LDG.E.64 R10, desc[UR36][R4.64] ;  /* 0x00000024040a7981 */ /* 0x000ee4000c1e1b00 */
[----:B---3--:R-:W0:Y:S02]  /*56c0*/  I2F.F64.U64 R10, R10 ;  /* 0x0000000a000a7312 */ /* 0x008e240000301800 */
[----:B0-----:R-:W-:Y:S05]  /*56d0*/  BRA `(.L_x_4233) ;  /* 0x0000000000087947 */ /* 0x001fea0003800000 */
.L_x_4252:
[----:B------:R-:W3:Y:S02]  /*56e0*/  LDG.E R4, desc[UR36][R4.64] ;  /* 0x0000002404047981 */ /* 0x000ee4000c1e1900 */
[----:B---3--:R0:W3:Y:S02]  /*56f0*/  I2F.F64.U32 R10, R4 ;  /* 0x00000004000a7312 */ /* 0x0080e40000201800 */
.L_x_4233:
[----:B------:R-:W-:Y:S05]  /*5700*/  BSYNC.RECONVERGENT B7 ;  /* 0x0000000000077941 */ /* 0x000fea0003800200 */
.L_x_4227:
[----:B0-----:R-:W-:Y:S01]  /*5710*/  IMAD.MOV.U32 R4, RZ, RZ, 0x652b82fe ;  /* 0x652b82feff047424 */ /* 0x001fe200078e00ff */
[----:B------:R-:W-:Y:S01]  /*5720*/  UMOV UR4, 0xfefa39ef ;  /* 0xfefa39ef00047882 */ /* 0x000fe20000000000 */
[----:B------:R-:W-:Y:S01]  /*5730*/  IMAD.MOV.U32 R5, RZ, RZ, 0x3ff71547 ;  /* 0x3ff71547ff057424 */ /* 0x000fe200078e00ff */
[----:B------:R-:W-:Y:S01]  /*5740*/  UMOV UR5, 0x3fe62e42 ;  /* 0x3fe62e4200057882 */ /* 0x000fe20000000000 */
[----:B-1---5:R-:W0:Y:S01]  /*5750*/  DADD R6, -RZ, -R18 ;  /* 0x00000000ff067229 */ /* 0x022e220000000912 */
[----:B------:R-:W-:Y:S01]  /*5760*/  BSSY.RECONVERGENT B0, `(.L_x_4256) ;  /* 0x0000076000007945 */ /* 0x000fe20003800200 */
[----:B0-----:R-:W-:-:S05]  /*5770*/  IMAD.MOV.U32 R0, RZ, RZ, R7 ;  /* 0x000000ffff007224 */ /* 0x001fca00078e0007 */
[----:B------:R-:W-:-:S15]  /*5780*/  FSETP.GEU.FTZ.AND P0, PT, |R0|, 4.1917929649353027344, PT ;  /* 0x4086232b0000780b */ /* 0x000fde0003f1e200 */
[----:B------:R-:W-:-:S15]  /*5790*/  NOP ;  /* 0x0000000000007918 */ /* 0x000fde0000000000 */
[----:B------:R-:W-:-:S15]  /*57a0*/  NOP ;  /* 0x0000000000007918 */ /* 0x000fde0000000000 */
[----:B------:R-:W-:-:S12]  /*57b0*/  NOP ;  /* 0x0000000000007918 */ /* 0x000fd80000000000 */
[----:B------:R-:W0:-:S15]  /*57c0*/  DFMA R4, R18, -R4, 6.75539944105574400000e+15 ;  /* 0x433800001204742b */ /* 0x000e1e0000000804 */
[----:B------:R-:W-:-:S15]  /*57d0*/  NOP ;  /* 0x0000000000007918 */ /* 0x000fde0000000000 */
[----:B------:R-:W-:-:S15]  /*57e0*/  NOP ;  /* 0x0000000000007918 */ /* 0x000fde0000000000 */
[----:B------:R-:W-:-:S15]  /*57f0*/  NOP ;  /* 0x0000000000007918 */ /* 0x000fde0000000000 */
[----:B------:R-:W-:-:S04]  /*5800*/  NOP ;  /* 0x0000000000007918 */ /* 0x000fc80000000000 */
[----:B0-----:R-:W0:-:S15]  /*5810*/  DADD R8, R4, -6.75539944105574400000e+15 ;  /* 0xc338000004087429 */ /* 0x001e1e0000000000 */
[----:B------:R-:W-:-:S15]  /*5820*/  NOP ;  /* 0x0000000000007918 */ /* 0x000fde0000000000 */
[----:B------:R-:W-:-:S15]  /*5830*/  NOP ;  /* 0x0000000000007918 */ /* 0x000fde0000000000 */
[----:B------:R-:W-:-:S15]  /*5840*/  NOP ;  /* 0x0000000000007918 */ /* 0x000fde0000000000 */
[----:B------:R-:W-:-:S04]  /*5850*/  NOP ;  /* 0x0000000000007918 */ /* 0x000fc80000000000 */
[----:B0-----:R-:W0:Y:S01]  /*5860*/  DFMA R12, R8, -UR4, -R18 ;  /* 0x80000004080c7c2b */ /* 0x001e220008000812 */
[----:B------:R-:W-:Y:S01]  /*5870*/  UMOV UR4, 0x3b39803f ;  /* 0x3b39803f00047882 */ /* 0x000fe20000000000 */
[----:B------:R-:W-:-:S15]  /*5880*/  UMOV UR5, 0x3c7abc9e ;  /* 0x3c7abc9e00057882 */ /* 0x000fde0000000000 */
[----:B------:R-:W-:-:S15]  /*5890*/  NOP ;  /* 0x0000000000007918 */ /* 0x000fde0000000000 */
[----:B------:R-:W-:-:S15]  /*58a0*/  NOP ;  /* 0x0000000000007918 */ /* 0x000fde0000000000 */
[----:B------:R-:W-:-:S15]  /*58b0*/  NOP ;  /* 0x0000000000007918 */ /* 0x000fde0000000000 */
[----:B------:R-:W-:-:S02]  /*58c0*/  NOP ;  /* 0x0000000000007918 */ /* 0x000fc40000000000 */
[----:B0-----:R0:W1:Y:S01]  /*58d0*/  DFMA R8, R8, -UR4, R12 ;  /* 0x8000000408087c2b */ /* 0x001062000800000c */
[----:B------:R-:W-:Y:S01]  /*58e0*/  UMOV UR4, 0x69ce2bdf ;  /* 0x69ce2bdf00047882 */ /* 0x000fe20000000000 */
[----:B0-----:R-:W-:Y:S01]  /*58f0*/  MOV R12, 0xfca213ea ;  /* 0xfca213ea000c7802 */ /* 0x001fe20000000f00 */
[----:B------:R-:W-:Y:S01]  /*5900*/  IMAD.MOV.U32 R13, RZ, RZ, 0x3e928af3 ;  /* 0x3e928af3ff0d7424 */ /* 0x000fe200078e00ff */
[----:B------:R-:W-:-:S15]  /*5910*/  UMOV UR5, 0x3e5ade15 ;  /* 0x3e5ade1500057882 */ /* 0x000fde0000000000 */
[----:B------:R-:W-:-:S15]  /*5920*/  NOP ;  /* 0x0000000000007918 */ /* 0x000fde0000000000 */
[----:B------:R-:W-:-:S15]  /*5930*/  NOP ;  /* 0x0000000000007918 */ /* 0x000fde0000000000 */
[----:B------:R-:W-:-:S15]  /*5940*/  NOP ;  /* 0x0000000000007918 */ /* 0x000fde0000000000 */
[----:B-1----:R-:W0:Y:S01]  /*5950*/  DFMA R12, R8, UR4, R12 ;  /* 0x00000004080c7c2b */ /* 0x002e22000800000c */
[----:B------:R-:W-:Y:S01]  /*5960*/  UMOV UR4, 0x62401315 ;  /* 0x6240131500047882 */ /* 0x000fe20000000000 */
[----:B------:R-:W-:-:S15]  /*5970*/  UMOV UR5, 0x3ec71dee ;  /* 0x3ec71dee00057882 */ /* 0x000fde0000000000 */
[----:B------:R-:W-:-:S15]  /*5980*/  NOP ;  /* 0x0000000000007918 */ /* 0x000fde0000000000 */
[----:B------:R-:W-:-:S15]  /*5990*/  NOP ;  /* 0x0000000000007918 */ /* 0x000fde0000000000 */
[----:B------:R-:W-:-:S15]  /*59a0*/  NOP ;  /* 0x0000000000007918 */ /* 0x000fde0000000000 */
[----:B------:R-:W-:-:S02]  /*59b0*/  NOP ;  /* 0x0000000000007918 */ /* 0x000fc40000000000 */
[----:B0-----:R-:W0:Y:S01]  /*59c0*/  DFMA R12, R8, R12, UR4 ;  /* 0x00000004080c7e2b */ /* 0x001e22000800000c */
        /* <DEDUP_REMOVED lines=48> */
[----:B0-----:R-:W0:-:S15]  /*5cd0*/  DFMA R12, R8, R12, UR4 ;  /* 0x00000004080c7e2b */ /* 0x001e1e000800000c */
[----:B------:R-:W-:-:S15]  /*5ce0*/  NOP ;  /* 0x0000000000007918 */ /* 0x000fde0000000000 */
[----:B------:R-:W-:-:S15]  /*5cf0*/  NOP ;  /* 0x0000000000007918 */ /* 0x000fde0000000000 */
[----:B------:R-:W-:-:S15]  /*5d00*/  NOP ;  /* 0x0000000000007918 */ /* 0x000fde0000000000 */
[----:B------:R-:W-:-:S04]  /*5d10*/  NOP ;  /* 0x0000000000007918 */ /* 0x000fc80000000000 */
[----:B0-----:R-:W0:-:S15]  /*5d20*/  DFMA R12, R8, R12, 1 ;  /* 0x3ff00000080c742b */ /* 0x001e1e000000000c */
[----:B------:R-:W-:-:S15]  /*5d30*/  NOP ;  /* 0x0000000000007918 */ /* 0x000fde0000000000 */
[----:B------:R-:W-:-:S15]  /*5d40*/  NOP ;  /* 0x0000000000007918 */ /* 0x000fde0000000000 */
[----:B------:R-:W-:-:S15]  /*5d50*/  NOP ;  /* 0x0000000000007918 */ /* 0x000fde0000000000 */
[----:B------:R-:W-:-:S04]  /*5d60*/  NOP ;  /* 0x0000000000007918 */ /* 0x000fc80000000000 */
[----:B0-----:R-:W0:Y:S02]  /*5d70*/  DFMA R8, R8, R12, 1 ;  /* 0x3ff000000808742b */ /* 0x001e24000000000c */
[----:B0-----:R-:W-:Y:S01]  /*5d80*/  LEA R7, R4, R9, 0x14 ;  /* 0x0000000904077211 */ /* 0x001fe200078ea0ff */
[----:B------:R-:W-:Y:S01]  /*5d90*/  IMAD.MOV.U32 R6, RZ, RZ, R8 ;  /* 0x000000ffff067224 */ /* 0x000fe200078e0008 */
[----:B------:R-:W-:Y:S06]  /*5da0*/  @!P0 BRA `(.L_x_4257) ;  /* 0x0000000000448947 */ /* 0x000fec0003800000 */
[----:B------:R-:W-:Y:S01]  /*5db0*/  FSETP.GEU.FTZ.AND P1, PT, |R0|, 4.2275390625, PT ;  /* 0x408748000000780b */ /* 0x000fe20003f3e200 */
[----:B------:R-:W-:-:S12]  /*5dc0*/  DSETP.GT.AND P0, PT, R18, RZ, PT ;  /* 0x000000ff1200722a */ /* 0x000fd80003f04000 */
[----:B------:R-:W-:-:S04]  /*5dd0*/  @!P1 LEA.HI R0, R4, R4, RZ, 0x1 ;  /* 0x0000000404009211 */ /* 0x000fc800078f08ff */
[----:B------:R-:W-:-:S04]  /*5de0*/  @!P1 SHF.R.S32.HI R3, RZ, 0x1, R0 ;  /* 0x00000001ff039819 */ /* 0x000fc80000011400 */
[----:B------:R-:W-:Y:S01]  /*5df0*/  @!P1 LEA R9, R3, R9, 0x14 ;  /* 0x0000000903099211 */ /* 0x000fe200078ea0ff */
[----:B------:R-:W-:-:S05]  /*5e00*/  @!P1 IMAD.IADD R4, R4, 0x1, -R3 ;  /* 0x0000000104049824 */ /* 0x000fca00078e0a03 */
[----:B------:R-:W-:Y:S01]  /*5e10*/  @!P1 LEA R5, R4, 0x3ff00000, 0x14 ;  /* 0x3ff0000004059811 */ /* 0x000fe200078ea0ff */
[----:B------:R-:W-:-:S15]  /*5e20*/  @!P1 IMAD.MOV.U32 R4, RZ, RZ, RZ ;  /* 0x000000ffff049224 */ /* 0x000fde00078e00ff */
[----:B------:R-:W-:-:S15]  /*5e30*/  NOP ;  /* 0x0000000000007918 */ /* 0x000fde0000000000 */
[----:B------:R-:W-:-:S07]  /*5e40*/  NOP ;  /* 0x0000000000007918 */ /* 0x000fce0000000000 */
[----:B------:R-:W0:Y:S02]  /*5e50*/  DADD R18, -R18, +INF ;  /* 0x7ff0000012127429 */ /* 0x000e240000000100 */
[----:B0-----:R-:W-:Y:S02]  /*5e60*/  FSEL R6, R18, RZ, !P0 ;  /* 0x000000ff12067208 */ /* 0x001fe40004000000 */
[----:B------:R-:W-:-:S15]  /*5e70*/  FSEL R7, R19, RZ, !P0 ;  /* 0x000000ff13077208 */ /* 0x000fde0004000000 */
[----:B------:R-:W-:-:S15]  /*5e80*/  NOP ;  /* 0x0000000000007918 */ /* 0x000fde0000000000 */
[----:B------:R-:W-:-:S15]  /*5e90*/  NOP ;  /* 0x0000000000007918 */ /* 0x000fde0000000000 */
[----:B------:R-:W-:-:S15]  /*5ea0*/  NOP ;  /* 0x0000000000007918 */ /* 0x000fde0000000000 */
[----:B------:R0:W1:Y:S02]  /*5eb0*/  @!P1 DMUL R6, R8, R4 ;  /* 0x0000000408069228 */ /* 0x0000640000000000 */
.L_x_4257:
[----:B------:R-:W-:Y:S05]  /*5ec0*/  BSYNC.RECONVERGENT B0 ;  /* 0x0000000000007941 */ /* 0x000fea0003800200 */
.L_x_4256:
[----:B01----:R-:W0:Y:S01]  /*5ed0*/  DADD R4, R6, 1 ;  /* 0x3ff0000006047429 */ /* 0x003e220000000000 */
[----:B------:R-:W1:Y:S01]  /*5ee0*/  LDCU.64 UR4, c[0x0][0x6b0] ;  /* 0x0000d600ff0477ac */ /* 0x000e620008000a00 */
[----:B0-----:R-:W0:Y:S01]  /*5ef0*/  MUFU.RCP64H R7, R5 ;  /* 0x0000000500077308 */ /* 0x001e220000001800 */
[----:B------:R-:W-:Y:S01]  /*5f00*/  VIADD R6, R5, 0x300402 ;  /* 0x0030040205067836 */ /* 0x000fe20000000000 */
[----:B------:R-:W-:Y:S04]  /*5f10*/  BSSY.RECONVERGENT B0, `(.L_x_4258) ;  /* 0x0000025000007945 */ /* 0x000fe80003800200 */
[----:B------:R-:W-:Y:S02]  /*5f20*/  FSETP.GEU.AND P0, PT, |R6|, 5.8789094863358348022e-39, PT ;  /* 0x004004020600780b */ /* 0x000fe40003f0e200 */
[----:B-1----:R-:W-:-:S04]  /*5f30*/  IADD3 R12, P1, PT, R2, UR4, RZ ;  /* 0x00000004020c7c10 */ /* 0x002fc8000ff3e0ff */
[----:B------:R-:W-:-:S15]  /*5f40*/  IADD3.X R13, PT, PT, RZ, UR5, RZ, P1, !PT ;  /* 0x00000005ff0d7c10 */ /* 0x000fde0008ffe4ff */
[----:B------:R-:W-:-:S15]  /*5f50*/  NOP ;  /* 0x0000000000007918 */ /* 0x000fde0000000000 */
[----:B------:R-:W-:-:S15]  /*5f60*/  NOP ;  /* 0x0000000000007918 */ /* 0x000fde0000000000 */
[----:B------:R-:W-:-:S05]  /*5f70*/  NOP ;  /* 0x0000000000007918 */ /* 0x000fca0000000000 */
[----:B0-----:R-:W0:-:S15]  /*5f80*/  DFMA R8, -R4, R6, 1 ;  /* 0x3ff000000408742b */ /* 0x001e1e0000000106 */
[----:B------:R-:W-:-:S15]  /*5f90*/  NOP ;  /* 0x0000000000007918 */ /* 0x000fde0000000000 */
[----:B------:R-:W-:-:S15]  /*5fa0*/  NOP ;  /* 0x0000000000007918 */ /* 0x000fde0000000000 */
[----:B------:R-:W-:-:S15]  /*5fb0*/  NOP ;  /* 0x0000000000007918 */ /* 0x000fde0000000000 */
[----:B------:R-:W-:-:S04]  /*5fc0*/  NOP ;  /* 0x0000000000007918 */ /* 0x000fc80000000000 */
[----:B0-----:R-:W0:-:S15]  /*5fd0*/  DFMA R8, R8, R8, R8 ;  /* 0x000000080808722b */ /* 0x001e1e0000000008 */
        /* <DEDUP_REMOVED lines=9> */
[----:B0-----:R-:W0:-:S15]  /*6070*/  DFMA R14, -R4, R8, 1 ;  /* 0x3ff00000040e742b */ /* 0x001e1e0000000108 */
[----:B------:R-:W-:-:S15]  /*6080*/  NOP ;  /* 0x0000000000007918 */ /* 0x000fde0000000000 */
[----:B------:R-:W-:-:S15]  /*6090*/  NOP ;  /* 0x0000000000007918 */ /* 0x000fde0000000000 */
[----:B------:R-:W-:-:S15]  /*60a0*/  NOP ;  /* 0x0000000000007918 */ /* 0x000fde0000000000 */
[----:B------:R-:W-:-:S04]  /*60b0*/  NOP ;  /* 0x0000000000007918 */ /* 0x000fc80000000000 */
[----:B0-----:R0:W1:Y:S02]  /*60c0*/  DFMA R8, R8, R14, R8 ;  /* 0x0000000e0808722b */ /* 0x0010640000000008 */
[----:B01----:R-:W-:Y:S05]  /*60d0*/  @P0 BRA `(.L_x_4259) ;  /* 0x0000000000200947 */ /* 0x003fea0003800000 */
[----:B------:R-:W-:Y:S01]  /*60e0*/  LOP3.LUT R6, R5, 0x7fffffff, RZ, 0xc0, !PT ;  /* 0x7fffffff05067812 */ /* 0x000fe200078ec0ff */
[----:B------:R-:W-:Y:S01]  /*60f0*/  IMAD.MOV.U32 R2, RZ, RZ, R4 ;  /* 0x000000ffff027224 */ /* 0x000fe200078e0004 */
[----:B------:R-:W-:Y:S01]  /*6100*/  MOV R0, 0x6140 ;  /* 0x0000614000007802 */ /* 0x000fe20000000f00 */
[----:B------:R-:W-:Y:S01]  /*6110*/  IMAD.MOV.U32 R3, RZ, RZ, R5 ;  /* 0x000000ffff037224 */ /* 0x000fe200078e0005 */
[----:B------:R-:W-:-:S07]  /*6120*/  IADD3 R6, PT, PT, R6, -0x100000, RZ ;  /* 0xfff0000006067810 */ /* 0x000fce0007ffe0ff */
[----:B--234-:R-:W-:Y:S05]  /*6130*/  CALL.REL.NOINC `($__internal_0_$__cuda_sm20_dblrcp_rn_slowpath_v3) ;  /* 0x00000170004c7944 */ /* 0x01cfea0003c00000 */
[----:B------:R-:W-:Y:S02]  /*6140*/  IMAD.MOV.U32 R8, RZ, RZ, R4 ;  /* 0x000000ffff087224 */ /* 0x000fe400078e0004 */
[----:B------:R-:W-:-:S07]  /*6150*/  IMAD.MOV.U32 R9, RZ, RZ, R5 ;  /* 0x000000ffff097224 */ /* 0x000fce00078e0005 */
.L_x_4259:
[----:B------:R-:W-:Y:S05]  /*6160*/  BSYNC.RECONVERGENT B0 ;  /* 0x0000000000007941 */ /* 0x000fea0003800200 */
.L_x_4258:
[----:B------:R-:W-:Y:S01]  /*6170*/  UPRMT UR4, UR43, 0x9910, URZ ;  /* 0x000099102b047896 */ /* 0x000fe200080000ff */
[----:B---3--:R-:W2:Y:S03]  /*6180*/  DFMA R10, R8, -R10, R10 ;  /* 0x8000000a080a722b */ /* 0x008ea6000000000a */
[----:B------:R-:W-:-:S15]  /*6190*/  UISETP.GT.AND UP0, UPT, UR4, 0x9, UPT ;  /* 0x000000090400788c */ /* 0x000fde000bf04270 */
[----:B------:R-:W-:-:S15]  /*61a0*/  NOP ;  /* 0x0000000000007918 */ /* 0x000fde0000000000 */
[----:B------:R-:W-:-:S15]  /*61b0*/  NOP ;  /* 0x0000000000007918 */ /* 0x000fde0000000000 */
[----:B------:R-:W-:-:S15]  /*61c0*/  NOP ;  /* 0x0000000000007918 */ /* 0x000fde0000000000 */
[----:B------:R-:W-:-:S01]  /*61d0*/  NOP ;  /* 0x0000000000007918 */ /* 0x000fc20000000000 */
[----:B--2---:R-:W4:-:S15]  /*61e0*/  DMUL R10, R10, R22 ;  /* 0x000000160a0a7228 */ /* 0x004f1e0000000000 */
[----:B------:R-:W-:-:S15]  /*61f0*/  NOP ;  /* 0x0000000000007918 */ /* 0x000fde0000000000 */
[----:B------:R-:W-:-:S15]  /*6200*/  NOP ;  /* 0x0000000000007918 */ /* 0x000fde0000000000 */
[----:B------:R-:W-:-:S15]  /*6210*/  NOP ;  /* 0x0000000000007918 */ /* 0x000fde0000000000 */
[----:B------:R-:W-:-:S04]  /*6220*/  NOP ;  /* 0x0000000000007918 */ /* 0x000fc80000000000 */
[----:B----4-:R0:W1:Y:S02]  /*6230*/  DFMA R16, R8, R16, R10 ;  /* 0x000000100810722b */ /* 0x010064000000000a */
[----:B01----:R-:W-:Y:S05]  /*6240*/  BRA.U UP0, `(.L_x_4260) ;  /* 0x0000000500707547 */ /* 0x003fea000b800000 */
        /* <DEDUP_REMOVED lines=8> */
[----:B------:R-:W0:Y:S02]  /*62d0*/  F2I.F64.TRUNC R17, R16 ;  /* 0x0000001000117311 */ /* 0x000e24000030d100 */
[----:B0-----:R0:W-:Y:S01]  /*62e0*/  STG.E.U8 desc[UR36][R12.64], R17 ;  /* 0x000000110c007986 */ /* 0x0011e2000c101124 */
[----:B------:R-:W-:Y:S05]  /*62f0*/  BRA `(.L_x_4265) ;  /* 0x0000001000947947 */ /* 0x000fea0003800000 */
.L_x_4263:
[----:B------:R-:W0:Y:S02]  /*6300*/  F2I.S64.F64.TRUNC R16, R16 ;  /* 0x0000001000107311 */ /* 0x000e24000030d900 */
[----:B0-----:R-:W-:-:S05]  /*6310*/  MOV R3, R16 ;  /* 0x0000001000037202 */ /* 0x001fca0000000f00 */
[----:B------:R0:W-:Y:S01]  /*6320*/  STG.E.U8 desc[UR36][R12.64], R3 ;  /* 0x000000030c007986 */ /* 0x0001e2000c101124 */
[----:B------:R-:W-:Y:S05]  /*6330*/  BRA `(.L_x_4265) ;  /* 0x0000001000847947 */ /* 0x000fea0003800000 */
.L_x_4262:
[----:B------:R-:W-:-:S09]  /*6340*/  UISETP.NE.AND UP0, UPT, UR4, 0x2, UPT ;  /* 0x000000020400788c */ /* 0x000fd2000bf05270 */
[----:B------:R-:W-:Y:S05]  /*6350*/  BRA.U !UP0, `(.L_x_4266) ;  /* 0x0000000108287547 */ /* 0x000fea000b800000 */
[----:B------:R-:W-:-:S09]  /*6360*/  UISETP.NE.AND UP0, UPT, UR4, 0x3, UPT ;  /* 0x000000030400788c */ /* 0x000fd2000bf05270 */
[----:B------:R-:W-:Y:S05]  /*6370*/  BRA.U !UP0, `(.L_x_4267) ;  /* 0x0000000108147547 */ /* 0x000fea000b800000 */
[----:B------:R-:W-:-:S09]  /*6380*/  UISETP.NE.AND UP0, UPT, UR4, 0x4, UPT ;  /* 0x000000040400788c */ /* 0x000fd2000bf05270 */
[----:B------:R-:W-:Y:S05]  /*6390*/  BRA.U UP0, `(.L_x_4264) ;  /* 0x0000000d00b47547 */ /* 0x000fea000b800000 */
[----:B------:R-:W0:Y:S02]  /*63a0*/  F2I.S64.F64.TRUNC R16, R16 ;  /* 0x0000001000107311 */ /* 0x000e24000030d900 */
[----:B0-----:R0:W-:Y:S01]  /*63b0*/  STG.E.64 desc[UR36][R12.64], R16 ;  /* 0x000000100c007986 */ /* 0x0011e2000c101b24 */
[----:B------:R-:W-:Y:S05]  /*63c0*/  BRA `(.L_x_4265) ;  /* 0x0000001000607947 */ /* 0x000fea0003800000 */
.L_x_4267:
[----:B------:R-:W0:Y:S02]  /*63d0*/  F2I.F64.TRUNC R17, R16 ;  /* 0x0000001000117311 */ /* 0x000e24000030d100 */
[----:B0-----:R0:W-:Y:S01]  /*63e0*/  STG.E desc[UR36][R12.64], R17 ;  /* 0x000000110c007986 */ /* 0x0011e2000c101924 */
[----:B------:R-:W-:Y:S05]  /*63f0*/  BRA `(.L_x_4265) ;  /* 0x0000001000547947 */ /* 0x000fea0003800000 */
.L_x_4266:
[----:B------:R-:W0:Y:S02]  /*6400*/  F2I.F64.TRUNC R17, R16 ;  /* 0x0000001000117311 */ /* 0x000e24000030d100 */
[----:B0-----:R0:W-:Y:S01]  /*6410*/  STG.E.U16 desc[UR36][R12.64], R17 ;  /* 0x000000110c007986 */ /* 0x0011e2000c101524 */
[----:B------:R-:W-:Y:S05]  /*6420*/  BRA `(.L_x_4265) ;  /* 0x0000001000487947 */ /* 0x000fea0003800000 */
.L_x_4261:
[----:B------:R-:W-:-:S09]  /*6430*/  UISETP.GT.AND UP0, UPT, UR4, 0x6, UPT ;  /* 0x000000060400788c */ /* 0x000fd2000bf04270 */
[----:B------:R-:W-:Y:S05]  /*6440*/  BRA.U UP0, `(.L_x_4268) ;  /* 0x00000001006c7547 */ /* 0x000fea000b800000 */
[----:B------:R-:W-:-:S09]  /*6450*/  UISETP.NE.AND UP0, UPT, UR4, 0x5, UPT ;  /* 0x000000050400788c */ /* 0x000fd2000bf05270 */
[----:B------:R-:W-:Y:S05]  /*6460*/  BRA.U !UP0, `(.L_x_4269) ;  /* 0x0000000108347547 */ /* 0x000fea000b800000 */
[----:B------:R-:W-:-:S09]  /*6470*/  UISETP.NE.AND UP0, UPT, UR4, 0x6, UPT ;  /* 0x000000060400788c */ /* 0x000fd2000bf05270 */
[----:B------:R-:W-:Y:S05]  /*6480*/  BRA.U UP0, `(.L_x_4264) ;  /* 0x0000000d00787547 */ /* 0x000fea000b800000 */
[----:B------:R-:W-:Y:S01]  /*6490*/  UMOV UR4, 0xf0000000 ;  /* 0xf000000000047882 */ /* 0x000fe20000000000 */
[----:B------:R-:W-:Y:S01]  /*64a0*/  UMOV UR5, 0x380fffff ;  /* 0x380fffff00057882 */ /* 0x000fe20000000000 */
[----:B------:R-:W0:-:S15]  /*64b0*/  F2F.F32.F64 R3, R16 ;  /* 0x0000001000037310 */ /* 0x000e1e0000301000 */
[----:B------:R-:W-:-:S15]  /*64c0*/  NOP ;  /* 0x0000000000007918 */ /* 0x000fde0000000000 */
[----:B------:R-:W-:-:S15]  /*64d0*/  NOP ;  /* 0x0000000000007918 */ /* 0x000fde0000000000 */
[----:B------:R-:W-:-:S15]  /*64e0*/  NOP ;  /* 0x0000000000007918 */ /* 0x000fde0000000000 */
[----:B------:R-:W-:-:S04]  /*64f0*/  NOP ;  /* 0x0000000000007918 */ /* 0x000fc80000000000 */
[----:B------:R-:W0:Y:S02]  /*6500*/  DSETP.GEU.AND P0, PT, |R16|, UR4, PT ;  /* 0x0000000410007e2a */ /* 0x000e24000bf0e200 */
[----:B0-----:R-:W-:-:S05]  /*6510*/  @!P0 FMUL R3, R3, 1.175494350822287508e-38 ;  /* 0x0080000003038820 */ /* 0x001fca0000400000 */
[----:B------:R0:W-:Y:S01]  /*6520*/  STG.E desc[UR36][R12.64], R3 ;  /* 0x000000030c007986 */ /* 0x0001e2000c101924 */
[----:B------:R-:W-:Y:S05]  /*6530*/  BRA `(.L_x_4265) ;  /* 0x0000001000047947 */ /* 0x000fea0003800000 */
.L_x_4269:
        /* <DEDUP_REMOVED lines=9> */
[----:B------:R-:W-:-:S05]  /*65d0*/  F2FP.F16.F32.PACK_AB R0, RZ, R0 ;  /* 0x00000000ff00723e */ /* 0x000fca00000000ff */
[----:B------:R0:W-:Y:S01]  /*65e0*/  STG.E.U16 desc[UR36][R12.64], R0 ;  /* 0x000000000c007986 */ /* 0x0001e2000c101524 */
[----:B------:R-:W-:Y:S05]  /*65f0*/  BRA `(.L_x_4265) ;  /* 0x0000000c00d47947 */ /* 0x000fea0003800000 */
.L_x_4268:
[----:B------:R-:W-:-:S09]  /*6600*/  UISETP.NE.AND UP0, UPT, UR4, 0x7, UPT ;  /* 0x000000070400788c */ /* 0x000fd2000bf05270 */
[----:B------:R-:W-:Y:S05]  /*6610*/  BRA.U !UP0, `(.L_x_4270) ;  /* 0x0000000108747547 */ /* 0x000fea000b800000 */
        /* <DEDUP_REMOVED lines=11> */
[----:B------:R-:W0:Y:S01]  /*66d0*/  DSETP.GEU.AND P0, PT, |R16|, UR4, PT ;  /* 0x0000000410007e2a */ /* 0x000e22000bf0e200 */
[----:B------:R-:W-:Y:S02]  /*66e0*/  IMAD.MOV.U32 R3, RZ, RZ, RZ ;  /* 0x000000ffff037224 */ /* 0x000fe400078e00ff */
[----:B0-----:R-:W-:-:S05]  /*66f0*/  @!P0 FMUL R2, R2, 1.175494350822287508e-38 ;  /* 0x0080000002028820 */ /* 0x001fca0000400000 */
[----:B------:R0:W-:Y:S01]  /*6700*/  STG.E.64 desc[UR36][R12.64], R2 ;  /* 0x000000020c007986 */ /* 0x0001e2000c101b24 */
[----:B------:R-:W-:Y:S05]  /*6710*/  BRA `(.L_x_4265) ;  /* 0x0000000c008c7947 */ /* 0x000fea0003800000 */
.L_x_4271:
        /* <DEDUP_REMOVED lines=9> */
[----:B------:R-:W-:-:S04]  /*67b0*/  F2FP.F16.F32.PACK_AB R3, RZ, R0 ;  /* 0x00000000ff03723e */ /* 0x000fc800000000ff */
[----:B------:R-:W-:-:S05]  /*67c0*/  PRMT R3, R3, 0x5410, RZ ;  /* 0x0000541003037816 */ /* 0x000fca00000000ff */
[----:B------:R0:W-:Y:S01]  /*67d0*/  STG.E desc[UR36][R12.64], R3 ;  /* 0x000000030c007986 */ /* 0x0001e2000c101924 */
[----:B------:R-:W-:Y:S05]  /*67e0*/  BRA `(.L_x_4265) ;  /* 0x0000000c00587947 */ /* 0x000fea0003800000 */
.L_x_4270:
[----:B------:R0:W-:Y:S01]  /*67f0*/  STG.E.64 desc[UR36][R12.64], R16 ;  /* 0x000000100c007986 */ /* 0x0001e2000c101b24 */
[----:B------:R-:W-:Y:S05]  /*6800*/  BRA `(.L_x_4265) ;  /* 0x0000000c00507947 */ /* 0x000fea0003800000 */
.L_x_4260:
        /* <DEDUP_REMOVED lines=8> */
[----:B------:R-:W0:Y:S02]  /*6890*/  DSETP.NEU.AND P0, PT, R16, RZ, PT ;  /* 0x000000ff1000722a */ /* 0x000e240003f0d000 */
[----:B0-----:R-:W-:-:S05]  /*68a0*/  SEL R3, RZ, 0x1, !P0 ;  /* 0x00000001ff037807 */ /* 0x001fca0004000000 */
[----:B------:R0:W-:Y:S01]  /*68b0*/  STG.E.U8 desc[UR36][R12.64], R3 ;  /* 0x000000030c007986 */ /* 0x0001e2000c101124 */
[----:B------:R-:W-:Y:S05]  /*68c0*/  BRA `(.L_x_4265) ;  /* 0x0000000c00207947 */ /* 0x000fea0003800000 */
.L_x_4274:
[----:B------:R-:W-:-:S05]  /*68d0*/  CS2R R18, SRZ ;  /* 0x0000000000127805 */ /* 0x000fca000001ff00 */
[----:B------:R0:W-:Y:S01]  /*68e0*/  STG.E.128 desc[UR36][R12.64], R16 ;  /* 0x000000100c007986 */ /* 0x0001e2000c101d24 */
[----:B------:R-:W-:Y:S05]  /*68f0*/  BRA `(.L_x_4265) ;  /* 0x0000000c00147947 */ /* 0x000fea0003800000 */
.L_x_4273:
        /* <DEDUP_REMOVED lines=14> */
[----:B------:R-:W-:Y:S01]  /*69e0*/  BSSY.RECONVERGENT B0, `(.L_x_4277) ;  /* 0x000000d000007945 */ /* 0x000fe20003800200 */
[----:B0-----:R-:W-:Y:S01]  /*69f0*/  @!P0 FMUL R5, R5, 1.175494350822287508e-38 ;  /* 0x0080000005058820 */ /* 0x001fe20000400000 */
[----:B------:R-:W-:-:S04]  /*6a00*/  IMAD.MOV.U32 R0, RZ, RZ, 0x7f ;  /* 0x0000007fff007424 */ /* 0x000fc800078e00ff */
        /* <DEDUP_REMOVED lines=10> */
.L_x_4278:
[----:B------:R-:W-:Y:S05]  /*6ab0*/  BSYNC.RECONVERGENT B0 ;  /* 0x0000000000007941 */ /* 0x000fea0003800200 */
.L_x_4277:
[----:B------:R-:W-:-:S05]  /*6ac0*/  LOP3.LUT R3, R0, 0x80, R3, 0xf8, !PT ;  /* 0x0000008000037812 */ /* 0x000fca00078ef803 */
[----:B------:R0:W-:Y:S01]  /*6ad0*/  STG.E.U8 desc[UR36][R12.64], R3 ;  /* 0x000000030c007986 */ /* 0x0001e2000c101124 */
[----:B------:R-:W-:Y:S05]  /*6ae0*/  BRA `(.L_x_4265) ;  /* 0x0000000800987947 */ /* 0x000fea0003800000 */
.L_x_4276:
        /* <DEDUP_REMOVED lines=9> */
[----:B0-----:R-:W-:-:S05]  /*6b80*/  @!P0 FMUL R5, R5, 1.175494350822287508e-38 ;  /* 0x0080000005058820 */ /* 0x001fca0000400000 */
[----:B------:R-:W-:Y:S02]  /*6b90*/  LOP3.LUT R4, R5, 0x7fffffff, RZ, 0xc0, !PT ;  /* 0x7fffffff05047812 */ /* 0x000fe400078ec0ff */
[----:B------:R-:W-:Y:S02]  /*6ba0*/  SHF.R.U32.HI R3, RZ, 0x18, R5 ;  /* 0x00000018ff037819 */ /* 0x000fe40000011605 */
[----:B------:R-:W-:-:S13]  /*6bb0*/  ISETP.GE.U32.AND P1, PT, R4, 0x47800000, PT ;  /* 0x478000000400780c */ /* 0x000fda0003f26070 */
[----:B------:R-:W-:Y:S02]  /*6bc0*/  @P1 ISETP.GT.U32.AND P0, PT, R4, 0x7f800000, PT ;  /* 0x7f8000000400180c */ /* 0x000fe40003f04070 */
[----:B------:R-:W-:-:S04]  /*6bd0*/  @P1 MOV R0, 0x7f ;  /* 0x0000007f00001802 */ /* 0x000fc80000000f00 */
[----:B------:R-:W-:Y:S01]  /*6be0*/  @P1 SEL R0, R0, 0x7c, P0 ;  /* 0x0000007c00001807 */ /* 0x000fe20000000000 */
[----:B------:R-:W-:Y:S06]  /*6bf0*/  @P1 BRA `(.L_x_4280) ;  /* 0x0000000000181947 */ /* 0x000fec0003800000 */
[----:B------:R-:W-:-:S13]  /*6c00*/  ISETP.GT.U32.AND P0, PT, R4, 0x387fffff, PT ;  /* 0x387fffff0400780c */ /* 0x000fda0003f04070 */
[----:B------:R-:W-:-:S04]  /*6c10*/  @P0 SHF.R.U32.HI R0, RZ, 0x15, R5 ;  /* 0x00000015ff000819 */ /* 0x000fc80000011605 */
[----:B------:R-:W-:Y:S01]  /*6c20*/  @P0 LOP3.LUT R2, R0, 0x1, RZ, 0xc0, !PT ;  /* 0x0000000100020812 */ /* 0x000fe200078ec0ff */
[----:B------:R-:W-:-:S03]  /*6c30*/  @!P0 FADD.FTZ R0, R4, 128 ;  /* 0x4300000004008421 */ /* 0x000fc60000010000 */
[----:B------:R-:W-:-:S04]  /*6c40*/  @P0 IADD3 R2, PT, PT, R5, 0x80fffff, R2 ;  /* 0x080fffff05020810 */ /* 0x000fc80007ffe002 */
[----:B------:R-:W-:-:S07]  /*6c50*/  @P0 SHF.R.U32.HI R0, RZ, 0x15, R2 ;  /* 0x00000015ff000819 */ /* 0x000fce0000011602 */
.L_x_4280:
[----:B------:R-:W-:Y:S05]  /*6c60*/  BSYNC.RECONVERGENT B0 ;  /* 0x0000000000007941 */ /* 0x000fea0003800200 */
.L_x_4279:
[----:B------:R-:W-:-:S05]  /*6c70*/  LOP3.LUT R3, R0, 0x80, R3, 0xf8, !PT ;  /* 0x0000008000037812 */ /* 0x000fca00078ef803 */
[----:B------:R0:W-:Y:S01]  /*6c80*/  STG.E.U8 desc[UR36][R12.64], R3 ;  /* 0x000000030c007986 */ /* 0x0001e2000c101124 */
[----:B------:R-:W-:Y:S05]  /*6c90*/  BRA `(.L_x_4265) ;  /* 0x00000008002c7947 */ /* 0x000fea0003800000 */
.L_x_4275:
        /* <DEDUP_REMOVED lines=9> */
[----:B------:R-:W-:-:S05]  /*6d30*/  F2FP.BF16.F32.PACK_AB R0, RZ, R0 ;  /* 0x00000000ff00723e */ /* 0x000fca00000010ff */
[----:B------:R0:W-:Y:S01]  /*6d40*/  STG.E.U16 desc[UR36][R12.64], R0 ;  /* 0x000000000c007986 */ /* 0x0001e2000c101524 */
[----:B------:R-:W-:Y:S05]  /*6d50*/  BRA `(.L_x_4265) ;  /* 0x0000000400fc7947 */ /* 0x000fea0003800000 */
.L_x_4272:
        /* <DEDUP_REMOVED lines=8> */
[----:B------:R-:W0:Y:S02]  /*6de0*/  F2I.U32.F64.TRUNC R17, R16 ;  /* 0x0000001000117311 */ /* 0x000e24000030d000 */
[----:B0-----:R0:W-:Y:S01]  /*6df0*/  STG.E.U16 desc[UR36][R12.64], R17 ;  /* 0x000000110c007986 */ /* 0x0011e2000c101524 */
[----:B------:R-:W-:Y:S05]  /*6e00*/  BRA `(.L_x_4265) ;  /* 0x0000000400d07947 */ /* 0x000fea0003800000 */
.L_x_4283:
        /* <DEDUP_REMOVED lines=21> */
.L_x_4286:
[----:B------:R-:W-:-:S04]  /*6f60*/  SHF.R.U32.HI R0, RZ, 0x14, R3 ;  /* 0x00000014ff007819 */ /* 0x000fc80000011603 */
[----:B------:R-:W-:-:S04]  /*6f70*/  LOP3.LUT R0, R0, 0x1, RZ, 0xc0, !PT ;  /* 0x0000000100007812 */ /* 0x000fc800078ec0ff */
[----:B------:R-:W-:-:S04]  /*6f80*/  IADD3 R0, PT, PT, R3, 0x487ffff, R0 ;  /* 0x0487ffff03007810 */ /* 0x000fc80007ffe000 */
[----:B------:R-:W-:-:S04]  /*6f90*/  SHF.R.U32.HI R0, RZ, 0x14, R0 ;  /* 0x00000014ff007819 */ /* 0x000fc80000011600 */
[----:B------:R-:W-:-:S07]  /*6fa0*/  LOP3.LUT R0, R0, 0xff, RZ, 0xc0, !PT ;  /* 0x000000ff00007812 */ /* 0x000fce00078ec0ff */
.L_x_4287:
[----:B------:R-:W-:-:S04]  /*6fb0*/  SHF.R.U32.HI R3, RZ, 0x18, R3 ;  /* 0x00000018ff037819 */ /* 0x000fc80000011603 */
[----:B------:R-:W-:-:S04]  /*6fc0*/  LOP3.LUT R0, R0, 0x80, R3, 0xf8, !PT ;  /* 0x0000008000007812 */ /* 0x000fc800078ef803 */
[----:B------:R-:W-:-:S07]  /*6fd0*/  PRMT R6, R0, 0x7610, R6 ;  /* 0x0000761000067816 */ /* 0x000fce0000000006 */
.L_x_4285:
[----:B------:R-:W-:Y:S05]  /*6fe0*/  BSYNC.RECONVERGENT B0 ;  /* 0x0000000000007941 */ /* 0x000fea0003800200 */
.L_x_4284:
[----:B------:R1:W-:Y:S01]  /*6ff0*/  STG.E.U8 desc[UR36][R12.64], R6 ;  /* 0x000000060c007986 */ /* 0x0003e2000c101124 */
[----:B------:R-:W-:Y:S05]  /*7000*/  BRA `(.L_x_4265) ;  /* 0x0000000400507947 */ /* 0x000fea0003800000 */
.L_x_4282:
        /* <DEDUP_REMOVED lines=21> */
.L_x_4290:
[----:B------:R-:W-:-:S04]  /*7160*/  SHF.R.U32.HI R0, RZ, 0x15, R3 ;  /* 0x00000015ff007819 */ /* 0x000fc80000011603 */
[----:B------:R-:W-:-:S04]  /*7170*/  LOP3.LUT R0, R0, 0x1, RZ, 0xc0, !PT ;  /* 0x0000000100007812 */ /* 0x000fc800078ec0ff */
[----:B------:R-:W-:-:S04]  /*7180*/  IADD3 R0, PT, PT, R3, 0x88fffff, R0 ;  /* 0x088fffff03007810 */ /* 0x000fc80007ffe000 */
[----:B------:R-:W-:-:S04]  /*7190*/  SHF.R.U32.HI R0, RZ, 0x15, R0 ;  /* 0x00000015ff007819 */ /* 0x000fc80000011600 */
[----:B------:R-:W-:-:S07]  /*71a0*/  LOP3.LUT R0, R0, 0xff, RZ, 0xc0, !PT ;  /* 0x000000ff00007812 */ /* 0x000fce00078ec0ff */
.L_x_4291:
[----:B------:R-:W-:-:S04]  /*71b0*/  SHF.R.U32.HI R3, RZ, 0x18, R3 ;  /* 0x00000018ff037819 */ /* 0x000fc80000011603 */
[----:B------:R-:W-:-:S04]  /*71c0*/  LOP3.LUT R0, R0, 0x80, R3, 0xf8, !PT ;  /* 0x0000008000007812 */ /* 0x000fc800078ef803 */
[----:B------:R-:W-:-:S07]  /*71d0*/  PRMT R6, R0, 0x7610, R6 ;  /* 0x0000761000067816 */ /* 0x000fce0000000006 */
.L_x_4289:
[----:B------:R-:W-:Y:S05]  /*71e0*/  BSYNC.RECONVERGENT B0 ;  /* 0x0000000000007941 */ /* 0x000fea0003800200 */
.L_x_4288:
[----:B------:R2:W-:Y:S01]  /*71f0*/  STG.E.U8 desc[UR36][R12.64], R6 ;  /* 0x000000060c007986 */ /* 0x0005e2000c101124 */
[----:B------:R-:W-:Y:S05]  /*7200*/  BRA `(.L_x_4265) ;  /* 0x0000000000d07947 */ /* 0x000fea0003800000 */
.L_x_4281:
[----:B------:R-:W-:-:S09]  /*7210*/  UISETP.NE.AND UP0, UPT, UR4, 0x1c, UPT ;  /* 0x0000001c0400788c */ /* 0x000fd2000bf05270 */
[----:B------:R-:W-:Y:S05]  /*7220*/  BRA.U !UP0, `(.L_x_4292) ;  /* 0x0000000108c07547 */ /* 0x000fea000b800000 */
[----:B------:R-:W-:-:S09]  /*7230*/  UISETP.NE.AND UP0, UPT, UR4, 0x1d, UPT ;  /* 0x0000001d0400788c */ /* 0x000fd2000bf05270 */
[----:B------:R-:W-:Y:S05]  /*7240*/  BRA.U !UP0, `(.L_x_4293) ;  /* 0x0000000108ac7547 */ /* 0x000fea000b800000 */
[----:B------:R-:W-:-:S09]  /*7250*/  UISETP.NE.AND UP0, UPT, UR4, 0x2c, UPT ;  /* 0x0000002c0400788c */ /* 0x000fd2000bf05270 */
[----:B------:R-:W-:Y:S05]  /*7260*/  BRA.U !UP0, `(.L_x_4294) ;  /* 0x0000000108447547 */ /* 0x000fea000b800000 */
.L_x_4264:
        /* <DEDUP_REMOVED lines=16> */
.L_x_4295:
[----:B------:R-:W-:Y:S05]  /*7370*/  BRA `(.L_x_4265) ;  /* 0x0000000000747947 */ /* 0x000fea0003800000 */
.L_x_4294:
        /* <DEDUP_REMOVED lines=9> */
[----:B------:R-:W-:-:S04]  /*7410*/  SHF.R.U32.HI R2, RZ, 0x17, R4 ;  /* 0x00000017ff027819 */ /* 0x000fc80000011604 */
[----:B------:R-:W-:-:S04]  /*7420*/  LOP3.LUT R3, R2, 0xff, RZ, 0xc0, !PT ;  /* 0x000000ff02037812 */ /* 0x000fc800078ec0ff */
[----:B------:R-:W-:-:S13]  /*7430*/  ISETP.NE.AND P1, PT, R3, 0xff, PT ;  /* 0x000000ff0300780c */ /* 0x000fda0003f25270 */
[--C-:B------:R-:W-:Y:S02]  /*7440*/  @P1 SHF.R.U32.HI R0, RZ, 0x16, R4.reuse ;  /* 0x00000016ff001819 */ /* 0x100fe40000011604 */
[----:B------:R-:W-:Y:S01]  /*7450*/  @P1 LOP3.LUT P0, RZ, R3, 0x3fffff, R4, 0xf8, !PT ;  /* 0x003fffff03ff1812 */ /* 0x000fe2000780f804 */
[----:B------:R-:W-:Y:S01]  /*7460*/  HFMA2 R3, -RZ, RZ, 0, 1.5199184417724609375e-05 ;  /* 0x000000ffff037431 */ /* 0x000fe200000001ff */
[----:B------:R-:W-:-:S04]  /*7470*/  @P1 LOP3.LUT R0, R0, 0x1, RZ, 0xc0, !PT ;  /* 0x0000000100001812 */ /* 0x000fc800078ec0ff */
[----:B------:R-:W-:Y:S01]  /*7480*/  @P1 ISETP.EQ.U32.AND P2, PT, R0, 0x1, P0 ;  /* 0x000000010000180c */ /* 0x000fe20000742070 */
[----:B------:R-:W-:Y:S01]  /*7490*/  @P1 VIADD R0, R2, 0x1 ;  /* 0x0000000102001836 */ /* 0x000fe20000000000 */
[----:B------:R-:W-:Y:S02]  /*74a0*/  PLOP3.LUT P0, PT, PT, PT, PT, 0x80, 0x8 ;  /* 0x000000000008781c */ /* 0x000fe40003f0f070 */
[----:B------:R-:W-:-:S13]  /*74b0*/  @P1 PLOP3.LUT P0, PT, P2, PT, PT, 0x80, 0x8 ;  /* 0x000000000008181c */ /* 0x000fda000170f070 */
[----:B------:R-:W-:-:S05]  /*74c0*/  @!P0 IMAD.MOV R0, RZ, RZ, R2 ;  /* 0x000000ffff008224 */ /* 0x000fca00078e0202 */
[----:B------:R-:W-:-:S05]  /*74d0*/  @P1 MOV R3, R0 ;  /* 0x0000000000031202 */ /* 0x000fca0000000f00 */
[----:B------:R4:W-:Y:S01]  /*74e0*/  STG.E.U8 desc[UR36][R12.64], R3 ;  /* 0x000000030c007986 */ /* 0x0009e2000c101124 */
[----:B------:R-:W-:Y:S05]  /*74f0*/  BRA `(.L_x_4265) ;  /* 0x0000000000147947 */ /* 0x000fea0003800000 */
.L_x_4293:
[----:B------:R-:W0:Y:S02]  /*7500*/  F2I.U64.F64.TRUNC R16, R16 ;  /* 0x0000001000107311 */ /* 0x000e24000030d800 */
[----:B0-----:R0:W-:Y:S01]  /*7510*/  STG.E.64 desc[UR36][R12.64], R16 ;  /* 0x000000100c007986 */ /* 0x0011e2000c101b24 */
[----:B------:R-:W-:Y:S05]  /*7520*/  BRA `(.L_x_4265) ;  /* 0x0000000000087947 */ /* 0x000fea0003800000 */
.L_x_4292:
[----:B------:R-:W0:Y:S02]  /*7530*/  F2I.U32.F64.TRUNC R17, R16 ;  /* 0x0000001000117311 */ /* 0x000e24000030d000 */
[----:B0-----:R3:W-:Y:S02]  /*7540*/  STG.E desc[UR36][R12.64], R17 ;  /* 0x000000110c007986 */ /* 0x0017e4000c101924 */
.L_x_4265:
[----:B------:R-:W-:-:S07]  /*7550*/  VIADD R25, R25, 0x80 ;  /* 0x0000008019197836 */ /* 0x000fce0000000000 */
.L_x_4138:
[----:B-1----:R-:W-:Y:S05]  /*7560*/  BSYNC.RECONVERGENT B6 ;  /* 0x0000000000067941 */ /* 0x002fea0003800200 */
.L_x_4137:
[----:B------:R-:W1:Y:S01]  /*7570*/  LDCU UR4, c[0x0][0x380] ;  /* 0x00007000ff0477ac */ /* 0x000e620008000800 */
[----:B------:R-:W-:Y:S01]  /*7580*/  BSSY.RECONVERGENT B6, `(.L_x_4296) ;  /* 0x0000745000067945 */ /* 0x000fe20003800200 */
[----:B-1----:R-:W-:-:S13]  /*7590*/  ISETP.GE.AND P0, PT, R25, UR4, PT ;  /* 0x0000000419007c0c */ /* 0x002fda000bf06270 */
[----:B------:R-:W-:Y:S05]  /*75a0*/  @P0 BRA `(.L_x_4297) ;  /* 0x0000007400080947 */ /* 0x000fea0003800000 */
[----:B------:R-:W1:Y:S01]  /*75b0*/  LDCU UR4, c[0x0][0x388] ;  /* 0x00007100ff0477ac */ /* 0x000e620008000800 */
[----:B0-----:R-:W-:Y:S02]  /*75c0*/  HFMA2 R0, -RZ, RZ, 0, 0 ;  /* 0x00000000ff007431 */ /* 0x001fe400000001ff */
[----:B------:R-:W-:Y:S01]  /*75d0*/  IMAD.MOV.U32 R24, RZ, RZ, RZ ;  /* 0x000000ffff187224 */ /* 0x000fe200078e00ff */
[----:B---3--:R-:W-:Y:S01]  /*75e0*/  CS2R R16, SRZ ;  /* 0x0000000000107805 */ /* 0x008fe2000001ff00 */
[----:B------:R-:W-:Y:S01]  /*75f0*/  IMAD.MOV.U32 R2, RZ, RZ, RZ ;  /* 0x000000ffff027224 */ /* 0x000fe200078e00ff */
[----:B-1----:R-:W-:-:S09]  /*7600*/  UISETP.NE.AND UP0, UPT, UR4, URZ, UPT ;  /* 0x000000ff0400728c */ /* 0x002fd2000bf05270 */
[----:B------:R-:W-:Y:S05]  /*7610*/  BRA.U !UP0, `(.L_x_4298) ;  /* 0x00000019086c7547 */ /* 0x000fea000b800000 */
[----:B------:R-:W0:Y:S01]  /*7620*/  LDCU.64 UR4, c[0x0][0x390] ;  /* 0x00007200ff0477ac */ /* 0x000e220008000a00 */
[----:B------:R-:W-:Y:S01]  /*7630*/  IMAD.MOV.U32 R24, RZ, RZ, RZ ;  /* 0x000000ffff187224 */ /* 0x000fe200078e00ff */
[----:B------:R-:W1:Y:S01]  /*7640*/  LDCU UR6, c[0x0][0x38c] ;  /* 0x00007180ff0677ac */ /* 0x000e620008000800 */
[----:B------:R-:W3:Y:S01]  /*7650*/  LDCU.64 UR8, c[0x0][0x4b8] ;  /* 0x00009700ff0877ac */ /* 0x000ee20008000a00 */
[----:B------:R-:W5:Y:S01]  /*7660*/  LDCU.64 UR10, c[0x0][0x4c0] ;  /* 0x00009800ff0a77ac */ /* 0x000f620008000a00 */
[----:B------:R-:W-:Y:S01]  /*7670*/  UISETP.NE.AND UP0, UPT, UR45, URZ, UPT ;  /* 0x000000ff2d00728c */ /* 0x000fe2000bf05270 */
[----:B0-----:R-:W-:Y:S01]  /*7680*/  IMAD.HI.U32 R4, R25, UR4, R24 ;  /* 0x0000000419047c27 */ /* 0x001fe2000f8e0018 */
[----:B------:R-:W0:Y:S04]  /*7690*/  LDCU UR4, c[0x0][0x4c8] ;  /* 0x00009900ff0477ac */ /* 0x000e280008000800 */
[----:B------:R-:W-:-:S04]  /*76a0*/  SHF.R.U32.HI R5, RZ, UR5, R4 ;  /* 0x00000005ff057c19 */ /* 0x000fc80008011604 */
[----:B------:R-:W-:-:S05]  /*76b0*/  IADD3 R24, PT, PT, -R5, RZ, RZ ;  /* 0x000000ff05187210 */ /* 0x000fca0007ffe1ff */
[----:B-1----:R-:W-:-:S04]  /*76c0*/  IMAD R24, R24, UR6, R25 ;  /* 0x0000000618187c24 */ /* 0x002fc8000f8e0219 */
[C---:B---3--:R-:W-:Y:S02]  /*76d0*/  IMAD R2, R24.reuse, UR8, RZ ;  /* 0x0000000818027c24 */ /* 0x048fe4000f8e02ff */
[C---:B------:R-:W-:Y:S02]  /*76e0*/  IMAD R0, R24.reuse, UR9, RZ ;  /* 0x0000000918007c24 */ /* 0x040fe4000f8e02ff */
[C---:B-----5:R-:W-:Y:S02]  /*76f0*/  IMAD R17, R24.reuse, UR10, RZ ;  /* 0x0000000a18117c24 */ /* 0x060fe4000f8e02ff */
[C---:B------:R-:W-:Y:S02]  /*7700*/  IMAD R16, R24.reuse, UR11, RZ ;  /* 0x0000000b18107c24 */ /* 0x040fe4000f8e02ff */
[----:B0-----:R-:W-:Y:S01]  /*7710*/  IMAD R24, R24, UR4, RZ ;  /* 0x0000000418187c24 */ /* 0x001fe2000f8e02ff */
[----:B------:R-:W-:Y:S06]  /*7720*/  BRA.U !UP0, `(.L_x_4298) ;  /* 0x0000001908287547 */ /* 0x000fec000b800000 */
[----:B------:R-:W2:Y:S01]  /*7730*/  LDCU.64 UR6, c[0x0][0x398] ;  /* 0x00007300ff0677ac */ /* 0x000ea20008000a00 */
[----:B------:R-:W-:Y:S01]  /*7740*/  IMAD.MOV.U32 R4, RZ, RZ, RZ ;  /* 0x000000ffff047224 */ /* 0x000fe200078e00ff */
[----:B------:R-:W0:Y:S01]  /*7750*/  LDCU UR4, c[0x0][0x3a0] ;  /* 0x00007400ff0477ac */ /* 0x000e220008000800 */
[----:B------:R-:W1:Y:S01]  /*7760*/  LDCU.128 UR8, c[0x0][0x4d0] ;  /* 0x00009a00ff0877ac */ /* 0x000e620008000c00 */
[----:B------:R-:W3:Y:S01]  /*7770*/  LDCU UR5, c[0x0][0x4cc] ;  /* 0x00009980ff0577ac */ /* 0x000ee20008000800 */
[----:B------:R-:W-:Y:S01]  /*7780*/  UISETP.NE.AND UP0, UPT, UR38, 0x2, UPT ;  /* 0x000000022600788c */ /* 0x000fe2000bf05270 */
[----:B--2---:R-:W-:-:S05]  /*7790*/  IMAD.HI.U32 R6, R5, UR7, R4 ;  /* 0x0000000705067c27 */ /* 0x004fca000f8e0004 */
[----:B0-----:R-:W-:-:S05]  /*77a0*/  SHF.R.U32.HI R7, RZ, UR4, R6 ;  /* 0x00000004ff077c19 */ /* 0x001fca0008011606 */
[----:B----4-:R-:W-:-:S04]  /*77b0*/  IMAD.MOV R3, RZ, RZ, -R7 ;  /* 0x000000ffff037224 */ /* 0x010fc800078e0a07 */
[----:B------:R-:W-:-:S04]  /*77c0*/  IMAD R5, R3, UR6, R5 ;  /* 0x0000000603057c24 */ /* 0x000fc8000f8e0205 */
[C---:B-1----:R-:W-:Y:S02]  /*77d0*/  IMAD R0, R5.reuse, UR8, R0 ;  /* 0x0000000805007c24 */ /* 0x042fe4000f8e0200 */
[C---:B------:R-:W-:Y:S02]  /*77e0*/  IMAD R17, R5.reuse, UR9, R17 ;  /* 0x0000000905117c24 */ /* 0x040fe4000f8e0211 */
[C---:B------:R-:W-:Y:S02]  /*77f0*/  IMAD R16, R5.reuse, UR10, R16 ;  /* 0x0000000a05107c24 */ /* 0x040fe4000f8e0210 */
[C---:B---3--:R-:W-:Y:S02]  /*7800*/  IMAD R2, R5.reuse, UR5, R2 ;  /* 0x0000000505027c24 */ /* 0x048fe4000f8e0202 */
[----:B------:R-:W-:Y:S01]  /*7810*/  IMAD R24, R5, UR11, R24 ;  /* 0x0000000b05187c24 */ /* 0x000fe2000f8e0218 */
[----:B------:R-:W-:Y:S06]  /*7820*/  BRA.U !UP0, `(.L_x_4298) ;  /* 0x0000001508e87547 */ /* 0x000fec000b800000 */
[----:B------:R-:W0:Y:S01]  /*7830*/  LDCU.64 UR4, c[0x0][0x3a8] ;  /* 0x00007500ff0477ac */ /* 0x000e220008000a00 */
[----:B------:R-:W-:Y:S01]  /*7840*/  MOV R6, RZ ;  /* 0x000000ff00067202 */ /* 0x000fe20000000f00 */
        /* <DEDUP_REMOVED lines=98> */
[----:B------:R-:W-:Y:S01]  /*7e70*/  MOV R6, RZ ;  /* 0x000000ff00067202 */ /* 0x000fe20000000f00 */
        /* <DEDUP_REMOVED lines=276> */
[----:B0-----:R-:W-:-:S07]  /*8fc0*/  IMAD R24, R7, UR4, R24 ;  /* 0x0000000407187c24 */ /* 0x001fce000f8e0218 */
.L_x_4298:
        /* <DEDUP_REMOVED lines=18> */
.L_x_4303:
[----:B------:R-:W3:Y:S02]  /*90f0*/  LDG.E.U8 R4, desc[UR36][R4.64] ;  /* 0x0000002404047981 */ /* 0x000ee4000c1e1100 */
[----:B---3--:R0:W1:Y:S02]  /*9100*/  I2F.F64.U16 R22, R4 ;  /* 0x0000000400167312 */ /* 0x0080640000101800 */
[----:B01----:R-:W-:Y:S05]  /*9110*/  BRA `(.L_x_4305) ;  /* 0x0000000c00647947 */ /* 0x003fea0003800000 */
.L_x_4302:
        /* <DEDUP_REMOVED lines=9> */
.L_x_4307:
[----:B------:R-:W3:Y:S02]  /*91b0*/  LDG.E R4, desc[UR36][R4.64] ;  /* 0x0000002404047981 */ /* 0x000ee4000c1e1900 */
[----:B---3--:R0:W1:Y:S02]  /*91c0*/  I2F.F64 R22, R4 ;  /* 0x0000000400167312 */ /* 0x0080640000201c00 */
[----:B01----:R-:W-:Y:S05]  /*91d0*/  BRA `(.L_x_4305) ;  /* 0x0000000c00347947 */ /* 0x003fea0003800000 */
.L_x_4306:
[----:B------:R-:W3:Y:S02]  /*91e0*/  LDG.E.U16 R4, desc[UR36][R4.64] ;  /* 0x0000002404047981 */ /* 0x000ee4000c1e1500 */
[----:B---3--:R0:W1:Y:S02]  /*91f0*/  I2F.F64.S16 R22, R4 ;  /* 0x0000000400167312 */ /* 0x0080640000101c00 */
[----:B01----:R-:W-:Y:S05]  /*9200*/  BRA `(.L_x_4305) ;  /* 0x0000000c00287947 */ /* 0x003fea0003800000 */
.L_x_4301:
        /* <DEDUP_REMOVED lines=10> */
.L_x_4309:
[----:B------:R-:W3:Y:S02]  /*92b0*/  LDG.E.U16 R0, desc[UR36][R4.64] ;  /* 0x0000002404007981 */ /* 0x000ee4000c1e1500 */
[----:B---3--:R-:W-:-:S05]  /*92c0*/  HADD2.F32 R0, -RZ, R0.H0_H0 ;  /* 0x20000000ff007230 */ /* 0x008fca0000004100 */
[----:B------:R-:W-:-:S04]  /*92d0*/  FMUL.FTZ R0, R0, 1 ;  /* 0x3f80000000007820 */ /* 0x000fc80000410000 */
[----:B------:R0:W1:Y:S02]  /*92e0*/  F2F.F64.F32 R22, R0 ;  /* 0x0000000000167310 */ /* 0x0000640000201800 */
[----:B01----:R-:W-:Y:S05]  /*92f0*/  BRA `(.L_x_4305) ;  /* 0x0000000800ec7947 */ /* 0x003fea0003800000 */
.L_x_4308:
        /* <DEDUP_REMOVED lines=10> */
.L_x_4311:
[----:B------:R-:W3:Y:S02]  /*93a0*/  LDG.E.U16 R4, desc[UR36][R4.64] ;  /* 0x0000002404047981 */ /* 0x000ee4000c1e1500 */
[----:B---3--:R-:W-:-:S05]  /*93b0*/  HADD2.F32 R0, -RZ, R4.H0_H0 ;  /* 0x20000004ff007230 */ /* 0x008fca0000004100 */
[----:B------:R-:W-:-:S04]  /*93c0*/  FMUL.FTZ R0, R0, 1 ;  /* 0x3f80000000007820 */ /* 0x000fc80000410000 */
[----:B------:R0:W1:Y:S02]  /*93d0*/  F2F.F64.F32 R22, R0 ;  /* 0x0000000000167310 */ /* 0x0000640000201800 */
[----:B01----:R-:W-:Y:S05]  /*93e0*/  BRA `(.L_x_4305) ;  /* 0x0000000800b07947 */ /* 0x003fea0003800000 */
.L_x_4310:
[----:B------:R0:W5:Y:S01]  /*93f0*/  LDG.E.64 R22, desc[UR36][R4.64] ;  /* 0x0000002404167981 */ /* 0x000162000c1e1b00 */
[----:B------:R-:W-:Y:S05]  /*9400*/  BRA `(.L_x_4305) ;  /* 0x0000000800a87947 */ /* 0x000fea0003800000 */
.L_x_4300:
        /* <DEDUP_REMOVED lines=13> */
.L_x_4314:
[----:B------:R3:W5:Y:S01]  /*94e0*/  LDG.E.64 R22, desc[UR36][R4.64] ;  /* 0x0000002404167981 */ /* 0x000762000c1e1b00 */
[----:B------:R-:W-:Y:S05]  /*94f0*/  BRA `(.L_x_4305) ;  /* 0x00000008006c7947 */ /* 0x000fea0003800000 */
.L_x_4313:
        /* <DEDUP_REMOVED lines=9> */
[C---:B----4-:R-:W-:Y:S02]  /*9590*/  LOP3.LUT R3, R0.reuse, 0x7f000000, RZ, 0xc0, !PT ;  /* 0x7f00000000037812 */ /* 0x050fe400078ec0ff */
[----:B------:R-:W-:Y:S02]  /*95a0*/  LOP3.LUT P0, RZ, R0, 0x7f000000, RZ, 0xc0, !PT ;  /* 0x7f00000000ff7812 */ /* 0x000fe4000780c0ff */
[----:B--2---:R-:W0:Y:S02]  /*95b0*/  FLO.U32 R6, R3 ;  /* 0x0000000300067300 */ /* 0x004e2400000e0000 */
        /* <DEDUP_REMOVED lines=13> */
[----:B------:R0:W1:Y:S02]  /*9690*/  F2F.F64.F32 R22, R3 ;  /* 0x0000000300167310 */ /* 0x0000640000201800 */
[----:B01----:R-:W-:Y:S05]  /*96a0*/  BRA `(.L_x_4305) ;  /* 0x0000000800007947 */ /* 0x003fea0003800000 */
.L_x_4316:
[----:B------:R-:W3:Y:S02]  /*96b0*/  LDG.E.U8 R4, desc[UR36][R4.64] ;  /* 0x0000002404047981 */ /* 0x000ee4000c1e1100 */
[C---:B---3--:R-:W-:Y:S02]  /*96c0*/  IMAD.SHL.U32 R0, R4.reuse, 0x2000000, RZ ;  /* 0x0200000004007824 */ /* 0x048fe400078e00ff */
[----:B--2---:R-:W-:-:S03]  /*96d0*/  IMAD.SHL.U32 R6, R4, 0x100, RZ ;  /* 0x0000010004067824 */ /* 0x004fc600078e00ff */
[----:B------:R-:W-:-:S13]  /*96e0*/  ISETP.GE.U32.AND P0, PT, R0, 0x8000000, PT ;  /* 0x080000000000780c */ /* 0x000fda0003f06070 */
[----:B----4-:R-:W-:Y:S02]  /*96f0*/  @!P0 LOP3.LUT R3, R6, 0x7f00, RZ, 0xc0, !PT ;  /* 0x00007f0006038812 */ /* 0x010fe400078ec0ff */
[----:B------:R-:W-:Y:S02]  /*9700*/  @P0 LEA.HI R0, R0, 0x70000000, RZ, 0x1c ;  /* 0x7000000000000811 */ /* 0x000fe400078fe0ff */
[----:B------:R-:W-:Y:S02]  /*9710*/  @!P0 LOP3.LUT R3, R3, 0x3f000000, RZ, 0xfc, !PT ;  /* 0x3f00000003038812 */ /* 0x000fe400078efcff */
[----:B------:R-:W-:Y:S01]  /*9720*/  PRMT R6, R6, 0x9910, RZ ;  /* 0x0000991006067816 */ /* 0x000fe200000000ff */
[----:B------:R-:W-:Y:S02]  /*9730*/  @P0 FMUL.FTZ R0, R0, 1.9259299443872358531e-34 ;  /* 0x0780000000000820 */ /* 0x000fe40000410000 */
[----:B------:R-:W-:Y:S01]  /*9740*/  @!P0 FADD.FTZ R0, R3, -0.5 ;  /* 0xbf00000003008421 */ /* 0x000fe20000010000 */
[----:B------:R-:W-:-:S04]  /*9750*/  MOV R3, R6 ;  /* 0x0000000600037202 */ /* 0x000fc80000000f00 */
[----:B------:R-:W-:-:S05]  /*9760*/  LOP3.LUT R0, R0, 0x80000000, R3, 0xf8, !PT ;  /* 0x8000000000007812 */ /* 0x000fca00078ef803 */
[----:B------:R-:W-:-:S04]  /*9770*/  FMUL.FTZ R0, R0, 1 ;  /* 0x3f80000000007820 */ /* 0x000fc80000410000 */
[----:B------:R0:W1:Y:S02]  /*9780*/  F2F.F64.F32 R22, R0 ;  /* 0x0000000000167310 */ /* 0x0000640000201800 */
[----:B01----:R-:W-:Y:S05]  /*9790*/  BRA `(.L_x_4305) ;  /* 0x0000000400c47947 */ /* 0x003fea0003800000 */
.L_x_4315:
[----:B------:R-:W3:Y:S02]  /*97a0*/  LDG.E.U16 R0, desc[UR36][R4.64] ;  /* 0x0000002404007981 */ /* 0x000ee4000c1e1500 */
[----:B---3--:R-:W-:-:S04]  /*97b0*/  IMAD.U32 R0, R0, 0x10000, RZ ;  /* 0x0001000000007824 */ /* 0x008fc800078e00ff */
[----:B------:R-:W-:-:S04]  /*97c0*/  FMUL.FTZ R0, R0, 1 ;  /* 0x3f80000000007820 */ /* 0x000fc80000410000 */
[----:B------:R0:W1:Y:S02]  /*97d0*/  F2F.F64.F32 R22, R0 ;  /* 0x0000000000167310 */ /* 0x0000640000201800 */
[----:B01----:R-:W-:Y:S05]  /*97e0*/  BRA `(.L_x_4305) ;  /* 0x0000000400b07947 */ /* 0x003fea0003800000 */
.L_x_4312:
        /* <DEDUP_REMOVED lines=9> */
[----:B---3--:R3:W0:Y:S02]  /*9880*/  I2F.F64.U16 R22, R4 ;  /* 0x0000000400167312 */ /* 0x0086240000101800 */
[----:B0--3--:R-:W-:Y:S05]  /*9890*/  BRA `(.L_x_4305) ;  /* 0x0000000400847947 */ /* 0x009fea0003800000 */
.L_x_4319:
        /* <DEDUP_REMOVED lines=10> */
[----:B----4-:R-:W-:Y:S02]  /*9940*/  LOP3.LUT P0, R3, R0, 0xf, RZ, 0xc0, !PT ;  /* 0x0000000f00037812 */ /* 0x010fe4000780c0ff */
        /* <DEDUP_REMOVED lines=10> */
.L_x_4321:
[----:B------:R-:W-:Y:S05]  /*99f0*/  BSYNC.RECONVERGENT B0 ;  /* 0x0000000000007941 */ /* 0x000fea0003800200 */
.L_x_4320:
[----:B------:R-:W-:Y:S02]  /*9a00*/  SHF.L.U32 R0, R0, 0x14, RZ ;  /* 0x0000001400007819 */ /* 0x000fe400000006ff */
[----:B------:R-:W-:-:S04]  /*9a10*/  LEA R3, R3, 0x3b800000, 0x17 ;  /* 0x3b80000003037811 */ /* 0x000fc800078eb8ff */
[----:B------:R-:W-:-:S05]  /*9a20*/  LOP3.LUT R0, R3, R0, R7, 0xfe, !PT ;  /* 0x0000000003007212 */ /* 0x000fca00078efe07 */
[----:B------:R-:W-:-:S04]  /*9a30*/  FMUL.FTZ R0, R0, 1 ;  /* 0x3f80000000007820 */ /* 0x000fc80000410000 */
[----:B------:R3:W0:Y:S02]  /*9a40*/  F2F.F64.F32 R22, R0 ;  /* 0x0000000000167310 */ /* 0x0006240000201800 */
[----:B0--3--:R-:W-:Y:S05]  /*9a50*/  BRA `(.L_x_4305) ;  /* 0x0000000400147947 */ /* 0x009fea0003800000 */
.L_x_4318:
        /* <DEDUP_REMOVED lines=10> */
[----:B----4-:R-:W-:Y:S02]  /*9b00*/  LOP3.LUT P0, R3, R0, 0x1f, RZ, 0xc0, !PT ;  /* 0x0000001f00037812 */ /* 0x010fe4000780c0ff */
        /* <DEDUP_REMOVED lines=10> */
.L_x_4323:
[----:B------:R-:W-:Y:S05]  /*9bb0*/  BSYNC.RECONVERGENT B0 ;  /* 0x0000000000007941 */ /* 0x000fea0003800200 */
.L_x_4322:
[----:B------:R-:W-:Y:S01]  /*9bc0*/  IMAD.SHL.U32 R0, R0, 0x200000, RZ ;  /* 0x0020000000007824 */ /* 0x000fe200078e00ff */
[----:B------:R-:W-:-:S04]  /*9bd0*/  LEA R3, R3, 0x37800000, 0x17 ;  /* 0x3780000003037811 */ /* 0x000fc800078eb8ff */
[----:B------:R-:W-:-:S05]  /*9be0*/  LOP3.LUT R0, R3, R0, R7, 0xfe, !PT ;  /* 0x0000000003007212 */ /* 0x000fca00078efe07 */
[----:B------:R-:W-:-:S04]  /*9bf0*/  FMUL.FTZ R0, R0, 1 ;  /* 0x3f80000000007820 */ /* 0x000fc80000410000 */
[----:B------:R3:W0:Y:S02]  /*9c00*/  F2F.F64.F32 R22, R0 ;  /* 0x0000000000167310 */ /* 0x0006240000201800 */
[----:B0--3--:R-:W-:Y:S05]  /*9c10*/  BRA `(.L_x_4305) ;  /* 0x0000000000a47947 */ /* 0x009fea0003800000 */
.L_x_4317:
[----:B------:R-:W-:-:S09]  /*9c20*/  UISETP.NE.AND UP0, UPT, UR4, 0x1c, UPT ;  /* 0x0000001c0400788c */ /* 0x000fd2000bf05270 */
[----:B------:R-:W-:Y:S05]  /*9c30*/  BRA.U !UP0, `(.L_x_4324) ;  /* 0x0000000108947547 */ /* 0x000fea000b800000 */
[----:B------:R-:W-:-:S09]  /*9c40*/  UISETP.NE.AND UP0, UPT, UR4, 0x1d, UPT ;  /* 0x0000001d0400788c */ /* 0x000fd2000bf05270 */
[----:B------:R-:W-:Y:S05]  /*9c50*/  BRA.U !UP0, `(.L_x_4325) ;  /* 0x0000000108807547 */ /* 0x000fea000b800000 */
[----:B------:R-:W-:-:S09]  /*9c60*/  UISETP.NE.AND UP0, UPT, UR4, 0x2c, UPT ;  /* 0x0000002c0400788c */ /* 0x000fd2000bf05270 */
[----:B------:R-:W-:Y:S05]  /*9c70*/  BRA.U UP0, `(.L_x_4304) ;  /* 0x0000000100307547 */ /* 0x000fea000b800000 */
[----:B------:R-:W3:Y:S01]  /*9c80*/  LDG.E.U8 R0, desc[UR36][R4.64] ;  /* 0x0000002404007981 */ /* 0x000ee2000c1e1100 */
[----:B------:R-:W-:Y:S02]  /*9c90*/  HFMA2 R22, -RZ, RZ, 0, 0 ;  /* 0x00000000ff167431 */ /* 0x000fe400000001ff */
        /* <DEDUP_REMOVED lines=8> */
[----:B------:R3:W0:Y:S02]  /*9d20*/  @P0 F2F.F64.F32 R22, R0 ;  /* 0x0000000000160310 */ /* 0x0006240000201800 */
[----:B0--3--:R-:W-:Y:S05]  /*9d30*/  BRA `(.L_x_4305) ;  /* 0x00000000005c7947 */ /* 0x009fea0003800000 */
.L_x_4304:
[----:B------:R-:W-:Y:S01]  /*9d40*/  MOV R14, 0x0 ;  /* 0x00000000000e7802 */ /* 0x000fe20000000f00 */
[----:B------:R-:W0:Y:S01]  /*9d50*/  LDCU.64 UR4, c[0x4][0x128] ;  /* 0x01002500ff0477ac */ /* 0x000e220008000a00 */
[----:B--2-4-:R-:W-:Y:S02]  /*9d60*/  HFMA2 R12, -RZ, RZ, 0, 5.9604644775390625e-08 ;  /* 0x00000001ff0c7431 */ /* 0x014fe400000001ff */
        /* <DEDUP_REMOVED lines=13> */
.L_x_4326:
[----:B------:R-:W-:Y:S01]  /*9e40*/  CS2R R22, SRZ ;  /* 0x0000000000167805 */ /* 0x000fe2000001ff00 */
[----:B------:R-:W-:Y:S06]  /*9e50*/  BRA `(.L_x_4305) ;  /* 0x0000000000147947 */ /* 0x000fec0003800000 */
.L_x_4325:
[----:B------:R-:W3:Y:S02]  /*9e60*/  LDG.E.64 R22, desc[UR36][R4.64] ;  /* 0x0000002404167981 */ /* 0x000ee4000c1e1b00 */
[----:B---3--:R-:W3:Y:S02]  /*9e70*/  I2F.F64.U64 R22, R22 ;  /* 0x0000001600167312 */ /* 0x008ee40000301800 */
[----:B---3--:R-:W-:Y:S05]  /*9e80*/  BRA `(.L_x_4305) ;  /* 0x0000000000087947 */ /* 0x008fea0003800000 */
.L_x_4324:
[----:B------:R-:W3:Y:S02]  /*9e90*/  LDG.E R4, desc[UR36][R4.64] ;  /* 0x0000002404047981 */ /* 0x000ee4000c1e1900 */
[----:B---3--:R0:W1:Y:S02]  /*9ea0*/  I2F.F64.U32 R22, R4 ;  /* 0x0000000400167312 */ /* 0x0080640000201800 */
.L_x_4305:
[----:B------:R-:W-:Y:S05]  /*9eb0*/  BSYNC.RECONVERGENT B7 ;  /* 0x0000000000077941 */ /* 0x000fea0003800200 */
.L_x_4299:
[----:B------:R-:W0:Y:S01]  /*9ec0*/  LDCU.64 UR6, c[0x0][0x6c0] ;  /* 0x0000d800ff0677ac */ /* 0x000e220008000a00 */
[----:B------:R-:W-:Y:S01]  /*9ed0*/  BSSY.RECONVERGENT B7, `(.L_x_4327) ;  /* 0x00000ed000077945 */ /* 0x000fe20003800200 */
[----:B------:R-:W-:-:S04]  /*9ee0*/  UPRMT UR4, UR40, 0x9910, URZ ;  /* 0x0000991028047896 */ /* 0x000fc800080000ff */
[----:B------:R-:W-:Y:S01]  /*9ef0*/  UISETP.GT.AND UP0, UPT, UR4, 0x9, UPT ;  /* 0x000000090400788c */ /* 0x000fe2000bf04270 */
[----:B0--3--:R-:W-:-:S05]  /*9f00*/  IADD3 R4, P0, PT, R17, UR6, RZ ;  /* 0x0000000611047c10 */ /* 0x009fca000ff1e0ff */
        /* <DEDUP_REMOVED lines=13> */
.L_x_4331:
[----:B------:R-:W3:Y:S02]  /*9fe0*/  LDG.E.U8 R4, desc[UR36][R4.64] ;  /* 0x0000002404047981 */ /* 0x000ee4000c1e1100 */
[----:B---3--:R0:W3:Y:S02]  /*9ff0*/  I2F.F64.U16 R18, R4 ;  /* 0x0000000400127312 */ /* 0x0080e40000101800 */
[----:B0--3--:R-:W-:Y:S05]  /*a000*/  BRA `(.L_x_4333) ;  /* 0x0000000c00647947 */ /* 0x009fea0003800000 */
.L_x_4330:
        /* <DEDUP_REMOVED lines=9> */
.L_x_4335:
[----:B------:R-:W3:Y:S02]  /*a0a0*/  LDG.E R4, desc[UR36][R4.64] ;  /* 0x0000002404047981 */ /* 0x000ee4000c1e1900 */
[----:B---3--:R0:W3:Y:S02]  /*a0b0*/  I2F.F64 R18, R4 ;  /* 0x0000000400127312 */ /* 0x0080e40000201c00 */
[----:B0--3--:R-:W-:Y:S05]  /*a0c0*/  BRA `(.L_x_4333) ;  /* 0x0000000c00347947 */ /* 0x009fea0003800000 */
.L_x_4334:
[----:B------:R-:W3:Y:S02]  /*a0d0*/  LDG.E.U16 R4, desc[UR36][R4.64] ;  /* 0x0000002404047981 */ /* 0x000ee4000c1e1500 */
[----:B---3--:R0:W3:Y:S02]  /*a0e0*/  I2F.F64.S16 R18, R4 ;  /* 0x0000000400127312 */ /* 0x0080e40000101c00 */
[----:B0--3--:R-:W-:Y:S05]  /*a0f0*/  BRA `(.L_x_4333) ;  /* 0x0000000c00287947 */ /* 0x009fea0003800000 */
.L_x_4329:
        /* <DEDUP_REMOVED lines=10> */
.L_x_4337:
[----:B------:R-:W3:Y:S02]  /*a1a0*/  LDG.E.U16 R0, desc[UR36][R4.64] ;  /* 0x0000002404007981 */ /* 0x000ee4000c1e1500 */
[----:B---3--:R-:W-:-:S05]  /*a1b0*/  HADD2.F32 R0, -RZ, R0.H0_H0 ;  /* 0x20000000ff007230 */ /* 0x008fca0000004100 */
[----:B------:R-:W-:-:S04]  /*a1c0*/  FMUL.FTZ R0, R0, 1 ;  /* 0x3f80000000007820 */ /* 0x000fc80000410000 */
[----:B------:R0:W3:Y:S02]  /*a1d0*/  F2F.F64.F32 R18, R0 ;  /* 0x0000000000127310 */ /* 0x0000e40000201800 */
[----:B0--3--:R-:W-:Y:S05]  /*a1e0*/  BRA `(.L_x_4333) ;  /* 0x0000000800ec7947 */ /* 0x009fea0003800000 */
.L_x_4336:
        /* <DEDUP_REMOVED lines=10> */
.L_x_4339:
[----:B------:R-:W3:Y:S02]  /*a290*/  LDG.E.U16 R4, desc[UR36][R4.64] ;  /* 0x0000002404047981 */ /* 0x000ee4000c1e1500 */
[----:B---3--:R-:W-:-:S05]  /*a2a0*/  HADD2.F32 R0, -RZ, R4.H0_H0 ;  /* 0x20000004ff007230 */ /* 0x008fca0000004100 */
[----:B------:R-:W-:-:S04]  /*a2b0*/  FMUL.FTZ R0, R0, 1 ;  /* 0x3f80000000007820 */ /* 0x000fc80000410000 */
[----:B------:R0:W3:Y:S02]  /*a2c0*/  F2F.F64.F32 R18, R0 ;  /* 0x0000000000127310 */ /* 0x0000e40000201800 */
[----:B0--3--:R-:W-:Y:S05]  /*a2d0*/  BRA `(.L_x_4333) ;  /* 0x0000000800b07947 */ /* 0x009fea0003800000 */
.L_x_4338:
[----:B------:R0:W5:Y:S01]  /*a2e0*/  LDG.E.64 R18, desc[UR36][R4.64] ;  /* 0x0000002404127981 */ /* 0x000162000c1e1b00 */
[----:B------:R-:W-:Y:S05]  /*a2f0*/  BRA `(.L_x_4333) ;  /* 0x0000000800a87947 */ /* 0x000fea0003800000 */
.L_x_4328:
        /* <DEDUP_REMOVED lines=9> */
[----:B------:R-:W-:Y:S02]  /*a390*/  MOV R18, RZ ;  /* 0x000000ff00127202 */ /* 0x000fe40000000f00 */
[----:B---3--:R-:W-:-:S04]  /*a3a0*/  ISETP.NE.AND P0, PT, R4, RZ, PT ;  /* 0x000000ff0400720c */ /* 0x008fc80003f05270 */
[----:B------:R-:W-:Y:S01]  /*a3b0*/  FSEL R19, RZ, 1.875, !P0 ;  /* 0x3ff00000ff137808 */ /* 0x000fe20004000000 */
[----:B------:R-:W-:Y:S08]  /*a3c0*/  BRA `(.L_x_4333) ;  /* 0x0000000800747947 */ /* 0x000ff00003800000 */
.L_x_4342:
[----:B------:R3:W5:Y:S01]  /*a3d0*/  LDG.E.64 R18, desc[UR36][R4.64] ;  /* 0x0000002404127981 */ /* 0x000762000c1e1b00 */
[----:B------:R-:W-:Y:S05]  /*a3e0*/  BRA `(.L_x_4333) ;  /* 0x00000008006c7947 */ /* 0x000fea0003800000 */
.L_x_4341:
        /* <DEDUP_REMOVED lines=9> */
[C---:B----4-:R-:W-:Y:S02]  /*a480*/  LOP3.LUT R3, R0.reuse, 0x7f000000, RZ, 0xc0, !PT ;  /* 0x7f00000000037812 */ /* 0x050fe400078ec0ff */
[----:B------:R-:W-:Y:S02]  /*a490*/  LOP3.LUT P0, RZ, R0, 0x7f000000, RZ, 0xc0, !PT ;  /* 0x7f00000000ff7812 */ /* 0x000fe4000780c0ff */
[----:B--2---:R-:W0:Y:S02]  /*a4a0*/  FLO.U32 R6, R3 ;  /* 0x0000000300067300 */ /* 0x004e2400000e0000 */
        /* <DEDUP_REMOVED lines=13> */
[----:B------:R3:W0:Y:S02]  /*a580*/  F2F.F64.F32 R18, R3 ;  /* 0x0000000300127310 */ /* 0x0006240000201800 */
[----:B0--3--:R-:W-:Y:S05]  /*a590*/  BRA `(.L_x_4333) ;  /* 0x0000000800007947 */ /* 0x009fea0003800000 */
.L_x_4344:
[----:B------:R-:W3:Y:S02]  /*a5a0*/  LDG.E.U8 R4, desc[UR36][R4.64] ;  /* 0x0000002404047981 */ /* 0x000ee4000c1e1100 */
[C---:B---3--:R-:W-:Y:S01]  /*a5b0*/  IMAD.SHL.U32 R0, R4.reuse, 0x2000000, RZ ;  /* 0x0200000004007824 */ /* 0x048fe200078e00ff */
[----:B--2---:R-:W-:-:S04]  /*a5c0*/  SHF.L.U32 R6, R4, 0x8, RZ ;  /* 0x0000000804067819 */ /* 0x004fc800000006ff */
[----:B------:R-:W-:-:S13]  /*a5d0*/  ISETP.GE.U32.AND P0, PT, R0, 0x8000000, PT ;  /* 0x080000000000780c */ /* 0x000fda0003f06070 */
[----:B----4-:R-:W-:Y:S02]  /*a5e0*/  @!P0 LOP3.LUT R3, R6, 0x7f00, RZ, 0xc0, !PT ;  /* 0x00007f0006038812 */ /* 0x010fe400078ec0ff */
[----:B------:R-:W-:Y:S02]  /*a5f0*/  @P0 LEA.HI R0, R0, 0x70000000, RZ, 0x1c ;  /* 0x7000000000000811 */ /* 0x000fe400078fe0ff */
[----:B------:R-:W-:Y:S02]  /*a600*/  @!P0 LOP3.LUT R3, R3, 0x3f000000, RZ, 0xfc, !PT ;  /* 0x3f00000003038812 */ /* 0x000fe400078efcff */
[----:B------:R-:W-:Y:S01]  /*a610*/  PRMT R6, R6, 0x9910, RZ ;  /* 0x0000991006067816 */ /* 0x000fe200000000ff */
[----:B------:R-:W-:Y:S02]  /*a620*/  @P0 FMUL.FTZ R0, R0, 1.9259299443872358531e-34 ;  /* 0x0780000000000820 */ /* 0x000fe40000410000 */
[----:B------:R-:W-:Y:S02]  /*a630*/  @!P0 FADD.FTZ R0, R3, -0.5 ;  /* 0xbf00000003008421 */ /* 0x000fe40000010000 */
[----:B------:R-:W-:-:S05]  /*a640*/  IMAD.MOV.U32 R3, RZ, RZ, R6 ;  /* 0x000000ffff037224 */ /* 0x000fca00078e0006 */
[----:B------:R-:W-:-:S05]  /*a650*/  LOP3.LUT R0, R0, 0x80000000, R3, 0xf8, !PT ;  /* 0x8000000000007812 */ /* 0x000fca00078ef803 */
[----:B------:R-:W-:-:S04]  /*a660*/  FMUL.FTZ R0, R0, 1 ;  /* 0x3f80000000007820 */ /* 0x000fc80000410000 */
[----:B------:R3:W0:Y:S02]  /*a670*/  F2F.F64.F32 R18, R0 ;  /* 0x0000000000127310 */ /* 0x0006240000201800 */
[----:B0--3--:R-:W-:Y:S05]  /*a680*/  BRA `(.L_x_4333) ;  /* 0x0000000400c47947 */ /* 0x009fea0003800000 */
.L_x_4343:
[----:B------:R-:W3:Y:S02]  /*a690*/  LDG.E.U16 R0, desc[UR36][R4.64] ;  /* 0x0000002404007981 */ /* 0x000ee4000c1e1500 */
[----:B---3--:R-:W-:-:S04]  /*a6a0*/  IMAD.U32 R0, R0, 0x10000, RZ ;  /* 0x0001000000007824 */ /* 0x008fc800078e00ff */
[----:B------:R-:W-:-:S04]  /*a6b0*/  FMUL.FTZ R0, R0, 1 ;  /* 0x3f80000000007820 */ /* 0x000fc80000410000 */
[----:B------:R3:W0:Y:S02]  /*a6c0*/  F2F.F64.F32 R18, R0 ;  /* 0x0000000000127310 */ /* 0x0006240000201800 */
[----:B0--3--:R-:W-:Y:S05]  /*a6d0*/  BRA `(.L_x_4333) ;  /* 0x0000000400b07947 */ /* 0x009fea0003800000 */
.L_x_4340:
        /* <DEDUP_REMOVED lines=11> */
.L_x_4347:
        /* <DEDUP_REMOVED lines=21> */
.L_x_4349:
[----:B------:R-:W-:Y:S05]  /*a8e0*/  BSYNC.RECONVERGENT B0 ;  /* 0x0000000000007941 */ /* 0x000fea0003800200 */
.L_x_4348:
[----:B------:R-:W-:Y:S01]  /*a8f0*/  IMAD.SHL.U32 R0, R0, 0x100000, RZ ;  /* 0x0010000000007824 */ /* 0x000fe200078e00ff */
[----:B------:R-:W-:-:S04]  /*a900*/  LEA R3, R3, 0x3b800000, 0x17 ;  /* 0x3b80000003037811 */ /* 0x000fc800078eb8ff */
[----:B------:R-:W-:-:S05]  /*a910*/  LOP3.LUT R0, R3, R0, R7, 0xfe, !PT ;  /* 0x0000000003007212 */ /* 0x000fca00078efe07 */
[----:B------:R-:W-:-:S04]  /*a920*/  FMUL.FTZ R0, R0, 1 ;  /* 0x3f80000000007820 */ /* 0x000fc80000410000 */
[----:B------:R0:W3:Y:S02]  /*a930*/  F2F.F64.F32 R18, R0 ;  /* 0x0000000000127310 */ /* 0x0000e40000201800 */
[----:B0--3--:R-:W-:Y:S05]  /*a940*/  BRA `(.L_x_4333) ;  /* 0x0000000400147947 */ /* 0x009fea0003800000 */
.L_x_4346:
        /* <DEDUP_REMOVED lines=21> */
.L_x_4351:
[----:B------:R-:W-:Y:S05]  /*aaa0*/  BSYNC.RECONVERGENT B0 ;  /* 0x0000000000007941 */ /* 0x000fea0003800200 */
.L_x_4350:
[----:B------:R-:W-:Y:S02]  /*aab0*/  SHF.L.U32 R0, R0, 0x15, RZ ;  /* 0x0000001500007819 */ /* 0x000fe400000006ff */
[----:B------:R-:W-:-:S04]  /*aac0*/  LEA R3, R3, 0x37800000, 0x17 ;  /* 0x3780000003037811 */ /* 0x000fc800078eb8ff */
[----:B------:R-:W-:-:S05]  /*aad0*/  LOP3.LUT R0, R3, R0, R7, 0xfe, !PT ;  /* 0x0000000003007212 */ /* 0x000fca00078efe07 */
[----:B------:R-:W-:-:S04]  /*aae0*/  FMUL.FTZ R0, R0, 1 ;  /* 0x3f80000000007820 */ /* 0x000fc80000410000 */
[----:B------:R0:W3:Y:S02]  /*aaf0*/  F2F.F64.F32 R18, R0 ;  /* 0x0000000000127310 */ /* 0x0000e40000201800 */
[----:B0--3--:R-:W-:Y:S05]  /*ab00*/  BRA `(.L_x_4333) ;  /* 0x0000000000a47947 */ /* 0x009fea0003800000 */
.L_x_4345:
        /* <DEDUP_REMOVED lines=16> */
[----:B------:R0:W3:Y:S02]  /*ac10*/  @P0 F2F.F64.F32 R18, R0 ;  /* 0x0000000000120310 */ /* 0x0000e40000201800 */
[----:B0--3--:R-:W-:Y:S05]  /*ac20*/  BRA `(.L_x_4333) ;  /* 0x00000000005c7947 */ /* 0x009fea0003800000 */
.L_x_4332:
[----:B------:R-:W-:Y:S01]  /*ac30*/  MOV R14, 0x0 ;  /* 0x00000000000e7802 */ /* 0x000fe20000000f00 */
[----:B------:R-:W0:Y:S01]  /*ac40*/  LDCU.64 UR4, c[0x4][0x128] ;  /* 0x01002500ff0477ac */ /* 0x000e220008000a00 */
[----:B------:R-:W-:Y:S02]  /*ac50*/  HFMA2 R8, -RZ, RZ, 0, 4.64916229248046875e-06 ;  /* 0x0000004eff087431 */ /* 0x000fe400000001ff */
[----:B--2-4-:R-:W-:Y:S01]  /*ac60*/  IMAD.MOV.U32 R12, RZ, RZ, 0x1 ;  /* 0x00000001ff0c7424 */ /* 0x014fe200078e00ff */
[----:B------:R-:W2:Y:S01]  /*ac70*/  LDCU.64 UR6, c[0x4][0x130] ;  /* 0x01002600ff0677ac */ /* 0x000ea20008000a00 */
[----:B------:R-:W3:Y:S01]  /*ac80*/  LDC.64 R14, c[0x4][R14] ;  /* 0x010000000e0e7b82 */ /* 0x000ee20000000a00 */
[----:B------:R-:W-:Y:S01]  /*ac90*/  IMAD.MOV.U32 R13, RZ, RZ, RZ ;  /* 0x000000ffff0d7224 */ /* 0x000fe200078e00ff */
[----:B------:R-:W4:Y:S01]  /*aca0*/  LDCU.64 UR8, c[0x4][0x8] ;  /* 0x01000100ff0877ac */ /* 0x000f220008000a00 */
[----:B0-----:R-:W-:Y:S01]  /*acb0*/  MOV R4, UR4 ;  /* 0x0000000400047c02 */ /* 0x001fe20008000f00 */
[----:B------:R-:W-:-:S02]  /*acc0*/  IMAD.U32 R5, RZ, RZ, UR5 ;  /* 0x00000005ff057e24 */ /* 0x000fc4000f8e00ff */
[----:B--2---:R-:W-:Y:S01]  /*acd0*/  IMAD.U32 R6, RZ, RZ, UR6 ;  /* 0x00000006ff067e24 */ /* 0x004fe2000f8e00ff */
[----:B------:R-:W-:Y:S01]  /*ace0*/  MOV R7, UR7 ;  /* 0x0000000700077c02 */ /* 0x000fe20008000f00 */
[----:B----4-:R-:W-:Y:S02]  /*acf0*/  IMAD.U32 R10, RZ, RZ, UR8 ;  /* 0x00000008ff0a7e24 */ /* 0x010fe4000f8e00ff */
[----:B------:R-:W-:-:S07]  /*ad00*/  IMAD.U32 R11, RZ, RZ, UR9 ;  /* 0x00000009ff0b7e24 */ /* 0x000fce000f8e00ff */
[----:B------:R-:W-:-:S07]  /*ad10*/  LEPC R20, `(.L_x_4354) ;  /* 0x000000001014794e */ /* 0x000fce0000000000 */
[----:B-1-3-5:R-:W-:Y:S05]  /*ad20*/  CALL.ABS.NOINC R14 ;  /* 0x000000000e007343 */ /* 0x02afea0003c00000 */
.L_x_4354:
[----:B------:R-:W-:Y:S01]  /*ad30*/  CS2R R18, SRZ ;  /* 0x0000000000127805 */ /* 0x000fe2000001ff00 */
[----:B------:R-:W-:Y:S06]  /*ad40*/  BRA `(.L_x_4333) ;  /* 0x0000000000147947 */ /* 0x000fec0003800000 */
.L_x_4353:
[----:B------:R-:W3:Y:S02]  /*ad50*/  LDG.E.64 R18, desc[UR36][R4.64] ;  /* 0x0000002404127981 */ /* 0x000ee4000c1e1b00 */
[----:B---3--:R-:W0:Y:S02]  /*ad60*/  I2F.F64.U64 R18, R18 ;  /* 0x0000001200127312 */ /* 0x008e240000301800 */
[----:B0-----:R-:W-:Y:S05]  /*ad70*/  BRA `(.L_x_4333) ;  /* 0x0000000000087947 */ /* 0x001fea0003800000 */
.L_x_4352:
[----:B------:R-:W3:Y:S02]  /*ad80*/  LDG.E R4, desc[UR36][R4.64] ;  /* 0x0000002404047981 */ /* 0x000ee4000c1e1900 */
[----:B---3--:R0:W3:Y:S02]  /*ad90*/  I2F.F64.U32 R18, R4 ;  /* 0x0000000400127312 */ /* 0x0080e40000201800 */
.L_x_4333:
[----:B------:R-:W-:Y:S05]  /*ada0*/  BSYNC.RECONVERGENT B7 ;  /* 0x0000000000077941 */ /* 0x000fea0003800200 */
.L_x_4327:
        /* <DEDUP_REMOVED lines=16> */
[----:B---3--:R3:W0:Y:S02]  /*aeb0*/  I2F.F64.S16 R16, R4 ;  /* 0x0000000400107312 */ /* 0x0086240000101c00 */
[----:B0--3--:R-:W-:Y:S05]  /*aec0*/  BRA `(.L_x_4361) ;  /* 0x0000000c00707947 */ /* 0x009fea0003800000 */
.L_x_4359:
[----:B------:R-:W3:Y:S02]  /*aed0*/  LDG.E.U8 R4, desc[UR36][R4.64] ;  /* 0x0000002404047981 */ /* 0x000ee4000c1e1100 */
[----:B---3--:R3:W0:Y:S02]  /*aee0*/  I2F.F64.U16 R16, R4 ;  /* 0x0000000400107312 */ /* 0x0086240000101800 */
[----:B0--3--:R-:W-:Y:S05]  /*aef0*/  BRA `(.L_x_4361) ;  /* 0x0000000c00647947 */ /* 0x009fea0003800000 */
.L_x_4358:
        /* <DEDUP_REMOVED lines=9> */
.L_x_4363:
[----:B------:R-:W3:Y:S02]  /*af90*/  LDG.E R4, desc[UR36][R4.64] ;  /* 0x0000002404047981 */ /* 0x000ee4000c1e1900 */
[----:B---3--:R3:W0:Y:S02]  /*afa0*/  I2F.F64 R16, R4 ;  /* 0x0000000400107312 */ /* 0x0086240000201c00 */
[----:B0--3--:R-:W-:Y:S05]  /*afb0*/  BRA `(.L_x_4361) ;  /* 0x0000000c00347947 */ /* 0x009fea0003800000 */
.L_x_4362:
[----:B------:R-:W3:Y:S02]  /*afc0*/  LDG.E.U16 R4, desc[UR36][R4.64] ;  /* 0x0000002404047981 */ /* 0x000ee4000c1e1500 */
[----:B---3--:R3:W0:Y:S02]  /*afd0*/  I2F.F64.S16 R16, R4 ;  /* 0x0000000400107312 */ /* 0x0086240000101c00 */
[----:B0--3--:R-:W-:Y:S05]  /*afe0*/  BRA `(.L_x_4361) ;  /* 0x0000000c00287947 */ /* 0x009fea0003800000 */
.L_x_4357:
        /* <DEDUP_REMOVED lines=10> */
.L_x_4365:
[----:B------:R-:W3:Y:S02]  /*b090*/  LDG.E.U16 R0, desc[UR36][R4.64] ;  /* 0x0000002404007981 */ /* 0x000ee4000c1e1500 */
[----:B---3--:R-:W-:-:S05]  /*b0a0*/  HADD2.F32 R0, -RZ, R0.H0_H0 ;  /* 0x20000000ff007230 */ /* 0x008fca0000004100 */
[----:B------:R-:W-:-:S04]  /*b0b0*/  FMUL.FTZ R0, R0, 1 ;  /* 0x3f80000000007820 */ /* 0x000fc80000410000 */
[----:B------:R0:W3:Y:S02]  /*b0c0*/  F2F.F64.F32 R16, R0 ;  /* 0x0000000000107310 */ /* 0x0000e40000201800 */
[----:B0--3--:R-:W-:Y:S05]  /*b0d0*/  BRA `(.L_x_4361) ;  /* 0x0000000800ec7947 */ /* 0x009fea0003800000 */
.L_x_4364:
        /* <DEDUP_REMOVED lines=10> */
.L_x_4367:
[----:B------:R-:W3:Y:S02]  /*b180*/  LDG.E.U16 R4, desc[UR36][R4.64] ;  /* 0x0000002404047981 */ /* 0x000ee4000c1e1500 */
[----:B---3--:R-:W-:-:S05]  /*b190*/  HADD2.F32 R0, -RZ, R4.H0_H0 ;  /* 0x20000004ff007230 */ /* 0x008fca0000004100 */
[----:B------:R-:W-:-:S04]  /*b1a0*/  FMUL.FTZ R0, R0, 1 ;  /* 0x3f80000000007820 */ /* 0x000fc80000410000 */
[----:B------:R0:W3:Y:S02]  /*b1b0*/  F2F.F64.F32 R16, R0 ;  /* 0x0000000000107310 */ /* 0x0000e40000201800 */
[----:B0--3--:R-:W-:Y:S05]  /*b1c0*/  BRA `(.L_x_4361) ;  /* 0x0000000800b07947 */ /* 0x009fea0003800000 */
.L_x_4366:
[----:B------:R0:W5:Y:S01]  /*b1d0*/  LDG.E.64 R16, desc[UR36][R4.64] ;  /* 0x0000002404107981 */ /* 0x000162000c1e1b00 */
[----:B------:R-:W-:Y:S05]  /*b1e0*/  BRA `(.L_x_4361) ;  /* 0x0000000800a87947 */ /* 0x000fea0003800000 */
.L_x_4356:
        /* <DEDUP_REMOVED lines=13> */
.L_x_4370:
[----:B------:R3:W5:Y:S01]  /*b2c0*/  LDG.E.64 R16, desc[UR36][R4.64] ;  /* 0x0000002404107981 */ /* 0x000762000c1e1b00 */
[----:B------:R-:W-:Y:S05]  /*b2d0*/  BRA `(.L_x_4361) ;  /* 0x00000008006c7947 */ /* 0x000fea0003800000 */
.L_x_4369:
        /* <DEDUP_REMOVED lines=9> */
[C---:B----4-:R-:W-:Y:S02]  /*b370*/  LOP3.LUT R3, R0.reuse, 0x7f000000, RZ, 0xc0, !PT ;  /* 0x7f00000000037812 */ /* 0x050fe400078ec0ff */
[----:B------:R-:W-:Y:S02]  /*b380*/  LOP3.LUT P0, RZ, R0, 0x7f000000, RZ, 0xc0, !PT ;  /* 0x7f00000000ff7812 */ /* 0x000fe4000780c0ff */
[----:B--2---:R-:W0:Y:S02]  /*b390*/  FLO.U32 R6, R3 ;  /* 0x0000000300067300 */ /* 0x004e2400000e0000 */
        /* <DEDUP_REMOVED lines=15> */
.L_x_4372:
[----:B------:R-:W3:Y:S02]  /*b490*/  LDG.E.U8 R4, desc[UR36][R4.64] ;  /* 0x0000002404047981 */ /* 0x000ee4000c1e1100 */
[C---:B---3--:R-:W-:Y:S01]  /*b4a0*/  SHF.L.U32 R0, R4.reuse, 0x19, RZ ;  /* 0x0000001904007819 */ /* 0x048fe200000006ff */
[----:B--2---:R-:W-:-:S03]  /*b4b0*/  IMAD.SHL.U32 R6, R4, 0x100, RZ ;  /* 0x0000010004067824 */ /* 0x004fc600078e00ff */
        /* <DEDUP_REMOVED lines=12> */
.L_x_4371:
[----:B------:R-:W3:Y:S02]  /*b580*/  LDG.E.U16 R0, desc[UR36][R4.64] ;  /* 0x0000002404007981 */ /* 0x000ee4000c1e1500 */
[----:B---3--:R-:W-:-:S05]  /*b590*/  SHF.L.U32 R0, R0, 0x10, RZ ;  /* 0x0000001000007819 */ /* 0x008fca00000006ff */
[----:B------:R-:W-:-:S04]  /*b5a0*/  FMUL.FTZ R0, R0, 1 ;  /* 0x3f80000000007820 */ /* 0x000fc80000410000 */
[----:B------:R3:W0:Y:S02]  /*b5b0*/  F2F.F64.F32 R16, R0 ;  /* 0x0000000000107310 */ /* 0x0006240000201800 */
[----:B0--3--:R-:W-:Y:S05]  /*b5c0*/  BRA `(.L_x_4361) ;  /* 0x0000000400b07947 */ /* 0x009fea0003800000 */
.L_x_4368:
        /* <DEDUP_REMOVED lines=11> */
.L_x_4375:
        /* <DEDUP_REMOVED lines=21> */
.L_x_4377:
[----:B------:R-:W-:Y:S05]  /*b7d0*/  BSYNC.RECONVERGENT B0 ;  /* 0x0000000000007941 */ /* 0x000fea0003800200 */
.L_x_4376:
[----:B------:R-:W-:Y:S01]  /*b7e0*/  IMAD.SHL.U32 R0, R0, 0x100000, RZ ;  /* 0x0010000000007824 */ /* 0x000fe200078e00ff */
[----:B------:R-:W-:-:S04]  /*b7f0*/  LEA R3, R3, 0x3b800000, 0x17 ;  /* 0x3b80000003037811 */ /* 0x000fc800078eb8ff */
[----:B------:R-:W-:-:S05]  /*b800*/  LOP3.LUT R0, R3, R0, R7, 0xfe, !PT ;  /* 0x0000000003007212 */ /* 0x000fca00078efe07 */
[----:B------:R-:W-:-:S04]  /*b810*/  FMUL.FTZ R0, R0, 1 ;  /* 0x3f80000000007820 */ /* 0x000fc80000410000 */
[----:B------:R0:W3:Y:S02]  /*b820*/  F2F.F64.F32 R16, R0 ;  /* 0x0000000000107310 */ /* 0x0000e40000201800 */
[----:B0--3--:R-:W-:Y:S05]  /*b830*/  BRA `(.L_x_4361) ;  /* 0x0000000400147947 */ /* 0x009fea0003800000 */
.L_x_4374:
        /* <DEDUP_REMOVED lines=21> */
.L_x_4379:
[----:B------:R-:W-:Y:S05]  /*b990*/  BSYNC.RECONVERGENT B0 ;  /* 0x0000000000007941 */ /* 0x000fea0003800200 */
.L_x_4378:
[----:B------:R-:W-:Y:S01]  /*b9a0*/  IMAD.SHL.U32 R0, R0, 0x200000, RZ ;  /* 0x0020000000007824 */ /* 0x000fe200078e00ff */
[----:B------:R-:W-:-:S04]  /*b9b0*/  LEA R3, R3, 0x37800000, 0x17 ;  /* 0x3780000003037811 */ /* 0x000fc800078eb8ff */
[----:B------:R-:W-:-:S05]  /*b9c0*/  LOP3.LUT R0, R3, R0, R7, 0xfe, !PT ;  /* 0x0000000003007212 */ /* 0x000fca00078efe07 */
[----:B------:R-:W-:-:S04]  /*b9d0*/  FMUL.FTZ R0, R0, 1 ;  /* 0x3f80000000007820 */ /* 0x000fc80000410000 */
[----:B------:R0:W3:Y:S02]  /*b9e0*/  F2F.F64.F32 R16, R0 ;  /* 0x0000000000107310 */ /* 0x0000e40000201800 */
[----:B0--3--:R-:W-:Y:S05]  /*b9f0*/  BRA `(.L_x_4361) ;  /* 0x0000000000a47947 */ /* 0x009fea0003800000 */
.L_x_4373:
[----:B------:R-:W-:-:S09]  /*ba00*/  UISETP.NE.AND UP0, UPT, UR4, 0x1c, UPT ;  /* 0x0000001c0400788c */ /* 0x000fd2000bf05270 */
[----:B------:R-:W-:Y:S05]  /*ba10*/  BRA.U !UP0, `(.L_x_4380) ;  /* 0x0000000108947547 */ /* 0x000fea000b800000 */
[----:B------:R-:W-:-:S09]  /*ba20*/  UISETP.NE.AND UP0, UPT, UR4, 0x1d, UPT ;  /* 0x0000001d0400788c */ /* 0x000fd2000bf05270 */
[----:B------:R-:W-:Y:S05]  /*ba30*/  BRA.U !UP0, `(.L_x_4381) ;  /* 0x0000000108807547 */ /* 0x000fea000b800000 */
[----:B------:R-:W-:-:S09]  /*ba40*/  UISETP.NE.AND UP0, UPT, UR4, 0x2c, UPT ;  /* 0x0000002c0400788c */ /* 0x000fd2000bf05270 */
[----:B------:R-:W-:Y:S05]  /*ba50*/  BRA.U UP0, `(.L_x_4360) ;  /* 0x0000000100307547 */ /* 0x000fea000b800000 */
[----:B------:R-:W3:Y:S01]  /*ba60*/  LDG.E.U8 R0, desc[UR36][R4.64] ;  /* 0x0000002404007981 */ /* 0x000ee2000c1e1100 */
[----:B------:R-:W-:Y:S02]  /*ba70*/  HFMA2 R17, -RZ, RZ, 0.5, 0 ;  /* 0x38000000ff117431 */ /* 0x000fe400000001ff */
        /* <DEDUP_REMOVED lines=10> */
.L_x_4360:
[----:B------:R-:W-:Y:S01]  /*bb20*/  MOV R14, 0x0 ;  /* 0x00000000000e7802 */ /* 0x000fe20000000f00 */
[----:B------:R-:W0:Y:S01]  /*bb30*/  LDCU.64 UR4, c[0x4][0x128] ;  /* 0x01002500ff0477ac */ /* 0x000e220008000a00 */
[----:B--2-4-:R-:W-:Y:S02]  /*bb40*/  HFMA2 R13, -RZ, RZ, 0, 0 ;  /* 0x00000000ff0d7431 */ /* 0x014fe400000001ff */
[----:B------:R-:W-:Y:S01]  /*bb50*/  IMAD.MOV.U32 R8, RZ, RZ, 0x4e ;  /* 0x0000004eff087424 */ /* 0x000fe200078e00ff */
[----:B------:R-:W2:Y:S01]  /*bb60*/  LDCU.64 UR6, c[0x4][0x130] ;  /* 0x01002600ff0677ac */ /* 0x000ea20008000a00 */
[----:B------:R-:W3:Y:S01]  /*bb70*/  LDC.64 R14, c[0x4][R14] ;  /* 0x010000000e0e7b82 */ /* 0x000ee20000000a00 */
[----:B------:R-:W-:Y:S01]  /*bb80*/  IMAD.MOV.U32 R12, RZ, RZ, 0x1 ;  /* 0x00000001ff0c7424 */ /* 0x000fe200078e00ff */
[----:B------:R-:W4:Y:S01]  /*bb90*/  LDCU.64 UR8, c[0x4][0x8] ;  /* 0x01000100ff0877ac */ /* 0x000f220008000a00 */
[----:B0-----:R-:W-:Y:S02]  /*bba0*/  IMAD.U32 R4, RZ, RZ, UR4 ;  /* 0x00000004ff047e24 */ /* 0x001fe4000f8e00ff */
[----:B------:R-:W-:Y:S01]  /*bbb0*/  IMAD.U32 R5, RZ, RZ, UR5 ;  /* 0x00000005ff057e24 */ /* 0x000fe2000f8e00ff */
[----:B--2---:R-:W-:Y:S01]  /*bbc0*/  MOV R6, UR6 ;  /* 0x0000000600067c02 */ /* 0x004fe20008000f00 */
[----:B------:R-:W-:-:S02]  /*bbd0*/  IMAD.U32 R7, RZ, RZ, UR7 ;  /* 0x00000007ff077e24 */ /* 0x000fc4000f8e00ff */
[----:B----4-:R-:W-:Y:S01]  /*bbe0*/  IMAD.U32 R10, RZ, RZ, UR8 ;  /* 0x00000008ff0a7e24 */ /* 0x010fe2000f8e00ff */
[----:B------:R-:W-:-:S07]  /*bbf0*/  MOV R11, UR9 ;  /* 0x00000009000b7c02 */ /* 0x000fce0008000f00 */
[----:B------:R-:W-:-:S07]  /*bc00*/  LEPC R20, `(.L_x_4382) ;  /* 0x000000001014794e */ /* 0x000fce0000000000 */
[----:B-1-3-5:R-:W-:Y:S05]  /*bc10*/  CALL.ABS.NOINC R14 ;  /* 0x000000000e007343 */ /* 0x02afea0003c00000 */
.L_x_4382:
[----:B------:R-:W-:Y:S01]  /*bc20*/  CS2R R16, SRZ ;  /* 0x0000000000107805 */ /* 0x000fe2000001ff00 */
[----:B------:R-:W-:Y:S06]  /*bc30*/  BRA `(.L_x_4361) ;  /* 0x0000000000147947 */ /* 0x000fec0003800000 */
.L_x_4381:
[----:B------:R-:W3:Y:S02]  /*bc40*/  LDG.E.64 R16, desc[UR36][R4.64] ;  /* 0x0000002404107981 */ /* 0x000ee4000c1e1b00 */
[----:B---3--:R-:W0:Y:S02]  /*bc50*/  I2F.F64.U64 R16, R16 ;  /* 0x0000001000107312 */ /* 0x008e240000301800 */
[----:B0-----:R-:W-:Y:S05]  /*bc60*/  BRA `(.L_x_4361) ;  /* 0x0000000000087947 */ /* 0x001fea0003800000 */
.L_x_4380:
[----:B------:R-:W3:Y:S02]  /*bc70*/  LDG.E R4, desc[UR36][R4.64] ;  /* 0x0000002404047981 */ /* 0x000ee4000c1e1900 */
[----:B---3--:R0:W3:Y:S02]  /*bc80*/  I2F.F64.U32 R16, R4 ;  /* 0x0000000400107312 */ /* 0x0080e40000201800 */
.L_x_4361:
[----:B------:R-:W-:Y:S05]  /*bc90*/  BSYNC.RECONVERGENT B7 ;  /* 0x0000000000077941 */ /* 0x000fea0003800200 */
.L_x_4355:
        /* <DEDUP_REMOVED lines=18> */
.L_x_4387:
[----:B------:R-:W3:Y:S02]  /*bdc0*/  LDG.E.U8 R4, desc[UR36][R4.64] ;  /* 0x0000002404047981 */ /* 0x000ee4000c1e1100 */
[----:B---3--:R0:W3:Y:S02]  /*bdd0*/  I2F.F64.U16 R10, R4 ;  /* 0x00000004000a7312 */ /* 0x0080e40000101800 */
[----:B0--3--:R-:W-:Y:S05]  /*bde0*/  BRA `(.L_x_4389) ;  /* 0x0000000c00647947 */ /* 0x009fea0003800000 */
.L_x_4386:
        /* <DEDUP_REMOVED lines=9> */
.L_x_4391:
[----:B------:R-:W3:Y:S02]  /*be80*/  LDG.E R4, desc[UR36][R4.64] ;  /* 0x0000002404047981 */ /* 0x000ee4000c1e1900 */
[----:B---3--:R0:W3:Y:S02]  /*be90*/  I2F.F64 R10, R4 ;  /* 0x00000004000a7312 */ /* 0x0080e40000201c00 */
[----:B0--3--:R-:W-:Y:S05]  /*bea0*/  BRA `(.L_x_4389) ;  /* 0x0000000c00347947 */ /* 0x009fea0003800000 */
.L_x_4390:
[----:B------:R-:W3:Y:S02]  /*beb0*/  LDG.E.U16 R4, desc[UR36][R4.64] ;  /* 0x0000002404047981 */ /* 0x000ee4000c1e1500 */
[----:B---3--:R0:W3:Y:S02]  /*bec0*/  I2F.F64.S16 R10, R4 ;  /* 0x00000004000a7312 */ /* 0x0080e40000101c00 */
[----:B0--3--:R-:W-:Y:S05]  /*bed0*/  BRA `(.L_x_4389) ;  /* 0x0000000c00287947 */ /* 0x009fea0003800000 */
.L_x_4385:
        /* <DEDUP_REMOVED lines=10> */
.L_x_4393:
[----:B------:R-:W3:Y:S02]  /*bf80*/  LDG.E.U16 R0, desc[UR36][R4.64] ;  /* 0x0000002404007981 */ /* 0x000ee4000c1e1500 */
[----:B---3--:R-:W-:-:S05]  /*bf90*/  HADD2.F32 R0, -RZ, R0.H0_H0 ;  /* 0x20000000ff007230 */ /* 0x008fca0000004100 */
[----:B------:R-:W-:-:S04]  /*bfa0*/  FMUL.FTZ R0, R0, 1 ;  /* 0x3f80000000007820 */ /* 0x000fc80000410000 */
[----:B------:R0:W3:Y:S02]  /*bfb0*/  F2F.F64.F32 R10, R0 ;  /* 0x00000000000a7310 */ /* 0x0000e40000201800 */
[----:B0--3--:R-:W-:Y:S05]  /*bfc0*/  BRA `(.L_x_4389) ;  /* 0x0000000800ec7947 */ /* 0x009fea0003800000 */
.L_x_4392:
        /* <DEDUP_REMOVED lines=10> */
.L_x_4395:
[----:B------:R-:W3:Y:S02]  /*c070*/  LDG.E.U16 R4, desc[UR36][R4.64] ;  /* 0x0000002404047981 */ /* 0x000ee4000c1e1500 */
[----:B---3--:R-:W-:-:S05]  /*c080*/  HADD2.F32 R0, -RZ, R4.H0_H0 ;  /* 0x20000004ff007230 */ /* 0x008fca0000004100 */
[----:B------:R-:W-:-:S04]  /*c090*/  FMUL.FTZ R0, R0, 1 ;  /* 0x3f80000000007820 */ /* 0x000fc80000410000 */
[----:B------:R0:W3:Y:S02]  /*c0a0*/  F2F.F64.F32 R10, R0 ;  /* 0x00000000000a7310 */ /* 0x0000e40000201800 */
[----:B0--3--:R-:W-:Y:S05]  /*c0b0*/  BRA `(.L_x_4389) ;  /* 0x0000000800b07947 */ /* 0x009fea0003800000 */
.L_x_4394:
[----:B------:R0:W5:Y:S01]  /*c0c0*/  LDG.E.64 R10, desc[UR36][R4.64] ;  /* 0x00000024040a7981 */ /* 0x000162000c1e1b00 */
[----:B------:R-:W-:Y:S05]  /*c0d0*/  BRA `(.L_x_4389) ;  /* 0x0000000800a87947 */ /* 0x000fea0003800000 */
.L_x_4384:
        /* <DEDUP_REMOVED lines=13> */
.L_x_4398:
[----:B------:R0:W5:Y:S01]  /*c1b0*/  LDG.E.64 R10, desc[UR36][R4.64] ;  /* 0x00000024040a7981 */ /* 0x000162000c1e1b00 */
[----:B------:R-:W-:Y:S05]  /*c1c0*/  BRA `(.L_x_4389) ;  /* 0x00000008006c7947 */ /* 0x000fea0003800000 */
.L_x_4397:
        /* <DEDUP_REMOVED lines=25> */
[----:B------:R0:W2:Y:S02]  /*c360*/  F2F.F64.F32 R10, R3 ;  /* 0x00000003000a7310 */ /* 0x0000a40000201800 */
[----:B0-2---:R-:W-:Y:S05]  /*c370*/  BRA `(.L_x_4389) ;  /* 0x0000000800007947 */ /* 0x005fea0003800000 */
.L_x_4400:
        /* <DEDUP_REMOVED lines=13> */
[----:B------:R0:W2:Y:S02]  /*c450*/  F2F.F64.F32 R10, R0 ;  /* 0x00000000000a7310 */ /* 0x0000a40000201800 */
[----:B0-2---:R-:W-:Y:S05]  /*c460*/  BRA `(.L_x_4389) ;  /* 0x0000000400c47947 */ /* 0x005fea0003800000 */
.L_x_4399:
[----:B------:R-:W3:Y:S02]  /*c470*/  LDG.E.U16 R0, desc[UR36][R4.64] ;  /* 0x0000002404007981 */ /* 0x000ee4000c1e1500 */
[----:B---3--:R-:W-:-:S04]  /*c480*/  IMAD.U32 R0, R0, 0x10000, RZ ;  /* 0x0001000000007824 */ /* 0x008fc800078e00ff */
[----:B------:R-:W-:-:S04]  /*c490*/  FMUL.FTZ R0, R0, 1 ;  /* 0x3f80000000007820 */ /* 0x000fc80000410000 */
[----:B------:R0:W3:Y:S02]  /*c4a0*/  F2F.F64.F32 R10, R0 ;  /* 0x00000000000a7310 */ /* 0x0000e40000201800 */
[----:B0--3--:R-:W-:Y:S05]  /*c4b0*/  BRA `(.L_x_4389) ;  /* 0x0000000400b07947 */ /* 0x009fea0003800000 */
.L_x_4396:
        /* <DEDUP_REMOVED lines=11> */
.L_x_4403:
        /* <DEDUP_REMOVED lines=21> */
.L_x_4405:
[----:B------:R-:W-:Y:S05]  /*c6c0*/  BSYNC.RECONVERGENT B0 ;  /* 0x0000000000007941 */ /* 0x000fea0003800200 */
.L_x_4404:
[----:B------:R-:W-:Y:S02]  /*c6d0*/  SHF.L.U32 R0, R0, 0x14, RZ ;  /* 0x0000001400007819 */ /* 0x000fe400000006ff */
[----:B------:R-:W-:-:S04]  /*c6e0*/  LEA R3, R3, 0x3b800000, 0x17 ;  /* 0x3b80000003037811 */ /* 0x000fc800078eb8ff */
[----:B------:R-:W-:-:S05]  /*c6f0*/  LOP3.LUT R0, R3, R0, R7, 0xfe, !PT ;  /* 0x0000000003007212 */ /* 0x000fca00078efe07 */
[----:B------:R-:W-:-:S04]  /*c700*/  FMUL.FTZ R0, R0, 1 ;  /* 0x3f80000000007820 */ /* 0x000fc80000410000 */
[----:B------:R0:W3:Y:S02]  /*c710*/  F2F.F64.F32 R10, R0 ;  /* 0x00000000000a7310 */ /* 0x0000e40000201800 */
[----:B0--3--:R-:W-:Y:S05]  /*c720*/  BRA `(.L_x_4389) ;  /* 0x0000000400147947 */ /* 0x009fea0003800000 */
.L_x_4402:
        /* <DEDUP_REMOVED lines=21> */
.L_x_4407:
[----:B------:R-:W-:Y:S05]  /*c880*/  BSYNC.RECONVERGENT B0 ;  /* 0x0000000000007941 */ /* 0x000fea0003800200 */
.L_x_4406:
[----:B------:R-:W-:Y:S01]  /*c890*/  IMAD.SHL.U32 R0, R0, 0x200000, RZ ;  /* 0x0020000000007824 */ /* 0x000fe200078e00ff */
[----:B------:R-:W-:-:S04]  /*c8a0*/  LEA R3, R3, 0x37800000, 0x17 ;  /* 0x3780000003037811 */ /* 0x000fc800078eb8ff */
[----:B------:R-:W-:-:S05]  /*c8b0*/  LOP3.LUT R0, R3, R0, R7, 0xfe, !PT ;  /* 0x0000000003007212 */ /* 0x000fca00078efe07 */
[----:B------:R-:W-:-:S04]  /*c8c0*/  FMUL.FTZ R0, R0, 1 ;  /* 0x3f80000000007820 */ /* 0x000fc80000410000 */
[----:B------:R0:W3:Y:S02]  /*c8d0*/  F2F.F64.F32 R10, R0 ;  /* 0x00000000000a7310 */ /* 0x0000e40000201800 */
[----:B0--3--:R-:W-:Y:S05]  /*c8e0*/  BRA `(.L_x_4389) ;  /* 0x0000000000a47947 */ /* 0x009fea0003800000 */
.L_x_4401:
        /* <DEDUP_REMOVED lines=18> */
.L_x_4388:
[----:B------:R-:W-:Y:S01]  /*ca10*/  MOV R14, 0x0 ;  /* 0x00000000000e7802 */ /* 0x000fe20000000f00 */
[----:B------:R-:W0:Y:S01]  /*ca20*/  LDCU.64 UR4, c[0x4][0x128] ;  /* 0x01002500ff0477ac */ /* 0x000e220008000a00 */
[----:B--2-4-:R-:W-:Y:S02]  /*ca30*/  HFMA2 R12, -RZ, RZ, 0, 5.9604644775390625e-08 ;  /* 0x00000001ff0c7431 */ /* 0x014fe400000001ff */
        /* <DEDUP_REMOVED lines=12> */
[----:B-1-3-5:R-:W-:Y:S05]  /*cb00*/  CALL.ABS.NOINC R14 ;  /* 0x000000000e007343 */ /* 0x02afea0003c00000 */
.L_x_4410:
[----:B------:R-:W-:Y:S01]  /*cb10*/  CS2R R10, SRZ ;  /* 0x00000000000a7805 */ /* 0x000fe2000001ff00 */
[----:B------:R-:W-:Y:S06]  /*cb20*/  BRA `(.L_x_4389) ;  /* 0x0000000000147947 */ /* 0x000fec0003800000 */
.L_x_4409:
[----:B------:R-:W3:Y:S02]  /*cb30*/  LDG.E.64 R10, desc[UR36][R4.64] ;  /* 0x00000024040a7981 */ /* 0x000ee4000c1e1b00 */
[----:B---3--:R-:W0:Y:S02]  /*cb40*/  I2F.F64.U64 R10, R10 ;  /* 0x0000000a000a7312 */ /* 0x008e240000301800 */
[----:B0-----:R-:W-:Y:S05]  /*cb50*/  BRA `(.L_x_4389) ;  /* 0x0000000000087947 */ /* 0x001fea0003800000 */
.L_x_4408:
[----:B------:R-:W3:Y:S02]  /*cb60*/  LDG.E R4, desc[UR36][R4.64] ;  /* 0x0000002404047981 */ /* 0x000ee4000c1e1900 */
[----:B---3--:R0:W3:Y:S02]  /*cb70*/  I2F.F64.U32 R10, R4 ;  /* 0x00000004000a7312 */ /* 0x0080e40000201800 */
.L_x_4389:
[----:B------:R-:W-:Y:S05]  /*cb80*/  BSYNC.RECONVERGENT B7 ;  /* 0x0000000000077941 */ /* 0x000fea0003800200 */
.L_x_4383:
[----:B0-----:R-:W-:Y:S01]  /*cb90*/  IMAD.MOV.U32 R4, RZ, RZ, 0x652b82fe ;  /* 0x652b82feff047424 */ /* 0x001fe200078e00ff */
[----:B------:R-:W-:Y:S01]  /*cba0*/  MOV R5, 0x3ff71547 ;  /* 0x3ff7154700057802 */ /* 0x000fe20000000f00 */
[----:B------:R-:W-:Y:S01]  /*cbb0*/  UMOV UR4, 0xfefa39ef ;  /* 0xfefa39ef00047882 */ /* 0x000fe20000000000 */
[----:B------:R-:W-:Y:S01]  /*cbc0*/  UMOV UR5, 0x3fe62e42 ;  /* 0x3fe62e4200057882 */ /* 0x000fe20000000000 */
[----:B--2--5:R-:W0:Y:S01]  /*cbd0*/  DADD R6, -RZ, -R18 ;  /* 0x00000000ff067229 */ /* 0x024e220000000912 */
[----:B------:R-:W-:Y:S01]  /*cbe0*/  BSSY.RECONVERGENT B0, `(.L_x_4411) ;  /* 0x0000076000007945 */ /* 0x000fe20003800200 */
[----:B0-----:R-:W-:-:S04]  /*cbf0*/  MOV R0, R7 ;  /* 0x0000000700007202 */ /* 0x001fc80000000f00 */
[----:B------:R-:W-:-:S15]  /*cc00*/  FSETP.GEU.FTZ.AND P0, PT, |R0|, 4.1917929649353027344, PT ;  /* 0x4086232b0000780b */ /* 0x000fde0003f1e200 */
[----:B------:R-:W-:-:S15]  /*cc10*/  NOP ;  /* 0x0000000000007918 */ /* 0x000fde0000000000 */
[----:B------:R-:W-:-:S15]  /*cc20*/  NOP ;  /* 0x0000000000007918 */ /* 0x000fde0000000000 */
[----:B------:R-:W-:-:S13]  /*cc30*/  NOP ;  /* 0x0000000000007918 */ /* 0x000fda0000000000 */
[----:B------:R-:W0:-:S15]  /*cc40*/  DFMA R4, R18, -R4, 6.75539944105574400000e+15 ;  /* 0x433800001204742b */ /* 0x000e1e0000000804 */
[----:B------:R-:W-:-:S15]  /*cc50*/  NOP ;  /* 0x0000000000007918 */ /* 0x000fde0000000000 */
[----:B------:R-:W-:-:S15]  /*cc60*/  NOP ;  /* 0x0000000000007918 */ /* 0x000fde0000000000 */
[----:B------:R-:W-:-:S15]  /*cc70*/  NOP ;  /* 0x0000000000007918 */ /* 0x000fde0000000000 */
[----:B------:R-:W-:-:S04]  /*cc80*/  NOP ;  /* 0x0000000000007918 */ /* 0x000fc80000000000 */
[----:B0-----:R-:W4:-:S15]  /*cc90*/  DADD R8, R4, -6.75539944105574400000e+15 ;  /* 0xc338000004087429 */ /* 0x001f1e0000000000 */
[----:B------:R-:W-:-:S15]  /*cca0*/  NOP ;  /* 0x0000000000007918 */ /* 0x000fde0000000000 */
[----:B------:R-:W-:-:S15]  /*ccb0*/  NOP ;  /* 0x0000000000007918 */ /* 0x000fde0000000000 */
[----:B------:R-:W-:-:S15]  /*ccc0*/  NOP ;  /* 0x0000000000007918 */ /* 0x000fde0000000000 */
[----:B------:R-:W-:-:S04]  /*ccd0*/  NOP ;  /* 0x0000000000007918 */ /* 0x000fc80000000000 */
[----:B----4-:R-:W0:Y:S01]  /*cce0*/  DFMA R12, R8, -UR4, -R18 ;  /* 0x80000004080c7c2b */ /* 0x010e220008000812 */
[----:B------:R-:W-:Y:S01]  /*ccf0*/  UMOV UR4, 0x3b39803f ;  /* 0x3b39803f00047882 */ /* 0x000fe20000000000 */
[----:B------:R-:W-:-:S15]  /*cd00*/  UMOV UR5, 0x3c7abc9e ;  /* 0x3c7abc9e00057882 */ /* 0x000fde0000000000 */
[----:B------:R-:W-:-:S15]  /*cd10*/  NOP ;  /* 0x0000000000007918 */ /* 0x000fde0000000000 */
[----:B------:R-:W-:-:S15]  /*cd20*/  NOP ;  /* 0x0000000000007918 */ /* 0x000fde0000000000 */
[----:B------:R-:W-:-:S15]  /*cd30*/  NOP ;  /* 0x0000000000007918 */ /* 0x000fde0000000000 */
[----:B------:R-:W-:-:S02]  /*cd40*/  NOP ;  /* 0x0000000000007918 */ /* 0x000fc40000000000 */
[----:B0-----:R0:W2:Y:S01]  /*cd50*/  DFMA R8, R8, -UR4, R12 ;  /* 0x8000000408087c2b */ /* 0x0010a2000800000c */
[----:B------:R-:W-:Y:S01]  /*cd60*/  UMOV UR4, 0x69ce2bdf ;  /* 0x69ce2bdf00047882 */ /* 0x000fe20000000000 */
[----:B0-----:R-:W-:Y:S01]  /*cd70*/  IMAD.MOV.U32 R12, RZ, RZ, -0x35dec16 ;  /* 0xfca213eaff0c7424 */ /* 0x001fe200078e00ff */
[----:B------:R-:W-:Y:S01]  /*cd80*/  UMOV UR5, 0x3e5ade15 ;  /* 0x3e5ade1500057882 */ /* 0x000fe20000000000 */
[----:B------:R-:W-:-:S15]  /*cd90*/  IMAD.MOV.U32 R13, RZ, RZ, 0x3e928af3 ;  /* 0x3e928af3ff0d7424 */ /* 0x000fde00078e00ff */
[----:B------:R-:W-:-:S15]  /*cda0*/  NOP ;  /* 0x0000000000007918 */ /* 0x000fde0000000000 */
[----:B------:R-:W-:-:S15]  /*cdb0*/  NOP ;  /* 0x0000000000007918 */ /* 0x000fde0000000000 */
[----:B------:R-:W-:-:S15]  /*cdc0*/  NOP ;  /* 0x0000000000007918 */ /* 0x000fde0000000000 */
[----:B--2---:R-:W0:Y:S01]  /*cdd0*/  DFMA R12, R8, UR4, R12 ;  /* 0x00000004080c7c2b */ /* 0x004e22000800000c */
        /* <DEDUP_REMOVED lines=66> */
[----:B0-----:R-:W-:Y:S02]  /*d200*/  IMAD R7, R4, 0x100000, R9 ;  /* 0x0010000004077824 */ /* 0x001fe400078e0209 */
[----:B------:R-:W-:Y:S01]  /*d210*/  IMAD.MOV.U32 R6, RZ, RZ, R8 ;  /* 0x000000ffff067224 */ /* 0x000fe200078e0008 */
[----:B------:R-:W-:Y:S06]  /*d220*/  @!P0 BRA `(.L_x_4412) ;  /* 0x0000000000448947 */ /* 0x000fec0003800000 */
[----:B------:R-:W-:Y:S01]  /*d230*/  FSETP.GEU.FTZ.AND P1, PT, |R0|, 4.2275390625, PT ;  /* 0x408748000000780b */ /* 0x000fe20003f3e200 */
[----:B------:R-:W-:-:S12]  /*d240*/  DSETP.GT.AND P0, PT, R18, RZ, PT ;  /* 0x000000ff1200722a */ /* 0x000fd80003f04000 */
[----:B------:R-:W-:-:S04]  /*d250*/  @!P1 LEA.HI R0, R4, R4, RZ, 0x1 ;  /* 0x0000000404009211 */ /* 0x000fc800078f08ff */
[----:B------:R-:W-:-:S04]  /*d260*/  @!P1 SHF.R.S32.HI R3, RZ, 0x1, R0 ;  /* 0x00000001ff039819 */ /* 0x000fc80000011400 */
[----:B------:R-:W-:Y:S01]  /*d270*/  @!P1 IADD3 R4, PT, PT, R4, -R3, RZ ;  /* 0x8000000304049210 */ /* 0x000fe20007ffe0ff */
[----:B------:R-:W-:-:S03]  /*d280*/  @!P1 IMAD R9, R3, 0x100000, R9 ;  /* 0x0010000003099824 */ /* 0x000fc600078e0209 */
[----:B------:R-:W-:Y:S01]  /*d290*/  @!P1 LEA R5, R4, 0x3ff00000, 0x14 ;  /* 0x3ff0000004059811 */ /* 0x000fe200078ea0ff */
[----:B------:R-:W-:-:S15]  /*d2a0*/  @!P1 IMAD.MOV.U32 R4, RZ, RZ, RZ ;  /* 0x000000ffff049224 */ /* 0x000fde00078e00ff */
[----:B------:R-:W-:-:S15]  /*d2b0*/  NOP ;  /* 0x0000000000007918 */ /* 0x000fde0000000000 */
[----:B------:R-:W-:-:S09]  /*d2c0*/  NOP ;  /* 0x0000000000007918 */ /* 0x000fd20000000000 */
[----:B------:R-:W0:Y:S02]  /*d2d0*/  DADD R18, -R18, +INF ;  /* 0x7ff0000012127429 */ /* 0x000e240000000100 */
[----:B0-----:R-:W-:Y:S02]  /*d2e0*/  FSEL R6, R18, RZ, !P0 ;  /* 0x000000ff12067208 */ /* 0x001fe40004000000 */
[----:B------:R-:W-:-:S15]  /*d2f0*/  FSEL R7, R19, RZ, !P0 ;  /* 0x000000ff13077208 */ /* 0x000fde0004000000 */
[----:B------:R-:W-:-:S15]  /*d300*/  NOP ;  /* 0x0000000000007918 */ /* 0x000fde0000000000 */
[----:B------:R-:W-:-:S15]  /*d310*/  NOP ;  /* 0x0000000000007918 */ /* 0x000fde0000000000 */
[----:B------:R-:W-:-:S15]  /*d320*/  NOP ;  /* 0x0000000000007918 */ /* 0x000fde0000000000 */
[----:B------:R0:W2:Y:S02]  /*d330*/  @!P1 DMUL R6, R8, R4 ;  /* 0x0000000408069228 */ /* 0x0000a40000000000 */
.L_x_4412:
[----:B------:R-:W-:Y:S05]  /*d340*/  BSYNC.RECONVERGENT B0 ;  /* 0x0000000000007941 */ /* 0x000fea0003800200 */
.L_x_4411:
[----:B0-2---:R-:W0:Y:S01]  /*d350*/  DADD R4, R6, 1 ;  /* 0x3ff0000006047429 */ /* 0x005e220000000000 */
[----:B------:R-:W2:Y:S01]  /*d360*/  LDCU.64 UR4, c[0x0][0x6b0] ;  /* 0x0000d600ff0477ac */ /* 0x000ea20008000a00 */
[----:B0-----:R-:W0:Y:S01]  /*d370*/  MUFU.RCP64H R7, R5 ;  /* 0x0000000500077308 */ /* 0x001e220000001800 */
[----:B------:R-:W-:Y:S01]  /*d380*/  IADD3 R6, PT, PT, R5, 0x300402, RZ ;  /* 0x0030040205067810 */ /* 0x000fe20007ffe0ff */
[----:B------:R-:W-:Y:S03]  /*d390*/  BSSY.RECONVERGENT B0, `(.L_x_4413) ;  /* 0x0000025000007945 */ /* 0x000fe60003800200 */
[----:B------:R-:W-:Y:S02]  /*d3a0*/  FSETP.GEU.AND P0, PT, |R6|, 5.8789094863358348022e-39, PT ;  /* 0x004004020600780b */ /* 0x000fe40003f0e200 */
[----:B--2---:R-:W-:-:S05]  /*d3b0*/  IADD3 R12, P1, PT, R2, UR4, RZ ;  /* 0x00000004020c7c10 */ /* 0x004fca000ff3e0ff */
[----:B------:R-:W-:-:S15]  /*d3c0*/  IMAD.X R13, RZ, RZ, UR5, P1 ;  /* 0x00000005ff0d7e24 */ /* 0x000fde00088e06ff */
        /* <DEDUP_REMOVED lines=23> */
[----:B0-----:R0:W2:Y:S02]  /*d540*/  DFMA R8, R8, R14, R8 ;  /* 0x0000000e0808722b */ /* 0x0010a40000000008 */
[----:B0-2---:R-:W-:Y:S05]  /*d550*/  @P0 BRA `(.L_x_4414) ;  /* 0x0000000000200947 */ /* 0x005fea0003800000 */
[----:B------:R-:W-:Y:S01]  /*d560*/  LOP3.LUT R6, R5, 0x7fffffff, RZ, 0xc0, !PT ;  /* 0x7fffffff05067812 */ /* 0x000fe200078ec0ff */
[----:B------:R-:W-:Y:S01]  /*d570*/  IMAD.MOV.U32 R2, RZ, RZ, R4 ;  /* 0x000000ffff027224 */ /* 0x000fe200078e0004 */
[----:B------:R-:W-:Y:S02]  /*d580*/  MOV R3, R5 ;  /* 0x0000000500037202 */ /* 0x000fe40000000f00 */
[----:B------:R-:W-:Y:S01]  /*d590*/  MOV R0, 0xd5c0 ;  /* 0x0000d5c000007802 */ /* 0x000fe20000000f00 */
[----:B------:R-:W-:-:S07]  /*d5a0*/  VIADD R6, R6, 0xfff00000 ;  /* 0xfff0000006067836 */ /* 0x000fce0000000000 */
[----:B-1-3--:R-:W-:Y:S05]  /*d5b0*/  CALL.REL.NOINC `($__internal_0_$__cuda_sm20_dblrcp_rn_slowpath_v3) ;  /* 0x000000fc002c7944 */ /* 0x00afea0003c00000 */
[----:B------:R-:W-:Y:S01]  /*d5c0*/  IMAD.MOV.U32 R8, RZ, RZ, R4 ;  /* 0x000000ffff087224 */ /* 0x000fe200078e0004 */
[----:B------:R-:W-:-:S07]  /*d5d0*/  MOV R9, R5 ;  /* 0x0000000500097202 */ /* 0x000fce0000000f00 */
.L_x_4414:
[----:B------:R-:W-:Y:S05]  /*d5e0*/  BSYNC.RECONVERGENT B0 ;  /* 0x0000000000007941 */ /* 0x000fea0003800200 */
.L_x_4413:
[----:B------:R-:W-:Y:S01]  /*d5f0*/  UPRMT UR4, UR43, 0x9910, URZ ;  /* 0x000099102b047896 */ /* 0x000fe200080000ff */
[----:B---3--:R-:W1:Y:S03]  /*d600*/  DFMA R10, R8, -R10, R10 ;  /* 0x8000000a080a722b */ /* 0x008e66000000000a */
[----:B------:R-:W-:-:S15]  /*d610*/  UISETP.GT.AND UP0, UPT, UR4, 0x9, UPT ;  /* 0x000000090400788c */ /* 0x000fde000bf04270 */
[----:B------:R-:W-:-:S15]  /*d620*/  NOP ;  /* 0x0000000000007918 */ /* 0x000fde0000000000 */
[----:B------:R-:W-:-:S15]  /*d630*/  NOP ;  /* 0x0000000000007918 */ /* 0x000fde0000000000 */
[----:B------:R-:W-:-:S15]  /*d640*/  NOP ;  /* 0x0000000000007918 */ /* 0x000fde0000000000 */
[----:B------:R-:W-:-:S01]  /*d650*/  NOP ;  /* 0x0000000000007918 */ /* 0x000fc20000000000 */
[----:B-1----:R-:W0:-:S15]  /*d660*/  DMUL R10, R10, R22 ;  /* 0x000000160a0a7228 */ /* 0x002e1e0000000000 */
[----:B------:R-:W-:-:S15]  /*d670*/  NOP ;  /* 0x0000000000007918 */ /* 0x000fde0000000000 */
[----:B------:R-:W-:-:S15]  /*d680*/  NOP ;  /* 0x0000000000007918 */ /* 0x000fde0000000000 */
[----:B------:R-:W-:-:S15]  /*d690*/  NOP ;  /* 0x0000000000007918 */ /* 0x000fde0000000000 */
[----:B------:R-:W-:-:S04]  /*d6a0*/  NOP ;  /* 0x0000000000007918 */ /* 0x000fc80000000000 */
[----:B0-----:R0:W1:Y:S02]  /*d6b0*/  DFMA R16, R8, R16, R10 ;  /* 0x000000100810722b */ /* 0x001064000000000a */
        /* <DEDUP_REMOVED lines=12> */
.L_x_4418:
[----:B------:R-:W0:Y:S02]  /*d780*/  F2I.S64.F64.TRUNC R16, R16 ;  /* 0x0000001000107311 */ /* 0x000e24000030d900 */
[----:B0-----:R-:W-:-:S05]  /*d790*/  IMAD.MOV.U32 R3, RZ, RZ, R16 ;  /* 0x000000ffff037224 */ /* 0x001fca00078e0010 */
[----:B------:R0:W-:Y:S01]  /*d7a0*/  STG.E.U8 desc[UR36][R12.64], R3 ;  /* 0x000000030c007986 */ /* 0x0001e2000c101124 */
[----:B------:R-:W-:Y:S05]  /*d7b0*/  BRA `(.L_x_4420) ;  /* 0x0000001000807947 */ /* 0x000fea0003800000 */
.L_x_4417:
        /* <DEDUP_REMOVED lines=9> */
.L_x_4422:
[----:B------:R-:W0:Y:S02]  /*d850*/  F2I.F64.TRUNC R17, R16 ;  /* 0x0000001000117311 */ /* 0x000e24000030d100 */
[----:B0-----:R0:W-:Y:S01]  /*d860*/  STG.E desc[UR36][R12.64], R17 ;  /* 0x000000110c007986 */ /* 0x0011e2000c101924 */
[----:B------:R-:W-:Y:S05]  /*d870*/  BRA `(.L_x_4420) ;  /* 0x0000001000507947 */ /* 0x000fea0003800000 */
.L_x_4421:
[----:B------:R-:W0:Y:S02]  /*d880*/  F2I.F64.TRUNC R17, R16 ;  /* 0x0000001000117311 */ /* 0x000e24000030d100 */
[----:B0-----:R0:W-:Y:S01]  /*d890*/  STG.E.U16 desc[UR36][R12.64], R17 ;  /* 0x000000110c007986 */ /* 0x0011e2000c101524 */
[----:B------:R-:W-:Y:S05]  /*d8a0*/  BRA `(.L_x_4420) ;  /* 0x0000001000447947 */ /* 0x000fea0003800000 */
.L_x_4416:
        /* <DEDUP_REMOVED lines=17> */
.L_x_4424:
        /* <DEDUP_REMOVED lines=12> */
.L_x_4423:
        /* <DEDUP_REMOVED lines=18> */
.L_x_4426:
        /* <DEDUP_REMOVED lines=13> */
.L_x_4425:
[----:B------:R2:W-:Y:S01]  /*dc70*/  STG.E.64 desc[UR36][R12.64], R16 ;  /* 0x000000100c007986 */ /* 0x0005e2000c101b24 */
[----:B------:R-:W-:Y:S05]  /*dc80*/  BRA `(.L_x_4420) ;  /* 0x0000000c004c7947 */ /* 0x000fea0003800000 */
.L_x_4415:
        /* <DEDUP_REMOVED lines=13> */
.L_x_4430:
        /* <DEDUP_REMOVED lines=10> */
[----:B------:R-:W-:-:S04]  /*de00*/  MOV R6, 0x80 ;  /* 0x0000008000067802 */ /* 0x000fc80000000f00 */
        /* <DEDUP_REMOVED lines=14> */
.L_x_4433:
[----:B------:R-:W-:-:S04]  /*def0*/  SHF.R.U32.HI R3, RZ, 0x18, R3 ;  /* 0x00000018ff037819 */ /* 0x000fc80000011603 */
[----:B------:R-:W-:-:S04]  /*df00*/  LOP3.LUT R0, R0, 0x80, R3, 0xf8, !PT ;  /* 0x0000008000007812 */ /* 0x000fc800078ef803 */
[----:B------:R-:W-:-:S07]  /*df10*/  PRMT R6, R0, 0x7610, R6 ;  /* 0x0000761000067816 */ /* 0x000fce0000000006 */
.L_x_4432:
[----:B------:R-:W-:Y:S05]  /*df20*/  BSYNC.RECONVERGENT B0 ;  /* 0x0000000000007941 */ /* 0x000fea0003800200 */
.L_x_4431:
[----:B------:R0:W-:Y:S01]  /*df30*/  STG.E.U8 desc[UR36][R12.64], R6 ;  /* 0x000000060c007986 */ /* 0x0001e2000c101124 */
[----:B------:R-:W-:Y:S05]  /*df40*/  BRA `(.L_x_4420) ;  /* 0x00000008009c7947 */ /* 0x000fea0003800000 */
.L_x_4429:
        /* <DEDUP_REMOVED lines=25> */
.L_x_4436:
[----:B------:R-:W-:-:S04]  /*e0e0*/  SHF.R.U32.HI R3, RZ, 0x18, R3 ;  /* 0x00000018ff037819 */ /* 0x000fc80000011603 */
[----:B------:R-:W-:-:S04]  /*e0f0*/  LOP3.LUT R0, R0, 0x80, R3, 0xf8, !PT ;  /* 0x0000008000007812 */ /* 0x000fc800078ef803 */
[----:B------:R-:W-:-:S07]  /*e100*/  PRMT R6, R0, 0x7610, R6 ;  /* 0x0000761000067816 */ /* 0x000fce0000000006 */
.L_x_4435:
[----:B------:R-:W-:Y:S05]  /*e110*/  BSYNC.RECONVERGENT B0 ;  /* 0x0000000000007941 */ /* 0x000fea0003800200 */
.L_x_4434:
[----:B------:R0:W-:Y:S01]  /*e120*/  STG.E.U8 desc[UR36][R12.64], R6 ;  /* 0x000000060c007986 */ /* 0x0001e2000c101124 */
[----:B------:R-:W-:Y:S05]  /*e130*/  BRA `(.L_x_4420) ;  /* 0x0000000800207947 */ /* 0x000fea0003800000 */
.L_x_4428:
        /* <DEDUP_REMOVED lines=30> */
.L_x_4438:
[----:B------:R-:W0:Y:S02]  /*e320*/  F2I.U64.F64.TRUNC R16, R16 ;  /* 0x0000001000107311 */ /* 0x000e24000030d800 */
[----:B0-----:R0:W-:Y:S01]  /*e330*/  STG.E.64 desc[UR36][R12.64], R16 ;  /* 0x000000100c007986 */ /* 0x0011e2000c101b24 */
[----:B------:R-:W-:Y:S05]  /*e340*/  BRA `(.L_x_4420) ;  /* 0x00000004009c7947 */ /* 0x000fea0003800000 */
.L_x_4437:
[----:B------:R-:W0:Y:S02]  /*e350*/  F2I.U32.F64.TRUNC R17, R16 ;  /* 0x0000001000117311 */ /* 0x000e24000030d000 */
[----:B0-----:R0:W-:Y:S01]  /*e360*/  STG.E desc[UR36][R12.64], R17 ;  /* 0x000000110c007986 */ /* 0x0011e2000c101924 */
[----:B------:R-:W-:Y:S05]  /*e370*/  BRA `(.L_x_4420) ;  /* 0x0000000400907947 */ /* 0x000fea0003800000 */
.L_x_4427:
        /* <DEDUP_REMOVED lines=10> */
.L_x_4440:
[----:B------:R-:W-:-:S05]  /*e420*/  CS2R R18, SRZ ;  /* 0x0000000000127805 */ /* 0x000fca000001ff00 */
[----:B------:R0:W-:Y:S01]  /*e430*/  STG.E.128 desc[UR36][R12.64], R16 ;  /* 0x000000100c007986 */ /* 0x0001e2000c101d24 */
[----:B------:R-:W-:Y:S05]  /*e440*/  BRA `(.L_x_4420) ;  /* 0x00000004005c7947 */ /* 0x000fea0003800000 */
.L_x_4439:
[----:B------:R-:W-:-:S09]  /*e450*/  UISETP.NE.AND UP0, UPT, UR4, 0xf, UPT ;  /* 0x0000000f0400788c */ /* 0x000fd2000bf05270 */
[----:B------:R-:W-:Y:S05]  /*e460*/  BRA.U !UP0, `(.L_x_4441) ;  /* 0x0000000508287547 */ /* 0x000fea000b800000 */
[----:B------:R-:W-:-:S09]  /*e470*/  UISETP.NE.AND UP0, UPT, UR4, 0x17, UPT ;  /* 0x000000170400788c */ /* 0x000fd2000bf05270 */
[----:B------:R-:W-:Y:S05]  /*e480*/  BRA.U !UP0, `(.L_x_4442) ;  /* 0x0000000108b07547 */ /* 0x000fea000b800000 */
[----:B------:R-:W-:-:S09]  /*e490*/  UISETP.NE.AND UP0, UPT, UR4, 0x18, UPT ;  /* 0x000000180400788c */ /* 0x000fd2000bf05270 */
[----:B------:R-:W-:Y:S05]  /*e4a0*/  BRA.U !UP0, `(.L_x_4443) ;  /* 0x0000000108447547 */ /* 0x000fea000b800000 */
.L_x_4419:
        /* <DEDUP_REMOVED lines=16> */
.L_x_4444:
[----:B------:R-:W-:Y:S05]  /*e5b0*/  BRA `(.L_x_4420) ;  /* 0x0000000400007947 */ /* 0x000fea0003800000 */
.L_x_4443:
        /* <DEDUP_REMOVED lines=21> */
.L_x_4446:
[----:B------:R-:W-:Y:S05]  /*e710*/  BSYNC.RECONVERGENT B0 ;  /* 0x0000000000007941 */ /* 0x000fea0003800200 */
.L_x_4445:
[----:B------:R-:W-:-:S05]  /*e720*/  LOP3.LUT R3, R0, 0x80, R3, 0xf8, !PT ;  /* 0x0000008000037812 */ /* 0x000fca00078ef803 */
[----:B------:R0:W-:Y:S01]  /*e730*/  STG.E.U8 desc[UR36][R12.64], R3 ;  /* 0x000000030c007986 */ /* 0x0001e2000c101124 */
[----:B------:R-:W-:Y:S05]  /*e740*/  BRA `(.L_x_4420) ;  /* 0x00000000009c7947 */ /* 0x000fea0003800000 */
.L_x_4442:
        /* <DEDUP_REMOVED lines=20> */
.L_x_4448:
[----:B------:R-:W-:Y:S01]  /*e890*/  IMAD.MOV.U32 R0, RZ, RZ, 0x7f ;  /* 0x0000007fff007424 */ /* 0x000fe200078e00ff */
[----:B------:R-:W-:-:S04]  /*e8a0*/  ISETP.GT.U32.AND P0, PT, R2, 0x7f800000, PT ;  /* 0x7f8000000200780c */ /* 0x000fc80003f04070 */
[----:B------:R-:W-:-:S09]  /*e8b0*/  SEL R0, R0, 0x7c, P0 ;  /* 0x0000007c00007807 */ /* 0x000fd20000000000 */
.L_x_4449:
[----:B------:R-:W-:Y:S05]  /*e8c0*/  BSYNC.RECONVERGENT B0 ;  /* 0x0000000000007941 */ /* 0x000fea0003800200 */
.L_x_4447:
[----:B------:R-:W-:-:S04]  /*e8d0*/  SHF.R.U32.HI R3, RZ, 0x18, R3 ;  /* 0x00000018ff037819 */ /* 0x000fc80000011603 */
[----:B------:R-:W-:-:S05]  /*e8e0*/  LOP3.LUT R3, R0, 0x80, R3, 0xf8, !PT ;  /* 0x0000008000037812 */ /* 0x000fca00078ef803 */
[----:B------:R0:W-:Y:S01]  /*e8f0*/  STG.E.U8 desc[UR36][R12.64], R3 ;  /* 0x000000030c007986 */ /* 0x0001e2000c101124 */
[----:B------:R-:W-:Y:S05]  /*e900*/  BRA `(.L_x_4420) ;  /* 0x00000000002c7947 */ /* 0x000fea0003800000 */
.L_x_4441:
        /* <DEDUP_REMOVED lines=10> */
[----:B------:R0:W-:Y:S02]  /*e9b0*/  STG.E.U16 desc[UR36][R12.64], R0 ;  /* 0x000000000c007986 */ /* 0x0001e4000c101524 */
.L_x_4420:
[----:B------:R-:W-:-:S07]  /*e9c0*/  VIADD R25, R25, 0x80 ;  /* 0x0000008019197836 */ /* 0x000fce0000000000 */
.L_x_4297:
[----:B------:R-:W-:Y:S05]  /*e9d0*/  BSYNC.RECONVERGENT B6 ;  /* 0x0000000000067941 */ /* 0x000fea0003800200 */
.L_x_4296:
[----:B------:R-:W5:Y:S01]  /*e9e0*/  LDCU UR4, c[0x0][0x380] ;  /* 0x00007000ff0477ac */ /* 0x000f620008000800 */
[----:B------:R-:W-:Y:S01]  /*e9f0*/  BSSY.RECONVERGENT B6, `(.L_x_4450) ;  /* 0x0000745000067945 */ /* 0x000fe20003800200 */
[----:B-----5:R-:W-:-:S13]  /*ea00*/  ISETP.GE.AND P0, PT, R25, UR4, PT ;  /* 0x0000000419007c0c */ /* 0x020fda000bf06270 */
[----:B------:R-:W-:Y:S05]  /*ea10*/  @P0 BRA `(.L_x_4451) ;  /* 0x0000007400080947 */ /* 0x000fea0003800000 */
[----:B------:R-:W5:Y:S01]  /*ea20*/  LDCU UR4, c[0x0][0x388] ;  /* 0x00007100ff0477ac */ /* 0x000f620008000800 */
[----:B------:R-:W-:Y:S02]  /*ea30*/  MOV R24, RZ ;  /* 0x000000ff00187202 */ /* 0x000fe40000000f00 */
[----:B0-23--:R-:W-:Y:S01]  /*ea40*/  CS2R R16, SRZ ;  /* 0x0000000000107805 */ /* 0x00dfe2000001ff00 */
[----:B-1----:R-:W-:Y:S02]  /*ea50*/  IMAD.MOV.U32 R0, RZ, RZ, RZ ;  /* 0x000000ffff007224 */ /* 0x002fe400078e00ff */
[----:B------:R-:W-:Y:S01]  /*ea60*/  IMAD.MOV.U32 R2, RZ, RZ, RZ ;  /* 0x000000ffff027224 */ /* 0x000fe200078e00ff */
[----:B-----5:R-:W-:-:S09]  /*ea70*/  UISETP.NE.AND UP0, UPT, UR4, URZ, UPT ;  /* 0x000000ff0400728c */ /* 0x020fd2000bf05270 */
[----:B------:R-:W-:Y:S05]  /*ea80*/  BRA.U !UP0, `(.L_x_4452) ;  /* 0x00000019086c7547 */ /* 0x000fea000b800000 */
[----:B------:R-:W0:Y:S01]  /*ea90*/  LDCU.64 UR4, c[0x0][0x390] ;  /* 0x00007200ff0477ac */ /* 0x000e220008000a00 */
[----:B------:R-:W-:Y:S01]  /*eaa0*/  HFMA2 R24, -RZ, RZ, 0, 0 ;  /* 0x00000000ff187431 */ /* 0x000fe200000001ff */
        /* <DEDUP_REMOVED lines=23> */
[----:B----4-:R-:W-:-:S05]  /*ec20*/  IADD3 R3, PT, PT, -R7, RZ, RZ ;  /* 0x000000ff07037210 */ /* 0x010fca0007ffe1ff */
        /* <DEDUP_REMOVED lines=385> */
.L_x_4452:
        /* <DEDUP_REMOVED lines=17> */
[----:B-12---:R-:W-:Y:S05]  /*10550*/  BRA `(.L_x_4459) ;  /* 0x0000000c00707947 */ /* 0x006fea0003800000 */
.L_x_4457:
[----:B------:R-:W2:Y:S02]  /*10560*/  LDG.E.U8 R4, desc[UR36][R4.64] ;  /* 0x0000002404047981 */ /* 0x000ea4000c1e1100 */
[----:B--2---:R1:W2:Y:S02]  /*10570*/  I2F.F64.U16 R22, R4 ;  /* 0x0000000400167312 */ /* 0x0042a40000101800 */
[----:B-12---:R-:W-:Y:S05]  /*10580*/  BRA `(.L_x_4459) ;  /* 0x0000000c00647947 */ /* 0x006fea0003800000 */
.L_x_4456:
[----:B------:R-:W-:-:S09]  /*10590*/  UISETP.NE.AND UP0, UPT, UR4, 0x2, UPT ;  /* 0x000000020400788c */ /* 0x000fd2000bf05270 */
[----:B------:R-:W-:Y:S05]  /*105a0*/  BRA.U !UP0, `(.L_x_4460) ;  /* 0x0000000108287547 */ /* 0x000fea000b800000 */
[----:B------:R-:W-:-:S09]  /*105b0*/  UISETP.NE.AND UP0, UPT, UR4, 0x3, UPT ;  /* 0x000000030400788c */ /* 0x000fd2000bf05270 */
[----:B------:R-:W-:Y:S05]  /*105c0*/  BRA.U !UP0, `(.L_x_4461) ;  /* 0x0000000108147547 */ /* 0x000fea000b800000 */
[----:B------:R-:W-:-:S09]  /*105d0*/  UISETP.NE.AND UP0, UPT, UR4, 0x4, UPT ;  /* 0x000000040400788c */ /* 0x000fd2000bf05270 */
[----:B------:R-:W-:Y:S05]  /*105e0*/  BRA.U UP0, `(.L_x_4458) ;  /* 0x0000000900f07547 */ /* 0x000fea000b800000 */
[----:B------:R-:W2:Y:S02]  /*105f0*/  LDG.E.64 R22, desc[UR36][R4.64] ;  /* 0x0000002404167981 */ /* 0x000ea4000c1e1b00 */
[----:B--2---:R-:W1:Y:S02]  /*10600*/  I2F.F64.S64 R22, R22 ;  /* 0x0000001600167312 */ /* 0x004e640000301c00 */
[----:B-1----:R-:W-:Y:S05]  /*10610*/  BRA `(.L_x_4459) ;  /* 0x0000000c00407947 */ /* 0x002fea0003800000 */
.L_x_4461:
[----:B------:R-:W2:Y:S02]  /*10620*/  LDG.E R4, desc[UR36][R4.64] ;  /* 0x0000002404047981 */ /* 0x000ea4000c1e1900 */
[----:B--2---:R1:W2:Y:S02]  /*10630*/  I2F.F64 R22, R4 ;  /* 0x0000000400167312 */ /* 0x0042a40000201c00 */
[----:B-12---:R-:W-:Y:S05]  /*10640*/  BRA `(.L_x_4459) ;  /* 0x0000000c00347947 */ /* 0x006fea0003800000 */
.L_x_4460:
[----:B------:R-:W2:Y:S02]  /*10650*/  LDG.E.U16 R4, desc[UR36][R4.64] ;  /* 0x0000002404047981 */ /* 0x000ea4000c1e1500 */
[----:B--2---:R1:W2:Y:S02]  /*10660*/  I2F.F64.S16 R22, R4 ;  /* 0x0000000400167312 */ /* 0x0042a40000101c00 */
[----:B-12---:R-:W-:Y:S05]  /*10670*/  BRA `(.L_x_4459) ;  /* 0x0000000c00287947 */ /* 0x006fea0003800000 */
.L_x_4455:
        /* <DEDUP_REMOVED lines=8> */
[----:B------:R-:W1:Y:S02]  /*10700*/  F2F.F64.F32 R22, R22 ;  /* 0x0000001600167310 */ /* 0x000e640000201800 */
[----:B-1----:R-:W-:Y:S05]  /*10710*/  BRA `(.L_x_4459) ;  /* 0x0000000c00007947 */ /* 0x002fea0003800000 */
.L_x_4463:
[----:B------:R-:W2:Y:S02]  /*10720*/  LDG.E.U16 R0, desc[UR36][R4.64] ;  /* 0x0000002404007981 */ /* 0x000ea4000c1e1500 */
[----:B--2---:R-:W-:-:S05]  /*10730*/  HADD2.F32 R0, -RZ, R0.H0_H0 ;  /* 0x20000000ff007230 */ /* 0x004fca0000004100 */
[----:B------:R-:W-:-:S04]  /*10740*/  FMUL.FTZ R0, R0, 1 ;  /* 0x3f80000000007820 */ /* 0x000fc80000410000 */
[----:B------:R1:W2:Y:S02]  /*10750*/  F2F.F64.F32 R22, R0 ;  /* 0x0000000000167310 */ /* 0x0002a40000201800 */
[----:B-12---:R-:W-:Y:S05]  /*10760*/  BRA `(.L_x_4459) ;  /* 0x0000000800ec7947 */ /* 0x006fea0003800000 */
.L_x_4462:
        /* <DEDUP_REMOVED lines=10> */
.L_x_4465:
[----:B------:R-:W2:Y:S02]  /*10810*/  LDG.E.U16 R4, desc[UR36][R4.64] ;  /* 0x0000002404047981 */ /* 0x000ea4000c1e1500 */
[----:B--2---:R-:W-:-:S05]  /*10820*/  HADD2.F32 R0, -RZ, R4.H0_H0 ;  /* 0x20000004ff007230 */ /* 0x004fca0000004100 */
[----:B------:R-:W-:-:S04]  /*10830*/  FMUL.FTZ R0, R0, 1 ;  /* 0x3f80000000007820 */ /* 0x000fc80000410000 */
[----:B------:R0:W1:Y:S02]  /*10840*/  F2F.F64.F32 R22, R0 ;  /* 0x0000000000167310 */ /* 0x0000640000201800 */
[----:B01----:R-:W-:Y:S05]  /*10850*/  BRA `(.L_x_4459) ;  /* 0x0000000800b07947 */ /* 0x003fea0003800000 */
.L_x_4464:
[----:B------:R0:W5:Y:S01]  /*10860*/  LDG.E.64 R22, desc[UR36][R4.64] ;  /* 0x0000002404167981 */ /* 0x000162000c1e1b00 */
[----:B------:R-:W-:Y:S05]  /*10870*/  BRA `(.L_x_4459) ;  /* 0x0000000800a87947 */ /* 0x000fea0003800000 */
.L_x_4454:
        /* <DEDUP_REMOVED lines=9> */
[----:B------:R-:W-:Y:S02]  /*10910*/  MOV R22, RZ ;  /* 0x000000ff00167202 */ /* 0x000fe40000000f00 */
[----:B--2---:R-:W-:-:S04]  /*10920*/  ISETP.NE.AND P0, PT, R4, RZ, PT ;  /* 0x000000ff0400720c */ /* 0x004fc80003f05270 */
[----:B------:R-:W-:Y:S01]  /*10930*/  FSEL R23, RZ, 1.875, !P0 ;  /* 0x3ff00000ff177808 */ /* 0x000fe20004000000 */
[----:B------:R-:W-:Y:S08]  /*10940*/  BRA `(.L_x_4459) ;  /* 0x0000000800747947 */ /* 0x000ff00003800000 */
.L_x_4468:
[----:B------:R3:W5:Y:S01]  /*10950*/  LDG.E.64 R22, desc[UR36][R4.64] ;  /* 0x0000002404167981 */ /* 0x000762000c1e1b00 */
[----:B------:R-:W-:Y:S05]  /*10960*/  BRA `(.L_x_4459) ;  /* 0x00000008006c7947 */ /* 0x000fea0003800000 */
.L_x_4467:
        /* <DEDUP_REMOVED lines=9> */
[C---:B----4-:R-:W-:Y:S02]  /*10a00*/  LOP3.LUT R3, R0.reuse, 0x7f000000, RZ, 0xc0, !PT ;  /* 0x7f00000000037812 */ /* 0x050fe400078ec0ff */
        /* <DEDUP_REMOVED lines=15> */
[----:B------:R0:W1:Y:S02]  /*10b00*/  F2F.F64.F32 R22, R3 ;  /* 0x0000000300167310 */ /* 0x0000640000201800 */
[----:B01----:R-:W-:Y:S05]  /*10b10*/  BRA `(.L_x_4459) ;  /* 0x0000000800007947 */ /* 0x003fea0003800000 */
.L_x_4470:
[----:B------:R-:W2:Y:S02]  /*10b20*/  LDG.E.U8 R4, desc[UR36][R4.64] ;  /* 0x0000002404047981 */ /* 0x000ea4000c1e1100 */
[C---:B--2---:R-:W-:Y:S01]  /*10b30*/  IMAD.SHL.U32 R0, R4.reuse, 0x2000000, RZ ;  /* 0x0200000004007824 */ /* 0x044fe200078e00ff */
[----:B------:R-:W-:-:S04]  /*10b40*/  SHF.L.U32 R6, R4, 0x8, RZ ;  /* 0x0000000804067819 */ /* 0x000fc800000006ff */
        /* <DEDUP_REMOVED lines=10> */
[----:B------:R0:W1:Y:S02]  /*10bf0*/  F2F.F64.F32 R22, R0 ;  /* 0x0000000000167310 */ /* 0x0000640000201800 */
[----:B01----:R-:W-:Y:S05]  /*10c00*/  BRA `(.L_x_4459) ;  /* 0x0000000400c47947 */ /* 0x003fea0003800000 */
.L_x_4469:
[----:B------:R-:W2:Y:S02]  /*10c10*/  LDG.E.U16 R0, desc[UR36][R4.64] ;  /* 0x0000002404007981 */ /* 0x000ea4000c1e1500 */
[----:B--2---:R-:W-:-:S04]  /*10c20*/  IMAD.U32 R0, R0, 0x10000, RZ ;  /* 0x0001000000007824 */ /* 0x004fc800078e00ff */
[----:B------:R-:W-:-:S04]  /*10c30*/  FMUL.FTZ R0, R0, 1 ;  /* 0x3f80000000007820 */ /* 0x000fc80000410000 */
[----:B------:R0:W1:Y:S02]  /*10c40*/  F2F.F64.F32 R22, R0 ;  /* 0x0000000000167310 */ /* 0x0000640000201800 */
[----:B01----:R-:W-:Y:S05]  /*10c50*/  BRA `(.L_x_4459) ;  /* 0x0000000400b07947 */ /* 0x003fea0003800000 */
.L_x_4466:
        /* <DEDUP_REMOVED lines=9> */
[----:B--2---:R3:W0:Y:S02]  /*10cf0*/  I2F.F64.U16 R22, R4 ;  /* 0x0000000400167312 */ /* 0x0046240000101800 */
[----:B0--3--:R-:W-:Y:S05]  /*10d00*/  BRA `(.L_x_4459) ;  /* 0x0000000400847947 */ /* 0x009fea0003800000 */
.L_x_4473:
        /* <DEDUP_REMOVED lines=21> */
.L_x_4475:
[----:B------:R-:W-:Y:S05]  /*10e60*/  BSYNC.RECONVERGENT B0 ;  /* 0x0000000000007941 */ /* 0x000fea0003800200 */
.L_x_4474:
[----:B------:R-:W-:Y:S01]  /*10e70*/  IMAD.SHL.U32 R0, R0, 0x100000, RZ ;  /* 0x0010000000007824 */ /* 0x000fe200078e00ff */
[----:B------:R-:W-:-:S04]  /*10e80*/  LEA R3, R3, 0x3b800000, 0x17 ;  /* 0x3b80000003037811 */ /* 0x000fc800078eb8ff */
[----:B------:R-:W-:-:S05]  /*10e90*/  LOP3.LUT R0, R3, R0, R7, 0xfe, !PT ;  /* 0x0000000003007212 */ /* 0x000fca00078efe07 */
[----:B------:R-:W-:-:S04]  /*10ea0*/  FMUL.FTZ R0, R0, 1 ;  /* 0x3f80000000007820 */ /* 0x000fc80000410000 */
[----:B------:R3:W0:Y:S02]  /*10eb0*/  F2F.F64.F32 R22, R0 ;  /* 0x0000000000167310 */ /* 0x0006240000201800 */
[----:B0--3--:R-:W-:Y:S05]  /*10ec0*/  BRA `(.L_x_4459) ;  /* 0x0000000400147947 */ /* 0x009fea0003800000 */
.L_x_4472:
[----:B------:R-:W2:Y:S01]  /*10ed0*/  LDG.E.U8 R4, desc[UR36][R4.64] ;  /* 0x0000002404047981 */ /* 0x000ea2000c1e1100 */
[----:B------:R-:W-:Y:S02]  /*10ee0*/  CS2R R22, SRZ ;  /* 0x0000000000167805 */ /* 0x000fe4000001ff00 */
[----:B--2---:R-:W-:-:S13]  /*10ef0*/  ISETP.NE.AND P0, PT, R4, RZ, PT ;  /* 0x000000ff0400720c */ /* 0x004fda0003f05270 */
        /* <DEDUP_REMOVED lines=18> */
.L_x_4477:
[----:B------:R-:W-:Y:S05]  /*11020*/  BSYNC.RECONVERGENT B0 ;  /* 0x0000000000007941 */ /* 0x000fea0003800200 */
.L_x_4476:
[----:B------:R-:W-:Y:S02]  /*11030*/  SHF.L.U32 R0, R0, 0x15, RZ ;  /* 0x0000001500007819 */ /* 0x000fe400000006ff */
[----:B------:R-:W-:-:S04]  /*11040*/  LEA R3, R3, 0x37800000, 0x17 ;  /* 0x3780000003037811 */ /* 0x000fc800078eb8ff */
[----:B------:R-:W-:-:S05]  /*11050*/  LOP3.LUT R0, R3, R0, R7, 0xfe, !PT ;  /* 0x0000000003007212 */ /* 0x000fca00078efe07 */
[----:B------:R-:W-:-:S04]  /*11060*/  FMUL.FTZ R0, R0, 1 ;  /* 0x3f80000000007820 */ /* 0x000fc80000410000 */
[----:B------:R3:W0:Y:S02]  /*11070*/  F2F.F64.F32 R22, R0 ;  /* 0x0000000000167310 */ /* 0x0006240000201800 */
[----:B0--3--:R-:W-:Y:S05]  /*11080*/  BRA `(.L_x_4459) ;  /* 0x0000000000a47947 */ /* 0x009fea0003800000 */
.L_x_4471:
        /* <DEDUP_REMOVED lines=8> */
[----:B------:R-:W-:Y:S01]  /*11110*/  IMAD.MOV.U32 R23, RZ, RZ, 0x38000000 ;  /* 0x38000000ff177424 */ /* 0x000fe200078e00ff */
[----:B--2---:R-:W-:-:S13]  /*11120*/  ISETP.NE.AND P0, PT, R0, RZ, PT ;  /* 0x000000ff0000720c */ /* 0x004fda0003f05270 */
[----:B------:R-:W-:Y:S05]  /*11130*/  @!P0 BRA `(.L_x_4459) ;  /* 0x0000000000788947 */ /* 0x000fea0003800000 */
[----:B------:R-:W-:-:S13]  /*11140*/  ISETP.NE.AND P0, PT, R0, 0xff, PT ;  /* 0x000000ff0000780c */ /* 0x000fda0003f05270 */
[----:B------:R-:W-:Y:S01]  /*11150*/  @P0 SHF.L.U32 R0, R0, 0x17, RZ ;  /* 0x0000001700000819 */ /* 0x000fe200000006ff */
[----:B------:R-:W-:Y:S02]  /*11160*/  @!P0 IMAD.MOV.U32 R22, RZ, RZ, 0x20000000 ;  /* 0x20000000ff168424 */ /* 0x000fe400078e00ff */
[----:B------:R-:W-:Y:S02]  /*11170*/  @!P0 IMAD.MOV.U32 R23, RZ, RZ, 0x7ff80000 ;  /* 0x7ff80000ff178424 */ /* 0x000fe400078e00ff */
[----:B------:R-:W-:-:S04]  /*11180*/  @P0 FMUL.FTZ R0, R0, 1 ;  /* 0x3f80000000000820 */ /* 0x000fc80000410000 */
[----:B------:R3:W0:Y:S02]  /*11190*/  @P0 F2F.F64.F32 R22, R0 ;  /* 0x0000000000160310 */ /* 0x0006240000201800 */
[----:B0--3--:R-:W-:Y:S05]  /*111a0*/  BRA `(.L_x_4459) ;  /* 0x00000000005c7947 */ /* 0x009fea0003800000 */
.L_x_4458:
[----:B------:R-:W-:Y:S01]  /*111b0*/  MOV R14, 0x0 ;  /* 0x00000000000e7802 */ /* 0x000fe20000000f00 */
[----:B------:R-:W0:Y:S01]  /*111c0*/  LDCU.64 UR4, c[0x4][0x128] ;  /* 0x01002500ff0477ac */ /* 0x000e220008000a00 */
[----:B------:R-:W-:Y:S02]  /*111d0*/  HFMA2 R8, -RZ, RZ, 0, 4.64916229248046875e-06 ;  /* 0x0000004eff087431 */ /* 0x000fe400000001ff */
[----:B----4-:R-:W-:Y:S01]  /*111e0*/  IMAD.MOV.U32 R12, RZ, RZ, 0x1 ;  /* 0x00000001ff0c7424 */ /* 0x010fe200078e00ff */
        /* <DEDUP_REMOVED lines=12> */
.L_x_4480:
[----:B------:R-:W-:Y:S01]  /*112b0*/  CS2R R22, SRZ ;  /* 0x0000000000167805 */ /* 0x000fe2000001ff00 */
[----:B------:R-:W-:Y:S06]  /*112c0*/  BRA `(.L_x_4459) ;  /* 0x0000000000147947 */ /* 0x000fec0003800000 */
.L_x_4479:
[----:B------:R-:W2:Y:S02]  /*112d0*/  LDG.E.64 R22, desc[UR36][R4.64] ;  /* 0x0000002404167981 */ /* 0x000ea4000c1e1b00 */
[----:B--2---:R-:W3:Y:S02]  /*112e0*/  I2F.F64.U64 R22, R22 ;  /* 0x0000001600167312 */ /* 0x004ee40000301800 */
[----:B---3--:R-:W-:Y:S05]  /*112f0*/  BRA `(.L_x_4459) ;  /* 0x0000000000087947 */ /* 0x008fea0003800000 */
.L_x_4478:
[----:B------:R-:W2:Y:S02]  /*11300*/  LDG.E R4, desc[UR36][R4.64] ;  /* 0x0000002404047981 */ /* 0x000ea4000c1e1900 */
[----:B--2---:R1:W2:Y:S02]  /*11310*/  I2F.F64.U32 R22, R4 ;  /* 0x0000000400167312 */ /* 0x0042a40000201800 */
.L_x_4459:
[----:B------:R-:W-:Y:S05]  /*11320*/  BSYNC.RECONVERGENT B7 ;  /* 0x0000000000077941 */ /* 0x000fea0003800200 */
.L_x_4453:
        /* <DEDUP_REMOVED lines=18> */
.L_x_4485:
[----:B------:R-:W3:Y:S02]  /*11450*/  LDG.E.U8 R4, desc[UR36][R4.64] ;  /* 0x0000002404047981 */ /* 0x000ee4000c1e1100 */
[----:B---3--:R0:W1:Y:S02]  /*11460*/  I2F.F64.U16 R18, R4 ;  /* 0x0000000400127312 */ /* 0x0080640000101800 */
[----:B01----:R-:W-:Y:S05]  /*11470*/  BRA `(.L_x_4487) ;  /* 0x0000000c00647947 */ /* 0x003fea0003800000 */
.L_x_4484:
        /* <DEDUP_REMOVED lines=9> */
.L_x_4489:
[----:B------:R-:W3:Y:S02]  /*11510*/  LDG.E R4, desc[UR36][R4.64] ;  /* 0x0000002404047981 */ /* 0x000ee4000c1e1900 */
[----:B---3--:R0:W1:Y:S02]  /*11520*/  I2F.F64 R18, R4 ;  /* 0x0000000400127312 */ /* 0x0080640000201c00 */
[----:B01----:R-:W-:Y:S05]  /*11530*/  BRA `(.L_x_4487) ;  /* 0x0000000c00347947 */ /* 0x003fea0003800000 */
.L_x_4488:
[----:B------:R-:W3:Y:S02]  /*11540*/  LDG.E.U16 R4, desc[UR36][R4.64] ;  /* 0x0000002404047981 */ /* 0x000ee4000c1e1500 */
[----:B---3--:R0:W1:Y:S02]  /*11550*/  I2F.F64.S16 R18, R4 ;  /* 0x0000000400127312 */ /* 0x0080640000101c00 */
[----:B01----:R-:W-:Y:S05]  /*11560*/  BRA `(.L_x_4487) ;  /* 0x0000000c00287947 */ /* 0x003fea0003800000 */
.L_x_4483:
        /* <DEDUP_REMOVED lines=8> */
[----:B------:R-:W1:Y:S02]  /*115f0*/  F2F.F64.F32 R18, R18 ;  /* 0x0000001200127310 */ /* 0x000e640000201800 */
[----:B-1----:R-:W-:Y:S05]  /*11600*/  BRA `(.L_x_4487) ;  /* 0x0000000c00007947 */ /* 0x002fea0003800000 */
.L_x_4491:
[----:B------:R-:W3:Y:S02]  /*11610*/  LDG.E.U16 R0, desc[UR36][R4.64] ;  /* 0x0000002404007981 */ /* 0x000ee4000c1e1500 */
[----:B---3--:R-:W-:-:S05]  /*11620*/  HADD2.F32 R0, -RZ, R0.H0_H0 ;  /* 0x20000000ff007230 */ /* 0x008fca0000004100 */
[----:B------:R-:W-:-:S04]  /*11630*/  FMUL.FTZ R0, R0, 1 ;  /* 0x3f80000000007820 */ /* 0x000fc80000410000 */
[----:B------:R1:W3:Y:S02]  /*11640*/  F2F.F64.F32 R18, R0 ;  /* 0x0000000000127310 */ /* 0x0002e40000201800 */
[----:B-1-3--:R-:W-:Y:S05]  /*11650*/  BRA `(.L_x_4487) ;  /* 0x0000000800ec7947 */ /* 0x00afea0003800000 */
.L_x_4490:
        /* <DEDUP_REMOVED lines=10> */
.L_x_4493:
[----:B------:R-:W3:Y:S02]  /*11700*/  LDG.E.U16 R4, desc[UR36][R4.64] ;  /* 0x0000002404047981 */ /* 0x000ee4000c1e1500 */
[----:B---3--:R-:W-:-:S05]  /*11710*/  HADD2.F32 R0, -RZ, R4.H0_H0 ;  /* 0x20000004ff007230 */ /* 0x008fca0000004100 */
[----:B------:R-:W-:-:S04]  /*11720*/  FMUL.FTZ R0, R0, 1 ;  /* 0x3f80000000007820 */ /* 0x000fc80000410000 */
[----:B------:R0:W1:Y:S02]  /*11730*/  F2F.F64.F32 R18, R0 ;  /* 0x0000000000127310 */ /* 0x0000640000201800 */
[----:B01----:R-:W-:Y:S05]  /*11740*/  BRA `(.L_x_4487) ;  /* 0x0000000800b07947 */ /* 0x003fea0003800000 */
.L_x_4492:
[----:B------:R0:W5:Y:S01]  /*11750*/  LDG.E.64 R18, desc[UR36][R4.64] ;  /* 0x0000002404127981 */ /* 0x000162000c1e1b00 */
[----:B------:R-:W-:Y:S05]  /*11760*/  BRA `(.L_x_4487) ;  /* 0x0000000800a87947 */ /* 0x000fea0003800000 */
.L_x_4482:
        /* <DEDUP_REMOVED lines=13> */
.L_x_4496:
[----:B------:R1:W5:Y:S01]  /*11840*/  LDG.E.64 R18, desc[UR36][R4.64] ;  /* 0x0000002404127981 */ /* 0x000362000c1e1b00 */
[----:B------:R-:W-:Y:S05]  /*11850*/  BRA `(.L_x_4487) ;  /* 0x00000008006c7947 */ /* 0x000fea0003800000 */
.L_x_4495:
        /* <DEDUP_REMOVED lines=27> */
.L_x_4498:
[----:B------:R-:W3:Y:S02]  /*11a10*/  LDG.E.U8 R4, desc[UR36][R4.64] ;  /* 0x0000002404047981 */ /* 0x000ee4000c1e1100 */
[C---:B---3--:R-:W-:Y:S01]  /*11a20*/  SHF.L.U32 R0, R4.reuse, 0x19, RZ ;  /* 0x0000001904007819 */ /* 0x048fe200000006ff */
[----:B------:R-:W-:-:S03]  /*11a30*/  IMAD.SHL.U32 R6, R4, 0x100, RZ ;  /* 0x0000010004067824 */ /* 0x000fc600078e00ff */
        /* <DEDUP_REMOVED lines=12> */
.L_x_4497:
[----:B------:R-:W3:Y:S02]  /*11b00*/  LDG.E.U16 R0, desc[UR36][R4.64] ;  /* 0x0000002404007981 */ /* 0x000ee4000c1e1500 */
[----:B---3--:R-:W-:-:S05]  /*11b10*/  SHF.L.U32 R0, R0, 0x10, RZ ;  /* 0x0000001000007819 */ /* 0x008fca00000006ff */
[----:B------:R-:W-:-:S04]  /*11b20*/  FMUL.FTZ R0, R0, 1 ;  /* 0x3f80000000007820 */ /* 0x000fc80000410000 */
[----:B------:R3:W0:Y:S02]  /*11b30*/  F2F.F64.F32 R18, R0 ;  /* 0x0000000000127310 */ /* 0x0006240000201800 */
[----:B0--3--:R-:W-:Y:S05]  /*11b40*/  BRA `(.L_x_4487) ;  /* 0x0000000400b07947 */ /* 0x009fea0003800000 */
.L_x_4494:
        /* <DEDUP_REMOVED lines=9> */
[----:B---3--:R0:W1:Y:S02]  /*11be0*/  I2F.F64.U16 R18, R4 ;  /* 0x0000000400127312 */ /* 0x0080640000101800 */
[----:B01----:R-:W-:Y:S05]  /*11bf0*/  BRA `(.L_x_4487) ;  /* 0x0000000400847947 */ /* 0x003fea0003800000 */
.L_x_4501:
        /* <DEDUP_REMOVED lines=21> */
.L_x_4503:
[----:B------:R-:W-:Y:S05]  /*11d50*/  BSYNC.RECONVERGENT B0 ;  /* 0x0000000000007941 */ /* 0x000fea0003800200 */
.L_x_4502:
[----:B------:R-:W-:Y:S01]  /*11d60*/  IMAD.SHL.U32 R0, R0, 0x100000, RZ ;  /* 0x0010000000007824 */ /* 0x000fe200078e00ff */
[----:B------:R-:W-:-:S04]  /*11d70*/  LEA R3, R3, 0x3b800000, 0x17 ;  /* 0x3b80000003037811 */ /* 0x000fc800078eb8ff */
[----:B------:R-:W-:-:S05]  /*11d80*/  LOP3.LUT R0, R3, R0, R7, 0xfe, !PT ;  /* 0x0000000003007212 */ /* 0x000fca00078efe07 */
[----:B------:R-:W-:-:S04]  /*11d90*/  FMUL.FTZ R0, R0, 1 ;  /* 0x3f80000000007820 */ /* 0x000fc80000410000 */
[----:B------:R0:W1:Y:S02]  /*11da0*/  F2F.F64.F32 R18, R0 ;  /* 0x0000000000127310 */ /* 0x0000640000201800 */
[----:B01----:R-:W-:Y:S05]  /*11db0*/  BRA `(.L_x_4487) ;  /* 0x0000000400147947 */ /* 0x003fea0003800000 */
.L_x_4500:
        /* <DEDUP_REMOVED lines=21> */
.L_x_4505:
[----:B------:R-:W-:Y:S05]  /*11f10*/  BSYNC.RECONVERGENT B0 ;  /* 0x0000000000007941 */ /* 0x000fea0003800200 */
.L_x_4504:
[----:B------:R-:W-:Y:S01]  /*11f20*/  IMAD.SHL.U32 R0, R0, 0x200000, RZ ;  /* 0x0020000000007824 */ /* 0x000fe200078e00ff */
[----:B------:R-:W-:-:S04]  /*11f30*/  LEA R3, R3, 0x37800000, 0x17 ;  /* 0x3780000003037811 */ /* 0x000fc800078eb8ff */
[----:B------:R-:W-:-:S05]  /*11f40*/  LOP3.LUT R0, R3, R0, R7, 0xfe, !PT ;  /* 0x0000000003007212 */ /* 0x000fca00078efe07 */
[----:B------:R-:W-:-:S04]  /*11f50*/  FMUL.FTZ R0, R0, 1 ;  /* 0x3f80000000007820 */ /* 0x000fc80000410000 */
[----:B------:R0:W1:Y:S02]  /*11f60*/  F2F.F64.F32 R18, R0 ;  /* 0x0000000000127310 */ /* 0x0000640000201800 */
[----:B01----:R-:W-:Y:S05]  /*11f70*/  BRA `(.L_x_4487) ;  /* 0x0000000000a47947 */ /* 0x003fea0003800000 */
.L_x_4499:
        /* <DEDUP_REMOVED lines=18> */
.L_x_4486:
[----:B------:R-:W-:Y:S01]  /*120a0*/  MOV R14, 0x0 ;  /* 0x00000000000e7802 */ /* 0x000fe20000000f00 */
[----:B------:R-:W0:Y:S01]  /*120b0*/  LDCU.64 UR4, c[0x4][0x128] ;  /* 0x01002500ff0477ac */ /* 0x000e220008000a00 */
[----:B----4-:R-:W-:Y:S02]  /*120c0*/  HFMA2 R13, -RZ, RZ, 0, 0 ;  /* 0x00000000ff0d7431 */ /* 0x010fe400000001ff */
[----:B------:R-:W-:Y:S01]  /*120d0*/  IMAD.MOV.U32 R8, RZ, RZ, 0x4e ;  /* 0x0000004eff087424 */ /* 0x000fe200078e00ff */
[----:B------:R-:W1:Y:S01]  /*120e0*/  LDCU.64 UR6, c[0x4][0x130] ;  /* 0x01002600ff0677ac */ /* 0x000e620008000a00 */
[----:B------:R-:W3:Y:S01]  /*120f0*/  LDC.64 R14, c[0x4][R14] ;  /* 0x010000000e0e7b82 */ /* 0x000ee20000000a00 */
[----:B------:R-:W-:Y:S01]  /*12100*/  IMAD.MOV.U32 R12, RZ, RZ, 0x1 ;  /* 0x00000001ff0c7424 */ /* 0x000fe200078e00ff */
[----:B------:R-:W4:Y:S01]  /*12110*/  LDCU.64 UR8, c[0x4][0x8] ;  /* 0x01000100ff0877ac */ /* 0x000f220008000a00 */
[----:B0-----:R-:W-:Y:S02]  /*12120*/  IMAD.U32 R4, RZ, RZ, UR4 ;  /* 0x00000004ff047e24 */ /* 0x001fe4000f8e00ff */
[----:B------:R-:W-:Y:S01]  /*12130*/  IMAD.U32 R5, RZ, RZ, UR5 ;  /* 0x00000005ff057e24 */ /* 0x000fe2000f8e00ff */
[----:B-1----:R-:W-:Y:S01]  /*12140*/  MOV R6, UR6 ;  /* 0x0000000600067c02 */ /* 0x002fe20008000f00 */
[----:B------:R-:W-:-:S02]  /*12150*/  IMAD.U32 R7, RZ, RZ, UR7 ;  /* 0x00000007ff077e24 */ /* 0x000fc4000f8e00ff */
[----:B----4-:R-:W-:Y:S01]  /*12160*/  IMAD.U32 R10, RZ, RZ, UR8 ;  /* 0x00000008ff0a7e24 */ /* 0x010fe2000f8e00ff */
[----:B------:R-:W-:-:S07]  /*12170*/  MOV R11, UR9 ;  /* 0x00000009000b7c02 */ /* 0x000fce0008000f00 */
[----:B------:R-:W-:-:S07]  /*12180*/  LEPC R20, `(.L_x_4508) ;  /* 0x000000001014794e */ /* 0x000fce0000000000 */
[----:B--23-5:R-:W-:Y:S05]  /*12190*/  CALL.ABS.NOINC R14 ;  /* 0x000000000e007343 */ /* 0x02cfea0003c00000 */
.L_x_4508:
[----:B------:R-:W-:Y:S01]  /*121a0*/  CS2R R18, SRZ ;  /* 0x0000000000127805 */ /* 0x000fe2000001ff00 */
[----:B------:R-:W-:Y:S06]  /*121b0*/  BRA `(.L_x_4487) ;  /* 0x0000000000147947 */ /* 0x000fec0003800000 */
.L_x_4507:
[----:B------:R-:W3:Y:S02]  /*121c0*/  LDG.E.64 R18, desc[UR36][R4.64] ;  /* 0x0000002404127981 */ /* 0x000ee4000c1e1b00 */
[----:B---3--:R-:W3:Y:S02]  /*121d0*/  I2F.F64.U64 R18, R18 ;  /* 0x0000001200127312 */ /* 0x008ee40000301800 */
[----:B---3--:R-:W-:Y:S05]  /*121e0*/  BRA `(.L_x_4487) ;  /* 0x0000000000087947 */ /* 0x008fea0003800000 */
.L_x_4506:
[----:B------:R-:W3:Y:S02]  /*121f0*/  LDG.E R4, desc[UR36][R4.64] ;  /* 0x0000002404047981 */ /* 0x000ee4000c1e1900 */
[----:B---3--:R3:W0:Y:S02]  /*12200*/  I2F.F64.U32 R18, R4 ;  /* 0x0000000400127312 */ /* 0x0086240000201800 */
.L_x_4487:
[----:B------:R-:W-:Y:S05]  /*12210*/  BSYNC.RECONVERGENT B7 ;  /* 0x0000000000077941 */ /* 0x000fea0003800200 */
.L_x_4481:
[----:B------:R-:W0:Y:S01]  /*12220*/  LDCU.64 UR6, c[0x0][0x6c8] ;  /* 0x0000d900ff0677ac */ /* 0x000e220008000a00 */
[----:B------:R-:W-:Y:S01]  /*12230*/  BSSY.RECONVERGENT B7, `(.L_x_4509) ;  /* 0x00000ed000077945 */ /* 0x000fe20003800200 */
[----:B------:R-:W-:-:S04]  /*12240*/  UPRMT UR4, UR39, 0x9910, URZ ;  /* 0x0000991027047896 */ /* 0x000fc800080000ff */
[----:B------:R-:W-:Y:S01]  /*12250*/  UISETP.GT.AND UP0, UPT, UR4, 0x9, UPT ;  /* 0x000000090400788c */ /* 0x000fe2000bf04270 */
[----:B01-3--:R-:W-:-:S05]  /*12260*/  IADD3 R4, P0, PT, R16, UR6, RZ ;  /* 0x0000000610047c10 */ /* 0x00bfca000ff1e0ff */
        /* <DEDUP_REMOVED lines=13> */
.L_x_4513:
[----:B------:R-:W3:Y:S02]  /*12340*/  LDG.E.U8 R4, desc[UR36][R4.64] ;  /* 0x0000002404047981 */ /* 0x000ee4000c1e1100 */
[----:B---3--:R0:W1:Y:S02]  /*12350*/  I2F.F64.U16 R16, R4 ;  /* 0x0000000400107312 */ /* 0x0080640000101800 */
[----:B01----:R-:W-:Y:S05]  /*12360*/  BRA `(.L_x_4515) ;  /* 0x0000000c00647947 */ /* 0x003fea0003800000 */
.L_x_4512:
        /* <DEDUP_REMOVED lines=9> */
.L_x_4517:
[----:B------:R-:W3:Y:S02]  /*12400*/  LDG.E R4, desc[UR36][R4.64] ;  /* 0x0000002404047981 */ /* 0x000ee4000c1e1900 */
[----:B---3--:R0:W1:Y:S02]  /*12410*/  I2F.F64 R16, R4 ;  /* 0x0000000400107312 */ /* 0x0080640000201c00 */
[----:B01----:R-:W-:Y:S05]  /*12420*/  BRA `(.L_x_4515) ;  /* 0x0000000c00347947 */ /* 0x003fea0003800000 */
.L_x_4516:
[----:B------:R-:W3:Y:S02]  /*12430*/  LDG.E.U16 R4, desc[UR36][R4.64] ;  /* 0x0000002404047981 */ /* 0x000ee4000c1e1500 */
[----:B---3--:R0:W1:Y:S02]  /*12440*/  I2F.F64.S16 R16, R4 ;  /* 0x0000000400107312 */ /* 0x0080640000101c00 */
[----:B01----:R-:W-:Y:S05]  /*12450*/  BRA `(.L_x_4515) ;  /* 0x0000000c00287947 */ /* 0x003fea0003800000 */
.L_x_4511:
        /* <DEDUP_REMOVED lines=10> */
.L_x_4519:
[----:B------:R-:W3:Y:S02]  /*12500*/  LDG.E.U16 R0, desc[UR36][R4.64] ;  /* 0x0000002404007981 */ /* 0x000ee4000c1e1500 */
[----:B---3--:R-:W-:-:S05]  /*12510*/  HADD2.F32 R0, -RZ, R0.H0_H0 ;  /* 0x20000000ff007230 */ /* 0x008fca0000004100 */
[----:B------:R-:W-:-:S04]  /*12520*/  FMUL.FTZ R0, R0, 1 ;  /* 0x3f80000000007820 */ /* 0x000fc80000410000 */
[----:B------:R1:W3:Y:S02]  /*12530*/  F2F.F64.F32 R16, R0 ;  /* 0x0000000000107310 */ /* 0x0002e40000201800 */
[----:B-1-3--:R-:W-:Y:S05]  /*12540*/  BRA `(.L_x_4515) ;  /* 0x0000000800ec7947 */ /* 0x00afea0003800000 */
.L_x_4518:
        /* <DEDUP_REMOVED lines=10> */
.L_x_4521:
[----:B------:R-:W3:Y:S02]  /*125f0*/  LDG.E.U16 R4, desc[UR36][R4.64] ;  /* 0x0000002404047981 */ /* 0x000ee4000c1e1500 */
[----:B---3--:R-:W-:-:S05]  /*12600*/  HADD2.F32 R0, -RZ, R4.H0_H0 ;  /* 0x20000004ff007230 */ /* 0x008fca0000004100 */
[----:B------:R-:W-:-:S04]  /*12610*/  FMUL.FTZ R0, R0, 1 ;  /* 0x3f80000000007820 */ /* 0x000fc80000410000 */
[----:B------:R0:W1:Y:S02]  /*12620*/  F2F.F64.F32 R16, R0 ;  /* 0x0000000000107310 */ /* 0x0000640000201800 */
[----:B01----:R-:W-:Y:S05]  /*12630*/  BRA `(.L_x_4515) ;  /* 0x0000000800b07947 */ /* 0x003fea0003800000 */
.L_x_4520:
[----:B------:R0:W5:Y:S01]  /*12640*/  LDG.E.64 R16, desc[UR36][R4.64] ;  /* 0x0000002404107981 */ /* 0x000162000c1e1b00 */
[----:B------:R-:W-:Y:S05]  /*12650*/  BRA `(.L_x_4515) ;  /* 0x0000000800a87947 */ /* 0x000fea0003800000 */
.L_x_4510:
        /* <DEDUP_REMOVED lines=13> */
.L_x_4524:
[----:B------:R1:W5:Y:S01]  /*12730*/  LDG.E.64 R16, desc[UR36][R4.64] ;  /* 0x0000002404107981 */ /* 0x000362000c1e1b00 */
[----:B------:R-:W-:Y:S05]  /*12740*/  BRA `(.L_x_4515) ;  /* 0x00000008006c7947 */ /* 0x000fea0003800000 */
.L_x_4523:
        /* <DEDUP_REMOVED lines=25> */
[----:B------:R3:W0:Y:S02]  /*128e0*/  F2F.F64.F32 R16, R3 ;  /* 0x0000000300107310 */ /* 0x0006240000201800 */
[----:B0--3--:R-:W-:Y:S05]  /*128f0*/  BRA `(.L_x_4515) ;  /* 0x0000000800007947 */ /* 0x009fea0003800000 */
.L_x_4526:
[----:B------:R-:W3:Y:S02]  /*12900*/  LDG.E.U8 R4, desc[UR36][R4.64] ;  /* 0x0000002404047981 */ /* 0x000ee4000c1e1100 */
[C---:B---3--:R-:W-:Y:S02]  /*12910*/  IMAD.SHL.U32 R0, R4.reuse, 0x2000000, RZ ;  /* 0x0200000004007824 */ /* 0x048fe400078e00ff */
[----:B------:R-:W-:-:S03]  /*12920*/  IMAD.SHL.U32 R6, R4, 0x100, RZ ;  /* 0x0000010004067824 */ /* 0x000fc600078e00ff */
        /* <DEDUP_REMOVED lines=10> */
[----:B------:R3:W0:Y:S02]  /*129d0*/  F2F.F64.F32 R16, R0 ;  /* 0x0000000000107310 */ /* 0x0006240000201800 */
[----:B0--3--:R-:W-:Y:S05]  /*129e0*/  BRA `(.L_x_4515) ;  /* 0x0000000400c47947 */ /* 0x009fea0003800000 */
.L_x_4525:
[----:B------:R-:W3:Y:S02]  /*129f0*/  LDG.E.U16 R0, desc[UR36][R4.64] ;  /* 0x0000002404007981 */ /* 0x000ee4000c1e1500 */
[----:B---3--:R-:W-:-:S04]  /*12a00*/  IMAD.U32 R0, R0, 0x10000, RZ ;  /* 0x0001000000007824 */ /* 0x008fc800078e00ff */
[----:B------:R-:W-:-:S04]  /*12a10*/  FMUL.FTZ R0, R0, 1 ;  /* 0x3f80000000007820 */ /* 0x000fc80000410000 */
[----:B------:R3:W0:Y:S02]  /*12a20*/  F2F.F64.F32 R16, R0 ;  /* 0x0000000000107310 */ /* 0x0006240000201800 */
[----:B0--3--:R-:W-:Y:S05]  /*12a30*/  BRA `(.L_x_4515) ;  /* 0x0000000400b07947 */ /* 0x009fea0003800000 */
.L_x_4522:
        /* <DEDUP_REMOVED lines=11> */
.L_x_4529:
        /* <DEDUP_REMOVED lines=21> */
.L_x_4531:
[----:B------:R-:W-:Y:S05]  /*12c40*/  BSYNC.RECONVERGENT B0 ;  /* 0x0000000000007941 */ /* 0x000fea0003800200 */
.L_x_4530:
[----:B------:R-:W-:Y:S02]  /*12c50*/  SHF.L.U32 R0, R0, 0x14, RZ ;  /* 0x0000001400007819 */ /* 0x000fe400000006ff */
[----:B------:R-:W-:-:S04]  /*12c60*/  LEA R3, R3, 0x3b800000, 0x17 ;  /* 0x3b80000003037811 */ /* 0x000fc800078eb8ff */
[----:B------:R-:W-:-:S05]  /*12c70*/  LOP3.LUT R0, R3, R0, R7, 0xfe, !PT ;  /* 0x0000000003007212 */ /* 0x000fca00078efe07 */
[----:B------:R-:W-:-:S04]  /*12c80*/  FMUL.FTZ R0, R0, 1 ;  /* 0x3f80000000007820 */ /* 0x000fc80000410000 */
[----:B------:R0:W1:Y:S02]  /*12c90*/  F2F.F64.F32 R16, R0 ;  /* 0x0000000000107310 */ /* 0x0000640000201800 */
[----:B01----:R-:W-:Y:S05]  /*12ca0*/  BRA `(.L_x_4515) ;  /* 0x0000000400147947 */ /* 0x003fea0003800000 */
.L_x_4528:
        /* <DEDUP_REMOVED lines=21> */
.L_x_4533:
[----:B------:R-:W-:Y:S05]  /*12e00*/  BSYNC.RECONVERGENT B0 ;  /* 0x0000000000007941 */ /* 0x000fea0003800200 */
.L_x_4532:
[----:B------:R-:W-:Y:S01]  /*12e10*/  IMAD.SHL.U32 R0, R0, 0x200000, RZ ;  /* 0x0020000000007824 */ /* 0x000fe200078e00ff */
[----:B------:R-:W-:-:S04]  /*12e20*/  LEA R3, R3, 0x37800000, 0x17 ;  /* 0x3780000003037811 */ /* 0x000fc800078eb8ff */
[----:B------:R-:W-:-:S05]  /*12e30*/  LOP3.LUT R0, R3, R0, R7, 0xfe, !PT ;  /* 0x0000000003007212 */ /* 0x000fca00078efe07 */
[----:B------:R-:W-:-:S04]  /*12e40*/  FMUL.FTZ R0, R0, 1 ;  /* 0x3f80000000007820 */ /* 0x000fc80000410000 */
[----:B------:R0:W1:Y:S02]  /*12e50*/  F2F.F64.F32 R16, R0 ;  /* 0x0000000000107310 */ /* 0x0000640000201800 */
[----:B01----:R-:W-:Y:S05]  /*12e60*/  BRA `(.L_x_4515) ;  /* 0x0000000000a47947 */ /* 0x003fea0003800000 */
.L_x_4527:
        /* <DEDUP_REMOVED lines=18> */
.L_x_4514:
[----:B------:R-:W-:Y:S01]  /*12f90*/  MOV R14, 0x0 ;  /* 0x00000000000e7802 */ /* 0x000fe20000000f00 */
[----:B------:R-:W0:Y:S01]  /*12fa0*/  LDCU.64 UR4, c[0x4][0x128] ;  /* 0x01002500ff0477ac */ /* 0x000e220008000a00 */
[----:B------:R-:W-:Y:S02]  /*12fb0*/  HFMA2 R8, -RZ, RZ, 0, 4.64916229248046875e-06 ;  /* 0x0000004eff087431 */ /* 0x000fe400000001ff */
[----:B----4-:R-:W-:Y:S01]  /*12fc0*/  IMAD.MOV.U32 R12, RZ, RZ, 0x1 ;  /* 0x00000001ff0c7424 */ /* 0x010fe200078e00ff */
[----:B------:R-:W-:Y:S01]  /*12fd0*/  MOV R13, RZ ;  /* 0x000000ff000d7202 */ /* 0x000fe20000000f00 */
[----:B------:R-:W1:Y:S01]  /*12fe0*/  LDCU.64 UR6, c[0x4][0x130] ;  /* 0x01002600ff0677ac */ /* 0x000e620008000a00 */
[----:B------:R-:W3:Y:S01]  /*12ff0*/  LDC.64 R14, c[0x4][R14] ;  /* 0x010000000e0e7b82 */ /* 0x000ee20000000a00 */
[----:B------:R-:W4:Y:S01]  /*13000*/  LDCU.64 UR8, c[0x4][0x8] ;  /* 0x01000100ff0877ac */ /* 0x000f220008000a00 */
[----:B0-----:R-:W-:Y:S01]  /*13010*/  IMAD.U32 R4, RZ, RZ, UR4 ;  /* 0x00000004ff047e24 */ /* 0x001fe2000f8e00ff */
[----:B------:R-:W-:Y:S01]  /*13020*/  MOV R5, UR5 ;  /* 0x0000000500057c02 */ /* 0x000fe20008000f00 */
[----:B-1----:R-:W-:-:S02]  /*13030*/  IMAD.U32 R6, RZ, RZ, UR6 ;  /* 0x00000006ff067e24 */ /* 0x002fc4000f8e00ff */
[----:B------:R-:W-:Y:S01]  /*13040*/  IMAD.U32 R7, RZ, RZ, UR7 ;  /* 0x00000007ff077e24 */ /* 0x000fe2000f8e00ff */
[----:B----4-:R-:W-:Y:S01]  /*13050*/  MOV R10, UR8 ;  /* 0x00000008000a7c02 */ /* 0x010fe20008000f00 */
[----:B------:R-:W-:-:S07]  /*13060*/  IMAD.U32 R11, RZ, RZ, UR9 ;  /* 0x00000009ff0b7e24 */ /* 0x000fce000f8e00ff */
[----:B------:R-:W-:-:S07]  /*13070*/  LEPC R20, `(.L_x_4536) ;  /* 0x000000001014794e */ /* 0x000fce0000000000 */
[----:B--23-5:R-:W-:Y:S05]  /*13080*/  CALL.ABS.NOINC R14 ;  /* 0x000000000e007343 */ /* 0x02cfea0003c00000 */
.L_x_4536:
[----:B------:R-:W-:Y:S01]  /*13090*/  CS2R R16, SRZ ;  /* 0x0000000000107805 */ /* 0x000fe2000001ff00 */
[----:B------:R-:W-:Y:S06]  /*130a0*/  BRA `(.L_x_4515) ;  /* 0x0000000000147947 */ /* 0x000fec0003800000 */
.L_x_4535:
[----:B------:R-:W3:Y:S02]  /*130b0*/  LDG.E.64 R16, desc[UR36][R4.64] ;  /* 0x0000002404107981 */ /* 0x000ee4000c1e1b00 */
[----:B---3--:R-:W0:Y:S02]  /*130c0*/  I2F.F64.U64 R16, R16 ;  /* 0x0000001000107312 */ /* 0x008e240000301800 */
[----:B0-----:R-:W-:Y:S05]  /*130d0*/  BRA `(.L_x_4515) ;  /* 0x0000000000087947 */ /* 0x001fea0003800000 */
.L_x_4534:
[----:B------:R-:W3:Y:S02]  /*130e0*/  LDG.E R4, desc[UR36][R4.64] ;  /* 0x0000002404047981 */ /* 0x000ee4000c1e1900 */
[----:B---3--:R3:W0:Y:S02]  /*130f0*/  I2F.F64.U32 R16, R4 ;  /* 0x0000000400107312 */ /* 0x0086240000201800 */
.L_x_4515:
[----:B------:R-:W-:Y:S05]  /*13100*/  BSYNC.RECONVERGENT B7 ;  /* 0x0000000000077941 */ /* 0x000fea0003800200 */
.L_x_4509:
        /* <DEDUP_REMOVED lines=18> */
.L_x_4541:
[----:B------:R-:W3:Y:S02]  /*13230*/  LDG.E.U8 R4, desc[UR36][R4.64] ;  /* 0x0000002404047981 */ /* 0x000ee4000c1e1100 */
[----:B---3--:R0:W1:Y:S02]  /*13240*/  I2F.F64.U16 R10, R4 ;  /* 0x00000004000a7312 */ /* 0x0080640000101800 */
[----:B01----:R-:W-:Y:S05]  /*13250*/  BRA `(.L_x_4543) ;  /* 0x0000000c00647947 */ /* 0x003fea0003800000 */
.L_x_4540:
        /* <DEDUP_REMOVED lines=9> */
.L_x_4545:
[----:B------:R-:W3:Y:S02]  /*132f0*/  LDG.E R4, desc[UR36][R4.64] ;  /* 0x0000002404047981 */ /* 0x000ee4000c1e1900 */
[----:B---3--:R0:W1:Y:S02]  /*13300*/  I2F.F64 R10, R4 ;  /* 0x00000004000a7312 */ /* 0x0080640000201c00 */
[----:B01----:R-:W-:Y:S05]  /*13310*/  BRA `(.L_x_4543) ;  /* 0x0000000c00347947 */ /* 0x003fea0003800000 */
.L_x_4544:
[----:B------:R-:W3:Y:S02]  /*13320*/  LDG.E.U16 R4, desc[UR36][R4.64] ;  /* 0x0000002404047981 */ /* 0x000ee4000c1e1500 */
[----:B---3--:R0:W1:Y:S02]  /*13330*/  I2F.F64.S16 R10, R4 ;  /* 0x00000004000a7312 */ /* 0x0080640000101c00 */
[----:B01----:R-:W-:Y:S05]  /*13340*/  BRA `(.L_x_4543) ;  /* 0x0000000c00287947 */ /* 0x003fea0003800000 */
.L_x_4539:
        /* <DEDUP_REMOVED lines=10> */
.L_x_4547:
[----:B------:R-:W3:Y:S02]  /*133f0*/  LDG.E.U16 R0, desc[UR36][R4.64] ;  /* 0x0000002404007981 */ /* 0x000ee4000c1e1500 */
[----:B---3--:R-:W-:-:S05]  /*13400*/  HADD2.F32 R0, -RZ, R0.H0_H0 ;  /* 0x20000000ff007230 */ /* 0x008fca0000004100 */
[----:B------:R-:W-:-:S04]  /*13410*/  FMUL.FTZ R0, R0, 1 ;  /* 0x3f80000000007820 */ /* 0x000fc80000410000 */
[----:B------:R0:W1:Y:S02]  /*13420*/  F2F.F64.F32 R10, R0 ;  /* 0x00000000000a7310 */ /* 0x0000640000201800 */
[----:B01----:R-:W-:Y:S05]  /*13430*/  BRA `(.L_x_4543) ;  /* 0x0000000800ec7947 */ /* 0x003fea0003800000 */
.L_x_4546:
        /* <DEDUP_REMOVED lines=10> */
.L_x_4549:
[----:B------:R-:W3:Y:S02]  /*134e0*/  LDG.E.U16 R4, desc[UR36][R4.64] ;  /* 0x0000002404047981 */ /* 0x000ee4000c1e1500 */
[----:B---3--:R-:W-:-:S05]  /*134f0*/  HADD2.F32 R0, -RZ, R4.H0_H0 ;  /* 0x20000004ff007230 */ /* 0x008fca0000004100 */
[----:B------:R-:W-:-:S04]  /*13500*/  FMUL.FTZ R0, R0, 1 ;  /* 0x3f80000000007820 */ /* 0x000fc80000410000 */
[----:B------:R0:W1:Y:S02]  /*13510*/  F2F.F64.F32 R10, R0 ;  /* 0x00000000000a7310 */ /* 0x0000640000201800 */
[----:B01----:R-:W-:Y:S05]  /*13520*/  BRA `(.L_x_4543) ;  /* 0x0000000800b07947 */ /* 0x003fea0003800000 */
.L_x_4548:
[----:B------:R0:W5:Y:S01]  /*13530*/  LDG.E.64 R10, desc[UR36][R4.64] ;  /* 0x00000024040a7981 */ /* 0x000162000c1e1b00 */
[----:B------:R-:W-:Y:S05]  /*13540*/  BRA `(.L_x_4543) ;  /* 0x0000000800a87947 */ /* 0x000fea0003800000 */
.L_x_4538:
        /* <DEDUP_REMOVED lines=13> */
.L_x_4552:
[----:B------:R0:W5:Y:S01]  /*13620*/  LDG.E.64 R10, desc[UR36][R4.64] ;  /* 0x00000024040a7981 */ /* 0x000162000c1e1b00 */
[----:B------:R-:W-:Y:S05]  /*13630*/  BRA `(.L_x_4543) ;  /* 0x00000008006c7947 */ /* 0x000fea0003800000 */
.L_x_4551:
        /* <DEDUP_REMOVED lines=13> */
[----:B------:R-:W-:-:S04]  /*13710*/  VIADDMNMX.U32 R6, R6, R7, 0x4, !PT ;  /* 0x0000000406067446 */ /* 0x000fc80007800007 */
[----:B------:R-:W-:-:S04]  /*13720*/  IADD3 R6, PT, PT, R6, -0x4, RZ ;  /* 0xfffffffc06067810 */ /* 0x000fc80007ffe0ff */
[C---:B------:R-:W-:Y:S01]  /*13730*/  SHF.L.U32 R7, R3.reuse, R6, RZ ;  /* 0x0000000603077219 */ /* 0x040fe200000006ff */
[----:B------:R-:W-:Y:S01]  /*13740*/  IMAD.SHL.U32 R8, R6, 0x800000, RZ ;  /* 0x0080000006087824 */ /* 0x000fe200078e00ff */
[----:B------:R-:W-:-:S04]  /*13750*/  IADD3 R6, PT, PT, R3, 0x1000000, RZ ;  /* 0x0100000003067810 */ /* 0x000fc80007ffe0ff */
        /* <DEDUP_REMOVED lines=8> */
[----:B-1-3--:R-:W-:Y:S05]  /*137e0*/  BRA `(.L_x_4543) ;  /* 0x0000000800007947 */ /* 0x00afea0003800000 */
.L_x_4554:
        /* <DEDUP_REMOVED lines=13> */
[----:B------:R1:W3:Y:S02]  /*138c0*/  F2F.F64.F32 R10, R0 ;  /* 0x00000000000a7310 */ /* 0x0002e40000201800 */
[----:B-1-3--:R-:W-:Y:S05]  /*138d0*/  BRA `(.L_x_4543) ;  /* 0x0000000400c47947 */ /* 0x00afea0003800000 */
.L_x_4553:
[----:B------:R-:W3:Y:S02]  /*138e0*/  LDG.E.U16 R0, desc[UR36][R4.64] ;  /* 0x0000002404007981 */ /* 0x000ee4000c1e1500 */
[----:B---3--:R-:W-:-:S04]  /*138f0*/  IMAD.U32 R0, R0, 0x10000, RZ ;  /* 0x0001000000007824 */ /* 0x008fc800078e00ff */
[----:B------:R-:W-:-:S04]  /*13900*/  FMUL.FTZ R0, R0, 1 ;  /* 0x3f80000000007820 */ /* 0x000fc80000410000 */
[----:B------:R1:W3:Y:S02]  /*13910*/  F2F.F64.F32 R10, R0 ;  /* 0x00000000000a7310 */ /* 0x0002e40000201800 */
[----:B-1-3--:R-:W-:Y:S05]  /*13920*/  BRA `(.L_x_4543) ;  /* 0x0000000400b07947 */ /* 0x00afea0003800000 */
.L_x_4550:
        /* <DEDUP_REMOVED lines=11> */
.L_x_4557:
        /* <DEDUP_REMOVED lines=21> */
.L_x_4559:
[----:B------:R-:W-:Y:S05]  /*13b30*/  BSYNC.RECONVERGENT B0 ;  /* 0x0000000000007941 */ /* 0x000fea0003800200 */
.L_x_4558:
[----:B------:R-:W-:Y:S02]  /*13b40*/  SHF.L.U32 R0, R0, 0x14, RZ ;  /* 0x0000001400007819 */ /* 0x000fe400000006ff */
[----:B------:R-:W-:-:S04]  /*13b50*/  LEA R3, R3, 0x3b800000, 0x17 ;  /* 0x3b80000003037811 */ /* 0x000fc800078eb8ff */
[----:B------:R-:W-:-:S05]  /*13b60*/  LOP3.LUT R0, R3, R0, R7, 0xfe, !PT ;  /* 0x0000000003007212 */ /* 0x000fca00078efe07 */
[----:B------:R-:W-:-:S04]  /*13b70*/  FMUL.FTZ R0, R0, 1 ;  /* 0x3f80000000007820 */ /* 0x000fc80000410000 */
[----:B------:R0:W1:Y:S02]  /*13b80*/  F2F.F64.F32 R10, R0 ;  /* 0x00000000000a7310 */ /* 0x0000640000201800 */
[----:B01----:R-:W-:Y:S05]  /*13b90*/  BRA `(.L_x_4543) ;  /* 0x0000000400147947 */ /* 0x003fea0003800000 */
.L_x_4556:
        /* <DEDUP_REMOVED lines=21> */
.L_x_4561:
[----:B------:R-:W-:Y:S05]  /*13cf0*/  BSYNC.RECONVERGENT B0 ;  /* 0x0000000000007941 */ /* 0x000fea0003800200 */
.L_x_4560:
[----:B------:R-:W-:Y:S01]  /*13d00*/  IMAD.SHL.U32 R0, R0, 0x200000, RZ ;  /* 0x0020000000007824 */ /* 0x000fe200078e00ff */
[----:B------:R-:W-:-:S04]  /*13d10*/  LEA R3, R3, 0x37800000, 0x17 ;  /* 0x3780000003037811 */ /* 0x000fc800078eb8ff */
[----:B------:R-:W-:-:S05]  /*13d20*/  LOP3.LUT R0, R3, R0, R7, 0xfe, !PT ;  /* 0x0000000003007212 */ /* 0x000fca00078efe07 */
[----:B------:R-:W-:-:S04]  /*13d30*/  FMUL.FTZ R0, R0, 1 ;  /* 0x3f80000000007820 */ /* 0x000fc80000410000 */
[----:B------:R0:W1:Y:S02]  /*13d40*/  F2F.F64.F32 R10, R0 ;  /* 0x00000000000a7310 */ /* 0x0000640000201800 */
[----:B01----:R-:W-:Y:S05]  /*13d50*/  BRA `(.L_x_4543) ;  /* 0x0000000000a47947 */ /* 0x003fea0003800000 */
.L_x_4555:
        /* <DEDUP_REMOVED lines=12> */
[----:B------:R-:W-:Y:S01]  /*13e20*/  @P0 SHF.L.U32 R0, R0, 0x17, RZ ;  /* 0x0000001700000819 */ /* 0x000fe200000006ff */
[----:B------:R-:W-:Y:S01]  /*13e30*/  @!P0 IMAD.MOV.U32 R10, RZ, RZ, 0x20000000 ;  /* 0x20000000ff0a8424 */ /* 0x000fe200078e00ff */
[----:B------:R-:W-:-:S03]  /*13e40*/  @!P0 MOV R11, 0x7ff80000 ;  /* 0x7ff80000000b8802 */ /* 0x000fc60000000f00 */
[----:B------:R-:W-:-:S04]  /*13e50*/  @P0 FMUL.FTZ R0, R0, 1 ;  /* 0x3f80000000000820 */ /* 0x000fc80000410000 */
[----:B------:R0:W1:Y:S02]  /*13e60*/  @P0 F2F.F64.F32 R10, R0 ;  /* 0x00000000000a0310 */ /* 0x0000640000201800 */
[----:B01----:R-:W-:Y:S05]  /*13e70*/  BRA `(.L_x_4543) ;  /* 0x00000000005c7947 */ /* 0x003fea0003800000 */
.L_x_4542:
[----:B------:R-:W-:Y:S01]  /*13e80*/  MOV R14, 0x0 ;  /* 0x00000000000e7802 */ /* 0x000fe20000000f00 */
[----:B------:R-:W0:Y:S01]  /*13e90*/  LDCU.64 UR4, c[0x4][0x128] ;  /* 0x01002500ff0477ac */ /* 0x000e220008000a00 */
[----:B----4-:R-:W-:Y:S02]  /*13ea0*/  HFMA2 R12, -RZ, RZ, 0, 5.9604644775390625e-08 ;  /* 0x00000001ff0c7431 */ /* 0x010fe400000001ff */
[----:B------:R-:W-:Y:S01]  /*13eb0*/  IMAD.MOV.U32 R8, RZ, RZ, 0x4e ;  /* 0x0000004eff087424 */ /* 0x000fe200078e00ff */
[----:B------:R-:W1:Y:S01]  /*13ec0*/  LDCU.64 UR6, c[0x4][0x130] ;  /* 0x01002600ff0677ac */ /* 0x000e620008000a00 */
[----:B------:R-:W3:Y:S01]  /*13ed0*/  LDC.64 R14, c[0x4][R14] ;  /* 0x010000000e0e7b82 */ /* 0x000ee20000000a00 */
[----:B------:R-:W-:Y:S01]  /*13ee0*/  IMAD.MOV.U32 R13, RZ, RZ, RZ ;  /* 0x000000ffff0d7224 */ /* 0x000fe200078e00ff */
[----:B------:R-:W4:Y:S01]  /*13ef0*/  LDCU.64 UR8, c[0x4][0x8] ;  /* 0x01000100ff0877ac */ /* 0x000f220008000a00 */
[----:B0-----:R-:W-:Y:S01]  /*13f00*/  IMAD.U32 R4, RZ, RZ, UR4 ;  /* 0x00000004ff047e24 */ /* 0x001fe2000f8e00ff */
[----:B------:R-:W-:Y:S01]  /*13f10*/  MOV R5, UR5 ;  /* 0x0000000500057c02 */ /* 0x000fe20008000f00 */
[----:B-1----:R-:W-:Y:S01]  /*13f20*/  IMAD.U32 R6, RZ, RZ, UR6 ;  /* 0x00000006ff067e24 */ /* 0x002fe2000f8e00ff */
[----:B------:R-:W-:Y:S01]  /*13f30*/  MOV R7, UR7 ;  /* 0x0000000700077c02 */ /* 0x000fe20008000f00 */
[----:B----4-:R-:W-:Y:S01]  /*13f40*/  IMAD.U32 R10, RZ, RZ, UR8 ;  /* 0x00000008ff0a7e24 */ /* 0x010fe2000f8e00ff */
[----:B------:R-:W-:-:S07]  /*13f50*/  MOV R11, UR9 ;  /* 0x00000009000b7c02 */ /* 0x000fce0008000f00 */
[----:B------:R-:W-:-:S07]  /*13f60*/  LEPC R20, `(.L_x_4564) ;  /* 0x000000001014794e */ /* 0x000fce0000000000 */
[----:B--23-5:R-:W-:Y:S05]  /*13f70*/  CALL.ABS.NOINC R14 ;  /* 0x000000000e007343 */ /* 0x02cfea0003c00000 */
.L_x_4564:
[----:B------:R-:W-:Y:S01]  /*13f80*/  CS2R R10, SRZ ;  /* 0x00000000000a7805 */ /* 0x000fe2000001ff00 */
[----:B------:R-:W-:Y:S06]  /*13f90*/  BRA `(.L_x_4543) ;  /* 0x0000000000147947 */ /* 0x000fec0003800000 */
.L_x_4563:
[----:B------:R-:W3:Y:S02]  /*13fa0*/  LDG.E.64 R10, desc[UR36][R4.64] ;  /* 0x00000024040a7981 */ /* 0x000ee4000c1e1b00 */
[----:B---3--:R-:W0:Y:S02]  /*13fb0*/  I2F.F64.U64 R10, R10 ;  /* 0x0000000a000a7312 */ /* 0x008e240000301800 */
[----:B0-----:R-:W-:Y:S05]  /*13fc0*/  BRA `(.L_x_4543) ;  /* 0x0000000000087947 */ /* 0x001fea0003800000 */
.L_x_4562:
[----:B------:R-:W3:Y:S02]  /*13fd0*/  LDG.E R4, desc[UR36][R4.64] ;  /* 0x0000002404047981 */ /* 0x000ee4000c1e1900 */
[----:B---3--:R1:W3:Y:S02]  /*13fe0*/  I2F.F64.U32 R10, R4 ;  /* 0x00000004000a7312 */ /* 0x0082e40000201800 */
.L_x_4543:
[----:B------:R-:W-:Y:S05]  /*13ff0*/  BSYNC.RECONVERGENT B7 ;  /* 0x0000000000077941 */ /* 0x000fea0003800200 */
.L_x_4537:
[----:B01----:R-:W-:Y:S01]  /*14000*/  MOV R4, 0x652b82fe ;  /* 0x652b82fe00047802 */ /* 0x003fe20000000f00 */
[----:B------:R-:W-:Y:S01]  /*14010*/  IMAD.MOV.U32 R5, RZ, RZ, 0x3ff71547 ;  /* 0x3ff71547ff057424 */ /* 0x000fe200078e00ff */
[----:B------:R-:W-:Y:S01]  /*14020*/  UMOV UR4, 0xfefa39ef ;  /* 0xfefa39ef00047882 */ /* 0x000fe20000000000 */
[----:B------:R-:W-:Y:S01]  /*14030*/  UMOV UR5, 0x3fe62e42 ;  /* 0x3fe62e4200057882 */ /* 0x000fe20000000000 */
[----:B-----5:R-:W0:Y:S01]  /*14040*/  DADD R6, -RZ, -R18 ;  /* 0x00000000ff067229 */ /* 0x020e220000000912 */
        /* <DEDUP_REMOVED lines=98> */
[----:B0-----:R-:W-:Y:S01]  /*14670*/  IMAD R7, R4, 0x100000, R9 ;  /* 0x0010000004077824 */ /* 0x001fe200078e0209 */
[----:B------:R-:W-:Y:S01]  /*14680*/  MOV R6, R8 ;  /* 0x0000000800067202 */ /* 0x000fe20000000f00 */
        /* <DEDUP_REMOVED lines=18> */
.L_x_4566:
[----:B------:R-:W-:Y:S05]  /*147b0*/  BSYNC.RECONVERGENT B0 ;  /* 0x0000000000007941 */ /* 0x000fea0003800200 */
.L_x_4565:
[----:B01----:R-:W0:Y:S01]  /*147c0*/  DADD R4, R6, 1 ;  /* 0x3ff0000006047429 */ /* 0x003e220000000000 */
[----:B------:R-:W1:Y:S01]  /*147d0*/  LDCU.64 UR4, c[0x0][0x6b0] ;  /* 0x0000d600ff0477ac */ /* 0x000e620008000a00 */
[----:B0-----:R-:W0:Y:S01]  /*147e0*/  MUFU.RCP64H R7, R5 ;  /* 0x0000000500077308 */ /* 0x001e220000001800 */
[----:B------:R-:W-:Y:S01]  /*147f0*/  IADD3 R6, PT, PT, R5, 0x300402, RZ ;  /* 0x0030040205067810 */ /* 0x000fe20007ffe0ff */
[----:B------:R-:W-:Y:S03]  /*14800*/  BSSY.RECONVERGENT B0, `(.L_x_4567) ;  /* 0x0000025000007945 */ /* 0x000fe60003800200 */
[----:B------:R-:W-:Y:S02]  /*14810*/  FSETP.GEU.AND P0, PT, |R6|, 5.8789094863358348022e-39, PT ;  /* 0x004004020600780b */ /* 0x000fe40003f0e200 */
[----:B-1----:R-:W-:-:S05]  /*14820*/  IADD3 R12, P1, PT, R2, UR4, RZ ;  /* 0x00000004020c7c10 */ /* 0x002fca000ff3e0ff */
        /* <DEDUP_REMOVED lines=28> */
[----:B------:R-:W-:Y:S02]  /*149f0*/  MOV R2, R4 ;  /* 0x0000000400027202 */ /* 0x000fe40000000f00 */
[----:B------:R-:W-:Y:S02]  /*14a00*/  IADD3 R6, PT, PT, R6, -0x100000, RZ ;  /* 0xfff0000006067810 */ /* 0x000fe40007ffe0ff */
[----:B------:R-:W-:-:S07]  /*14a10*/  MOV R0, 0x14a30 ;  /* 0x00014a3000007802 */ /* 0x000fce0000000f00 */
[----:B--23--:R-:W-:Y:S05]  /*14a20*/  CALL.REL.NOINC `($__internal_0_$__cuda_sm20_dblrcp_rn_slowpath_v3) ;  /* 0x0000008800107944 */ /* 0x00cfea0003c00000 */
[----:B------:R-:W-:Y:S01]  /*14a30*/  IMAD.MOV.U32 R8, RZ, RZ, R4 ;  /* 0x000000ffff087224 */ /* 0x000fe200078e0004 */
[----:B------:R-:W-:-:S07]  /*14a40*/  MOV R9, R5 ;  /* 0x0000000500097202 */ /* 0x000fce0000000f00 */
.L_x_4568:
[----:B------:R-:W-:Y:S05]  /*14a50*/  BSYNC.RECONVERGENT B0 ;  /* 0x0000000000007941 */ /* 0x000fea0003800200 */
.L_x_4567:
[----:B------:R-:W-:Y:S01]  /*14a60*/  UPRMT UR4, UR43, 0x9910, URZ ;  /* 0x000099102b047896 */ /* 0x000fe200080000ff */
[----:B---3--:R-:W2:Y:S03]  /*14a70*/  DFMA R10, R8, -R10, R10 ;  /* 0x8000000a080a722b */ /* 0x008ea6000000000a */
[----:B------:R-:W-:-:S15]  /*14a80*/  UISETP.GT.AND UP0, UPT, UR4, 0x9, UPT ;  /* 0x000000090400788c */ /* 0x000fde000bf04270 */
[----:B------:R-:W-:-:S15]  /*14a90*/  NOP ;  /* 0x0000000000007918 */ /* 0x000fde0000000000 */
[----:B------:R-:W-:-:S15]  /*14aa0*/  NOP ;  /* 0x0000000000007918 */ /* 0x000fde0000000000 */
[----:B------:R-:W-:-:S15]  /*14ab0*/  NOP ;  /* 0x0000000000007918 */ /* 0x000fde0000000000 */
[----:B------:R-:W-:-:S01]  /*14ac0*/  NOP ;  /* 0x0000000000007918 */ /* 0x000fc20000000000 */
[----:B--2---:R-:W0:-:S15]  /*14ad0*/  DMUL R10, R10, R22 ;  /* 0x000000160a0a7228 */ /* 0x004e1e0000000000 */
        /* <DEDUP_REMOVED lines=17> */
.L_x_4572:
[----:B------:R-:W0:Y:S02]  /*14bf0*/  F2I.S64.F64.TRUNC R16, R16 ;  /* 0x0000001000107311 */ /* 0x000e24000030d900 */
[----:B0-----:R-:W-:-:S05]  /*14c00*/  IMAD.MOV.U32 R3, RZ, RZ, R16 ;  /* 0x000000ffff037224 */ /* 0x001fca00078e0010 */
[----:B------:R0:W-:Y:S01]  /*14c10*/  STG.E.U8 desc[UR36][R12.64], R3 ;  /* 0x000000030c007986 */ /* 0x0001e2000c101124 */
[----:B------:R-:W-:Y:S05]  /*14c20*/  BRA `(.L_x_4574) ;  /* 0x0000001000807947 */ /* 0x000fea0003800000 */
.L_x_4571:
        /* <DEDUP_REMOVED lines=9> */
.L_x_4576:
[----:B------:R-:W0:Y:S02]  /*14cc0*/  F2I.F64.TRUNC R17, R16 ;  /* 0x0000001000117311 */ /* 0x000e24000030d100 */
[----:B0-----:R0:W-:Y:S01]  /*14cd0*/  STG.E desc[UR36][R12.64], R17 ;  /* 0x000000110c007986 */ /* 0x0011e2000c101924 */
[----:B------:R-:W-:Y:S05]  /*14ce0*/  BRA `(.L_x_4574) ;  /* 0x0000001000507947 */ /* 0x000fea0003800000 */
.L_x_4575:
[----:B------:R-:W0:Y:S02]  /*14cf0*/  F2I.F64.TRUNC R17, R16 ;  /* 0x0000001000117311 */ /* 0x000e24000030d100 */
[----:B0-----:R0:W-:Y:S01]  /*14d00*/  STG.E.U16 desc[UR36][R12.64], R17 ;  /* 0x000000110c007986 */ /* 0x0011e2000c101524 */
[----:B------:R-:W-:Y:S05]  /*14d10*/  BRA `(.L_x_4574) ;  /* 0x0000001000447947 */ /* 0x000fea0003800000 */
.L_x_4570:
        /* <DEDUP_REMOVED lines=17> */
.L_x_4578:
        /* <DEDUP_REMOVED lines=12> */
.L_x_4577:
        /* <DEDUP_REMOVED lines=14> */
[----:B------:R-:W-:Y:S01]  /*14fd0*/  MOV R3, RZ ;  /* 0x000000ff00037202 */ /* 0x000fe20000000f00 */
[----:B0-----:R-:W-:-:S05]  /*14fe0*/  @!P0 FMUL R2, R2, 1.175494350822287508e-38 ;  /* 0x0080000002028820 */ /* 0x001fca0000400000 */
[----:B------:R0:W-:Y:S01]  /*14ff0*/  STG.E.64 desc[UR36][R12.64], R2 ;  /* 0x000000020c007986 */ /* 0x0001e2000c101b24 */
[----:B------:R-:W-:Y:S05]  /*15000*/  BRA `(.L_x_4574) ;  /* 0x0000000c00887947 */ /* 0x000fea0003800000 */
.L_x_4580:
        /* <DEDUP_REMOVED lines=13> */
.L_x_4579:
[----:B------:R0:W-:Y:S01]  /*150e0*/  STG.E.64 desc[UR36][R12.64], R16 ;  /* 0x000000100c007986 */ /* 0x0001e2000c101b24 */
[----:B------:R-:W-:Y:S05]  /*150f0*/  BRA `(.L_x_4574) ;  /* 0x0000000c004c7947 */ /* 0x000fea0003800000 */
.L_x_4569:
        /* <DEDUP_REMOVED lines=13> */
.L_x_4584:
        /* <DEDUP_REMOVED lines=25> */
.L_x_4587:
[----:B------:R-:W-:-:S04]  /*15360*/  SHF.R.U32.HI R3, RZ, 0x18, R3 ;  /* 0x00000018ff037819 */ /* 0x000fc80000011603 */
[----:B------:R-:W-:-:S04]  /*15370*/  LOP3.LUT R0, R0, 0x80, R3, 0xf8, !PT ;  /* 0x0000008000007812 */ /* 0x000fc800078ef803 */
[----:B------:R-:W-:-:S07]  /*15380*/  PRMT R6, R0, 0x7610, R6 ;  /* 0x0000761000067816 */ /* 0x000fce0000000006 */
.L_x_4586:
[----:B------:R-:W-:Y:S05]  /*15390*/  BSYNC.RECONVERGENT B0 ;  /* 0x0000000000007941 */ /* 0x000fea0003800200 */
.L_x_4585:
[----:B------:R0:W-:Y:S01]  /*153a0*/  STG.E.U8 desc[UR36][R12.64], R6 ;  /* 0x000000060c007986 */ /* 0x0001e2000c101124 */
[----:B------:R-:W-:Y:S05]  /*153b0*/  BRA `(.L_x_4574) ;  /* 0x00000008009c7947 */ /* 0x000fea0003800000 */
.L_x_4583:
        /* <DEDUP_REMOVED lines=25> */
.L_x_4590:
[----:B------:R-:W-:-:S04]  /*15550*/  SHF.R.U32.HI R3, RZ, 0x18, R3 ;  /* 0x00000018ff037819 */ /* 0x000fc80000011603 */
[----:B------:R-:W-:-:S04]  /*15560*/  LOP3.LUT R0, R0, 0x80, R3, 0xf8, !PT ;  /* 0x0000008000007812 */ /* 0x000fc800078ef803 */
[----:B------:R-:W-:-:S07]  /*15570*/  PRMT R6, R0, 0x7610, R6 ;  /* 0x0000761000067816 */ /* 0x000fce0000000006 */
.L_x_4589:
[----:B------:R-:W-:Y:S05]  /*15580*/  BSYNC.RECONVERGENT B0 ;  /* 0x0000000000007941 */ /* 0x000fea0003800200 */
.L_x_4588:
[----:B------:R0:W-:Y:S01]  /*15590*/  STG.E.U8 desc[UR36][R12.64], R6 ;  /* 0x000000060c007986 */ /* 0x0001e2000c101124 */
[----:B------:R-:W-:Y:S05]  /*155a0*/  BRA `(.L_x_4574) ;  /* 0x0000000800207947 */ /* 0x000fea0003800000 */
.L_x_4582:
        /* <DEDUP_REMOVED lines=26> */
[----:B------:R-:W-:-:S05]  /*15750*/  @!P0 IMAD.MOV R0, RZ, RZ, R2 ;  /* 0x000000ffff008224 */ /* 0x000fca00078e0202 */
[----:B------:R-:W-:-:S05]  /*15760*/  @P1 MOV R3, R0 ;  /* 0x0000000000031202 */ /* 0x000fca0000000f00 */
[----:B------:R0:W-:Y:S01]  /*15770*/  STG.E.U8 desc[UR36][R12.64], R3 ;  /* 0x000000030c007986 */ /* 0x0001e2000c101124 */
[----:B------:R-:W-:Y:S05]  /*15780*/  BRA `(.L_x_4574) ;  /* 0x0000000400a87947 */ /* 0x000fea0003800000 */
.L_x_4592:
[----:B------:R-:W0:Y:S02]  /*15790*/  F2I.U64.F64.TRUNC R16, R16 ;  /* 0x0000001000107311 */ /* 0x000e24000030d800 */
[----:B0-----:R0:W-:Y:S01]  /*157a0*/  STG.E.64 desc[UR36][R12.64], R16 ;  /* 0x000000100c007986 */ /* 0x0011e2000c101b24 */
[----:B------:R-:W-:Y:S05]  /*157b0*/  BRA `(.L_x_4574) ;  /* 0x00000004009c7947 */ /* 0x000fea0003800000 */
.L_x_4591:
[----:B------:R-:W0:Y:S02]  /*157c0*/  F2I.U32.F64.TRUNC R17, R16 ;  /* 0x0000001000117311 */ /* 0x000e24000030d000 */
[----:B0-----:R0:W-:Y:S01]  /*157d0*/  STG.E desc[UR36][R12.64], R17 ;  /* 0x000000110c007986 */ /* 0x0011e2000c101924 */
[----:B------:R-:W-:Y:S05]  /*157e0*/  BRA `(.L_x_4574) ;  /* 0x0000000400907947 */ /* 0x000fea0003800000 */
.L_x_4581:
        /* <DEDUP_REMOVED lines=10> */
.L_x_4594:
[----:B------:R-:W-:-:S05]  /*15890*/  CS2R R18, SRZ ;  /* 0x0000000000127805 */ /* 0x000fca000001ff00 */
[----:B------:R3:W-:Y:S01]  /*158a0*/  STG.E.128 desc[UR36][R12.64], R16 ;  /* 0x000000100c007986 */ /* 0x0007e2000c101d24 */
[----:B------:R-:W-:Y:S05]  /*158b0*/  BRA `(.L_x_4574) ;  /* 0x00000004005c7947 */ /* 0x000fea0003800000 */
.L_x_4593:
[----:B------:R-:W-:-:S09]  /*158c0*/  UISETP.NE.AND UP0, UPT, UR4, 0xf, UPT ;  /* 0x0000000f0400788c */ /* 0x000fd2000bf05270 */
[----:B------:R-:W-:Y:S05]  /*158d0*/  BRA.U !UP0, `(.L_x_4595) ;  /* 0x0000000508287547 */ /* 0x000fea000b800000 */
[----:B------:R-:W-:-:S09]  /*158e0*/  UISETP.NE.AND UP0, UPT, UR4, 0x17, UPT ;  /* 0x000000170400788c */ /* 0x000fd2000bf05270 */
[----:B------:R-:W-:Y:S05]  /*158f0*/  BRA.U !UP0, `(.L_x_4596) ;  /* 0x0000000108b07547 */ /* 0x000fea000b800000 */
[----:B------:R-:W-:-:S09]  /*15900*/  UISETP.NE.AND UP0, UPT, UR4, 0x18, UPT ;  /* 0x000000180400788c */ /* 0x000fd2000bf05270 */
[----:B------:R-:W-:Y:S05]  /*15910*/  BRA.U !UP0, `(.L_x_4597) ;  /* 0x0000000108447547 */ /* 0x000fea000b800000 */
.L_x_4573:
        /* <DEDUP_REMOVED lines=8> */
[----:B0-----:R-:W-:Y:S01]  /*159a0*/  IMAD.U32 R4, RZ, RZ, UR4 ;  /* 0x00000004ff047e24 */ /* 0x001fe2000f8e00ff */
[----:B------:R-:W-:Y:S01]  /*159b0*/  MOV R5, UR5 ;  /* 0x0000000500057c02 */ /* 0x000fe20008000f00 */
[----:B---3--:R-:W-:Y:S01]  /*159c0*/  IMAD.U32 R6, RZ, RZ, UR6 ;  /* 0x00000006ff067e24 */ /* 0x008fe2000f8e00ff */
[----:B------:R-:W-:Y:S01]  /*159d0*/  MOV R7, UR7 ;  /* 0x0000000700077c02 */ /* 0x000fe20008000f00 */
[----:B----4-:R-:W-:Y:S01]  /*159e0*/  IMAD.U32 R10, RZ, RZ, UR8 ;  /* 0x00000008ff0a7e24 */ /* 0x010fe2000f8e00ff */
[----:B-1----:R-:W-:-:S07]  /*159f0*/  MOV R11, UR9 ;  /* 0x00000009000b7c02 */ /* 0x002fce0008000f00 */
[----:B------:R-:W-:-:S07]  /*15a00*/  LEPC R20, `(.L_x_4598) ;  /* 0x000000001014794e */ /* 0x000fce0000000000 */
[----:B--2---:R-:W-:Y:S05]  /*15a10*/  CALL.ABS.NOINC R2 ;  /* 0x0000000002007343 */ /* 0x004fea0003c00000 */
.L_x_4598:
[----:B------:R-:W-:Y:S05]  /*15a20*/  BRA `(.L_x_4574) ;  /* 0x0000000400007947 */ /* 0x000fea0003800000 */
.L_x_4597:
        /* <DEDUP_REMOVED lines=21> */
.L_x_4600:
[----:B------:R-:W-:Y:S05]  /*15b80*/  BSYNC.RECONVERGENT B0 ;  /* 0x0000000000007941 */ /* 0x000fea0003800200 */
.L_x_4599:
[----:B------:R-:W-:-:S05]  /*15b90*/  LOP3.LUT R3, R0, 0x80, R3, 0xf8, !PT ;  /* 0x0000008000037812 */ /* 0x000fca00078ef803 */
[----:B------:R0:W-:Y:S01]  /*15ba0*/  STG.E.U8 desc[UR36][R12.64], R3 ;  /* 0x000000030c007986 */ /* 0x0001e2000c101124 */
[----:B------:R-:W-:Y:S05]  /*15bb0*/  BRA `(.L_x_4574) ;  /* 0x00000000009c7947 */ /* 0x000fea0003800000 */
.L_x_4596:
        /* <DEDUP_REMOVED lines=20> */
.L_x_4602:
[----:B------:R-:W-:Y:S01]  /*15d00*/  IMAD.MOV.U32 R0, RZ, RZ, 0x7f ;  /* 0x0000007fff007424 */ /* 0x000fe200078e00ff */
[----:B------:R-:W-:-:S04]  /*15d10*/  ISETP.GT.U32.AND P0, PT, R2, 0x7f800000, PT ;  /* 0x7f8000000200780c */ /* 0x000fc80003f04070 */
[----:B------:R-:W-:-:S09]  /*15d20*/  SEL R0, R0, 0x7c, P0 ;  /* 0x0000007c00007807 */ /* 0x000fd20000000000 */
.L_x_4603:
[----:B------:R-:W-:Y:S05]  /*15d30*/  BSYNC.RECONVERGENT B0 ;  /* 0x0000000000007941 */ /* 0x000fea0003800200 */
.L_x_4601:
[----:B------:R-:W-:-:S04]  /*15d40*/  SHF.R.U32.HI R3, RZ, 0x18, R3 ;  /* 0x00000018ff037819 */ /* 0x000fc80000011603 */
[----:B------:R-:W-:-:S05]  /*15d50*/  LOP3.LUT R3, R0, 0x80, R3, 0xf8, !PT ;  /* 0x0000008000037812 */ /* 0x000fca00078ef803 */
[----:B------:R1:W-:Y:S01]  /*15d60*/  STG.E.U8 desc[UR36][R12.64], R3 ;  /* 0x000000030c007986 */ /* 0x0003e2000c101124 */
[----:B------:R-:W-:Y:S05]  /*15d70*/  BRA `(.L_x_4574) ;  /* 0x00000000002c7947 */ /* 0x000fea0003800000 */
.L_x_4595:
        /* <DEDUP_REMOVED lines=11> */
.L_x_4574:
[----:B------:R-:W-:-:S07]  /*15e30*/  IADD3 R25, PT, PT, R25, 0x80, RZ ;  /* 0x0000008019197810 */ /* 0x000fce0007ffe0ff */
.L_x_4451:
[----:B------:R-:W-:Y:S05]  /*15e40*/  BSYNC.RECONVERGENT B6 ;  /* 0x0000000000067941 */ /* 0x000fea0003800200 */
.L_x_4450:
[----:B------:R-:W5:Y:S02]  /*15e50*/  LDCU UR4, c[0x0][0x380] ;  /* 0x00007000ff0477ac */ /* 0x000f640008000800 */
[----:B-----5:R-:W-:-:S13]  /*15e60*/  ISETP.GE.AND P0, PT, R25, UR4, PT ;  /* 0x0000000419007c0c */ /* 0x020fda000bf06270 */
[----:B------:R-:W-:Y:S05]  /*15e70*/  @P0 EXIT ;  /* 0x000000000000094d */ /* 0x000fea0003800000 */
[----:B------:R-:W5:Y:S01]  /*15e80*/  LDCU UR4, c[0x0][0x388] ;  /* 0x00007100ff0477ac */ /* 0x000f620008000800 */
[----:B0--3--:R-:W-:Y:S01]  /*15e90*/  IMAD.MOV.U32 R2, RZ, RZ, RZ ;  /* 0x000000ffff027224 */ /* 0x009fe200078e00ff */
[----:B------:R-:W-:Y:S02]  /*15ea0*/  CS2R R18, SRZ ;  /* 0x0000000000127805 */ /* 0x000fe4000001ff00 */
[----:B-12---:R-:W-:Y:S01]  /*15eb0*/  MOV R0, RZ ;  /* 0x000000ff00007202 */ /* 0x006fe20000000f00 */
        /* <DEDUP_REMOVED lines=28> */
[----:B----4-:R-:W-:-:S04]  /*16080*/  IMAD.MOV R3, RZ, RZ, -R7 ;  /* 0x000000ffff037224 */ /* 0x010fc800078e0a07 */
        /* <DEDUP_REMOVED lines=385> */
.L_x_4604:
[----:B------:R-:W0:Y:S01]  /*178a0*/  LDCU.128 UR8, c[0x0][0x6b0] ;  /* 0x0000d600ff0877ac */ /* 0x000e220008000c00 */
[----:B------:R-:W-:Y:S01]  /*178b0*/  BSSY.RECONVERGENT B6, `(.L_x_4605) ;  /* 0x00000ef000067945 */ /* 0x000fe20003800200 */
[----:B------:R-:W-:-:S04]  /*178c0*/  UPRMT UR4, UR41, 0x9910, URZ ;  /* 0x0000991029047896 */ /* 0x000fc800080000ff */
[----:B------:R-:W-:Y:S01]  /*178d0*/  UISETP.GT.AND UP0, UPT, UR4, 0x9, UPT ;  /* 0x000000090400788c */ /* 0x000fe2000bf04270 */
[----:B0-----:R-:W-:Y:S02]  /*178e0*/  IADD3 R4, P1, PT, R0, UR10, RZ ;  /* 0x0000000a00047c10 */ /* 0x001fe4000ff3e0ff */
[----:B------:R-:W-:-:S03]  /*178f0*/  IADD3 R16, P0, PT, R16, UR8, RZ ;  /* 0x0000000810107c10 */ /* 0x000fc6000ff1e0ff */
        /* <DEDUP_REMOVED lines=12> */
[----:B--2---:R0:W1:Y:S02]  /*179c0*/  I2F.F64.S16 R24, R4 ;  /* 0x0000000400187312 */ /* 0x0040640000101c00 */
[----:B01----:R-:W-:Y:S05]  /*179d0*/  BRA `(.L_x_4611) ;  /* 0x0000000c00707947 */ /* 0x003fea0003800000 */
.L_x_4609:
[----:B------:R-:W2:Y:S02]  /*179e0*/  LDG.E.U8 R4, desc[UR36][R4.64] ;  /* 0x0000002404047981 */ /* 0x000ea4000c1e1100 */
[----:B--2---:R0:W1:Y:S02]  /*179f0*/  I2F.F64.U16 R24, R4 ;  /* 0x0000000400187312 */ /* 0x0040640000101800 */
[----:B01----:R-:W-:Y:S05]  /*17a00*/  BRA `(.L_x_4611) ;  /* 0x0000000c00647947 */ /* 0x003fea0003800000 */
.L_x_4608:
        /* <DEDUP_REMOVED lines=9> */
.L_x_4613:
[----:B------:R-:W2:Y:S02]  /*17aa0*/  LDG.E R4, desc[UR36][R4.64] ;  /* 0x0000002404047981 */ /* 0x000ea4000c1e1900 */
[----:B--2---:R0:W1:Y:S02]  /*17ab0*/  I2F.F64 R24, R4 ;  /* 0x0000000400187312 */ /* 0x0040640000201c00 */
[----:B01----:R-:W-:Y:S05]  /*17ac0*/  BRA `(.L_x_4611) ;  /* 0x0000000c00347947 */ /* 0x003fea0003800000 */
.L_x_4612:
[----:B------:R-:W2:Y:S02]  /*17ad0*/  LDG.E.U16 R4, desc[UR36][R4.64] ;  /* 0x0000002404047981 */ /* 0x000ea4000c1e1500 */
[----:B--2---:R0:W1:Y:S02]  /*17ae0*/  I2F.F64.S16 R24, R4 ;  /* 0x0000000400187312 */ /* 0x0040640000101c00 */
[----:B01----:R-:W-:Y:S05]  /*17af0*/  BRA `(.L_x_4611) ;  /* 0x0000000c00287947 */ /* 0x003fea0003800000 */
.L_x_4607:
        /* <DEDUP_REMOVED lines=10> */
.L_x_4615:
[----:B------:R-:W2:Y:S02]  /*17ba0*/  LDG.E.U16 R0, desc[UR36][R4.64] ;  /* 0x0000002404007981 */ /* 0x000ea4000c1e1500 */
[----:B--2---:R-:W-:-:S05]  /*17bb0*/  HADD2.F32 R0, -RZ, R0.H0_H0 ;  /* 0x20000000ff007230 */ /* 0x004fca0000004100 */
[----:B------:R-:W-:-:S04]  /*17bc0*/  FMUL.FTZ R0, R0, 1 ;  /* 0x3f80000000007820 */ /* 0x000fc80000410000 */
[----:B------:R1:W2:Y:S02]  /*17bd0*/  F2F.F64.F32 R24, R0 ;  /* 0x0000000000187310 */ /* 0x0002a40000201800 */
[----:B-12---:R-:W-:Y:S05]  /*17be0*/  BRA `(.L_x_4611) ;  /* 0x0000000800ec7947 */ /* 0x006fea0003800000 */
.L_x_4614:
        /* <DEDUP_REMOVED lines=10> */
.L_x_4617:
[----:B------:R-:W2:Y:S02]  /*17c90*/  LDG.E.U16 R4, desc[UR36][R4.64] ;  /* 0x0000002404047981 */ /* 0x000ea4000c1e1500 */
[----:B--2---:R-:W-:-:S05]  /*17ca0*/  HADD2.F32 R0, -RZ, R4.H0_H0 ;  /* 0x20000004ff007230 */ /* 0x004fca0000004100 */
[----:B------:R-:W-:-:S04]  /*17cb0*/  FMUL.FTZ R0, R0, 1 ;  /* 0x3f80000000007820 */ /* 0x000fc80000410000 */
[----:B------:R0:W1:Y:S02]  /*17cc0*/  F2F.F64.F32 R24, R0 ;  /* 0x0000000000187310 */ /* 0x0000640000201800 */
[----:B01----:R-:W-:Y:S05]  /*17cd0*/  BRA `(.L_x_4611) ;  /* 0x0000000800b07947 */ /* 0x003fea0003800000 */
.L_x_4616:
[----:B------:R0:W5:Y:S01]  /*17ce0*/  LDG.E.64 R24, desc[UR36][R4.64] ;  /* 0x0000002404187981 */ /* 0x000162000c1e1b00 */
[----:B------:R-:W-:Y:S05]  /*17cf0*/  BRA `(.L_x_4611) ;  /* 0x0000000800a87947 */ /* 0x000fea0003800000 */
.L_x_4606:
        /* <DEDUP_REMOVED lines=13> */
.L_x_4620:
[----:B------:R3:W5:Y:S01]  /*17dd0*/  LDG.E.64 R24, desc[UR36][R4.64] ;  /* 0x0000002404187981 */ /* 0x000762000c1e1b00 */
[----:B------:R-:W-:Y:S05]  /*17de0*/  BRA `(.L_x_4611) ;  /* 0x00000008006c7947 */ /* 0x000fea0003800000 */
.L_x_4619:
[----:B------:R-:W-:-:S09]  /*17df0*/  UISETP.NE.AND UP0, UPT, UR4, 0xf, UPT ;  /* 0x0000000f0400788c */ /* 0x000fd2000bf05270 */
[----:B------:R-:W-:Y:S05]  /*17e00*/  BRA.U !UP0, `(.L_x_4621) ;  /* 0x0000000108a07547 */ /* 0x000fea000b800000 */
[----:B------:R-:W-:-:S09]  /*17e10*/  UISETP.NE.AND UP0, UPT, UR4, 0x17, UPT ;  /* 0x000000170400788c */ /* 0x000fd2000bf05270 */
[----:B------:R-:W-:Y:S05]  /*17e20*/  BRA.U !UP0, `(.L_x_4622) ;  /* 0x00000001085c7547 */ /* 0x000fea000b800000 */
[----:B------:R-:W-:-:S09]  /*17e30*/  UISETP.NE.AND UP0, UPT, UR4, 0x18, UPT ;  /* 0x000000180400788c */ /* 0x000fd2000bf05270 */
[----:B------:R-:W-:Y:S05]  /*17e40*/  BRA.U UP0, `(.L_x_4610) ;  /* 0x0000000500f87547 */ /* 0x000fea000b800000 */
[----:B------:R-:W2:Y:S01]  /*17e50*/  LDG.E.U8 R0, desc[UR36][R4.64] ;  /* 0x0000002404007981 */ /* 0x000ea2000c1e1100 */
[----:B------:R-:W-:Y:S02]  /*17e60*/  HFMA2 R7, -RZ, RZ, 0, 1.847743988037109375e-06 ;  /* 0x0000001fff077431 */ /* 0x000fe400000001ff */
[----:B--2---:R-:W-:-:S05]  /*17e70*/  IMAD.SHL.U32 R0, R0, 0x1000000, RZ ;  /* 0x0100000000007824 */ /* 0x004fca00078e00ff */
        /* <DEDUP_REMOVED lines=18> */
.L_x_4622:
[----:B------:R-:W2:Y:S02]  /*17fa0*/  LDG.E.U8 R4, desc[UR36][R4.64] ;  /* 0x0000002404047981 */ /* 0x000ea4000c1e1100 */
[C---:B--2---:R-:W-:Y:S01]  /*17fb0*/  SHF.L.U32 R0, R4.reuse, 0x19, RZ ;  /* 0x0000001904007819 */ /* 0x044fe200000006ff */
        /* <DEDUP_REMOVED lines=13> */
.L_x_4621:
[----:B------:R-:W2:Y:S02]  /*18090*/  LDG.E.U16 R0, desc[UR36][R4.64] ;  /* 0x0000002404007981 */ /* 0x000ea4000c1e1500 */
[----:B--2---:R-:W-:-:S04]  /*180a0*/  IMAD.U32 R0, R0, 0x10000, RZ ;  /* 0x0001000000007824 */ /* 0x004fc800078e00ff */
[----:B------:R-:W-:-:S04]  /*180b0*/  FMUL.FTZ R0, R0, 1 ;  /* 0x3f80000000007820 */ /* 0x000fc80000410000 */
[----:B------:R0:W1:Y:S02]  /*180c0*/  F2F.F64.F32 R24, R0 ;  /* 0x0000000000187310 */ /* 0x0000640000201800 */
[----:B01----:R-:W-:Y:S05]  /*180d0*/  BRA `(.L_x_4611) ;  /* 0x0000000400b07947 */ /* 0x003fea0003800000 */
.L_x_4618:
        /* <DEDUP_REMOVED lines=11> */
.L_x_4625:
        /* <DEDUP_REMOVED lines=21> */
.L_x_4627:
[----:B------:R-:W-:Y:S05]  /*182e0*/  BSYNC.RECONVERGENT B0 ;  /* 0x0000000000007941 */ /* 0x000fea0003800200 */
.L_x_4626:
[----:B------:R-:W-:Y:S02]  /*182f0*/  SHF.L.U32 R0, R0, 0x14, RZ ;  /* 0x0000001400007819 */ /* 0x000fe400000006ff */
[----:B------:R-:W-:-:S04]  /*18300*/  LEA R3, R3, 0x3b800000, 0x17 ;  /* 0x3b80000003037811 */ /* 0x000fc800078eb8ff */
[----:B------:R-:W-:-:S05]  /*18310*/  LOP3.LUT R0, R3, R0, R7, 0xfe, !PT ;  /* 0x0000000003007212 */ /* 0x000fca00078efe07 */
[----:B------:R-:W-:-:S04]  /*18320*/  FMUL.FTZ R0, R0, 1 ;  /* 0x3f80000000007820 */ /* 0x000fc80000410000 */
[----:B------:R3:W0:Y:S02]  /*18330*/  F2F.F64.F32 R24, R0 ;  /* 0x0000000000187310 */ /* 0x0006240000201800 */
[----:B0--3--:R-:W-:Y:S05]  /*18340*/  BRA `(.L_x_4611) ;  /* 0x0000000400147947 */ /* 0x009fea0003800000 */
.L_x_4624:
        /* <DEDUP_REMOVED lines=21> */
.L_x_4629:
[----:B------:R-:W-:Y:S05]  /*184a0*/  BSYNC.RECONVERGENT B0 ;  /* 0x0000000000007941 */ /* 0x000fea0003800200 */
.L_x_4628:
[----:B------:R-:W-:Y:S01]  /*184b0*/  IMAD.SHL.U32 R0, R0, 0x200000, RZ ;  /* 0x0020000000007824 */ /* 0x000fe200078e00ff */
[----:B------:R-:W-:-:S04]  /*184c0*/  LEA R3, R3, 0x37800000, 0x17 ;  /* 0x3780000003037811 */ /* 0x000fc800078eb8ff */
[----:B------:R-:W-:-:S05]  /*184d0*/  LOP3.LUT R0, R3, R0, R7, 0xfe, !PT ;  /* 0x0000000003007212 */ /* 0x000fca00078efe07 */
[----:B------:R-:W-:-:S04]  /*184e0*/  FMUL.FTZ R0, R0, 1 ;  /* 0x3f80000000007820 */ /* 0x000fc80000410000 */
[----:B------:R3:W0:Y:S02]  /*184f0*/  F2F.F64.F32 R24, R0 ;  /* 0x0000000000187310 */ /* 0x0006240000201800 */
[----:B0--3--:R-:W-:Y:S05]  /*18500*/  BRA `(.L_x_4611) ;  /* 0x0000000000a47947 */ /* 0x009fea0003800000 */
.L_x_4623:
[----:B------:R-:W-:-:S09]  /*18510*/  UISETP.NE.AND UP0, UPT, UR4, 0x1c, UPT ;  /* 0x0000001c0400788c */ /* 0x000fd2000bf05270 */
[----:B------:R-:W-:Y:S05]  /*18520*/  BRA.U !UP0, `(.L_x_4630) ;  /* 0x0000000108947547 */ /* 0x000fea000b800000 */
[----:B------:R-:W-:-:S09]  /*18530*/  UISETP.NE.AND UP0, UPT, UR4, 0x1d, UPT ;  /* 0x0000001d0400788c */ /* 0x000fd2000bf05270 */
[----:B------:R-:W-:Y:S05]  /*18540*/  BRA.U !UP0, `(.L_x_4631) ;  /* 0x0000000108807547 */ /* 0x000fea000b800000 */
[----:B------:R-:W-:-:S09]  /*18550*/  UISETP.NE.AND UP0, UPT, UR4, 0x2c, UPT ;  /* 0x0000002c0400788c */ /* 0x000fd2000bf05270 */
[----:B------:R-:W-:Y:S05]  /*18560*/  BRA.U UP0, `(.L_x_4610) ;  /* 0x0000000100307547 */ /* 0x000fea000b800000 */
[----:B------:R-:W2:Y:S01]  /*18570*/  LDG.E.U8 R0, desc[UR36][R4.64] ;  /* 0x0000002404007981 */ /* 0x000ea2000c1e1100 */
[----:B------:R-:W-:Y:S02]  /*18580*/  HFMA2 R24, -RZ, RZ, 0, 0 ;  /* 0x00000000ff187431 */ /* 0x000fe400000001ff */
[----:B------:R-:W-:Y:S01]  /*18590*/  IMAD.MOV.U32 R25, RZ, RZ, 0x38000000 ;  /* 0x38000000ff197424 */ /* 0x000fe200078e00ff */
[----:B--2---:R-:W-:-:S13]  /*185a0*/  ISETP.NE.AND P0, PT, R0, RZ, PT ;  /* 0x000000ff0000720c */ /* 0x004fda0003f05270 */
[----:B------:R-:W-:Y:S05]  /*185b0*/  @!P0 BRA `(.L_x_4611) ;  /* 0x0000000000788947 */ /* 0x000fea0003800000 */
[----:B------:R-:W-:-:S13]  /*185c0*/  ISETP.NE.AND P0, PT, R0, 0xff, PT ;  /* 0x000000ff0000780c */ /* 0x000fda0003f05270 */
[----:B------:R-:W-:Y:S01]  /*185d0*/  @P0 SHF.L.U32 R0, R0, 0x17, RZ ;  /* 0x0000001700000819 */ /* 0x000fe200000006ff */
[----:B------:R-:W-:Y:S01]  /*185e0*/  @!P0 IMAD.MOV.U32 R24, RZ, RZ, 0x20000000 ;  /* 0x20000000ff188424 */ /* 0x000fe200078e00ff */
[----:B------:R-:W-:-:S03]  /*185f0*/  @!P0 MOV R25, 0x7ff80000 ;  /* 0x7ff8000000198802 */ /* 0x000fc60000000f00 */
[----:B------:R-:W-:-:S04]  /*18600*/  @P0 FMUL.FTZ R0, R0, 1 ;  /* 0x3f80000000000820 */ /* 0x000fc80000410000 */
[----:B------:R3:W0:Y:S02]  /*18610*/  @P0 F2F.F64.F32 R24, R0 ;  /* 0x0000000000180310 */ /* 0x0006240000201800 */
[----:B0--3--:R-:W-:Y:S05]  /*18620*/  BRA `(.L_x_4611) ;  /* 0x00000000005c7947 */ /* 0x009fea0003800000 */
.L_x_4610:
[----:B------:R-:W-:Y:S01]  /*18630*/  MOV R14, 0x0 ;  /* 0x00000000000e7802 */ /* 0x000fe20000000f00 */
[----:B------:R-:W0:Y:S01]  /*18640*/  LDCU.64 UR4, c[0x4][0x128] ;  /* 0x01002500ff0477ac */ /* 0x000e220008000a00 */
[----:B----4-:R-:W-:Y:S02]  /*18650*/  HFMA2 R12, -RZ, RZ, 0, 5.9604644775390625e-08 ;  /* 0x00000001ff0c7431 */ /* 0x010fe400000001ff */
[----:B------:R-:W-:Y:S01]  /*18660*/  IMAD.MOV.U32 R8, RZ, RZ, 0x4e ;  /* 0x0000004eff087424 */ /* 0x000fe200078e00ff */
[----:B------:R-:W1:Y:S01]  /*18670*/  LDCU.64 UR6, c[0x4][0x130] ;  /* 0x01002600ff0677ac */ /* 0x000e620008000a00 */
[----:B------:R-:W2:Y:S01]  /*18680*/  LDC.64 R14, c[0x4][R14] ;  /* 0x010000000e0e7b82 */ /* 0x000ea20000000a00 */
[----:B------:R-:W-:Y:S01]  /*18690*/  IMAD.MOV.U32 R13, RZ, RZ, RZ ;  /* 0x000000ffff0d7224 */ /* 0x000fe200078e00ff */
[----:B------:R-:W3:Y:S01]  /*186a0*/  LDCU.64 UR8, c[0x4][0x8] ;  /* 0x01000100ff0877ac */ /* 0x000ee20008000a00 */
[----:B0-----:R-:W-:Y:S01]  /*186b0*/  IMAD.U32 R4, RZ, RZ, UR4 ;  /* 0x00000004ff047e24 */ /* 0x001fe2000f8e00ff */
[----:B------:R-:W-:Y:S01]  /*186c0*/  MOV R5, UR5 ;  /* 0x0000000500057c02 */ /* 0x000fe20008000f00 */
[----:B-1----:R-:W-:Y:S01]  /*186d0*/  IMAD.U32 R6, RZ, RZ, UR6 ;  /* 0x00000006ff067e24 */ /* 0x002fe2000f8e00ff */
[----:B------:R-:W-:Y:S01]  /*186e0*/  MOV R7, UR7 ;  /* 0x0000000700077c02 */ /* 0x000fe20008000f00 */
[----:B---3--:R-:W-:Y:S01]  /*186f0*/  IMAD.U32 R10, RZ, RZ, UR8 ;  /* 0x00000008ff0a7e24 */ /* 0x008fe2000f8e00ff */
[----:B------:R-:W-:-:S07]  /*18700*/  MOV R11, UR9 ;  /* 0x00000009000b7c02 */ /* 0x000fce0008000f00 */
[----:B------:R-:W-:-:S07]  /*18710*/  LEPC R20, `(.L_x_4632) ;  /* 0x000000001014794e */ /* 0x000fce0000000000 */
[----:B--2---:R-:W-:Y:S05]  /*18720*/  CALL.ABS.NOINC R14 ;  /* 0x000000000e007343 */ /* 0x004fea0003c00000 */
.L_x_4632:
[----:B------:R-:W-:Y:S01]  /*18730*/  CS2R R24, SRZ ;  /* 0x0000000000187805 */ /* 0x000fe2000001ff00 */
[----:B------:R-:W-:Y:S06]  /*18740*/  BRA `(.L_x_4611) ;  /* 0x0000000000147947 */ /* 0x000fec0003800000 */
.L_x_4631:
[----:B------:R-:W2:Y:S02]  /*18750*/  LDG.E.64 R24, desc[UR36][R4.64] ;  /* 0x0000002404187981 */ /* 0x000ea4000c1e1b00 */
[----:B--2---:R-:W3:Y:S02]  /*18760*/  I2F.F64.U64 R24, R24 ;  /* 0x0000001800187312 */ /* 0x004ee40000301800 */
[----:B---3--:R-:W-:Y:S05]  /*18770*/  BRA `(.L_x_4611) ;  /* 0x0000000000087947 */ /* 0x008fea0003800000 */
.L_x_4630:
[----:B------:R-:W2:Y:S02]  /*18780*/  LDG.E R4, desc[UR36][R4.64] ;  /* 0x0000002404047981 */ /* 0x000ea4000c1e1900 */
[----:B--2---:R1:W2:Y:S02]  /*18790*/  I2F.F64.U32 R24, R4 ;  /* 0x0000000400187312 */ /* 0x0042a40000201800 */
.L_x_4611:
[----:B------:R-:W-:Y:S05]  /*187a0*/  BSYNC.RECONVERGENT B6 ;  /* 0x0000000000067941 */ /* 0x000fea0003800200 */
.L_x_4605:
        /* <DEDUP_REMOVED lines=18> */
.L_x_4637:
[----:B------:R-:W3:Y:S02]  /*188d0*/  LDG.E.U8 R4, desc[UR36][R4.64] ;  /* 0x0000002404047981 */ /* 0x000ee4000c1e1100 */
[----:B---3--:R0:W1:Y:S02]  /*188e0*/  I2F.F64.U16 R22, R4 ;  /* 0x0000000400167312 */ /* 0x0080640000101800 */
[----:B01----:R-:W-:Y:S05]  /*188f0*/  BRA `(.L_x_4639) ;  /* 0x0000000c00647947 */ /* 0x003fea0003800000 */
.L_x_4636:
        /* <DEDUP_REMOVED lines=9> */
.L_x_4641:
[----:B------:R-:W3:Y:S02]  /*18990*/  LDG.E R4, desc[UR36][R4.64] ;  /* 0x0000002404047981 */ /* 0x000ee4000c1e1900 */
[----:B---3--:R0:W1:Y:S02]  /*189a0*/  I2F.F64 R22, R4 ;  /* 0x0000000400167312 */ /* 0x0080640000201c00 */
[----:B01----:R-:W-:Y:S05]  /*189b0*/  BRA `(.L_x_4639) ;  /* 0x0000000c00347947 */ /* 0x003fea0003800000 */
.L_x_4640:
[----:B------:R-:W3:Y:S02]  /*189c0*/  LDG.E.U16 R4, desc[UR36][R4.64] ;  /* 0x0000002404047981 */ /* 0x000ee4000c1e1500 */
[----:B---3--:R0:W1:Y:S02]  /*189d0*/  I2F.F64.S16 R22, R4 ;  /* 0x0000000400167312 */ /* 0x0080640000101c00 */
[----:B01----:R-:W-:Y:S05]  /*189e0*/  BRA `(.L_x_4639) ;  /* 0x0000000c00287947 */ /* 0x003fea0003800000 */
.L_x_4635:
        /* <DEDUP_REMOVED lines=10> */
.L_x_4643:
[----:B------:R-:W3:Y:S02]  /*18a90*/  LDG.E.U16 R0, desc[UR36][R4.64] ;  /* 0x0000002404007981 */ /* 0x000ee4000c1e1500 */
[----:B---3--:R-:W-:-:S05]  /*18aa0*/  HADD2.F32 R0, -RZ, R0.H0_H0 ;  /* 0x20000000ff007230 */ /* 0x008fca0000004100 */
[----:B------:R-:W-:-:S04]  /*18ab0*/  FMUL.FTZ R0, R0, 1 ;  /* 0x3f80000000007820 */ /* 0x000fc80000410000 */
[----:B------:R0:W1:Y:S02]  /*18ac0*/  F2F.F64.F32 R22, R0 ;  /* 0x0000000000167310 */ /* 0x0000640000201800 */
[----:B01----:R-:W-:Y:S05]  /*18ad0*/  BRA `(.L_x_4639) ;  /* 0x0000000800ec7947 */ /* 0x003fea0003800000 */
.L_x_4642:
        /* <DEDUP_REMOVED lines=10> */
.L_x_4645:
[----:B------:R-:W3:Y:S02]  /*18b80*/  LDG.E.U16 R4, desc[UR36][R4.64] ;  /* 0x0000002404047981 */ /* 0x000ee4000c1e1500 */
[----:B---3--:R-:W-:-:S05]  /*18b90*/  HADD2.F32 R0, -RZ, R4.H0_H0 ;  /* 0x20000004ff007230 */ /* 0x008fca0000004100 */
[----:B------:R-:W-:-:S04]  /*18ba0*/  FMUL.FTZ R0, R0, 1 ;  /* 0x3f80000000007820 */ /* 0x000fc80000410000 */
[----:B------:R0:W1:Y:S02]  /*18bb0*/  F2F.F64.F32 R22, R0 ;  /* 0x0000000000167310 */ /* 0x0000640000201800 */
[----:B01----:R-:W-:Y:S05]  /*18bc0*/  BRA `(.L_x_4639) ;  /* 0x0000000800b07947 */ /* 0x003fea0003800000 */
.L_x_4644:
[----:B------:R0:W5:Y:S01]  /*18bd0*/  LDG.E.64 R22, desc[UR36][R4.64] ;  /* 0x0000002404167981 */ /* 0x000162000c1e1b00 */
[----:B------:R-:W-:Y:S05]  /*18be0*/  BRA `(.L_x_4639) ;  /* 0x0000000800a87947 */ /* 0x000fea0003800000 */
.L_x_4634:
        /* <DEDUP_REMOVED lines=13> */
.L_x_4648:
[----:B------:R0:W5:Y:S01]  /*18cc0*/  LDG.E.64 R22, desc[UR36][R4.64] ;  /* 0x0000002404167981 */ /* 0x000162000c1e1b00 */
[----:B------:R-:W-:Y:S05]  /*18cd0*/  BRA `(.L_x_4639) ;  /* 0x00000008006c7947 */ /* 0x000fea0003800000 */
.L_x_4647:
        /* <DEDUP_REMOVED lines=12> */
[----:B0-----:R-:W-:-:S04]  /*18da0*/  IADD3 R6, PT, PT, -R6, RZ, RZ ;  /* 0x000000ff06067210 */ /* 0x001fc80007ffe1ff */
[----:B------:R-:W-:-:S05]  /*18db0*/  VIADDMNMX.U32 R6, R6, R7, 0x4, !PT ;  /* 0x0000000406067446 */ /* 0x000fca0007800007 */
[----:B------:R-:W-:-:S05]  /*18dc0*/  VIADD R6, R6, 0xfffffffc ;  /* 0xfffffffc06067836 */ /* 0x000fca0000000000 */
[C---:B------:R-:W-:Y:S02]  /*18dd0*/  SHF.L.U32 R7, R3.reuse, R6, RZ ;  /* 0x0000000603077219 */ /* 0x040fe400000006ff */
[----:B------:R-:W-:Y:S01]  /*18de0*/  SHF.L.U32 R8, R6, 0x17, RZ ;  /* 0x0000001706087819 */ /* 0x000fe200000006ff */
        /* <DEDUP_REMOVED lines=8> */
[----:B------:R1:W3:Y:S02]  /*18e70*/  F2F.F64.F32 R22, R3 ;  /* 0x0000000300167310 */ /* 0x0002e40000201800 */
[----:B-1-3--:R-:W-:Y:S05]  /*18e80*/  BRA `(.L_x_4639) ;  /* 0x0000000800007947 */ /* 0x00afea0003800000 */
.L_x_4650:
[----:B------:R-:W3:Y:S02]  /*18e90*/  LDG.E.U8 R4, desc[UR36][R4.64] ;  /* 0x0000002404047981 */ /* 0x000ee4000c1e1100 */
[C---:B---3--:R-:W-:Y:S01]  /*18ea0*/  IMAD.SHL.U32 R0, R4.reuse, 0x2000000, RZ ;  /* 0x0200000004007824 */ /* 0x048fe200078e00ff */
        /* <DEDUP_REMOVED lines=11> */
[----:B------:R1:W3:Y:S02]  /*18f60*/  F2F.F64.F32 R22, R0 ;  /* 0x0000000000167310 */ /* 0x0002e40000201800 */
[----:B-1-3--:R-:W-:Y:S05]  /*18f70*/  BRA `(.L_x_4639) ;  /* 0x0000000400c47947 */ /* 0x00afea0003800000 */
.L_x_4649:
[----:B------:R-:W3:Y:S02]  /*18f80*/  LDG.E.U16 R0, desc[UR36][R4.64] ;  /* 0x0000002404007981 */ /* 0x000ee4000c1e1500 */
[----:B---3--:R-:W-:-:S05]  /*18f90*/  SHF.L.U32 R0, R0, 0x10, RZ ;  /* 0x0000001000007819 */ /* 0x008fca00000006ff */
[----:B------:R-:W-:-:S04]  /*18fa0*/  FMUL.FTZ R0, R0, 1 ;  /* 0x3f80000000007820 */ /* 0x000fc80000410000 */
[----:B------:R1:W3:Y:S02]  /*18fb0*/  F2F.F64.F32 R22, R0 ;  /* 0x0000000000167310 */ /* 0x0002e40000201800 */
[----:B-1-3--:R-:W-:Y:S05]  /*18fc0*/  BRA `(.L_x_4639) ;  /* 0x0000000400b07947 */ /* 0x00afea0003800000 */
.L_x_4646:
        /* <DEDUP_REMOVED lines=11> */
.L_x_4653:
        /* <DEDUP_REMOVED lines=21> */
.L_x_4655:
[----:B------:R-:W-:Y:S05]  /*191d0*/  BSYNC.RECONVERGENT B0 ;  /* 0x0000000000007941 */ /* 0x000fea0003800200 */
.L_x_4654:
[----:B------:R-:W-:Y:S01]  /*191e0*/  IMAD.SHL.U32 R0, R0, 0x100000, RZ ;  /* 0x0010000000007824 */ /* 0x000fe200078e00ff */
[----:B------:R-:W-:-:S04]  /*191f0*/  LEA R3, R3, 0x3b800000, 0x17 ;  /* 0x3b80000003037811 */ /* 0x000fc800078eb8ff */
[----:B------:R-:W-:-:S05]  /*19200*/  LOP3.LUT R0, R3, R0, R7, 0xfe, !PT ;  /* 0x0000000003007212 */ /* 0x000fca00078efe07 */
[----:B------:R-:W-:-:S04]  /*19210*/  FMUL.FTZ R0, R0, 1 ;  /* 0x3f80000000007820 */ /* 0x000fc80000410000 */
[----:B------:R0:W1:Y:S02]  /*19220*/  F2F.F64.F32 R22, R0 ;  /* 0x0000000000167310 */ /* 0x0000640000201800 */
[----:B01----:R-:W-:Y:S05]  /*19230*/  BRA `(.L_x_4639) ;  /* 0x0000000400147947 */ /* 0x003fea0003800000 */
.L_x_4652:
        /* <DEDUP_REMOVED lines=21> */
.L_x_4657:
[----:B------:R-:W-:Y:S05]  /*19390*/  BSYNC.RECONVERGENT B0 ;  /* 0x0000000000007941 */ /* 0x000fea0003800200 */
.L_x_4656:
[----:B------:R-:W-:Y:S02]  /*193a0*/  SHF.L.U32 R0, R0, 0x15, RZ ;  /* 0x0000001500007819 */ /* 0x000fe400000006ff */
[----:B------:R-:W-:-:S04]  /*193b0*/  LEA R3, R3, 0x37800000, 0x17 ;  /* 0x3780000003037811 */ /* 0x000fc800078eb8ff */
[----:B------:R-:W-:-:S05]  /*193c0*/  LOP3.LUT R0, R3, R0, R7, 0xfe, !PT ;  /* 0x0000000003007212 */ /* 0x000fca00078efe07 */
[----:B------:R-:W-:-:S04]  /*193d0*/  FMUL.FTZ R0, R0, 1 ;  /* 0x3f80000000007820 */ /* 0x000fc80000410000 */
[----:B------:R0:W1:Y:S02]  /*193e0*/  F2F.F64.F32 R22, R0 ;  /* 0x0000000000167310 */ /* 0x0000640000201800 */
[----:B01----:R-:W-:Y:S05]  /*193f0*/  BRA `(.L_x_4639) ;  /* 0x0000000000a47947 */ /* 0x003fea0003800000 */
.L_x_4651:
        /* <DEDUP_REMOVED lines=17> */
[----:B-1-3--:R-:W-:Y:S05]  /*19510*/  BRA `(.L_x_4639) ;  /* 0x00000000005c7947 */ /* 0x00afea0003800000 */
.L_x_4638:
        /* <DEDUP_REMOVED lines=8> */
[----:B0-----:R-:W-:Y:S01]  /*195a0*/  MOV R4, UR4 ;  /* 0x0000000400047c02 */ /* 0x001fe20008000f00 */
[----:B------:R-:W-:Y:S01]  /*195b0*/  IMAD.U32 R5, RZ, RZ, UR5 ;  /* 0x00000005ff057e24 */ /* 0x000fe2000f8e00ff */
[----:B-1----:R-:W-:Y:S01]  /*195c0*/  MOV R6, UR6 ;  /* 0x0000000600067c02 */ /* 0x002fe20008000f00 */
[----:B------:R-:W-:Y:S01]  /*195d0*/  IMAD.U32 R7, RZ, RZ, UR7 ;  /* 0x00000007ff077e24 */ /* 0x000fe2000f8e00ff */
[----:B----4-:R-:W-:Y:S01]  /*195e0*/  MOV R10, UR8 ;  /* 0x00000008000a7c02 */ /* 0x010fe20008000f00 */
[----:B------:R-:W-:-:S07]  /*195f0*/  IMAD.U32 R11, RZ, RZ, UR9 ;  /* 0x00000009ff0b7e24 */ /* 0x000fce000f8e00ff */
[----:B------:R-:W-:-:S07]  /*19600*/  LEPC R20, `(.L_x_4660) ;  /* 0x000000001014794e */ /* 0x000fce0000000000 */
[----:B--23-5:R-:W-:Y:S05]  /*19610*/  CALL.ABS.NOINC R14 ;  /* 0x000000000e007343 */ /* 0x02cfea0003c00000 */
.L_x_4660:
[----:B------:R-:W-:Y:S01]  /*19620*/  CS2R R22, SRZ ;  /* 0x0000000000167805 */ /* 0x000fe2000001ff00 */
[----:B------:R-:W-:Y:S06]  /*19630*/  BRA `(.L_x_4639) ;  /* 0x0000000000147947 */ /* 0x000fec0003800000 */
.L_x_4659:
[----:B------:R-:W3:Y:S02]  /*19640*/  LDG.E.64 R22, desc[UR36][R4.64] ;  /* 0x0000002404167981 */ /* 0x000ee4000c1e1b00 */
[----:B---3--:R-:W1:Y:S02]  /*19650*/  I2F.F64.U64 R22, R22 ;  /* 0x0000001600167312 */ /* 0x008e640000301800 */
[----:B-1----:R-:W-:Y:S05]  /*19660*/  BRA `(.L_x_4639) ;  /* 0x0000000000087947 */ /* 0x002fea0003800000 */
.L_x_4658:
[----:B------:R-:W3:Y:S02]  /*19670*/  LDG.E R4, desc[UR36][R4.64] ;  /* 0x0000002404047981 */ /* 0x000ee4000c1e1900 */
[----:B---3--:R1:W3:Y:S02]  /*19680*/  I2F.F64.U32 R22, R4 ;  /* 0x0000000400167312 */ /* 0x0082e40000201800 */
.L_x_4639:
[----:B------:R-:W-:Y:S05]  /*19690*/  BSYNC.RECONVERGENT B6 ;  /* 0x0000000000067941 */ /* 0x000fea0003800200 */
.L_x_4633:
[----:B------:R-:W0:Y:S01]  /*196a0*/  LDCU.64 UR6, c[0x0][0x6c8] ;  /* 0x0000d900ff0677ac */ /* 0x000e220008000a00 */
[----:B------:R-:W-:Y:S01]  /*196b0*/  BSSY.RECONVERGENT B6, `(.L_x_4661) ;  /* 0x00000ed000067945 */ /* 0x000fe20003800200 */
        /* <DEDUP_REMOVED lines=16> */
.L_x_4665:
[----:B------:R-:W2:Y:S02]  /*197c0*/  LDG.E.U8 R4, desc[UR36][R4.64] ;  /* 0x0000002404047981 */ /* 0x000ea4000c1e1100 */
[----:B--2---:R0:W1:Y:S02]  /*197d0*/  I2F.F64.U16 R18, R4 ;  /* 0x0000000400127312 */ /* 0x0040640000101800 */
[----:B01----:R-:W-:Y:S05]  /*197e0*/  BRA `(.L_x_4667) ;  /* 0x0000000c00647947 */ /* 0x003fea0003800000 */
.L_x_4664:
        /* <DEDUP_REMOVED lines=9> */
.L_x_4669:
[----:B------:R-:W2:Y:S02]  /*19880*/  LDG.E R4, desc[UR36][R4.64] ;  /* 0x0000002404047981 */ /* 0x000ea4000c1e1900 */
[----:B--2---:R0:W1:Y:S02]  /*19890*/  I2F.F64 R18, R4 ;  /* 0x0000000400127312 */ /* 0x0040640000201c00 */
[----:B01----:R-:W-:Y:S05]  /*198a0*/  BRA `(.L_x_4667) ;  /* 0x0000000c00347947 */ /* 0x003fea0003800000 */
.L_x_4668:
[----:B------:R-:W2:Y:S02]  /*198b0*/  LDG.E.U16 R4, desc[UR36][R4.64] ;  /* 0x0000002404047981 */ /* 0x000ea4000c1e1500 */
[----:B--2---:R0:W1:Y:S02]  /*198c0*/  I2F.F64.S16 R18, R4 ;  /* 0x0000000400127312 */ /* 0x0040640000101c00 */
[----:B01----:R-:W-:Y:S05]  /*198d0*/  BRA `(.L_x_4667) ;  /* 0x0000000c00287947 */ /* 0x003fea0003800000 */
.L_x_4663:
        /* <DEDUP_REMOVED lines=10> */
.L_x_4671:
[----:B------:R-:W2:Y:S02]  /*19980*/  LDG.E.U16 R0, desc[UR36][R4.64] ;  /* 0x0000002404007981 */ /* 0x000ea4000c1e1500 */
[----:B--2---:R-:W-:-:S05]  /*19990*/  HADD2.F32 R0, -RZ, R0.H0_H0 ;  /* 0x20000000ff007230 */ /* 0x004fca0000004100 */
[----:B------:R-:W-:-:S04]  /*199a0*/  FMUL.FTZ R0, R0, 1 ;  /* 0x3f80000000007820 */ /* 0x000fc80000410000 */
[----:B------:R0:W1:Y:S02]  /*199b0*/  F2F.F64.F32 R18, R0 ;  /* 0x0000000000127310 */ /* 0x0000640000201800 */
[----:B01----:R-:W-:Y:S05]  /*199c0*/  BRA `(.L_x_4667) ;  /* 0x0000000800ec7947 */ /* 0x003fea0003800000 */
.L_x_4670:
        /* <DEDUP_REMOVED lines=10> */
.L_x_4673:
[----:B------:R-:W2:Y:S02]  /*19a70*/  LDG.E.U16 R4, desc[UR36][R4.64] ;  /* 0x0000002404047981 */ /* 0x000ea4000c1e1500 */
[----:B--2---:R-:W-:-:S05]  /*19a80*/  HADD2.F32 R0, -RZ, R4.H0_H0 ;  /* 0x20000004ff007230 */ /* 0x004fca0000004100 */
[----:B------:R-:W-:-:S04]  /*19a90*/  FMUL.FTZ R0, R0, 1 ;  /* 0x3f80000000007820 */ /* 0x000fc80000410000 */
[----:B------:R0:W1:Y:S02]  /*19aa0*/  F2F.F64.F32 R18, R0 ;  /* 0x0000000000127310 */ /* 0x0000640000201800 */
[----:B01----:R-:W-:Y:S05]  /*19ab0*/  BRA `(.L_x_4667) ;  /* 0x0000000800b07947 */ /* 0x003fea0003800000 */
.L_x_4672:
[----:B------:R0:W5:Y:S01]  /*19ac0*/  LDG.E.64 R18, desc[UR36][R4.64] ;  /* 0x0000002404127981 */ /* 0x000162000c1e1b00 */
[----:B------:R-:W-:Y:S05]  /*19ad0*/  BRA `(.L_x_4667) ;  /* 0x0000000800a87947 */ /* 0x000fea0003800000 */
.L_x_4662:
        /* <DEDUP_REMOVED lines=9> */
[----:B------:R-:W-:Y:S01]  /*19b70*/  HFMA2 R18, -RZ, RZ, 0, 0 ;  /* 0x00000000ff127431 */ /* 0x000fe200000001ff */
[----:B--2---:R-:W-:-:S04]  /*19b80*/  ISETP.NE.AND P0, PT, R4, RZ, PT ;  /* 0x000000ff0400720c */ /* 0x004fc80003f05270 */
[----:B------:R-:W-:Y:S01]  /*19b90*/  FSEL R19, RZ, 1.875, !P0 ;  /* 0x3ff00000ff137808 */ /* 0x000fe20004000000 */
[----:B------:R-:W-:Y:S08]  /*19ba0*/  BRA `(.L_x_4667) ;  /* 0x0000000800747947 */ /* 0x000ff00003800000 */
.L_x_4676:
[----:B------:R0:W5:Y:S01]  /*19bb0*/  LDG.E.64 R18, desc[UR36][R4.64] ;  /* 0x0000002404127981 */ /* 0x000162000c1e1b00 */
[----:B------:R-:W-:Y:S05]  /*19bc0*/  BRA `(.L_x_4667) ;  /* 0x00000008006c7947 */ /* 0x000fea0003800000 */
.L_x_4675:
        /* <DEDUP_REMOVED lines=27> */
.L_x_4678:
        /* <DEDUP_REMOVED lines=15> */
.L_x_4677:
[----:B------:R-:W2:Y:S02]  /*19e70*/  LDG.E.U16 R0, desc[UR36][R4.64] ;  /* 0x0000002404007981 */ /* 0x000ea4000c1e1500 */
[----:B--2---:R-:W-:-:S04]  /*19e80*/  IMAD.U32 R0, R0, 0x10000, RZ ;  /* 0x0001000000007824 */ /* 0x004fc800078e00ff */
[----:B------:R-:W-:-:S04]  /*19e90*/  FMUL.FTZ R0, R0, 1 ;  /* 0x3f80000000007820 */ /* 0x000fc80000410000 */
[----:B------:R0:W1:Y:S02]  /*19ea0*/  F2F.F64.F32 R18, R0 ;  /* 0x0000000000127310 */ /* 0x0000640000201800 */
[----:B01----:R-:W-:Y:S05]  /*19eb0*/  BRA `(.L_x_4667) ;  /* 0x0000000400b07947 */ /* 0x003fea0003800000 */
.L_x_4674:
        /* <DEDUP_REMOVED lines=9> */
[----:B--2---:R0:W1:Y:S02]  /*19f50*/  I2F.F64.U16 R18, R4 ;  /* 0x0000000400127312 */ /* 0x0040640000101800 */
[----:B01----:R-:W-:Y:S05]  /*19f60*/  BRA `(.L_x_4667) ;  /* 0x0000000400847947 */ /* 0x003fea0003800000 */
.L_x_4681:
        /* <DEDUP_REMOVED lines=21> */
.L_x_4683:
[----:B------:R-:W-:Y:S05]  /*1a0c0*/  BSYNC.RECONVERGENT B0 ;  /* 0x0000000000007941 */ /* 0x000fea0003800200 */
.L_x_4682:
[----:B------:R-:W-:Y:S02]  /*1a0d0*/  SHF.L.U32 R0, R0, 0x14, RZ ;  /* 0x0000001400007819 */ /* 0x000fe400000006ff */
[----:B------:R-:W-:-:S04]  /*1a0e0*/  LEA R3, R3, 0x3b800000, 0x17 ;  /* 0x3b80000003037811 */ /* 0x000fc800078eb8ff */
[----:B------:R-:W-:-:S05]  /*1a0f0*/  LOP3.LUT R0, R3, R0, R7, 0xfe, !PT ;  /* 0x0000000003007212 */ /* 0x000fca00078efe07 */
[----:B------:R-:W-:-:S04]  /*1a100*/  FMUL.FTZ R0, R0, 1 ;  /* 0x3f80000000007820 */ /* 0x000fc80000410000 */
[----:B------:R0:W1:Y:S02]  /*1a110*/  F2F.F64.F32 R18, R0 ;  /* 0x0000000000127310 */ /* 0x0000640000201800 */
[----:B01----:R-:W-:Y:S05]  /*1a120*/  BRA `(.L_x_4667) ;  /* 0x0000000400147947 */ /* 0x003fea0003800000 */
.L_x_4680:
        /* <DEDUP_REMOVED lines=21> */
.L_x_4685:
[----:B------:R-:W-:Y:S05]  /*1a280*/  BSYNC.RECONVERGENT B0 ;  /* 0x0000000000007941 */ /* 0x000fea0003800200 */
.L_x_4684:
[----:B------:R-:W-:Y:S01]  /*1a290*/  IMAD.SHL.U32 R0, R0, 0x200000, RZ ;  /* 0x0020000000007824 */ /* 0x000fe200078e00ff */
[----:B------:R-:W-:-:S04]  /*1a2a0*/  LEA R3, R3, 0x37800000, 0x17 ;  /* 0x3780000003037811 */ /* 0x000fc800078eb8ff */
[----:B------:R-:W-:-:S05]  /*1a2b0*/  LOP3.LUT R0, R3, R0, R7, 0xfe, !PT ;  /* 0x0000000003007212 */ /* 0x000fca00078efe07 */
[----:B------:R-:W-:-:S04]  /*1a2c0*/  FMUL.FTZ R0, R0, 1 ;  /* 0x3f80000000007820 */ /* 0x000fc80000410000 */
[----:B------:R0:W1:Y:S02]  /*1a2d0*/  F2F.F64.F32 R18, R0 ;  /* 0x0000000000127310 */ /* 0x0000640000201800 */
[----:B01----:R-:W-:Y:S05]  /*1a2e0*/  BRA `(.L_x_4667) ;  /* 0x0000000000a47947 */ /* 0x003fea0003800000 */
.L_x_4679:
        /* <DEDUP_REMOVED lines=17> */
[----:B01----:R-:W-:Y:S05]  /*1a400*/  BRA `(.L_x_4667) ;  /* 0x00000000005c7947 */ /* 0x003fea0003800000 */
.L_x_4666:
[----:B------:R-:W-:Y:S01]  /*1a410*/  MOV R14, 0x0 ;  /* 0x00000000000e7802 */ /* 0x000fe20000000f00 */
[----:B------:R-:W0:Y:S01]  /*1a420*/  LDCU.64 UR4, c[0x4][0x128] ;  /* 0x01002500ff0477ac */ /* 0x000e220008000a00 */
[----:B----4-:R-:W-:Y:S02]  /*1a430*/  HFMA2 R12, -RZ, RZ, 0, 5.9604644775390625e-08 ;  /* 0x00000001ff0c7431 */ /* 0x010fe400000001ff */
[----:B------:R-:W-:Y:S01]  /*1a440*/  IMAD.MOV.U32 R8, RZ, RZ, 0x4e ;  /* 0x0000004eff087424 */ /* 0x000fe200078e00ff */
[----:B------:R-:W1:Y:S01]  /*1a450*/  LDCU.64 UR6, c[0x4][0x130] ;  /* 0x01002600ff0677ac */ /* 0x000e620008000a00 */
[----:B------:R-:W4:Y:S01]  /*1a460*/  LDC.64 R14, c[0x4][R14] ;  /* 0x010000000e0e7b82 */ /* 0x000f220000000a00 */
[----:B------:R-:W-:Y:S01]  /*1a470*/  IMAD.MOV.U32 R13, RZ, RZ, RZ ;  /* 0x000000ffff0d7224 */ /* 0x000fe200078e00ff */
[----:B------:R-:W2:Y:S01]  /*1a480*/  LDCU.64 UR8, c[0x4][0x8] ;  /* 0x01000100ff0877ac */ /* 0x000ea20008000a00 */
[----:B0-----:R-:W-:Y:S01]  /*1a490*/  IMAD.U32 R4, RZ, RZ, UR4 ;  /* 0x00000004ff047e24 */ /* 0x001fe2000f8e00ff */
[----:B------:R-:W-:Y:S01]  /*1a4a0*/  MOV R5, UR5 ;  /* 0x0000000500057c02 */ /* 0x000fe20008000f00 */
[----:B-1----:R-:W-:Y:S01]  /*1a4b0*/  IMAD.U32 R6, RZ, RZ, UR6 ;  /* 0x00000006ff067e24 */ /* 0x002fe2000f8e00ff */
[----:B------:R-:W-:Y:S01]  /*1a4c0*/  MOV R7, UR7 ;  /* 0x0000000700077c02 */ /* 0x000fe20008000f00 */
[----:B--2---:R-:W-:Y:S01]  /*1a4d0*/  IMAD.U32 R10, RZ, RZ, UR8 ;  /* 0x00000008ff0a7e24 */ /* 0x004fe2000f8e00ff */
[----:B------:R-:W-:-:S07]  /*1a4e0*/  MOV R11, UR9 ;  /* 0x00000009000b7c02 */ /* 0x000fce0008000f00 */
[----:B------:R-:W-:-:S07]  /*1a4f0*/  LEPC R20, `(.L_x_4688) ;  /* 0x000000001014794e */ /* 0x000fce0000000000 */
[----:B---345:R-:W-:Y:S05]  /*1a500*/  CALL.ABS.NOINC R14 ;  /* 0x000000000e007343 */ /* 0x038fea0003c00000 */
.L_x_4688:
[----:B------:R-:W-:Y:S01]  /*1a510*/  CS2R R18, SRZ ;  /* 0x0000000000127805 */ /* 0x000fe2000001ff00 */
[----:B------:R-:W-:Y:S06]  /*1a520*/  BRA `(.L_x_4667) ;  /* 0x0000000000147947 */ /* 0x000fec0003800000 */
.L_x_4687:
[----:B------:R-:W2:Y:S02]  /*1a530*/  LDG.E.64 R18, desc[UR36][R4.64] ;  /* 0x0000002404127981 */ /* 0x000ea4000c1e1b00 */
[----:B--2---:R-:W1:Y:S02]  /*1a540*/  I2F.F64.U64 R18, R18 ;  /* 0x0000001200127312 */ /* 0x004e640000301800 */
[----:B-1----:R-:W-:Y:S05]  /*1a550*/  BRA `(.L_x_4667) ;  /* 0x0000000000087947 */ /* 0x002fea0003800000 */
.L_x_4686:
[----:B------:R-:W2:Y:S02]  /*1a560*/  LDG.E R4, desc[UR36][R4.64] ;  /* 0x0000002404047981 */ /* 0x000ea4000c1e1900 */
[----:B--2---:R1:W0:Y:S02]  /*1a570*/  I2F.F64.U32 R18, R4 ;  /* 0x0000000400127312 */ /* 0x0042240000201800 */
.L_x_4667:
[----:B------:R-:W-:Y:S05]  /*1a580*/  BSYNC.RECONVERGENT B6 ;  /* 0x0000000000067941 */ /* 0x000fea0003800200 */
.L_x_4661:
[----:B------:R-:W0:Y:S01]  /*1a590*/  LDCU.64 UR6, c[0x0][0x6d0] ;  /* 0x0000da00ff0677ac */ /* 0x000e220008000a00 */
[----:B------:R-:W-:Y:S01]  /*1a5a0*/  BSSY.RECONVERGENT B6, `(.L_x_4689) ;  /* 0x00000ec000067945 */ /* 0x000fe20003800200 */
[----:B------:R-:W-:-:S04]  /*1a5b0*/  UPRMT UR4, UR44, 0x9910, URZ ;  /* 0x000099102c047896 */ /* 0x000fc800080000ff */
[----:B------:R-:W-:Y:S01]  /*1a5c0*/  UISETP.GT.AND UP0, UPT, UR4, 0x9, UPT ;  /* 0x000000090400788c */ /* 0x000fe2000bf04270 */
[----:B0-----:R-:W-:-:S04]  /*1a5d0*/  IADD3 R2, P0, PT, R2, UR6, RZ ;  /* 0x0000000602027c10 */ /* 0x001fc8000ff1e0ff */
[----:B----4-:R-:W-:-:S04]  /*1a5e0*/  IADD3.X R3, PT, PT, RZ, UR7, RZ, P0, !PT ;  /* 0x00000007ff037c10 */ /* 0x010fc800087fe4ff */
        /* <DEDUP_REMOVED lines=10> */
[----:B----4-:R0:W4:Y:S02]  /*1a690*/  I2F.F64.S16 R10, R2 ;  /* 0x00000002000a7312 */ /* 0x0101240000101c00 */
[----:B0---4-:R-:W-:Y:S05]  /*1a6a0*/  BRA `(.L_x_4695) ;  /* 0x0000000c006c7947 */ /* 0x011fea0003800000 */
.L_x_4693:
[----:B------:R-:W4:Y:S02]  /*1a6b0*/  LDG.E.U8 R2, desc[UR36][R2.64] ;  /* 0x0000002402027981 */ /* 0x000f24000c1e1100 */
[----:B----4-:R0:W4:Y:S02]  /*1a6c0*/  I2F.F64.U16 R10, R2 ;  /* 0x00000002000a7312 */ /* 0x0101240000101800 */
[----:B0---4-:R-:W-:Y:S05]  /*1a6d0*/  BRA `(.L_x_4695) ;  /* 0x0000000c00607947 */ /* 0x011fea0003800000 */
.L_x_4692:
[----:B------:R-:W-:-:S09]  /*1a6e0*/  UISETP.NE.AND UP0, UPT, UR4, 0x2, UPT ;  /* 0x000000020400788c */ /* 0x000fd2000bf05270 */
[----:B------:R-:W-:Y:S05]  /*1a6f0*/  BRA.U !UP0, `(.L_x_4696) ;  /* 0x0000000108287547 */ /* 0x000fea000b800000 */
[----:B------:R-:W-:-:S09]  /*1a700*/  UISETP.NE.AND UP0, UPT, UR4, 0x3, UPT ;  /* 0x000000030400788c */ /* 0x000fd2000bf05270 */
[----:B------:R-:W-:Y:S05]  /*1a710*/  BRA.U !UP0, `(.L_x_4697) ;  /* 0x0000000108147547 */ /* 0x000fea000b800000 */
[----:B------:R-:W-:-:S09]  /*1a720*/  UISETP.NE.AND UP0, UPT, UR4, 0x4, UPT ;  /* 0x000000040400788c */ /* 0x000fd2000bf05270 */
[----:B------:R-:W-:Y:S05]  /*1a730*/  BRA.U UP0, `(.L_x_4694) ;  /* 0x0000000900ec7547 */ /* 0x000fea000b800000 */
[----:B------:R-:W4:Y:S02]  /*1a740*/  LDG.E.64 R10, desc[UR36][R2.64] ;  /* 0x00000024020a7981 */ /* 0x000f24000c1e1b00 */
[----:B----4-:R-:W0:Y:S02]  /*1a750*/  I2F.F64.S64 R10, R10 ;  /* 0x0000000a000a7312 */ /* 0x010e240000301c00 */
[----:B0-----:R-:W-:Y:S05]  /*1a760*/  BRA `(.L_x_4695) ;  /* 0x0000000c003c7947 */ /* 0x001fea0003800000 */
.L_x_4697:
[----:B------:R-:W4:Y:S02]  /*1a770*/  LDG.E R2, desc[UR36][R2.64] ;  /* 0x0000002402027981 */ /* 0x000f24000c1e1900 */
[----:B----4-:R0:W4:Y:S02]  /*1a780*/  I2F.F64 R10, R2 ;  /* 0x00000002000a7312 */ /* 0x0101240000201c00 */
[----:B0---4-:R-:W-:Y:S05]  /*1a790*/  BRA `(.L_x_4695) ;  /* 0x0000000c00307947 */ /* 0x011fea0003800000 */
.L_x_4696:
[----:B------:R-:W4:Y:S02]  /*1a7a0*/  LDG.E.U16 R2, desc[UR36][R2.64] ;  /* 0x0000002402027981 */ /* 0x000f24000c1e1500 */
[----:B----4-:R0:W4:Y:S02]  /*1a7b0*/  I2F.F64.S16 R10, R2 ;  /* 0x00000002000a7312 */ /* 0x0101240000101c00 */
[----:B0---4-:R-:W-:Y:S05]  /*1a7c0*/  BRA `(.L_x_4695) ;  /* 0x0000000c00247947 */ /* 0x011fea0003800000 */
.L_x_4691:
[----:B------:R-:W-:-:S09]  /*1a7d0*/  UISETP.GT.AND UP0, UPT, UR4, 0x6, UPT ;  /* 0x000000060400788c */ /* 0x000fd2000bf04270 */
[----:B------:R-:W-:Y:S05]  /*1a7e0*/  BRA.U UP0, `(.L_x_4698) ;  /* 0x0000000100347547 */ /* 0x000fea000b800000 */
[----:B------:R-:W-:-:S09]  /*1a7f0*/  UISETP.NE.AND UP0, UPT, UR4, 0x5, UPT ;  /* 0x000000050400788c */ /* 0x000fd2000bf05270 */
[----:B------:R-:W-:Y:S05]  /*1a800*/  BRA.U !UP0, `(.L_x_4699) ;  /* 0x0000000108187547 */ /* 0x000fea000b800000 */
[----:B------:R-:W-:-:S09]  /*1a810*/  UISETP.NE.AND UP0, UPT, UR4, 0x6, UPT ;  /* 0x000000060400788c */ /* 0x000fd2000bf05270 */
[----:B------:R-:W-:Y:S05]  /*1a820*/  BRA.U UP0, `(.L_x_4694) ;  /* 0x0000000900b07547 */ /* 0x000fea000b800000 */
[----:B------:R-:W4:Y:S02]  /*1a830*/  LDG.E R10, desc[UR36][R2.64] ;  /* 0x00000024020a7981 */ /* 0x000f24000c1e1900 */
[----:B----4-:R-:W-:-:S06]  /*1a840*/  FMUL.FTZ R10, R10, 1 ;  /* 0x3f8000000a0a7820 */ /* 0x010fcc0000410000 */
[----:B------:R-:W0:Y:S02]  /*1a850*/  F2F.F64.F32 R10, R10 ;  /* 0x0000000a000a7310 */ /* 0x000e240000201800 */
[----:B0-----:R-:W-:Y:S05]  /*1a860*/  BRA `(.L_x_4695) ;  /* 0x0000000800fc7947 */ /* 0x001fea0003800000 */
.L_x_4699:
[----:B------:R-:W4:Y:S02]  /*1a870*/  LDG.E.U16 R0, desc[UR36][R2.64] ;  /* 0x0000002402007981 */ /* 0x000f24000c1e1500 */
[----:B----4-:R-:W-:-:S05]  /*1a880*/  HADD2.F32 R0, -RZ, R0.H0_H0 ;  /* 0x20000000ff007230 */ /* 0x010fca0000004100 */
[----:B------:R-:W-:-:S04]  /*1a890*/  FMUL.FTZ R0, R0, 1 ;  /* 0x3f80000000007820 */ /* 0x000fc80000410000 */
[----:B------:R0:W4:Y:S02]  /*1a8a0*/  F2F.F64.F32 R10, R0 ;  /* 0x00000000000a7310 */ /* 0x0001240000201800 */
[----:B0---4-:R-:W-:Y:S05]  /*1a8b0*/  BRA `(.L_x_4695) ;  /* 0x0000000800e87947 */ /* 0x011fea0003800000 */
.L_x_4698:
[----:B------:R-:W-:-:S09]  /*1a8c0*/  UISETP.NE.AND UP0, UPT, UR4, 0x7, UPT ;  /* 0x000000070400788c */ /* 0x000fd2000bf05270 */
[----:B------:R-:W-:Y:S05]  /*1a8d0*/  BRA.U !UP0, `(.L_x_4700) ;  /* 0x0000000108347547 */ /* 0x000fea000b800000 */
        /* <DEDUP_REMOVED lines=8> */
.L_x_4701:
[----:B------:R-:W4:Y:S02]  /*1a960*/  LDG.E.U16 R2, desc[UR36][R2.64] ;  /* 0x0000002402027981 */ /* 0x000f24000c1e1500 */
[----:B----4-:R-:W-:-:S05]  /*1a970*/  HADD2.F32 R0, -RZ, R2.H0_H0 ;  /* 0x20000002ff007230 */ /* 0x010fca0000004100 */
[----:B------:R-:W-:-:S04]  /*1a980*/  FMUL.FTZ R0, R0, 1 ;  /* 0x3f80000000007820 */ /* 0x000fc80000410000 */
[----:B------:R0:W4:Y:S02]  /*1a990*/  F2F.F64.F32 R10, R0 ;  /* 0x00000000000a7310 */ /* 0x0001240000201800 */
[----:B0---4-:R-:W-:Y:S05]  /*1a9a0*/  BRA `(.L_x_4695) ;  /* 0x0000000800ac7947 */ /* 0x011fea0003800000 */
.L_x_4700:
[----:B------:R0:W5:Y:S01]  /*1a9b0*/  LDG.E.64 R10, desc[UR36][R2.64] ;  /* 0x00000024020a7981 */ /* 0x000162000c1e1b00 */
[----:B------:R-:W-:Y:S05]  /*1a9c0*/  BRA `(.L_x_4695) ;  /* 0x0000000800a47947 */ /* 0x000fea0003800000 */
.L_x_4690:
        /* <DEDUP_REMOVED lines=8> */
[----:B------:R-:W4:Y:S01]  /*1aa50*/  LDG.E.U8 R2, desc[UR36][R2.64] ;  /* 0x0000002402027981 */ /* 0x000f22000c1e1100 */
[----:B------:R-:W-:Y:S01]  /*1aa60*/  IMAD.MOV.U32 R10, RZ, RZ, RZ ;  /* 0x000000ffff0a7224 */ /* 0x000fe200078e00ff */
[----:B----4-:R-:W-:-:S04]  /*1aa70*/  ISETP.NE.AND P0, PT, R2, RZ, PT ;  /* 0x000000ff0200720c */ /* 0x010fc80003f05270 */
[----:B------:R-:W-:Y:S01]  /*1aa80*/  FSEL R11, RZ, 1.875, !P0 ;  /* 0x3ff00000ff0b7808 */ /* 0x000fe20004000000 */
[----:B------:R-:W-:Y:S08]  /*1aa90*/  BRA `(.L_x_4695) ;  /* 0x0000000800707947 */ /* 0x000ff00003800000 */
.L_x_4704:
[----:B------:R0:W5:Y:S01]  /*1aaa0*/  LDG.E.64 R10, desc[UR36][R2.64] ;  /* 0x00000024020a7981 */ /* 0x000162000c1e1b00 */
[----:B------:R-:W-:Y:S05]  /*1aab0*/  BRA `(.L_x_4695) ;  /* 0x0000000800687947 */ /* 0x000fea0003800000 */
.L_x_4703:
        /* <DEDUP_REMOVED lines=9> */
[C---:B-1----:R-:W-:Y:S02]  /*1ab50*/  LOP3.LUT R4, R0.reuse, 0x7f000000, RZ, 0xc0, !PT ;  /* 0x7f00000000047812 */ /* 0x042fe400078ec0ff */
        /* <DEDUP_REMOVED lines=16> */
[----:B0---4-:R-:W-:Y:S05]  /*1ac60*/  BRA `(.L_x_4695) ;  /* 0x0000000400fc7947 */ /* 0x011fea0003800000 */
.L_x_4706:
[----:B------:R-:W4:Y:S02]  /*1ac70*/  LDG.E.U8 R2, desc[UR36][R2.64] ;  /* 0x0000002402027981 */ /* 0x000f24000c1e1100 */
[C---:B----4-:R-:W-:Y:S01]  /*1ac80*/  IMAD.SHL.U32 R0, R2.reuse, 0x2000000, RZ ;  /* 0x0200000002007824 */ /* 0x050fe200078e00ff */
[----:B------:R-:W-:-:S04]  /*1ac90*/  SHF.L.U32 R5, R2, 0x8, RZ ;  /* 0x0000000802057819 */ /* 0x000fc800000006ff */
[----:B------:R-:W-:-:S13]  /*1aca0*/  ISETP.GE.U32.AND P0, PT, R0, 0x8000000, PT ;  /* 0x080000000000780c */ /* 0x000fda0003f06070 */
[C---:B-1----:R-:W-:Y:S02]  /*1acb0*/  @!P0 LOP3.LUT R4, R5.reuse, 0x7f00, RZ, 0xc0, !PT ;  /* 0x00007f0005048812 */ /* 0x042fe400078ec0ff */
[----:B------:R-:W-:Y:S02]  /*1acc0*/  @P0 LEA.HI R0, R0, 0x70000000, RZ, 0x1c ;  /* 0x7000000000000811 */ /* 0x000fe400078fe0ff */
[----:B------:R-:W-:Y:S02]  /*1acd0*/  @!P0 LOP3.LUT R4, R4, 0x3f000000, RZ, 0xfc, !PT ;  /* 0x3f00000004048812 */ /* 0x000fe400078efcff */
[----:B------:R-:W-:Y:S01]  /*1ace0*/  PRMT R5, R5, 0x9910, RZ ;  /* 0x0000991005057816 */ /* 0x000fe200000000ff */
[----:B------:R-:W-:Y:S02]  /*1acf0*/  @P0 FMUL.FTZ R0, R0, 1.9259299443872358531e-34 ;  /* 0x0780000000000820 */ /* 0x000fe40000410000 */
[----:B------:R-:W-:-:S05]  /*1ad00*/  @!P0 FADD.FTZ R0, R4, -0.5 ;  /* 0xbf00000004008421 */ /* 0x000fca0000010000 */
[----:B------:R-:W-:-:S05]  /*1ad10*/  LOP3.LUT R0, R0, 0x80000000, R5, 0xf8, !PT ;  /* 0x8000000000007812 */ /* 0x000fca00078ef805 */
[----:B------:R-:W-:-:S04]  /*1ad20*/  FMUL.FTZ R0, R0, 1 ;  /* 0x3f80000000007820 */ /* 0x000fc80000410000 */
[----:B------:R4:W0:Y:S02]  /*1ad30*/  F2F.F64.F32 R10, R0 ;  /* 0x00000000000a7310 */ /* 0x0008240000201800 */
[----:B0---4-:R-:W-:Y:S05]  /*1ad40*/  BRA `(.L_x_4695) ;  /* 0x0000000400c47947 */ /* 0x011fea0003800000 */
.L_x_4705:
[----:B------:R-:W4:Y:S02]  /*1ad50*/  LDG.E.U16 R0, desc[UR36][R2.64] ;  /* 0x0000002402007981 */ /* 0x000f24000c1e1500 */
[----:B----4-:R-:W-:-:S04]  /*1ad60*/  IMAD.U32 R0, R0, 0x10000, RZ ;  /* 0x0001000000007824 */ /* 0x010fc800078e00ff */
[----:B------:R-:W-:-:S04]  /*1ad70*/  FMUL.FTZ R0, R0, 1 ;  /* 0x3f80000000007820 */ /* 0x000fc80000410000 */
[----:B------:R4:W0:Y:S02]  /*1ad80*/  F2F.F64.F32 R10, R0 ;  /* 0x00000000000a7310 */ /* 0x0008240000201800 */
[----:B0---4-:R-:W-:Y:S05]  /*1ad90*/  BRA `(.L_x_4695) ;  /* 0x0000000400b07947 */ /* 0x011fea0003800000 */
.L_x_4702:
        /* <DEDUP_REMOVED lines=9> */
[----:B----4-:R0:W4:Y:S02]  /*1ae30*/  I2F.F64.U16 R10, R2 ;  /* 0x00000002000a7312 */ /* 0x0101240000101800 */
[----:B0---4-:R-:W-:Y:S05]  /*1ae40*/  BRA `(.L_x_4695) ;  /* 0x0000000400847947 */ /* 0x011fea0003800000 */
.L_x_4709:
[----:B------:R-:W4:Y:S01]  /*1ae50*/  LDG.E.U8 R3, desc[UR36][R2.64] ;  /* 0x0000002402037981 */ /* 0x000f22000c1e1100 */
[----:B------:R-:W-:Y:S02]  /*1ae60*/  CS2R R10, SRZ ;  /* 0x00000000000a7805 */ /* 0x000fe4000001ff00 */
[----:B----4-:R-:W-:-:S13]  /*1ae70*/  ISETP.NE.AND P0, PT, R3, RZ, PT ;  /* 0x000000ff0300720c */ /* 0x010fda0003f05270 */
        /* <DEDUP_REMOVED lines=18> */
.L_x_4711:
[----:B------:R-:W-:Y:S05]  /*1afa0*/  BSYNC.RECONVERGENT B0 ;  /* 0x0000000000007941 */ /* 0x000fea0003800200 */
.L_x_4710:
[----:B------:R-:W-:Y:S02]  /*1afb0*/  SHF.L.U32 R0, R0, 0x14, RZ ;  /* 0x0000001400007819 */ /* 0x000fe400000006ff */
[----:B------:R-:W-:-:S04]  /*1afc0*/  LEA R2, R2, 0x3b800000, 0x17 ;  /* 0x3b80000002027811 */ /* 0x000fc800078eb8ff */
[----:B------:R-:W-:-:S05]  /*1afd0*/  LOP3.LUT R0, R2, R0, R7, 0xfe, !PT ;  /* 0x0000000002007212 */ /* 0x000fca00078efe07 */
[----:B------:R-:W-:-:S04]  /*1afe0*/  FMUL.FTZ R0, R0, 1 ;  /* 0x3f80000000007820 */ /* 0x000fc80000410000 */
[----:B------:R0:W4:Y:S02]  /*1aff0*/  F2F.F64.F32 R10, R0 ;  /* 0x00000000000a7310 */ /* 0x0001240000201800 */
[----:B0---4-:R-:W-:Y:S05]  /*1b000*/  BRA `(.L_x_4695) ;  /* 0x0000000400147947 */ /* 0x011fea0003800000 */
.L_x_4708:
[----:B------:R-:W4:Y:S01]  /*1b010*/  LDG.E.U8 R3, desc[UR36][R2.64] ;  /* 0x0000002402037981 */ /* 0x000f22000c1e1100 */
[----:B------:R-:W-:Y:S02]  /*1b020*/  CS2R R10, SRZ ;  /* 0x00000000000a7805 */ /* 0x000fe4000001ff00 */
[----:B----4-:R-:W-:-:S13]  /*1b030*/  ISETP.NE.AND P0, PT, R3, RZ, PT ;  /* 0x000000ff0300720c */ /* 0x010fda0003f05270 */
        /* <DEDUP_REMOVED lines=18> */
.L_x_4713:
[----:B------:R-:W-:Y:S05]  /*1b160*/  BSYNC.RECONVERGENT B0 ;  /* 0x0000000000007941 */ /* 0x000fea0003800200 */
.L_x_4712:
[----:B------:R-:W-:Y:S01]  /*1b170*/  IMAD.SHL.U32 R0, R0, 0x200000, RZ ;  /* 0x0020000000007824 */ /* 0x000fe200078e00ff */
[----:B------:R-:W-:-:S04]  /*1b180*/  LEA R2, R2, 0x37800000, 0x17 ;  /* 0x3780000002027811 */ /* 0x000fc800078eb8ff */
[----:B------:R-:W-:-:S05]  /*1b190*/  LOP3.LUT R0, R2, R0, R7, 0xfe, !PT ;  /* 0x0000000002007212 */ /* 0x000fca00078efe07 */
[----:B------:R-:W-:-:S04]  /*1b1a0*/  FMUL.FTZ R0, R0, 1 ;  /* 0x3f80000000007820 */ /* 0x000fc80000410000 */
[----:B------:R0:W4:Y:S02]  /*1b1b0*/  F2F.F64.F32 R10, R0 ;  /* 0x00000000000a7310 */ /* 0x0001240000201800 */
[----:B0---4-:R-:W-:Y:S05]  /*1b1c0*/  BRA `(.L_x_4695) ;  /* 0x0000000000a47947 */ /* 0x011fea0003800000 */
.L_x_4707:
[----:B------:R-:W-:-:S09]  /*1b1d0*/  UISETP.NE.AND UP0, UPT, UR4, 0x1c, UPT ;  /* 0x0000001c0400788c */ /* 0x000fd2000bf05270 */
[----:B------:R-:W-:Y:S05]  /*1b1e0*/  BRA.U !UP0, `(.L_x_4714) ;  /* 0x0000000108947547 */ /* 0x000fea000b800000 */
[----:B------:R-:W-:-:S09]  /*1b1f0*/  UISETP.NE.AND UP0, UPT, UR4, 0x1d, UPT ;  /* 0x0000001d0400788c */ /* 0x000fd2000bf05270 */
[----:B------:R-:W-:Y:S05]  /*1b200*/  BRA.U !UP0, `(.L_x_4715) ;  /* 0x0000000108807547 */ /* 0x000fea000b800000 */
[----:B------:R-:W-:-:S09]  /*1b210*/  UISETP.NE.AND UP0, UPT, UR4, 0x2c, UPT ;  /* 0x0000002c0400788c */ /* 0x000fd2000bf05270 */
[----:B------:R-:W-:Y:S05]  /*1b220*/  BRA.U UP0, `(.L_x_4694) ;  /* 0x0000000100307547 */ /* 0x000fea000b800000 */
[----:B------:R-:W4:Y:S01]  /*1b230*/  LDG.E.U8 R0, desc[UR36][R2.64] ;  /* 0x0000002402007981 */ /* 0x000f22000c1e1100 */
[----:B------:R-:W-:Y:S02]  /*1b240*/  HFMA2 R10, -RZ, RZ, 0, 0 ;  /* 0x00000000ff0a7431 */ /* 0x000fe400000001ff */
[----:B------:R-:W-:Y:S01]  /*1b250*/  IMAD.MOV.U32 R11, RZ, RZ, 0x38000000 ;  /* 0x38000000ff0b7424 */ /* 0x000fe200078e00ff */
[----:B----4-:R-:W-:-:S13]  /*1b260*/  ISETP.NE.AND P0, PT, R0, RZ, PT ;  /* 0x000000ff0000720c */ /* 0x010fda0003f05270 */
[----:B------:R-:W-:Y:S05]  /*1b270*/  @!P0 BRA `(.L_x_4695) ;  /* 0x0000000000788947 */ /* 0x000fea0003800000 */
[----:B------:R-:W-:-:S13]  /*1b280*/  ISETP.NE.AND P0, PT, R0, 0xff, PT ;  /* 0x000000ff0000780c */ /* 0x000fda0003f05270 */
[----:B------:R-:W-:Y:S01]  /*1b290*/  @P0 SHF.L.U32 R0, R0, 0x17, RZ ;  /* 0x0000001700000819 */ /* 0x000fe200000006ff */
[----:B------:R-:W-:Y:S01]  /*1b2a0*/  @!P0 IMAD.MOV.U32 R10, RZ, RZ, 0x20000000 ;  /* 0x20000000ff0a8424 */ /* 0x000fe200078e00ff */
[----:B------:R-:W-:-:S03]  /*1b2b0*/  @!P0 MOV R11, 0x7ff80000 ;  /* 0x7ff80000000b8802 */ /* 0x000fc60000000f00 */
[----:B------:R-:W-:-:S04]  /*1b2c0*/  @P0 FMUL.FTZ R0, R0, 1 ;  /* 0x3f80000000000820 */ /* 0x000fc80000410000 */
[----:B------:R0:W4:Y:S02]  /*1b2d0*/  @P0 F2F.F64.F32 R10, R0 ;  /* 0x00000000000a0310 */ /* 0x0001240000201800 */
[----:B0---4-:R-:W-:Y:S05]  /*1b2e0*/  BRA `(.L_x_4695) ;  /* 0x00000000005c7947 */ /* 0x011fea0003800000 */
.L_x_4694:
[----:B------:R-:W-:Y:S01]  /*1b2f0*/  MOV R2, 0x0 ;  /* 0x0000000000027802 */ /* 0x000fe20000000f00 */
[----:B------:R-:W1:Y:S01]  /*1b300*/  LDCU.64 UR4, c[0x4][0x128] ;  /* 0x01002500ff0477ac */ /* 0x000e620008000a00 */
[----:B------:R-:W-:Y:S02]  /*1b310*/  HFMA2 R12, -RZ, RZ, 0, 5.9604644775390625e-08 ;  /* 0x00000001ff0c7431 */ /* 0x000fe400000001ff */
[----:B------:R-:W-:Y:S01]  /*1b320*/  IMAD.MOV.U32 R8, RZ, RZ, 0x4e ;  /* 0x0000004eff087424 */ /* 0x000fe200078e00ff */
[----:B------:R-:W0:Y:S01]  /*1b330*/  LDCU.64 UR6, c[0x4][0x130] ;  /* 0x01002600ff0677ac */ /* 0x000e220008000a00 */
[----:B------:R-:W4:Y:S01]  /*1b340*/  LDC.64 R2, c[0x4][R2] ;  /* 0x0100000002027b82 */ /* 0x000f220000000a00 */
[----:B------:R-:W-:Y:S01]  /*1b350*/  IMAD.MOV.U32 R13, RZ, RZ, RZ ;  /* 0x000000ffff0d7224 */ /* 0x000fe200078e00ff */
[----:B------:R-:W2:Y:S01]  /*1b360*/  LDCU.64 UR8, c[0x4][0x8] ;  /* 0x01000100ff0877ac */ /* 0x000ea20008000a00 */
[----:B-1----:R-:W-:Y:S01]  /*1b370*/  IMAD.U32 R4, RZ, RZ, UR4 ;  /* 0x00000004ff047e24 */ /* 0x002fe2000f8e00ff */
[----:B------:R-:W-:Y:S01]  /*1b380*/  MOV R5, UR5 ;  /* 0x0000000500057c02 */ /* 0x000fe20008000f00 */
[----:B0-----:R-:W-:Y:S01]  /*1b390*/  IMAD.U32 R6, RZ, RZ, UR6 ;  /* 0x00000006ff067e24 */ /* 0x001fe2000f8e00ff */
[----:B------:R-:W-:Y:S01]  /*1b3a0*/  MOV R7, UR7 ;  /* 0x0000000700077c02 */ /* 0x000fe20008000f00 */
[----:B--2---:R-:W-:Y:S01]  /*1b3b0*/  IMAD.U32 R10, RZ, RZ, UR8 ;  /* 0x00000008ff0a7e24 */ /* 0x004fe2000f8e00ff */
[----:B------:R-:W-:-:S07]  /*1b3c0*/  MOV R11, UR9 ;  /* 0x00000009000b7c02 */ /* 0x000fce0008000f00 */
[----:B------:R-:W-:-:S07]  /*1b3d0*/  LEPC R20, `(.L_x_4716) ;  /* 0x000000001014794e */ /* 0x000fce0000000000 */
[----:B---345:R-:W-:Y:S05]  /*1b3e0*/  CALL.ABS.NOINC R2 ;  /* 0x0000000002007343 */ /* 0x038fea0003c00000 */
.L_x_4716:
[----:B------:R-:W-:Y:S01]  /*1b3f0*/  CS2R R10, SRZ ;  /* 0x00000000000a7805 */ /* 0x000fe2000001ff00 */
[----:B------:R-:W-:Y:S06]  /*1b400*/  BRA `(.L_x_4695) ;  /* 0x0000000000147947 */ /* 0x000fec0003800000 */
.L_x_4715:
[----:B------:R-:W4:Y:S02]  /*1b410*/  LDG.E.64 R10, desc[UR36][R2.64] ;  /* 0x00000024020a7981 */ /* 0x000f24000c1e1b00 */
[----:B----4-:R-:W0:Y:S02]  /*1b420*/  I2F.F64.U64 R10, R10 ;  /* 0x0000000a000a7312 */ /* 0x010e240000301800 */
[----:B0-----:R-:W-:Y:S05]  /*1b430*/  BRA `(.L_x_4695) ;  /* 0x0000000000087947 */ /* 0x001fea0003800000 */
.L_x_4714:
[----:B------:R-:W4:Y:S02]  /*1b440*/  LDG.E R2, desc[UR36][R2.64] ;  /* 0x0000002402027981 */ /* 0x000f24000c1e1900 */
[----:B----4-:R4:W0:Y:S02]  /*1b450*/  I2F.F64.U32 R10, R2 ;  /* 0x00000002000a7312 */ /* 0x0108240000201800 */
.L_x_4695:
[----:B------:R-:W-:Y:S05]  /*1b460*/  BSYNC.RECONVERGENT B6 ;  /* 0x0000000000067941 */ /* 0x000fea0003800200 */
.L_x_4689:
[----:B0---4-:R-:W-:Y:S01]  /*1b470*/  MOV R2, 0x652b82fe ;  /* 0x652b82fe00027802 */ /* 0x011fe20000000f00 */
[----:B------:R-:W-:Y:S01]  /*1b480*/  IMAD.MOV.U32 R3, RZ, RZ, 0x3ff71547 ;  /* 0x3ff71547ff037424 */ /* 0x000fe200078e00ff */
[----:B------:R-:W-:Y:S01]  /*1b490*/  UMOV UR4, 0xfefa39ef ;  /* 0xfefa39ef00047882 */ /* 0x000fe20000000000 */
[----:B------:R-:W-:Y:S01]  /*1b4a0*/  UMOV UR5, 0x3fe62e42 ;  /* 0x3fe62e4200057882 */ /* 0x000fe20000000000 */
[----:B-1-3-5:R-:W0:Y:S01]  /*1b4b0*/  DADD R4, -RZ, -R22 ;  /* 0x00000000ff047229 */ /* 0x02ae220000000916 */
        /* <DEDUP_REMOVED lines=103> */
[----:B------:R-:W-:Y:S02]  /*1bb30*/  @!P1 LEA.HI R0, R2, R2, RZ, 0x1 ;  /* 0x0000000202009211 */ /* 0x000fe400078f08ff */
[----:B------:R-:W-:Y:S02]  /*1bb40*/  @!P1 MOV R6, RZ ;  /* 0x000000ff00069202 */ /* 0x000fe40000000f00 */
[----:B------:R-:W-:-:S05]  /*1bb50*/  @!P1 SHF.R.S32.HI R3, RZ, 0x1, R0 ;  /* 0x00000001ff039819 */ /* 0x000fca0000011400 */
[----:B------:R-:W-:Y:S01]  /*1bb60*/  @!P1 IMAD.IADD R2, R2, 0x1, -R3 ;  /* 0x0000000102029824 */ /* 0x000fe200078e0a03 */
[----:B------:R-:W-:-:S04]  /*1bb70*/  @!P1 LEA R3, R3, R9, 0x14 ;  /* 0x0000000903039211 */ /* 0x000fc800078ea0ff */
[----:B------:R-:W-:Y:S01]  /*1bb80*/  @!P1 LEA R7, R2, 0x3ff00000, 0x14 ;  /* 0x3ff0000002079811 */ /* 0x000fe200078ea0ff */
[----:B------:R-:W-:-:S15]  /*1bb90*/  @!P1 IMAD.MOV.U32 R2, RZ, RZ, R8 ;  /* 0x000000ffff029224 */ /* 0x000fde00078e0008 */
        /* <DEDUP_REMOVED lines=9> */
.L_x_4718:
[----:B------:R-:W-:Y:S05]  /*1bc30*/  BSYNC.RECONVERGENT B0 ;  /* 0x0000000000007941 */ /* 0x000fea0003800200 */
.L_x_4717:
[----:B-1----:R-:W0:Y:S01]  /*1bc40*/  DADD R8, R4, 1 ;  /* 0x3ff0000004087429 */ /* 0x002e220000000000 */
[----:B------:R-:W-:Y:S01]  /*1bc50*/  BSSY.RECONVERGENT B0, `(.L_x_4719) ;  /* 0x0000023000007945 */ /* 0x000fe20003800200 */
[----:B0-----:R-:W0:Y:S01]  /*1bc60*/  MUFU.RCP64H R3, R9 ;  /* 0x0000000900037308 */ /* 0x001e220000001800 */
[----:B------:R-:W-:-:S05]  /*1bc70*/  VIADD R2, R9, 0x300402 ;  /* 0x0030040209027836 */ /* 0x000fca0000000000 */
[----:B------:R-:W-:-:S15]  /*1bc80*/  FSETP.GEU.AND P0, PT, |R2|, 5.8789094863358348022e-39, PT ;  /* 0x004004020200780b */ /* 0x000fde0003f0e200 */
[----:B------:R-:W-:-:S15]  /*1bc90*/  NOP ;  /* 0x0000000000007918 */ /* 0x000fde0000000000 */
[----:B------:R-:W-:-:S15]  /*1bca0*/  NOP ;  /* 0x0000000000007918 */ /* 0x000fde0000000000 */
[----:B------:R-:W-:-:S11]  /*1bcb0*/  NOP ;  /* 0x0000000000007918 */ /* 0x000fd60000000000 */
        /* <DEDUP_REMOVED lines=27> */
[----:B--2---:R-:W-:Y:S05]  /*1be70*/  CALL.REL.NOINC `($__internal_0_$__cuda_sm20_dblrcp_rn_slowpath_v3) ;  /* 0x0000001000fc7944 */ /* 0x004fea0003c00000 */
.L_x_4720:
[----:B------:R-:W-:Y:S05]  /*1be80*/  BSYNC.RECONVERGENT B0 ;  /* 0x0000000000007941 */ /* 0x000fea0003800200 */
.L_x_4719:
[----:B------:R-:W-:Y:S01]  /*1be90*/  UPRMT UR4, UR43, 0x9910, URZ ;  /* 0x000099102b047896 */ /* 0x000fe200080000ff */
[----:B------:R-:W2:Y:S03]  /*1bea0*/  DFMA R10, R4, -R10, R10 ;  /* 0x8000000a040a722b */ /* 0x000ea6000000000a */
        /* <DEDUP_REMOVED lines=21> */
[----:B0-----:R-:W-:Y:S01]  /*1c000*/  STG.E.U8 desc[UR36][R16.64], R5 ;  /* 0x0000000510007986 */ /* 0x001fe2000c101124 */
[----:B------:R-:W-:Y:S05]  /*1c010*/  EXIT ;  /* 0x000000000000794d */ /* 0x000fea0003800000 */
.L_x_4724:
[----:B------:R-:W0:Y:S02]  /*1c020*/  F2I.S64.F64.TRUNC R4, R4 ;  /* 0x0000000400047311 */ /* 0x000e24000030d900 */
[----:B0-----:R-:W-:-:S05]  /*1c030*/  IMAD.MOV.U32 R3, RZ, RZ, R4 ;  /* 0x000000ffff037224 */ /* 0x001fca00078e0004 */
[----:B------:R-:W-:Y:S01]  /*1c040*/  STG.E.U8 desc[UR36][R16.64], R3 ;  /* 0x0000000310007986 */ /* 0x000fe2000c101124 */
[----:B------:R-:W-:Y:S05]  /*1c050*/  EXIT ;  /* 0x000000000000794d */ /* 0x000fea0003800000 */
.L_x_4723:
[----:B------:R-:W-:-:S09]  /*1c060*/  UISETP.NE.AND UP0, UPT, UR4, 0x2, UPT ;  /* 0x000000020400788c */ /* 0x000fd2000bf05270 */
[----:B------:R-:W-:Y:S05]  /*1c070*/  BRA.U !UP0, `(.L_x_4726) ;  /* 0x0000000108287547 */ /* 0x000fea000b800000 */
[----:B------:R-:W-:-:S09]  /*1c080*/  UISETP.NE.AND UP0, UPT, UR4, 0x3, UPT ;  /* 0x000000030400788c */ /* 0x000fd2000bf05270 */
[----:B------:R-:W-:Y:S05]  /*1c090*/  BRA.U !UP0, `(.L_x_4727) ;  /* 0x0000000108147547 */ /* 0x000fea000b800000 */
[----:B------:R-:W-:-:S09]  /*1c0a0*/  UISETP.NE.AND UP0, UPT, UR4, 0x4, UPT ;  /* 0x000000040400788c */ /* 0x000fd2000bf05270 */
[----:B------:R-:W-:Y:S05]  /*1c0b0*/  BRA.U UP0, `(.L_x_4725) ;  /* 0x0000000d00247547 */ /* 0x000fea000b800000 */
[----:B------:R-:W0:Y:S02]  /*1c0c0*/  F2I.S64.F64.TRUNC R4, R4 ;  /* 0x0000000400047311 */ /* 0x000e24000030d900 */
[----:B0-----:R-:W-:Y:S01]  /*1c0d0*/  STG.E.64 desc[UR36][R16.64], R4 ;  /* 0x0000000410007986 */ /* 0x001fe2000c101b24 */
[----:B------:R-:W-:Y:S05]  /*1c0e0*/  EXIT ;  /* 0x000000000000794d */ /* 0x000fea0003800000 */
.L_x_4727:
[----:B------:R-:W0:Y:S02]  /*1c0f0*/  F2I.F64.TRUNC R5, R4 ;  /* 0x0000000400057311 */ /* 0x000e24000030d100 */
[----:B0-----:R-:W-:Y:S01]  /*1c100*/  STG.E desc[UR36][R16.64], R5 ;  /* 0x0000000510007986 */ /* 0x001fe2000c101924 */
[----:B------:R-:W-:Y:S05]  /*1c110*/  EXIT ;  /* 0x000000000000794d */ /* 0x000fea0003800000 */
.L_x_4726:
[----:B------:R-:W0:Y:S02]  /*1c120*/  F2I.F64.TRUNC R5, R4 ;  /* 0x0000000400057311 */ /* 0x000e24000030d100 */
[----:B0-----:R-:W-:Y:S01]  /*1c130*/  STG.E.U16 desc[UR36][R16.64], R5 ;  /* 0x0000000510007986 */ /* 0x001fe2000c101524 */
[----:B------:R-:W-:Y:S05]  /*1c140*/  EXIT ;  /* 0x000000000000794d */ /* 0x000fea0003800000 */
.L_x_4722:
        /* <DEDUP_REMOVED lines=15> */
[----:B------:R-:W-:Y:S01]  /*1c240*/  STG.E desc[UR36][R16.64], R3 ;  /* 0x0000000310007986 */ /* 0x000fe2000c101924 */
[----:B------:R-:W-:Y:S05]  /*1c250*/  EXIT ;  /* 0x000000000000794d */ /* 0x000fea0003800000 */
.L_x_4729:
        /* <DEDUP_REMOVED lines=10> */
[----:B------:R-:W-:Y:S01]  /*1c300*/  STG.E.U16 desc[UR36][R16.64], R0 ;  /* 0x0000000010007986 */ /* 0x000fe2000c101524 */
[----:B------:R-:W-:Y:S05]  /*1c310*/  EXIT ;  /* 0x000000000000794d */ /* 0x000fea0003800000 */
.L_x_4728:
        /* <DEDUP_REMOVED lines=16> */
[----:B------:R-:W-:Y:S01]  /*1c420*/  STG.E.64 desc[UR36][R16.64], R2 ;  /* 0x0000000210007986 */ /* 0x000fe2000c101b24 */
[----:B------:R-:W-:Y:S05]  /*1c430*/  EXIT ;  /* 0x000000000000794d */ /* 0x000fea0003800000 */
.L_x_4731:
        /* <DEDUP_REMOVED lines=11> */
[----:B------:R-:W-:Y:S01]  /*1c4f0*/  STG.E desc[UR36][R16.64], R3 ;  /* 0x0000000310007986 */ /* 0x000fe2000c101924 */
[----:B------:R-:W-:Y:S05]  /*1c500*/  EXIT ;  /* 0x000000000000794d */ /* 0x000fea0003800000 */
.L_x_4730:
[----:B------:R-:W-:Y:S01]  /*1c510*/  STG.E.64 desc[UR36][R16.64], R4 ;  /* 0x0000000410007986 */ /* 0x000fe2000c101b24 */
[----:B------:R-:W-:Y:S05]  /*1c520*/  EXIT ;  /* 0x000000000000794d */ /* 0x000fea0003800000 */
.L_x_4721:
        /* <DEDUP_REMOVED lines=11> */
[----:B0-----:R-:W-:Y:S01]  /*1c5e0*/  STG.E.U16 desc[UR36][R16.64], R5 ;  /* 0x0000000510007986 */ /* 0x001fe2000c101524 */
[----:B------:R-:W-:Y:S05]  /*1c5f0*/  EXIT ;  /* 0x000000000000794d */ /* 0x000fea0003800000 */
.L_x_4735:
        /* <DEDUP_REMOVED lines=25> */
.L_x_4738:
[----:B------:R-:W-:-:S04]  /*1c790*/  SHF.R.U32.HI R3, RZ, 0x18, R3 ;  /* 0x00000018ff037819 */ /* 0x000fc80000011603 */
[----:B------:R-:W-:-:S04]  /*1c7a0*/  LOP3.LUT R0, R0, 0x80, R3, 0xf8, !PT ;  /* 0x0000008000007812 */ /* 0x000fc800078ef803 */
[----:B------:R-:W-:-:S07]  /*1c7b0*/  PRMT R8, R0, 0x7610, R8 ;  /* 0x0000761000087816 */ /* 0x000fce0000000008 */
.L_x_4737:
[----:B------:R-:W-:Y:S05]  /*1c7c0*/  BSYNC.RECONVERGENT B0 ;  /* 0x0000000000007941 */ /* 0x000fea0003800200 */
.L_x_4736:
[----:B------:R-:W-:Y:S01]  /*1c7d0*/  STG.E.U8 desc[UR36][R16.64], R8 ;  /* 0x0000000810007986 */ /* 0x000fe2000c101124 */
[----:B------:R-:W-:Y:S05]  /*1c7e0*/  EXIT ;  /* 0x000000000000794d */ /* 0x000fea0003800000 */
.L_x_4734:
        /* <DEDUP_REMOVED lines=25> */
.L_x_4741:
[----:B------:R-:W-:-:S04]  /*1c980*/  SHF.R.U32.HI R3, RZ, 0x18, R3 ;  /* 0x00000018ff037819 */ /* 0x000fc80000011603 */
[----:B------:R-:W-:-:S04]  /*1c990*/  LOP3.LUT R0, R0, 0x80, R3, 0xf8, !PT ;  /* 0x0000008000007812 */ /* 0x000fc800078ef803 */
[----:B------:R-:W-:-:S07]  /*1c9a0*/  PRMT R8, R0, 0x7610, R8 ;  /* 0x0000761000087816 */ /* 0x000fce0000000008 */
.L_x_4740:
[----:B------:R-:W-:Y:S05]  /*1c9b0*/  BSYNC.RECONVERGENT B0 ;  /* 0x0000000000007941 */ /* 0x000fea0003800200 */
.L_x_4739:
[----:B------:R-:W-:Y:S01]  /*1c9c0*/  STG.E.U8 desc[UR36][R16.64], R8 ;  /* 0x0000000810007986 */ /* 0x000fe2000c101124 */
[----:B------:R-:W-:Y:S05]  /*1c9d0*/  EXIT ;  /* 0x000000000000794d */ /* 0x000fea0003800000 */
.L_x_4733:
        /* <DEDUP_REMOVED lines=28> */
[----:B------:R-:W-:Y:S01]  /*1cba0*/  STG.E.U8 desc[UR36][R16.64], R3 ;  /* 0x0000000310007986 */ /* 0x000fe2000c101124 */
[----:B------:R-:W-:Y:S05]  /*1cbb0*/  EXIT ;  /* 0x000000000000794d */ /* 0x000fea0003800000 */
.L_x_4743:
[----:B------:R-:W0:Y:S02]  /*1cbc0*/  F2I.U64.F64.TRUNC R4, R4 ;  /* 0x0000000400047311 */ /* 0x000e24000030d800 */
[----:B0-----:R-:W-:Y:S01]  /*1cbd0*/  STG.E.64 desc[UR36][R16.64], R4 ;  /* 0x0000000410007986 */ /* 0x001fe2000c101b24 */
[----:B------:R-:W-:Y:S05]  /*1cbe0*/  EXIT ;  /* 0x000000000000794d */ /* 0x000fea0003800000 */
.L_x_4742:
[----:B------:R-:W0:Y:S02]  /*1cbf0*/  F2I.U32.F64.TRUNC R5, R4 ;  /* 0x0000000400057311 */ /* 0x000e24000030d000 */
[----:B0-----:R-:W-:Y:S01]  /*1cc00*/  STG.E desc[UR36][R16.64], R5 ;  /* 0x0000000510007986 */ /* 0x001fe2000c101924 */
[----:B------:R-:W-:Y:S05]  /*1cc10*/  EXIT ;  /* 0x000000000000794d */ /* 0x000fea0003800000 */
.L_x_4732:
        /* <DEDUP_REMOVED lines=8> */
[----:B------:R-:W-:Y:S01]  /*1cca0*/  STG.E.U8 desc[UR36][R16.64], R3 ;  /* 0x0000000310007986 */ /* 0x000fe2000c101124 */
[----:B------:R-:W-:Y:S05]  /*1ccb0*/  EXIT ;  /* 0x000000000000794d */ /* 0x000fea0003800000 */
.L_x_4745:
[----:B------:R-:W-:-:S05]  /*1ccc0*/  CS2R R6, SRZ ;  /* 0x0000000000067805 */ /* 0x000fca000001ff00 */
[----:B------:R-:W-:Y:S01]  /*1ccd0*/  STG.E.128 desc[UR36][R16.64], R4 ;  /* 0x0000000410007986 */ /* 0x000fe2000c101d24 */
[----:B------:R-:W-:Y:S05]  /*1cce0*/  EXIT ;  /* 0x000000000000794d */ /* 0x000fea0003800000 */
.L_x_4744:
[----:B------:R-:W-:-:S09]  /*1ccf0*/  UISETP.NE.AND UP0, UPT, UR4, 0xf, UPT ;  /* 0x0000000f0400788c */ /* 0x000fd2000bf05270 */
[----:B------:R-:W-:Y:S05]  /*1cd00*/  BRA.U !UP0, `(.L_x_4746) ;  /* 0x0000000508287547 */ /* 0x000fea000b800000 */
[----:B------:R-:W-:-:S09]  /*1cd10*/  UISETP.NE.AND UP0, UPT, UR4, 0x17, UPT ;  /* 0x000000170400788c */ /* 0x000fd2000bf05270 */
[----:B------:R-:W-:Y:S05]  /*1cd20*/  BRA.U !UP0, `(.L_x_4747) ;  /* 0x0000000108b07547 */ /* 0x000fea000b800000 */
[----:B------:R-:W-:-:S09]  /*1cd30*/  UISETP.NE.AND UP0, UPT, UR4, 0x18, UPT ;  /* 0x000000180400788c */ /* 0x000fd2000bf05270 */
[----:B------:R-:W-:Y:S05]  /*1cd40*/  BRA.U !UP0, `(.L_x_4748) ;  /* 0x0000000108447547 */ /* 0x000fea000b800000 */
.L_x_4725:
        /* <DEDUP_REMOVED lines=16> */
.L_x_4749:
[----:B------:R-:W-:Y:S05]  /*1ce50*/  EXIT ;  /* 0x000000000000794d */ /* 0x000fea0003800000 */
.L_x_4748:
        /* <DEDUP_REMOVED lines=21> */
.L_x_4751:
[----:B------:R-:W-:Y:S05]  /*1cfb0*/  BSYNC.RECONVERGENT B0 ;  /* 0x0000000000007941 */ /* 0x000fea0003800200 */
.L_x_4750:
[----:B------:R-:W-:-:S05]  /*1cfc0*/  LOP3.LUT R3, R0, 0x80, R3, 0xf8, !PT ;  /* 0x0000008000037812 */ /* 0x000fca00078ef803 */
[----:B------:R-:W-:Y:S01]  /*1cfd0*/  STG.E.U8 desc[UR36][R16.64], R3 ;  /* 0x0000000310007986 */ /* 0x000fe2000c101124 */
[----:B------:R-:W-:Y:S05]  /*1cfe0*/  EXIT ;  /* 0x000000000000794d */ /* 0x000fea0003800000 */
.L_x_4747:
        /* <DEDUP_REMOVED lines=20> */
.L_x_4753:
[----:B------:R-:W-:Y:S01]  /*1d130*/  IMAD.MOV.U32 R0, RZ, RZ, 0x7f ;  /* 0x0000007fff007424 */ /* 0x000fe200078e00ff */
[----:B------:R-:W-:-:S04]  /*1d140*/  ISETP.GT.U32.AND P0, PT, R2, 0x7f800000, PT ;  /* 0x7f8000000200780c */ /* 0x000fc80003f04070 */
[----:B------:R-:W-:-:S09]  /*1d150*/  SEL R0, R0, 0x7c, P0 ;  /* 0x0000007c00007807 */ /* 0x000fd20000000000 */
.L_x_4754:
[----:B------:R-:W-:Y:S05]  /*1d160*/  BSYNC.RECONVERGENT B0 ;  /* 0x0000000000007941 */ /* 0x000fea0003800200 */
.L_x_4752:
[----:B------:R-:W-:-:S04]  /*1d170*/  SHF.R.U32.HI R3, RZ, 0x18, R3 ;  /* 0x00000018ff037819 */ /* 0x000fc80000011603 */
[----:B------:R-:W-:-:S05]  /*1d180*/  LOP3.LUT R3, R0, 0x80, R3, 0xf8, !PT ;  /* 0x0000008000037812 */ /* 0x000fca00078ef803 */
[----:B------:R-:W-:Y:S01]  /*1d190*/  STG.E.U8 desc[UR36][R16.64], R3 ;  /* 0x0000000310007986 */ /* 0x000fe2000c101124 */
[----:B------:R-:W-:Y:S05]  /*1d1a0*/  EXIT ;  /* 0x000000000000794d */ /* 0x000fea0003800000 */
.L_x_4746:
        /* <DEDUP_REMOVED lines=10> */
[----:B------:R-:W-:Y:S01]  /*1d250*/  STG.E.U16 desc[UR36][R16.64], R0 ;  /* 0x0000000010007986 */ /* 0x000fe2000c101524 */
[----:B------:R-:W-:Y:S05]  /*1d260*/  EXIT ;  /* 0x000000000000794d */ /* 0x000fea0003800000 */
        .weak           $__internal_0_$__cuda_sm20_dblrcp_rn_slowpath_v3
        .type           $__internal_0_$__cuda_sm20_dblrcp_rn_slowpath_v3,@function
        .size           $__internal_0_$__cuda_sm20_dblrcp_rn_slowpath_v3,(.L_x_9226 - $__internal_0_$__cuda_sm20_dblrcp_rn_slowpath_v3)
$__internal_0_$__cuda_sm20_dblrcp_rn_slowpath_v3:
[----:B------:R-:W0:Y:S01]  /*1d270*/  DSETP.GTU.AND P0, PT, |R2|, +INF , PT ;  /* 0x7ff000000200742a */ /* 0x000e220003f0c200 */
[----:B------:R-:W-:Y:S04]  /*1d280*/  BSSY.RECONVERGENT B1, `(.L_x_4755) ;  /* 0x000005a000017945 */ /* 0x000fe80003800200 */
[----:B0-----:R-:W-:Y:S05]  /*1d290*/  @P0 BRA `(.L_x_4756) ;  /* 0x0000000400580947 */ /* 0x001fea0003800000 */
[----:B------:R-:W-:-:S04]  /*1d2a0*/  LOP3.LUT R7, R3, 0x7fffffff, RZ, 0xc0, !PT ;  /* 0x7fffffff03077812 */ /* 0x000fc800078ec0ff */
[----:B------:R-:W-:-:S04]  /*1d2b0*/  IADD3 R4, PT, PT, R7, -0x1, RZ ;  /* 0xffffffff07047810 */ /* 0x000fc80007ffe0ff */
[----:B------:R-:W-:-:S13]  /*1d2c0*/  ISETP.GE.U32.AND P0, PT, R4, 0x7fefffff, PT ;  /* 0x7fefffff0400780c */ /* 0x000fda0003f06070 */
[----:B------:R-:W-:Y:S01]  /*1d2d0*/  @P0 LOP3.LUT R5, R3, 0x7ff00000, RZ, 0x3c, !PT ;  /* 0x7ff0000003050812 */ /* 0x000fe200078e3cff */
[----:B------:R-:W-:Y:S01]  /*1d2e0*/  @P0 IMAD.MOV.U32 R4, RZ, RZ, RZ ;  /* 0x000000ffff040224 */ /* 0x000fe200078e00ff */
[----:B------:R-:W-:Y:S06]  /*1d2f0*/  @P0 BRA `(.L_x_4757) ;  /* 0x0000000400480947 */ /* 0x000fec0003800000 */
[----:B------:R-:W-:-:S13]  /*1d300*/  ISETP.GE.U32.AND P0, PT, R7, 0x1000001, PT ;  /* 0x010000010700780c */ /* 0x000fda0003f06070 */
[----:B------:R-:W-:Y:S05]  /*1d310*/  @!P0 BRA `(.L_x_4758) ;  /* 0x0000000000b48947 */ /* 0x000fea0003800000 */
[----:B------:R-:W-:Y:S01]  /*1d320*/  IADD3 R5, PT, PT, R3, -0x3fe00000, RZ ;  /* 0xc020000003057810 */ /* 0x000fe20007ffe0ff */
[----:B------:R-:W-:-:S03]  /*1d330*/  IMAD.MOV.U32 R4, RZ, RZ, R2 ;  /* 0x000000ffff047224 */ /* 0x000fc600078e0002 */
[----:B------:R-:W0:Y:S03]  /*1d340*/  MUFU.RCP64H R7, R5 ;  /* 0x0000000500077308 */ /* 0x000e260000001800 */
        /* <DEDUP_REMOVED lines=25> */
[----:B0-----:R-:W0:-:S15]  /*1d4e0*/  DMUL R6, R6, 2.2250738585072013831e-308 ;  /* 0x0010000006067828 */ /* 0x001e1e0000000000 */
        /* <DEDUP_REMOVED lines=14> */
[----:B0-----:R0:W1:Y:S02]  /*1d5d0*/  DFMA R4, R6, R2, R6 ;  /* 0x000000020604722b */ /* 0x0010640000000006 */
[----:B01----:R-:W-:Y:S05]  /*1d5e0*/  BRA `(.L_x_4757) ;  /* 0x00000000008c7947 */ /* 0x003fea0003800000 */
.L_x_4758:
[----:B------:R-:W0:Y:S02]  /*1d5f0*/  DMUL R2, R2, 8.11296384146066816958e+31 ;  /* 0x4690000002027828 */ /* 0x000e240000000000 */
[----:B0-----:R-:W0:-:S15]  /*1d600*/  MUFU.RCP64H R7, R3 ;  /* 0x0000000300077308 */ /* 0x001e1e0000001800 */
[----:B------:R-:W-:-:S15]  /*1d610*/  NOP ;  /* 0x0000000000007918 */ /* 0x000fde0000000000 */
[----:B------:R-:W-:-:S15]  /*1d620*/  NOP ;  /* 0x0000000000007918 */ /* 0x000fde0000000000 */
[----:B------:R-:W-:-:S15]  /*1d630*/  NOP ;  /* 0x0000000000007918 */ /* 0x000fde0000000000 */
[----:B------:R-:W-:-:S02]  /*1d640*/  NOP ;  /* 0x0000000000007918 */ /* 0x000fc40000000000 */
        /* <DEDUP_REMOVED lines=25> */
[----:B0-----:R-:W0:Y:S02]  /*1d7e0*/  DMUL R4, R4, 8.11296384146066816958e+31 ;  /* 0x4690000004047828 */ /* 0x001e240000000000 */
[----:B0-----:R-:W-:Y:S05]  /*1d7f0*/  BRA `(.L_x_4757) ;  /* 0x0000000000087947 */ /* 0x001fea0003800000 */
.L_x_4756:
[----:B------:R-:W-:Y:S02]  /*1d800*/  LOP3.LUT R5, R3, 0x80000, RZ, 0xfc, !PT ;  /* 0x0008000003057812 */ /* 0x000fe400078efcff */
[----:B------:R-:W-:-:S07]  /*1d810*/  MOV R4, R2 ;  /* 0x0000000200047202 */ /* 0x000fce0000000f00 */
.L_x_4757:
[----:B------:R-:W-:Y:S05]  /*1d820*/  BSYNC.RECONVERGENT B1 ;  /* 0x0000000000017941 */ /* 0x000fea0003800200 */
.L_x_4755:
[----:B------:R-:W-:Y:S01]  /*1d830*/  IMAD.MOV.U32 R2, RZ, RZ, R0 ;  /* 0x000000ffff027224 */ /* 0x000fe200078e0000 */
[----:B------:R-:W-:-:S04]  /*1d840*/  MOV R3, 0x0 ;  /* 0x0000000000037802 */ /* 0x000fc80000000f00 */
[----:B------:R-:W-:Y:S05]  /*1d850*/  RET.REL.NODEC R2 `(_ZN2at6native18elementwise_kernelILi128ELi4EZNS0_15gpu_kernel_implIZZZNS0_14glu_jvp_kernelERNS_18TensorIteratorBaseEENKUlvE_clEvENKUlvE_clEvEUlddddE_EEvS4_RKT_EUliE_EEviT1_) ;  /* 0xfffffe2402e87950 */ /* 0x000fea0003c3ffff */
.L_x_4759:
        /* <DEDUP_REMOVED lines=10> */
.L_x_9226:


//--------------------- .text._ZN2at6native27unrolled_elementwise_kernelIZZZNS0_14glu_jvp_kernelERNS_18TensorIteratorBaseEENKUlvE_clEvENKUlvE_clEvEUlddddE_St5arrayIPcLm5EELi4E23TrivialOffsetCalculatorILi4EjESA_ILi1EjENS0_6memory12LoadWithCastILi4EEENSD_13StoreWithCastILi1EEEEEviT_T0_T2_T3_T4_T5_ --------------------------
	.section	.text._ZN2at6native27unrolled_elementwise_kernelIZZZNS0_14glu_jvp_kernelERNS_18TensorIteratorBaseEENKUlvE_clEvENKUlvE_clEvEUlddddE_St5arrayIPcLm5EELi4E23TrivialOffsetCalculatorILi4EjESA_ILi1EjENS0_6memory12LoadWithCastILi4EEENSD_13StoreWithCastILi1EEEEEviT_T0_T2_T3_T4_T5_,"ax",@progbits
	.align	128
        .global         _ZN2at6native27unrolled_elementwise_kernelIZZZNS0_14glu_jvp_kernelERNS_18TensorIteratorBaseEENKUlvE_clEvENKUlvE_clEvEUlddddE_St5arrayIPcLm5EELi4E23TrivialOffsetCalculatorILi4EjESA_ILi1EjENS0_6memory12LoadWithCastILi4EEENSD_13StoreWithCastILi1EEEEEviT_T0_T2_T3_T4_T5_
        .type           _ZN2at6native27unrolled_elementwise_kernelIZZZNS0_14glu_jvp_kernelERNS_18TensorIteratorBaseEENKUlvE_clEvENKUlvE_clEvEUlddddE_St5arrayIPcLm5EELi4E23TrivialOffsetCalculatorILi4EjESA_ILi1EjENS0_6memory12LoadWithCastILi4EEENSD_13StoreWithCastILi1EEEEEviT_T0_T2_T3_T4_T5_,@function
        .size           _ZN2at6native27unrolled_elementwise_kernelIZZZNS0_14glu_jvp_kernelERNS_18TensorIteratorBaseEENKUlvE_clEvENKUlvE_clEvEUlddddE_St5arrayIPcLm5EELi4E23TrivialOffsetCalculatorILi4EjESA_ILi1EjENS0_6memory12LoadWithCastILi4EEENSD_13StoreWithCastILi1EEEEEviT_T0_T2_T3_T4_T5_,(.L_x_9227 - _ZN2at6native27unrolled_elementwise_kernelIZZZNS0_14glu_jvp_kernelERNS_18TensorIteratorBaseEENKUlvE_clEvENKUlvE_clEvEUlddddE_St5arrayIPcLm5EELi4E23TrivialOffsetCalculatorILi4EjESA_ILi1EjENS0_6memory12LoadWithCastILi4EEENSD_13StoreWithCastILi1EEEEEviT_T0_T2_T3_T4_T5_)
        .other          _ZN2at6native27unrolled_elementwise_kernelIZZZNS0_14glu_jvp_kernelERNS_18TensorIteratorBaseEENKUlvE_clEvENKUlvE_clEvEUlddddE_St5arrayIPcLm5EELi4E23TrivialOffsetCalculatorILi4EjESA_ILi1EjENS0_6memory12LoadWithCastILi4EEENSD_13StoreWithCastILi1EEEEEviT_T0_T2_T3_T4_T5_,@"STO_CUDA_ENTRY STV_DEFAULT"
_ZN2at6native27unrolled_elementwise_kernelIZZZNS0_14glu_jvp_kernelERNS_18TensorIteratorBaseEENKUlvE_clEvENKUlvE_clEvEUlddddE_St5arrayIPcLm5EELi4E23TrivialOffsetCalculatorILi4EjESA_ILi1EjENS0_6memory12LoadWithCastILi4EEENSD_13StoreWithCastILi1EEEEEviT_T0_T2_T3_T4_T5_:
.text._ZN2at6native27unrolled_elementwise_kernelIZZZNS0_14glu_jvp_kernelERNS_18TensorIteratorBaseEENKUlvE_clEvENKUlvE_clEvEUlddddE_St5arrayIPcLm5EELi4E23TrivialOffsetCalculatorILi4EjESA_ILi1EjENS0_6memory12LoadWithCastILi4EEENSD_13StoreWithCastILi1EEEEEviT_T0_T2_T3_T4_T5_:
[----:B------:R-:W0:Y:S01]  /*0000*/  LDC R1, c[0x0][0x37c] ;  /* 0x0000df00ff017b82 */ /* 0x000e220000000800 */
[----:B------:R-:W1:Y:S07]  /*0010*/  S2R R2, SR_CTAID.X ;  /* 0x0000000000027919 */ /* 0x000e6e0000002500 */
[----:B------:R-:W1:Y:S01]  /*0020*/  LDC R3, c[0x0][0x380] ;  /* 0x0000e000ff037b82 */ /* 0x000e620000000800 */
[----:B------:R-:W2:Y:S01]  /*0030*/  LDCU UR38, c[0x0][0x3b4] ;  /* 0x00007680ff2677ac */ /* 0x000ea20008000800 */
[----:B------:R-:W-:Y:S01]  /*0040*/  BSSY.RECONVERGENT B6, `(.L_x_4760) ;  /* 0x00003d5000067945 */ /* 0x000fe20003800200 */
[----:B------:R-:W3:Y:S01]  /*0050*/  S2R R53, SR_TID.X ;  /* 0x0000000000357919 */ /* 0x000ee20000002100 */
[----:B------:R-:W-:Y:S01]  /*0060*/  CS2R R50, SRZ ;  /* 0x0000000000327805 */ /* 0x000fe2000001ff00 */
[----:B------:R-:W4:Y:S01]  /*0070*/  LDCU.64 UR36, c[0x0][0x358] ;  /* 0x00006b00ff2477ac */ /* 0x000f220008000a00 */
[----:B------:R-:W-:-:S02]  /*0080*/  CS2R R48, SRZ ;  /* 0x0000000000307805 */ /* 0x000fc4000001ff00 */
[----:B------:R-:W-:Y:S02]  /*0090*/  CS2R R46, SRZ ;  /* 0x00000000002e7805 */ /* 0x000fe4000001ff00 */
[----:B------:R-:W-:Y:S01]  /*00a0*/  CS2R R40, SRZ ;  /* 0x0000000000287805 */ /* 0x000fe2000001ff00 */
        /* <DEDUP_REMOVED lines=29> */
.L_x_4766:
[----:B------:R-:W2:Y:S02]  /*0280*/  LDG.E.U8 R4, desc[UR36][R4.64] ;  /* 0x0000002404047981 */ /* 0x000ea4000c1e1100 */
[----:B--2---:R0:W1:Y:S02]  /*0290*/  I2F.F64.U16 R50, R4 ;  /* 0x0000000400327312 */ /* 0x0040640000101800 */
[----:B01----:R-:W-:Y:S05]  /*02a0*/  BRA `(.L_x_4768) ;  /* 0x0000000c00647947 */ /* 0x003fea0003800000 */
.L_x_4765:
        /* <DEDUP_REMOVED lines=9> */
.L_x_4770:
[----:B------:R-:W2:Y:S02]  /*0340*/  LDG.E R4, desc[UR36][R4.64] ;  /* 0x0000002404047981 */ /* 0x000ea4000c1e1900 */
[----:B--2---:R0:W1:Y:S02]  /*0350*/  I2F.F64 R50, R4 ;  /* 0x0000000400327312 */ /* 0x0040640000201c00 */
[----:B01----:R-:W-:Y:S05]  /*0360*/  BRA `(.L_x_4768) ;  /* 0x0000000c00347947 */ /* 0x003fea0003800000 */
.L_x_4769:
[----:B------:R-:W2:Y:S02]  /*0370*/  LDG.E.U16 R4, desc[UR36][R4.64] ;  /* 0x0000002404047981 */ /* 0x000ea4000c1e1500 */
[----:B--2---:R0:W1:Y:S02]  /*0380*/  I2F.F64.S16 R50, R4 ;  /* 0x0000000400327312 */ /* 0x0040640000101c00 */
[----:B01----:R-:W-:Y:S05]  /*0390*/  BRA `(.L_x_4768) ;  /* 0x0000000c00287947 */ /* 0x003fea0003800000 */
.L_x_4764:
        /* <DEDUP_REMOVED lines=10> */
.L_x_4772:
[----:B------:R-:W2:Y:S02]  /*0440*/  LDG.E.U16 R0, desc[UR36][R4.64] ;  /* 0x0000002404007981 */ /* 0x000ea4000c1e1500 */
[----:B--2---:R-:W-:-:S05]  /*0450*/  HADD2.F32 R0, -RZ, R0.H0_H0 ;  /* 0x20000000ff007230 */ /* 0x004fca0000004100 */
[----:B------:R-:W-:-:S04]  /*0460*/  FMUL.FTZ R0, R0, 1 ;  /* 0x3f80000000007820 */ /* 0x000fc80000410000 */
[----:B------:R1:W2:Y:S02]  /*0470*/  F2F.F64.F32 R50, R0 ;  /* 0x0000000000327310 */ /* 0x0002a40000201800 */
[----:B-12---:R-:W-:Y:S05]  /*0480*/  BRA `(.L_x_4768) ;  /* 0x0000000800ec7947 */ /* 0x006fea0003800000 */
.L_x_4771:
        /* <DEDUP_REMOVED lines=10> */
.L_x_4774:
[----:B------:R-:W2:Y:S02]  /*0530*/  LDG.E.U16 R4, desc[UR36][R4.64] ;  /* 0x0000002404047981 */ /* 0x000ea4000c1e1500 */
[----:B--2---:R-:W-:-:S05]  /*0540*/  HADD2.F32 R0, -RZ, R4.H0_H0 ;  /* 0x20000004ff007230 */ /* 0x004fca0000004100 */
[----:B------:R-:W-:-:S04]  /*0550*/  FMUL.FTZ R0, R0, 1 ;  /* 0x3f80000000007820 */ /* 0x000fc80000410000 */
[----:B------:R1:W2:Y:S02]  /*0560*/  F2F.F64.F32 R50, R0 ;  /* 0x0000000000327310 */ /* 0x0002a40000201800 */
[----:B-12---:R-:W-:Y:S05]  /*0570*/  BRA `(.L_x_4768) ;  /* 0x0000000800b07947 */ /* 0x006fea0003800000 */
.L_x_4773:
[----:B------:R0:W5:Y:S01]  /*0580*/  LDG.E.64 R50, desc[UR36][R4.64] ;  /* 0x0000002404327981 */ /* 0x000162000c1e1b00 */
[----:B------:R-:W-:Y:S05]  /*0590*/  BRA `(.L_x_4768) ;  /* 0x0000000800a87947 */ /* 0x000fea0003800000 */
.L_x_4763:
        /* <DEDUP_REMOVED lines=13> */
.L_x_4777:
[----:B------:R1:W5:Y:S01]  /*0670*/  LDG.E.64 R50, desc[UR36][R4.64] ;  /* 0x0000002404327981 */ /* 0x000362000c1e1b00 */
[----:B------:R-:W-:Y:S05]  /*0680*/  BRA `(.L_x_4768) ;  /* 0x00000008006c7947 */ /* 0x000fea0003800000 */
.L_x_4776:
        /* <DEDUP_REMOVED lines=26> */
[----:B--23--:R-:W-:Y:S05]  /*0830*/  BRA `(.L_x_4768) ;  /* 0x0000000800007947 */ /* 0x00cfea0003800000 */
.L_x_4779:
        /* <DEDUP_REMOVED lines=14> */
[----:B--23--:R-:W-:Y:S05]  /*0920*/  BRA `(.L_x_4768) ;  /* 0x0000000400c47947 */ /* 0x00cfea0003800000 */
.L_x_4778:
[----:B------:R-:W2:Y:S02]  /*0930*/  LDG.E.U16 R0, desc[UR36][R4.64] ;  /* 0x0000002404007981 */ /* 0x000ea4000c1e1500 */
[----:B--2---:R-:W-:-:S04]  /*0940*/  IMAD.U32 R0, R0, 0x10000, RZ ;  /* 0x0001000000007824 */ /* 0x004fc800078e00ff */
[----:B------:R-:W-:-:S04]  /*0950*/  FMUL.FTZ R0, R0, 1 ;  /* 0x3f80000000007820 */ /* 0x000fc80000410000 */
[----:B------:R2:W3:Y:S02]  /*0960*/  F2F.F64.F32 R50, R0 ;  /* 0x0000000000327310 */ /* 0x0004e40000201800 */
[----:B--23--:R-:W-:Y:S05]  /*0970*/  BRA `(.L_x_4768) ;  /* 0x0000000400b07947 */ /* 0x00cfea0003800000 */
.L_x_4775:
        /* <DEDUP_REMOVED lines=10> */
[----:B0---4-:R-:W-:Y:S05]  /*0a20*/  BRA `(.L_x_4768) ;  /* 0x0000000400847947 */ /* 0x011fea0003800000 */
.L_x_4782:
        /* <DEDUP_REMOVED lines=21> */
.L_x_4784:
[----:B------:R-:W-:Y:S05]  /*0b80*/  BSYNC.RECONVERGENT B0 ;  /* 0x0000000000007941 */ /* 0x000fea0003800200 */
.L_x_4783:
[----:B------:R-:W-:Y:S01]  /*0b90*/  IMAD.SHL.U32 R0, R0, 0x100000, RZ ;  /* 0x0010000000007824 */ /* 0x000fe200078e00ff */
[----:B------:R-:W-:-:S04]  /*0ba0*/  LEA R3, R3, 0x3b800000, 0x17 ;  /* 0x3b80000003037811 */ /* 0x000fc800078eb8ff */
[----:B------:R-:W-:-:S05]  /*0bb0*/  LOP3.LUT R0, R3, R0, R7, 0xfe, !PT ;  /* 0x0000000003007212 */ /* 0x000fca00078efe07 */
[----:B------:R-:W-:-:S04]  /*0bc0*/  FMUL.FTZ R0, R0, 1 ;  /* 0x3f80000000007820 */ /* 0x000fc80000410000 */
[----:B------:R4:W0:Y:S02]  /*0bd0*/  F2F.F64.F32 R50, R0 ;  /* 0x0000000000327310 */ /* 0x0008240000201800 */
[----:B0---4-:R-:W-:Y:S05]  /*0be0*/  BRA `(.L_x_4768) ;  /* 0x0000000400147947 */ /* 0x011fea0003800000 */
.L_x_4781:
        /* <DEDUP_REMOVED lines=21> */
.L_x_4786:
[----:B------:R-:W-:Y:S05]  /*0d40*/  BSYNC.RECONVERGENT B0 ;  /* 0x0000000000007941 */ /* 0x000fea0003800200 */
.L_x_4785:
[----:B------:R-:W-:Y:S01]  /*0d50*/  IMAD.SHL.U32 R0, R0, 0x200000, RZ ;  /* 0x0020000000007824 */ /* 0x000fe200078e00ff */
[----:B------:R-:W-:-:S04]  /*0d60*/  LEA R3, R3, 0x37800000, 0x17 ;  /* 0x3780000003037811 */ /* 0x000fc800078eb8ff */
[----:B------:R-:W-:-:S05]  /*0d70*/  LOP3.LUT R0, R3, R0, R7, 0xfe, !PT ;  /* 0x0000000003007212 */ /* 0x000fca00078efe07 */
[----:B------:R-:W-:-:S04]  /*0d80*/  FMUL.FTZ R0, R0, 1 ;  /* 0x3f80000000007820 */ /* 0x000fc80000410000 */
[----:B------:R4:W0:Y:S02]  /*0d90*/  F2F.F64.F32 R50, R0 ;  /* 0x0000000000327310 */ /* 0x0008240000201800 */
[----:B0---4-:R-:W-:Y:S05]  /*0da0*/  BRA `(.L_x_4768) ;  /* 0x0000000000a47947 */ /* 0x011fea0003800000 */
.L_x_4780:
[----:B------:R-:W-:-:S09]  /*0db0*/  UISETP.NE.AND UP0, UPT, UR4, 0x1c, UPT ;  /* 0x0000001c0400788c */ /* 0x000fd2000bf05270 */
[----:B------:R-:W-:Y:S05]  /*0dc0*/  BRA.U !UP0, `(.L_x_4787) ;  /* 0x0000000108947547 */ /* 0x000fea000b800000 */
[----:B------:R-:W-:-:S09]  /*0dd0*/  UISETP.NE.AND UP0, UPT, UR4, 0x1d, UPT ;  /* 0x0000001d0400788c */ /* 0x000fd2000bf05270 */
[----:B------:R-:W-:Y:S05]  /*0de0*/  BRA.U !UP0, `(.L_x_4788) ;  /* 0x0000000108807547 */ /* 0x000fea000b800000 */
[----:B------:R-:W-:-:S09]  /*0df0*/  UISETP.NE.AND UP0, UPT, UR4, 0x2c, UPT ;  /* 0x0000002c0400788c */ /* 0x000fd2000bf05270 */
[----:B------:R-:W-:Y:S05]  /*0e00*/  BRA.U !UP0, `(.L_x_4789) ;  /* 0x0000000108487547 */ /* 0x000fea000b800000 */
.L_x_4767:
        /* <DEDUP_REMOVED lines=16> */
.L_x_4790:
[----:B------:R-:W-:Y:S01]  /*0f10*/  CS2R R50, SRZ ;  /* 0x0000000000327805 */ /* 0x000fe2000001ff00 */
[----:B------:R-:W-:Y:S06]  /*0f20*/  BRA `(.L_x_4768) ;  /* 0x0000000000447947 */ /* 0x000fec0003800000 */
.L_x_4789:
[----:B------:R-:W2:Y:S01]  /*0f30*/  LDG.E.U8 R0, desc[UR36][R4.64] ;  /* 0x0000002404007981 */ /* 0x000ea2000c1e1100 */
[----:B------:R-:W-:Y:S02]  /*0f40*/  IMAD.MOV.U32 R50, RZ, RZ, 0x0 ;  /* 0x00000000ff327424 */ /* 0x000fe400078e00ff */
[----:B------:R-:W-:Y:S01]  /*0f50*/  IMAD.MOV.U32 R51, RZ, RZ, 0x38000000 ;  /* 0x38000000ff337424 */ /* 0x000fe200078e00ff */
[----:B--2---:R-:W-:-:S13]  /*0f60*/  ISETP.NE.AND P0, PT, R0, RZ, PT ;  /* 0x000000ff0000720c */ /* 0x004fda0003f05270 */
[----:B------:R-:W-:Y:S05]  /*0f70*/  @!P0 BRA `(.L_x_4768) ;  /* 0x0000000000308947 */ /* 0x000fea0003800000 */
[----:B------:R-:W-:-:S13]  /*0f80*/  ISETP.NE.AND P0, PT, R0, 0xff, PT ;  /* 0x000000ff0000780c */ /* 0x000fda0003f05270 */
[----:B------:R-:W-:Y:S02]  /*0f90*/  @P0 IMAD.SHL.U32 R0, R0, 0x800000, RZ ;  /* 0x0080000000000824 */ /* 0x000fe400078e00ff */
[----:B------:R-:W-:Y:S02]  /*0fa0*/  @!P0 IMAD.MOV.U32 R50, RZ, RZ, 0x20000000 ;  /* 0x20000000ff328424 */ /* 0x000fe400078e00ff */
[----:B------:R-:W-:Y:S02]  /*0fb0*/  @!P0 IMAD.MOV.U32 R51, RZ, RZ, 0x7ff80000 ;  /* 0x7ff80000ff338424 */ /* 0x000fe400078e00ff */
[----:B------:R-:W-:-:S04]  /*0fc0*/  @P0 FMUL.FTZ R0, R0, 1 ;  /* 0x3f80000000000820 */ /* 0x000fc80000410000 */
[----:B------:R4:W0:Y:S02]  /*0fd0*/  @P0 F2F.F64.F32 R50, R0 ;  /* 0x0000000000320310 */ /* 0x0008240000201800 */
[----:B0---4-:R-:W-:Y:S05]  /*0fe0*/  BRA `(.L_x_4768) ;  /* 0x0000000000147947 */ /* 0x011fea0003800000 */
.L_x_4788:
[----:B------:R-:W2:Y:S02]  /*0ff0*/  LDG.E.64 R50, desc[UR36][R4.64] ;  /* 0x0000002404327981 */ /* 0x000ea4000c1e1b00 */
[----:B--2---:R-:W4:Y:S02]  /*1000*/  I2F.F64.U64 R50, R50 ;  /* 0x0000003200327312 */ /* 0x004f240000301800 */
[----:B----4-:R-:W-:Y:S05]  /*1010*/  BRA `(.L_x_4768) ;  /* 0x0000000000087947 */ /* 0x010fea0003800000 */
.L_x_4787:
[----:B------:R-:W2:Y:S02]  /*1020*/  LDG.E R4, desc[UR36][R4.64] ;  /* 0x0000002404047981 */ /* 0x000ea4000c1e1900 */
[----:B--2---:R2:W3:Y:S02]  /*1030*/  I2F.F64.U32 R50, R4 ;  /* 0x0000000400327312 */ /* 0x0044e40000201800 */
.L_x_4768:
[----:B------:R-:W-:Y:S05]  /*1040*/  BSYNC.RECONVERGENT B7 ;  /* 0x0000000000077941 */ /* 0x000fea0003800200 */
.L_x_4762:
[----:B012---:R-:W0:Y:S01]  /*1050*/  LDC.64 R4, c[0x0][0x398] ;  /* 0x0000e600ff047b82 */ /* 0x007e220000000a00 */
        /* <DEDUP_REMOVED lines=19> */
.L_x_4795:
[----:B------:R-:W2:Y:S02]  /*1190*/  LDG.E.U8 R4, desc[UR36][R4.64] ;  /* 0x0000002404047981 */ /* 0x000ea4000c1e1100 */
[----:B--2---:R0:W1:Y:S02]  /*11a0*/  I2F.F64.U16 R48, R4 ;  /* 0x0000000400307312 */ /* 0x0040640000101800 */
[----:B01----:R-:W-:Y:S05]  /*11b0*/  BRA `(.L_x_4797) ;  /* 0x0000000c00647947 */ /* 0x003fea0003800000 */
.L_x_4794:
        /* <DEDUP_REMOVED lines=9> */
.L_x_4799:
[----:B------:R-:W2:Y:S02]  /*1250*/  LDG.E R4, desc[UR36][R4.64] ;  /* 0x0000002404047981 */ /* 0x000ea4000c1e1900 */
[----:B--2---:R0:W1:Y:S02]  /*1260*/  I2F.F64 R48, R4 ;  /* 0x0000000400307312 */ /* 0x0040640000201c00 */
[----:B01----:R-:W-:Y:S05]  /*1270*/  BRA `(.L_x_4797) ;  /* 0x0000000c00347947 */ /* 0x003fea0003800000 */
.L_x_4798:
[----:B------:R-:W2:Y:S02]  /*1280*/  LDG.E.U16 R4, desc[UR36][R4.64] ;  /* 0x0000002404047981 */ /* 0x000ea4000c1e1500 */
[----:B--2---:R0:W1:Y:S02]  /*1290*/  I2F.F64.S16 R48, R4 ;  /* 0x0000000400307312 */ /* 0x0040640000101c00 */
[----:B01----:R-:W-:Y:S05]  /*12a0*/  BRA `(.L_x_4797) ;  /* 0x0000000c00287947 */ /* 0x003fea0003800000 */
.L_x_4793:
        /* <DEDUP_REMOVED lines=10> */
.L_x_4801:
[----:B------:R-:W2:Y:S02]  /*1350*/  LDG.E.U16 R0, desc[UR36][R4.64] ;  /* 0x0000002404007981 */ /* 0x000ea4000c1e1500 */
[----:B--2---:R-:W-:-:S05]  /*1360*/  HADD2.F32 R0, -RZ, R0.H0_H0 ;  /* 0x20000000ff007230 */ /* 0x004fca0000004100 */
[----:B------:R-:W-:-:S04]  /*1370*/  FMUL.FTZ R0, R0, 1 ;  /* 0x3f80000000007820 */ /* 0x000fc80000410000 */
[----:B------:R4:W0:Y:S02]  /*1380*/  F2F.F64.F32 R48, R0 ;  /* 0x0000000000307310 */ /* 0x0008240000201800 */
[----:B0---4-:R-:W-:Y:S05]  /*1390*/  BRA `(.L_x_4797) ;  /* 0x0000000800ec7947 */ /* 0x011fea0003800000 */
.L_x_4800:
        /* <DEDUP_REMOVED lines=10> */
.L_x_4803:
[----:B------:R-:W2:Y:S02]  /*1440*/  LDG.E.U16 R4, desc[UR36][R4.64] ;  /* 0x0000002404047981 */ /* 0x000ea4000c1e1500 */
[----:B--2---:R-:W-:-:S05]  /*1450*/  HADD2.F32 R0, -RZ, R4.H0_H0 ;  /* 0x20000004ff007230 */ /* 0x004fca0000004100 */
[----:B------:R-:W-:-:S04]  /*1460*/  FMUL.FTZ R0, R0, 1 ;  /* 0x3f80000000007820 */ /* 0x000fc80000410000 */
[----:B------:R0:W1:Y:S02]  /*1470*/  F2F.F64.F32 R48, R0 ;  /* 0x0000000000307310 */ /* 0x0000640000201800 */
[----:B01----:R-:W-:Y:S05]  /*1480*/  BRA `(.L_x_4797) ;  /* 0x0000000800b07947 */ /* 0x003fea0003800000 */
.L_x_4802:
[----:B------:R4:W5:Y:S01]  /*1490*/  LDG.E.64 R48, desc[UR36][R4.64] ;  /* 0x0000002404307981 */ /* 0x000962000c1e1b00 */
[----:B------:R-:W-:Y:S05]  /*14a0*/  BRA `(.L_x_4797) ;  /* 0x0000000800a87947 */ /* 0x000fea0003800000 */
.L_x_4792:
        /* <DEDUP_REMOVED lines=13> */
.L_x_4806:
[----:B------:R0:W5:Y:S01]  /*1580*/  LDG.E.64 R48, desc[UR36][R4.64] ;  /* 0x0000002404307981 */ /* 0x000162000c1e1b00 */
[----:B------:R-:W-:Y:S05]  /*1590*/  BRA `(.L_x_4797) ;  /* 0x00000008006c7947 */ /* 0x000fea0003800000 */
.L_x_4805:
        /* <DEDUP_REMOVED lines=27> */
.L_x_4808:
        /* <DEDUP_REMOVED lines=13> */
[----:B------:R0:W1:Y:S02]  /*1820*/  F2F.F64.F32 R48, R0 ;  /* 0x0000000000307310 */ /* 0x0000640000201800 */
[----:B01----:R-:W-:Y:S05]  /*1830*/  BRA `(.L_x_4797) ;  /* 0x0000000400c47947 */ /* 0x003fea0003800000 */
.L_x_4807:
[----:B------:R-:W2:Y:S02]  /*1840*/  LDG.E.U16 R0, desc[UR36][R4.64] ;  /* 0x0000002404007981 */ /* 0x000ea4000c1e1500 */
[----:B--2---:R-:W-:-:S04]  /*1850*/  IMAD.U32 R0, R0, 0x10000, RZ ;  /* 0x0001000000007824 */ /* 0x004fc800078e00ff */
[----:B------:R-:W-:-:S04]  /*1860*/  FMUL.FTZ R0, R0, 1 ;  /* 0x3f80000000007820 */ /* 0x000fc80000410000 */
[----:B------:R0:W1:Y:S02]  /*1870*/  F2F.F64.F32 R48, R0 ;  /* 0x0000000000307310 */ /* 0x0000640000201800 */
[----:B01----:R-:W-:Y:S05]  /*1880*/  BRA `(.L_x_4797) ;  /* 0x0000000400b07947 */ /* 0x003fea0003800000 */
.L_x_4804:
        /* <DEDUP_REMOVED lines=11> */
.L_x_4811:
        /* <DEDUP_REMOVED lines=21> */
.L_x_4813:
[----:B------:R-:W-:Y:S05]  /*1a90*/  BSYNC.RECONVERGENT B0 ;  /* 0x0000000000007941 */ /* 0x000fea0003800200 */
.L_x_4812:
[----:B------:R-:W-:Y:S01]  /*1aa0*/  IMAD.SHL.U32 R0, R0, 0x100000, RZ ;  /* 0x0010000000007824 */ /* 0x000fe200078e00ff */
[----:B------:R-:W-:-:S04]  /*1ab0*/  LEA R3, R3, 0x3b800000, 0x17 ;  /* 0x3b80000003037811 */ /* 0x000fc800078eb8ff */
[----:B------:R-:W-:-:S05]  /*1ac0*/  LOP3.LUT R0, R3, R0, R7, 0xfe, !PT ;  /* 0x0000000003007212 */ /* 0x000fca00078efe07 */
[----:B------:R-:W-:-:S04]  /*1ad0*/  FMUL.FTZ R0, R0, 1 ;  /* 0x3f80000000007820 */ /* 0x000fc80000410000 */
[----:B------:R4:W0:Y:S02]  /*1ae0*/  F2F.F64.F32 R48, R0 ;  /* 0x0000000000307310 */ /* 0x0008240000201800 */
[----:B0---4-:R-:W-:Y:S05]  /*1af0*/  BRA `(.L_x_4797) ;  /* 0x0000000400147947 */ /* 0x011fea0003800000 */
.L_x_4810:
        /* <DEDUP_REMOVED lines=21> */
.L_x_4815:
[----:B------:R-:W-:Y:S05]  /*1c50*/  BSYNC.RECONVERGENT B0 ;  /* 0x0000000000007941 */ /* 0x000fea0003800200 */
.L_x_4814:
[----:B------:R-:W-:Y:S01]  /*1c60*/  IMAD.SHL.U32 R0, R0, 0x200000, RZ ;  /* 0x0020000000007824 */ /* 0x000fe200078e00ff */
[----:B------:R-:W-:-:S04]  /*1c70*/  LEA R3, R3, 0x37800000, 0x17 ;  /* 0x3780000003037811 */ /* 0x000fc800078eb8ff */
[----:B------:R-:W-:-:S05]  /*1c80*/  LOP3.LUT R0, R3, R0, R7, 0xfe, !PT ;  /* 0x0000000003007212 */ /* 0x000fca00078efe07 */
[----:B------:R-:W-:-:S04]  /*1c90*/  FMUL.FTZ R0, R0, 1 ;  /* 0x3f80000000007820 */ /* 0x000fc80000410000 */
[----:B------:R4:W0:Y:S02]  /*1ca0*/  F2F.F64.F32 R48, R0 ;  /* 0x0000000000307310 */ /* 0x0008240000201800 */
[----:B0---4-:R-:W-:Y:S05]  /*1cb0*/  BRA `(.L_x_4797) ;  /* 0x0000000000a47947 */ /* 0x011fea0003800000 */
.L_x_4809:
[----:B------:R-:W-:-:S09]  /*1cc0*/  UISETP.NE.AND UP0, UPT, UR4, 0x1c, UPT ;  /* 0x0000001c0400788c */ /* 0x000fd2000bf05270 */
[----:B------:R-:W-:Y:S05]  /*1cd0*/  BRA.U !UP0, `(.L_x_4816) ;  /* 0x0000000108947547 */ /* 0x000fea000b800000 */
[----:B------:R-:W-:-:S09]  /*1ce0*/  UISETP.NE.AND UP0, UPT, UR4, 0x1d, UPT ;  /* 0x0000001d0400788c */ /* 0x000fd2000bf05270 */
[----:B------:R-:W-:Y:S05]  /*1cf0*/  BRA.U !UP0, `(.L_x_4817) ;  /* 0x0000000108807547 */ /* 0x000fea000b800000 */
[----:B------:R-:W-:-:S09]  /*1d00*/  UISETP.NE.AND UP0, UPT, UR4, 0x2c, UPT ;  /* 0x0000002c0400788c */ /* 0x000fd2000bf05270 */
[----:B------:R-:W-:Y:S05]  /*1d10*/  BRA.U !UP0, `(.L_x_4818) ;  /* 0x0000000108487547 */ /* 0x000fea000b800000 */
.L_x_4796:
[----:B------:R-:W-:Y:S01]  /*1d20*/  MOV R0, 0x0 ;  /* 0x0000000000007802 */ /* 0x000fe20000000f00 */
[----:B------:R-:W0:Y:S01]  /*1d30*/  LDCU.64 UR4, c[0x4][0x128] ;  /* 0x01002500ff0477ac */ /* 0x000e220008000a00 */
[----:B------:R-:W-:Y:S02]  /*1d40*/  IMAD.MOV.U32 R8, RZ, RZ, 0x4e ;  /* 0x0000004eff087424 */ /* 0x000fe400078e00ff */
[----:B------:R1:W2:Y:S01]  /*1d50*/  LDC.64 R14, c[0x4][R0] ;  /* 0x01000000000e7b82 */ /* 0x0002a20000000a00 */
[----:B------:R-:W4:Y:S01]  /*1d60*/  LDCU.64 UR6, c[0x4][0x130] ;  /* 0x01002600ff0677ac */ /* 0x000f220008000a00 */
[----:B------:R-:W-:Y:S02]  /*1d70*/  IMAD.MOV.U32 R12, RZ, RZ, 0x1 ;  /* 0x00000001ff0c7424 */ /* 0x000fe400078e00ff */
[----:B------:R-:W-:Y:S01]  /*1d80*/  IMAD.MOV.U32 R13, RZ, RZ, RZ ;  /* 0x000000ffff0d7224 */ /* 0x000fe200078e00ff */
[----:B------:R-:W3:Y:S01]  /*1d90*/  LDCU.64 UR8, c[0x4][0x8] ;  /* 0x01000100ff0877ac */ /* 0x000ee20008000a00 */
[----:B0-----:R-:W-:-:S02]  /*1da0*/  IMAD.U32 R4, RZ, RZ, UR4 ;  /* 0x00000004ff047e24 */ /* 0x001fc4000f8e00ff */
[----:B------:R-:W-:Y:S02]  /*1db0*/  IMAD.U32 R5, RZ, RZ, UR5 ;  /* 0x00000005ff057e24 */ /* 0x000fe4000f8e00ff */
[----:B----4-:R-:W-:Y:S02]  /*1dc0*/  IMAD.U32 R6, RZ, RZ, UR6 ;  /* 0x00000006ff067e24 */ /* 0x010fe4000f8e00ff */
[----:B------:R-:W-:Y:S02]  /*1dd0*/  IMAD.U32 R7, RZ, RZ, UR7 ;  /* 0x00000007ff077e24 */ /* 0x000fe4000f8e00ff */
[----:B---3--:R-:W-:Y:S02]  /*1de0*/  IMAD.U32 R10, RZ, RZ, UR8 ;  /* 0x00000008ff0a7e24 */ /* 0x008fe4000f8e00ff */
[----:B-1----:R-:W-:-:S07]  /*1df0*/  IMAD.U32 R11, RZ, RZ, UR9 ;  /* 0x00000009ff0b7e24 */ /* 0x002fce000f8e00ff */
[----:B------:R-:W-:-:S07]  /*1e00*/  LEPC R20, `(.L_x_4819) ;  /* 0x000000001014794e */ /* 0x000fce0000000000 */
[----:B--2--5:R-:W-:Y:S05]  /*1e10*/  CALL.ABS.NOINC R14 ;  /* 0x000000000e007343 */ /* 0x024fea0003c00000 */
.L_x_4819:
[----:B------:R-:W-:Y:S01]  /*1e20*/  CS2R R48, SRZ ;  /* 0x0000000000307805 */ /* 0x000fe2000001ff00 */
[----:B------:R-:W-:Y:S06]  /*1e30*/  BRA `(.L_x_4797) ;  /* 0x0000000000447947 */ /* 0x000fec0003800000 */
.L_x_4818:
        /* <DEDUP_REMOVED lines=10> */
[----:B------:R1:W2:Y:S02]  /*1ee0*/  @P0 F2F.F64.F32 R48, R0 ;  /* 0x0000000000300310 */ /* 0x0002a40000201800 */
[----:B-12---:R-:W-:Y:S05]  /*1ef0*/  BRA `(.L_x_4797) ;  /* 0x0000000000147947 */ /* 0x006fea0003800000 */
.L_x_4817:
[----:B------:R-:W2:Y:S02]  /*1f00*/  LDG.E.64 R48, desc[UR36][R4.64] ;  /* 0x0000002404307981 */ /* 0x000ea4000c1e1b00 */
[----:B--2---:R-:W1:Y:S02]  /*1f10*/  I2F.F64.U64 R48, R48 ;  /* 0x0000003000307312 */ /* 0x004e640000301800 */
[----:B-1----:R-:W-:Y:S05]  /*1f20*/  BRA `(.L_x_4797) ;  /* 0x0000000000087947 */ /* 0x002fea0003800000 */
.L_x_4816:
[----:B------:R-:W2:Y:S02]  /*1f30*/  LDG.E R4, desc[UR36][R4.64] ;  /* 0x0000002404047981 */ /* 0x000ea4000c1e1900 */
[----:B--2---:R1:W2:Y:S02]  /*1f40*/  I2F.F64.U32 R48, R4 ;  /* 0x0000000400307312 */ /* 0x0042a40000201800 */
.L_x_4797:
[----:B------:R-:W-:Y:S05]  /*1f50*/  BSYNC.RECONVERGENT B7 ;  /* 0x0000000000077941 */ /* 0x000fea0003800200 */
.L_x_4791:
[----:B01--4-:R-:W0:Y:S01]  /*1f60*/  LDC.64 R4, c[0x0][0x3a0] ;  /* 0x0000e800ff047b82 */ /* 0x013e220000000a00 */
        /* <DEDUP_REMOVED lines=17> */
[----:B----4-:R0:W1:Y:S02]  /*2080*/  I2F.F64.S16 R46, R4 ;  /* 0x00000004002e7312 */ /* 0x0100640000101c00 */
[----:B01----:R-:W-:Y:S05]  /*2090*/  BRA `(.L_x_4826) ;  /* 0x0000000c00707947 */ /* 0x003fea0003800000 */
.L_x_4824:
[----:B------:R-:W4:Y:S02]  /*20a0*/  LDG.E.U8 R4, desc[UR36][R4.64] ;  /* 0x0000002404047981 */ /* 0x000f24000c1e1100 */
[----:B----4-:R0:W1:Y:S02]  /*20b0*/  I2F.F64.U16 R46, R4 ;  /* 0x00000004002e7312 */ /* 0x0100640000101800 */
[----:B01----:R-:W-:Y:S05]  /*20c0*/  BRA `(.L_x_4826) ;  /* 0x0000000c00647947 */ /* 0x003fea0003800000 */
.L_x_4823:
        /* <DEDUP_REMOVED lines=9> */
.L_x_4828:
[----:B------:R-:W4:Y:S02]  /*2160*/  LDG.E R4, desc[UR36][R4.64] ;  /* 0x0000002404047981 */ /* 0x000f24000c1e1900 */
[----:B----4-:R0:W1:Y:S02]  /*2170*/  I2F.F64 R46, R4 ;  /* 0x00000004002e7312 */ /* 0x0100640000201c00 */
[----:B01----:R-:W-:Y:S05]  /*2180*/  BRA `(.L_x_4826) ;  /* 0x0000000c00347947 */ /* 0x003fea0003800000 */
.L_x_4827:
[----:B------:R-:W4:Y:S02]  /*2190*/  LDG.E.U16 R4, desc[UR36][R4.64] ;  /* 0x0000002404047981 */ /* 0x000f24000c1e1500 */
[----:B----4-:R0:W1:Y:S02]  /*21a0*/  I2F.F64.S16 R46, R4 ;  /* 0x00000004002e7312 */ /* 0x0100640000101c00 */
[----:B01----:R-:W-:Y:S05]  /*21b0*/  BRA `(.L_x_4826) ;  /* 0x0000000c00287947 */ /* 0x003fea0003800000 */
.L_x_4822:
        /* <DEDUP_REMOVED lines=10> */
.L_x_4830:
[----:B------:R-:W4:Y:S02]  /*2260*/  LDG.E.U16 R0, desc[UR36][R4.64] ;  /* 0x0000002404007981 */ /* 0x000f24000c1e1500 */
[----:B----4-:R-:W-:-:S05]  /*2270*/  HADD2.F32 R0, -RZ, R0.H0_H0 ;  /* 0x20000000ff007230 */ /* 0x010fca0000004100 */
[----:B------:R-:W-:-:S04]  /*2280*/  FMUL.FTZ R0, R0, 1 ;  /* 0x3f80000000007820 */ /* 0x000fc80000410000 */
[----:B------:R0:W1:Y:S02]  /*2290*/  F2F.F64.F32 R46, R0 ;  /* 0x00000000002e7310 */ /* 0x0000640000201800 */
[----:B01----:R-:W-:Y:S05]  /*22a0*/  BRA `(.L_x_4826) ;  /* 0x0000000800ec7947 */ /* 0x003fea0003800000 */
.L_x_4829:
        /* <DEDUP_REMOVED lines=10> */
.L_x_4832:
[----:B------:R-:W4:Y:S02]  /*2350*/  LDG.E.U16 R4, desc[UR36][R4.64] ;  /* 0x0000002404047981 */ /* 0x000f24000c1e1500 */
[----:B----4-:R-:W-:-:S05]  /*2360*/  HADD2.F32 R0, -RZ, R4.H0_H0 ;  /* 0x20000004ff007230 */ /* 0x010fca0000004100 */
[----:B------:R-:W-:-:S04]  /*2370*/  FMUL.FTZ R0, R0, 1 ;  /* 0x3f80000000007820 */ /* 0x000fc80000410000 */
[----:B------:R0:W1:Y:S02]  /*2380*/  F2F.F64.F32 R46, R0 ;  /* 0x00000000002e7310 */ /* 0x0000640000201800 */
[----:B01----:R-:W-:Y:S05]  /*2390*/  BRA `(.L_x_4826) ;  /* 0x0000000800b07947 */ /* 0x003fea0003800000 */
.L_x_4831:
[----:B------:R0:W5:Y:S01]  /*23a0*/  LDG.E.64 R46, desc[UR36][R4.64] ;  /* 0x00000024042e7981 */ /* 0x000162000c1e1b00 */
[----:B------:R-:W-:Y:S05]  /*23b0*/  BRA `(.L_x_4826) ;  /* 0x0000000800a87947 */ /* 0x000fea0003800000 */
.L_x_4821:
        /* <DEDUP_REMOVED lines=13> */
.L_x_4835:
[----:B------:R4:W5:Y:S01]  /*2490*/  LDG.E.64 R46, desc[UR36][R4.64] ;  /* 0x00000024042e7981 */ /* 0x000962000c1e1b00 */
[----:B------:R-:W-:Y:S05]  /*24a0*/  BRA `(.L_x_4826) ;  /* 0x00000008006c7947 */ /* 0x000fea0003800000 */
.L_x_4834:
        /* <DEDUP_REMOVED lines=26> */
[----:B0---4-:R-:W-:Y:S05]  /*2650*/  BRA `(.L_x_4826) ;  /* 0x0000000800007947 */ /* 0x011fea0003800000 */
.L_x_4837:
[----:B------:R-:W4:Y:S02]  /*2660*/  LDG.E.U8 R4, desc[UR36][R4.64] ;  /* 0x0000002404047981 */ /* 0x000f24000c1e1100 */
[C---:B----4-:R-:W-:Y:S02]  /*2670*/  IMAD.SHL.U32 R3, R4.reuse, 0x2000000, RZ ;  /* 0x0200000004037824 */ /* 0x050fe400078e00ff */
        /* <DEDUP_REMOVED lines=11> */
[----:B------:R4:W0:Y:S02]  /*2730*/  F2F.F64.F32 R46, R0 ;  /* 0x00000000002e7310 */ /* 0x0008240000201800 */
[----:B0---4-:R-:W-:Y:S05]  /*2740*/  BRA `(.L_x_4826) ;  /* 0x0000000400c47947 */ /* 0x011fea0003800000 */
.L_x_4836:
[----:B------:R-:W4:Y:S02]  /*2750*/  LDG.E.U16 R0, desc[UR36][R4.64] ;  /* 0x0000002404007981 */ /* 0x000f24000c1e1500 */
[----:B----4-:R-:W-:-:S04]  /*2760*/  IMAD.U32 R0, R0, 0x10000, RZ ;  /* 0x0001000000007824 */ /* 0x010fc800078e00ff */
[----:B------:R-:W-:-:S04]  /*2770*/  FMUL.FTZ R0, R0, 1 ;  /* 0x3f80000000007820 */ /* 0x000fc80000410000 */
[----:B------:R4:W0:Y:S02]  /*2780*/  F2F.F64.F32 R46, R0 ;  /* 0x00000000002e7310 */ /* 0x0008240000201800 */
[----:B0---4-:R-:W-:Y:S05]  /*2790*/  BRA `(.L_x_4826) ;  /* 0x0000000400b07947 */ /* 0x011fea0003800000 */
.L_x_4833:
        /* <DEDUP_REMOVED lines=9> */
[----:B----4-:R4:W0:Y:S02]  /*2830*/  I2F.F64.U16 R46, R4 ;  /* 0x00000004002e7312 */ /* 0x0108240000101800 */
[----:B0---4-:R-:W-:Y:S05]  /*2840*/  BRA `(.L_x_4826) ;  /* 0x0000000400847947 */ /* 0x011fea0003800000 */
.L_x_4840:
[----:B------:R-:W4:Y:S01]  /*2850*/  LDG.E.U8 R4, desc[UR36][R4.64] ;  /* 0x0000002404047981 */ /* 0x000f22000c1e1100 */
[----:B------:R-:W-:Y:S02]  /*2860*/  CS2R R46, SRZ ;  /* 0x00000000002e7805 */ /* 0x000fe4000001ff00 */
[----:B----4-:R-:W-:-:S13]  /*2870*/  ISETP.NE.AND P0, PT, R4, RZ, PT ;  /* 0x000000ff0400720c */ /* 0x010fda0003f05270 */
        /* <DEDUP_REMOVED lines=18> */
.L_x_4842:
[----:B------:R-:W-:Y:S05]  /*29a0*/  BSYNC.RECONVERGENT B0 ;  /* 0x0000000000007941 */ /* 0x000fea0003800200 */
.L_x_4841:
[----:B------:R-:W-:Y:S01]  /*29b0*/  IMAD.SHL.U32 R0, R0, 0x100000, RZ ;  /* 0x0010000000007824 */ /* 0x000fe200078e00ff */
[----:B------:R-:W-:-:S04]  /*29c0*/  LEA R3, R3, 0x3b800000, 0x17 ;  /* 0x3b80000003037811 */ /* 0x000fc800078eb8ff */
[----:B------:R-:W-:-:S05]  /*29d0*/  LOP3.LUT R0, R3, R0, R7, 0xfe, !PT ;  /* 0x0000000003007212 */ /* 0x000fca00078efe07 */
[----:B------:R-:W-:-:S04]  /*29e0*/  FMUL.FTZ R0, R0, 1 ;  /* 0x3f80000000007820 */ /* 0x000fc80000410000 */
[----:B------:R4:W0:Y:S02]  /*29f0*/  F2F.F64.F32 R46, R0 ;  /* 0x00000000002e7310 */ /* 0x0008240000201800 */
[----:B0---4-:R-:W-:Y:S05]  /*2a00*/  BRA `(.L_x_4826) ;  /* 0x0000000400147947 */ /* 0x011fea0003800000 */
.L_x_4839:
        /* <DEDUP_REMOVED lines=21> */
.L_x_4844:
[----:B------:R-:W-:Y:S05]  /*2b60*/  BSYNC.RECONVERGENT B0 ;  /* 0x0000000000007941 */ /* 0x000fea0003800200 */
.L_x_4843:
[----:B------:R-:W-:Y:S01]  /*2b70*/  IMAD.SHL.U32 R0, R0, 0x200000, RZ ;  /* 0x0020000000007824 */ /* 0x000fe200078e00ff */
[----:B------:R-:W-:-:S04]  /*2b80*/  LEA R3, R3, 0x37800000, 0x17 ;  /* 0x3780000003037811 */ /* 0x000fc800078eb8ff */
[----:B------:R-:W-:-:S05]  /*2b90*/  LOP3.LUT R0, R3, R0, R7, 0xfe, !PT ;  /* 0x0000000003007212 */ /* 0x000fca00078efe07 */
[----:B------:R-:W-:-:S04]  /*2ba0*/  FMUL.FTZ R0, R0, 1 ;  /* 0x3f80000000007820 */ /* 0x000fc80000410000 */
[----:B------:R4:W0:Y:S02]  /*2bb0*/  F2F.F64.F32 R46, R0 ;  /* 0x00000000002e7310 */ /* 0x0008240000201800 */
[----:B0---4-:R-:W-:Y:S05]  /*2bc0*/  BRA `(.L_x_4826) ;  /* 0x0000000000a47947 */ /* 0x011fea0003800000 */
.L_x_4838:
[----:B------:R-:W-:-:S09]  /*2bd0*/  UISETP.NE.AND UP0, UPT, UR4, 0x1c, UPT ;  /* 0x0000001c0400788c */ /* 0x000fd2000bf05270 */
[----:B------:R-:W-:Y:S05]  /*2be0*/  BRA.U !UP0, `(.L_x_4845) ;  /* 0x0000000108947547 */ /* 0x000fea000b800000 */
[----:B------:R-:W-:-:S09]  /*2bf0*/  UISETP.NE.AND UP0, UPT, UR4, 0x1d, UPT ;  /* 0x0000001d0400788c */ /* 0x000fd2000bf05270 */
[----:B------:R-:W-:Y:S05]  /*2c00*/  BRA.U !UP0, `(.L_x_4846) ;  /* 0x0000000108807547 */ /* 0x000fea000b800000 */
[----:B------:R-:W-:-:S09]  /*2c10*/  UISETP.NE.AND UP0, UPT, UR4, 0x2c, UPT ;  /* 0x0000002c0400788c */ /* 0x000fd2000bf05270 */
[----:B------:R-:W-:Y:S05]  /*2c20*/  BRA.U !UP0, `(.L_x_4847) ;  /* 0x0000000108487547 */ /* 0x000fea000b800000 */
.L_x_4825:
[----:B------:R-:W-:Y:S01]  /*2c30*/  MOV R0, 0x0 ;  /* 0x0000000000007802 */ /* 0x000fe20000000f00 */
[----:B------:R-:W0:Y:S01]  /*2c40*/  LDCU.64 UR4, c[0x4][0x128] ;  /* 0x01002500ff0477ac */ /* 0x000e220008000a00 */
[----:B------:R-:W-:Y:S02]  /*2c50*/  IMAD.MOV.U32 R8, RZ, RZ, 0x4e ;  /* 0x0000004eff087424 */ /* 0x000fe400078e00ff */
[----:B------:R1:W4:Y:S01]  /*2c60*/  LDC.64 R14, c[0x4][R0] ;  /* 0x01000000000e7b82 */ /* 0x0003220000000a00 */
[----:B------:R-:W2:Y:S01]  /*2c70*/  LDCU.64 UR6, c[0x4][0x130] ;  /* 0x01002600ff0677ac */ /* 0x000ea20008000a00 */
[----:B------:R-:W-:Y:S02]  /*2c80*/  IMAD.MOV.U32 R12, RZ, RZ, 0x1 ;  /* 0x00000001ff0c7424 */ /* 0x000fe400078e00ff */
[----:B------:R-:W-:Y:S01]  /*2c90*/  IMAD.MOV.U32 R13, RZ, RZ, RZ ;  /* 0x000000ffff0d7224 */ /* 0x000fe200078e00ff */
[----:B------:R-:W3:Y:S01]  /*2ca0*/  LDCU.64 UR8, c[0x4][0x8] ;  /* 0x01000100ff0877ac */ /* 0x000ee20008000a00 */
[----:B0-----:R-:W-:-:S02]  /*2cb0*/  IMAD.U32 R4, RZ, RZ, UR4 ;  /* 0x00000004ff047e24 */ /* 0x001fc4000f8e00ff */
[----:B------:R-:W-:Y:S02]  /*2cc0*/  IMAD.U32 R5, RZ, RZ, UR5 ;  /* 0x00000005ff057e24 */ /* 0x000fe4000f8e00ff */
[----:B--2---:R-:W-:Y:S02]  /*2cd0*/  IMAD.U32 R6, RZ, RZ, UR6 ;  /* 0x00000006ff067e24 */ /* 0x004fe4000f8e00ff */
[----:B------:R-:W-:Y:S02]  /*2ce0*/  IMAD.U32 R7, RZ, RZ, UR7 ;  /* 0x00000007ff077e24 */ /* 0x000fe4000f8e00ff */
[----:B---3--:R-:W-:Y:S02]  /*2cf0*/  IMAD.U32 R10, RZ, RZ, UR8 ;  /* 0x00000008ff0a7e24 */ /* 0x008fe4000f8e00ff */
[----:B-1----:R-:W-:-:S07]  /*2d00*/  IMAD.U32 R11, RZ, RZ, UR9 ;  /* 0x00000009ff0b7e24 */ /* 0x002fce000f8e00ff */
[----:B------:R-:W-:-:S07]  /*2d10*/  LEPC R20, `(.L_x_4848) ;  /* 0x000000001014794e */ /* 0x000fce0000000000 */
[----:B----45:R-:W-:Y:S05]  /*2d20*/  CALL.ABS.NOINC R14 ;  /* 0x000000000e007343 */ /* 0x030fea0003c00000 */
.L_x_4848:
[----:B------:R-:W-:Y:S01]  /*2d30*/  CS2R R46, SRZ ;  /* 0x00000000002e7805 */ /* 0x000fe2000001ff00 */
[----:B------:R-:W-:Y:S06]  /*2d40*/  BRA `(.L_x_4826) ;  /* 0x0000000000447947 */ /* 0x000fec0003800000 */
.L_x_4847:
[----:B------:R-:W4:Y:S01]  /*2d50*/  LDG.E.U8 R0, desc[UR36][R4.64] ;  /* 0x0000002404007981 */ /* 0x000f22000c1e1100 */
[----:B------:R-:W-:Y:S02]  /*2d60*/  IMAD.MOV.U32 R46, RZ, RZ, 0x0 ;  /* 0x00000000ff2e7424 */ /* 0x000fe400078e00ff */
[----:B------:R-:W-:Y:S01]  /*2d70*/  IMAD.MOV.U32 R47, RZ, RZ, 0x38000000 ;  /* 0x38000000ff2f7424 */ /* 0x000fe200078e00ff */
[----:B----4-:R-:W-:-:S13]  /*2d80*/  ISETP.NE.AND P0, PT, R0, RZ, PT ;  /* 0x000000ff0000720c */ /* 0x010fda0003f05270 */
        /* <DEDUP_REMOVED lines=8> */
.L_x_4846:
[----:B------:R-:W4:Y:S02]  /*2e10*/  LDG.E.64 R46, desc[UR36][R4.64] ;  /* 0x00000024042e7981 */ /* 0x000f24000c1e1b00 */
[----:B----4-:R-:W4:Y:S02]  /*2e20*/  I2F.F64.U64 R46, R46 ;  /* 0x0000002e002e7312 */ /* 0x010f240000301800 */
[----:B----4-:R-:W-:Y:S05]  /*2e30*/  BRA `(.L_x_4826) ;  /* 0x0000000000087947 */ /* 0x010fea0003800000 */
.L_x_4845:
[----:B------:R-:W4:Y:S02]  /*2e40*/  LDG.E R4, desc[UR36][R4.64] ;  /* 0x0000002404047981 */ /* 0x000f24000c1e1900 */
[----:B----4-:R0:W1:Y:S02]  /*2e50*/  I2F.F64.U32 R46, R4 ;  /* 0x00000004002e7312 */ /* 0x0100640000201800 */
.L_x_4826:
[----:B------:R-:W-:Y:S05]  /*2e60*/  BSYNC.RECONVERGENT B7 ;  /* 0x0000000000077941 */ /* 0x000fea0003800200 */
.L_x_4820:
        /* <DEDUP_REMOVED lines=20> */
.L_x_4853:
[----:B------:R-:W4:Y:S02]  /*2fb0*/  LDG.E.U8 R4, desc[UR36][R4.64] ;  /* 0x0000002404047981 */ /* 0x000f24000c1e1100 */
[----:B----4-:R0:W4:Y:S02]  /*2fc0*/  I2F.F64.U16 R40, R4 ;  /* 0x0000000400287312 */ /* 0x0101240000101800 */
[----:B0---4-:R-:W-:Y:S05]  /*2fd0*/  BRA `(.L_x_4855) ;  /* 0x0000000c00647947 */ /* 0x011fea0003800000 */
.L_x_4852:
        /* <DEDUP_REMOVED lines=9> */
.L_x_4857:
[----:B------:R-:W4:Y:S02]  /*3070*/  LDG.E R4, desc[UR36][R4.64] ;  /* 0x0000002404047981 */ /* 0x000f24000c1e1900 */
[----:B----4-:R0:W4:Y:S02]  /*3080*/  I2F.F64 R40, R4 ;  /* 0x0000000400287312 */ /* 0x0101240000201c00 */
[----:B0---4-:R-:W-:Y:S05]  /*3090*/  BRA `(.L_x_4855) ;  /* 0x0000000c00347947 */ /* 0x011fea0003800000 */
.L_x_4856:
[----:B------:R-:W4:Y:S02]  /*30a0*/  LDG.E.U16 R4, desc[UR36][R4.64] ;  /* 0x0000002404047981 */ /* 0x000f24000c1e1500 */
[----:B----4-:R0:W4:Y:S02]  /*30b0*/  I2F.F64.S16 R40, R4 ;  /* 0x0000000400287312 */ /* 0x0101240000101c00 */
[----:B0---4-:R-:W-:Y:S05]  /*30c0*/  BRA `(.L_x_4855) ;  /* 0x0000000c00287947 */ /* 0x011fea0003800000 */
.L_x_4851:
        /* <DEDUP_REMOVED lines=10> */
.L_x_4859:
[----:B------:R-:W4:Y:S02]  /*3170*/  LDG.E.U16 R0, desc[UR36][R4.64] ;  /* 0x0000002404007981 */ /* 0x000f24000c1e1500 */
[----:B----4-:R-:W-:-:S05]  /*3180*/  HADD2.F32 R0, -RZ, R0.H0_H0 ;  /* 0x20000000ff007230 */ /* 0x010fca0000004100 */
[----:B------:R-:W-:-:S04]  /*3190*/  FMUL.FTZ R0, R0, 1 ;  /* 0x3f80000000007820 */ /* 0x000fc80000410000 */
[----:B------:R0:W4:Y:S02]  /*31a0*/  F2F.F64.F32 R40, R0 ;  /* 0x0000000000287310 */ /* 0x0001240000201800 */
[----:B0---4-:R-:W-:Y:S05]  /*31b0*/  BRA `(.L_x_4855) ;  /* 0x0000000800ec7947 */ /* 0x011fea0003800000 */
.L_x_4858:
        /* <DEDUP_REMOVED lines=10> */
.L_x_4861:
[----:B------:R-:W4:Y:S02]  /*3260*/  LDG.E.U16 R4, desc[UR36][R4.64] ;  /* 0x0000002404047981 */ /* 0x000f24000c1e1500 */
[----:B----4-:R-:W-:-:S05]  /*3270*/  HADD2.F32 R0, -RZ, R4.H0_H0 ;  /* 0x20000004ff007230 */ /* 0x010fca0000004100 */
[----:B------:R-:W-:-:S04]  /*3280*/  FMUL.FTZ R0, R0, 1 ;  /* 0x3f80000000007820 */ /* 0x000fc80000410000 */
[----:B------:R0:W4:Y:S02]  /*3290*/  F2F.F64.F32 R40, R0 ;  /* 0x0000000000287310 */ /* 0x0001240000201800 */
[----:B0---4-:R-:W-:Y:S05]  /*32a0*/  BRA `(.L_x_4855) ;  /* 0x0000000800b07947 */ /* 0x011fea0003800000 */
.L_x_4860:
[----:B------:R0:W5:Y:S01]  /*32b0*/  LDG.E.64 R40, desc[UR36][R4.64] ;  /* 0x0000002404287981 */ /* 0x000162000c1e1b00 */
[----:B------:R-:W-:Y:S05]  /*32c0*/  BRA `(.L_x_4855) ;  /* 0x0000000800a87947 */ /* 0x000fea0003800000 */
.L_x_4850:
        /* <DEDUP_REMOVED lines=13> */
.L_x_4864:
[----:B------:R0:W5:Y:S01]  /*33a0*/  LDG.E.64 R40, desc[UR36][R4.64] ;  /* 0x0000002404287981 */ /* 0x000162000c1e1b00 */
[----:B------:R-:W-:Y:S05]  /*33b0*/  BRA `(.L_x_4855) ;  /* 0x00000008006c7947 */ /* 0x000fea0003800000 */
.L_x_4863:
        /* <DEDUP_REMOVED lines=26> */
[----:B0---4-:R-:W-:Y:S05]  /*3560*/  BRA `(.L_x_4855) ;  /* 0x0000000800007947 */ /* 0x011fea0003800000 */
.L_x_4866:
        /* <DEDUP_REMOVED lines=14> */
[----:B0---4-:R-:W-:Y:S05]  /*3650*/  BRA `(.L_x_4855) ;  /* 0x0000000400c47947 */ /* 0x011fea0003800000 */
.L_x_4865:
[----:B------:R-:W4:Y:S02]  /*3660*/  LDG.E.U16 R0, desc[UR36][R4.64] ;  /* 0x0000002404007981 */ /* 0x000f24000c1e1500 */
[----:B----4-:R-:W-:-:S04]  /*3670*/  IMAD.U32 R0, R0, 0x10000, RZ ;  /* 0x0001000000007824 */ /* 0x010fc800078e00ff */
[----:B------:R-:W-:-:S04]  /*3680*/  FMUL.FTZ R0, R0, 1 ;  /* 0x3f80000000007820 */ /* 0x000fc80000410000 */
[----:B------:R0:W4:Y:S02]  /*3690*/  F2F.F64.F32 R40, R0 ;  /* 0x0000000000287310 */ /* 0x0001240000201800 */
[----:B0---4-:R-:W-:Y:S05]  /*36a0*/  BRA `(.L_x_4855) ;  /* 0x0000000400b07947 */ /* 0x011fea0003800000 */
.L_x_4862:
        /* <DEDUP_REMOVED lines=11> */
.L_x_4869:
        /* <DEDUP_REMOVED lines=21> */
.L_x_4871:
[----:B------:R-:W-:Y:S05]  /*38b0*/  BSYNC.RECONVERGENT B0 ;  /* 0x0000000000007941 */ /* 0x000fea0003800200 */
.L_x_4870:
[----:B------:R-:W-:Y:S01]  /*38c0*/  IMAD.SHL.U32 R0, R0, 0x100000, RZ ;  /* 0x0010000000007824 */ /* 0x000fe200078e00ff */
[----:B------:R-:W-:-:S04]  /*38d0*/  LEA R3, R3, 0x3b800000, 0x17 ;  /* 0x3b80000003037811 */ /* 0x000fc800078eb8ff */
[----:B------:R-:W-:-:S05]  /*38e0*/  LOP3.LUT R0, R3, R0, R7, 0xfe, !PT ;  /* 0x0000000003007212 */ /* 0x000fca00078efe07 */
[----:B------:R-:W-:-:S04]  /*38f0*/  FMUL.FTZ R0, R0, 1 ;  /* 0x3f80000000007820 */ /* 0x000fc80000410000 */
[----:B------:R0:W4:Y:S02]  /*3900*/  F2F.F64.F32 R40, R0 ;  /* 0x0000000000287310 */ /* 0x0001240000201800 */
[----:B0---4-:R-:W-:Y:S05]  /*3910*/  BRA `(.L_x_4855) ;  /* 0x0000000400147947 */ /* 0x011fea0003800000 */
.L_x_4868:
        /* <DEDUP_REMOVED lines=21> */
.L_x_4873:
[----:B------:R-:W-:Y:S05]  /*3a70*/  BSYNC.RECONVERGENT B0 ;  /* 0x0000000000007941 */ /* 0x000fea0003800200 */
.L_x_4872:
[----:B------:R-:W-:Y:S01]  /*3a80*/  IMAD.SHL.U32 R0, R0, 0x200000, RZ ;  /* 0x0020000000007824 */ /* 0x000fe200078e00ff */
[----:B------:R-:W-:-:S04]  /*3a90*/  LEA R3, R3, 0x37800000, 0x17 ;  /* 0x3780000003037811 */ /* 0x000fc800078eb8ff */
[----:B------:R-:W-:-:S05]  /*3aa0*/  LOP3.LUT R0, R3, R0, R7, 0xfe, !PT ;  /* 0x0000000003007212 */ /* 0x000fca00078efe07 */
[----:B------:R-:W-:-:S04]  /*3ab0*/  FMUL.FTZ R0, R0, 1 ;  /* 0x3f80000000007820 */ /* 0x000fc80000410000 */
[----:B------:R0:W4:Y:S02]  /*3ac0*/  F2F.F64.F32 R40, R0 ;  /* 0x0000000000287310 */ /* 0x0001240000201800 */
[----:B0---4-:R-:W-:Y:S05]  /*3ad0*/  BRA `(.L_x_4855) ;  /* 0x0000000000a47947 */ /* 0x011fea0003800000 */
.L_x_4867:
[----:B------:R-:W-:-:S09]  /*3ae0*/  UISETP.NE.AND UP0, UPT, UR4, 0x1c, UPT ;  /* 0x0000001c0400788c */ /* 0x000fd2000bf05270 */
[----:B------:R-:W-:Y:S05]  /*3af0*/  BRA.U !UP0, `(.L_x_4874) ;  /* 0x0000000108947547 */ /* 0x000fea000b800000 */
[----:B------:R-:W-:-:S09]  /*3b00*/  UISETP.NE.AND UP0, UPT, UR4, 0x1d, UPT ;  /* 0x0000001d0400788c */ /* 0x000fd2000bf05270 */
[----:B------:R-:W-:Y:S05]  /*3b10*/  BRA.U !UP0, `(.L_x_4875) ;  /* 0x0000000108807547 */ /* 0x000fea000b800000 */
[----:B------:R-:W-:-:S09]  /*3b20*/  UISETP.NE.AND UP0, UPT, UR4, 0x2c, UPT ;  /* 0x0000002c0400788c */ /* 0x000fd2000bf05270 */
[----:B------:R-:W-:Y:S05]  /*3b30*/  BRA.U !UP0, `(.L_x_4876) ;  /* 0x0000000108487547 */ /* 0x000fea000b800000 */
.L_x_4854:
[----:B------:R-:W-:Y:S01]  /*3b40*/  MOV R0, 0x0 ;  /* 0x0000000000007802 */ /* 0x000fe20000000f00 */
[----:B------:R-:W0:Y:S01]  /*3b50*/  LDCU.64 UR4, c[0x4][0x128] ;  /* 0x01002500ff0477ac */ /* 0x000e220008000a00 */
[----:B------:R-:W-:Y:S02]  /*3b60*/  IMAD.MOV.U32 R8, RZ, RZ, 0x4e ;  /* 0x0000004eff087424 */ /* 0x000fe400078e00ff */
[----:B------:R4:W1:Y:S01]  /*3b70*/  LDC.64 R14, c[0x4][R0] ;  /* 0x01000000000e7b82 */ /* 0x0008620000000a00 */
        /* <DEDUP_REMOVED lines=9> */
[----:B----4-:R-:W-:-:S07]  /*3c10*/  IMAD.U32 R11, RZ, RZ, UR9 ;  /* 0x00000009ff0b7e24 */ /* 0x010fce000f8e00ff */
[----:B------:R-:W-:-:S07]  /*3c20*/  LEPC R20, `(.L_x_4877) ;  /* 0x000000001014794e */ /* 0x000fce0000000000 */
[----:B-1---5:R-:W-:Y:S05]  /*3c30*/  CALL.ABS.NOINC R14 ;  /* 0x000000000e007343 */ /* 0x022fea0003c00000 */
.L_x_4877:
[----:B------:R-:W-:Y:S01]  /*3c40*/  CS2R R40, SRZ ;  /* 0x0000000000287805 */ /* 0x000fe2000001ff00 */
[----:B------:R-:W-:Y:S06]  /*3c50*/  BRA `(.L_x_4855) ;  /* 0x0000000000447947 */ /* 0x000fec0003800000 */
.L_x_4876:
        /* <DEDUP_REMOVED lines=10> */
[----:B------:R0:W4:Y:S02]  /*3d00*/  @P0 F2F.F64.F32 R40, R0 ;  /* 0x0000000000280310 */ /* 0x0001240000201800 */
[----:B0---4-:R-:W-:Y:S05]  /*3d10*/  BRA `(.L_x_4855) ;  /* 0x0000000000147947 */ /* 0x011fea0003800000 */
.L_x_4875:
[----:B------:R-:W4:Y:S02]  /*3d20*/  LDG.E.64 R40, desc[UR36][R4.64] ;  /* 0x0000002404287981 */ /* 0x000f24000c1e1b00 */
[----:B----4-:R-:W0:Y:S02]  /*3d30*/  I2F.F64.U64 R40, R40 ;  /* 0x0000002800287312 */ /* 0x010e240000301800 */
[----:B0-----:R-:W-:Y:S05]  /*3d40*/  BRA `(.L_x_4855) ;  /* 0x0000000000087947 */ /* 0x001fea0003800000 */
.L_x_4874:
[----:B------:R-:W4:Y:S02]  /*3d50*/  LDG.E R4, desc[UR36][R4.64] ;  /* 0x0000002404047981 */ /* 0x000f24000c1e1900 */
[----:B----4-:R0:W4:Y:S02]  /*3d60*/  I2F.F64.U32 R40, R4 ;  /* 0x0000000400287312 */ /* 0x0101240000201800 */
.L_x_4855:
[----:B------:R-:W-:Y:S05]  /*3d70*/  BSYNC.RECONVERGENT B7 ;  /* 0x0000000000077941 */ /* 0x000fea0003800200 */
.L_x_4849:
[----:B------:R-:W-:-:S07]  /*3d80*/  VIADD R53, R37, 0x80 ;  /* 0x0000008025357836 */ /* 0x000fce0000000000 */
.L_x_4761:
[----:B------:R-:W-:Y:S05]  /*3d90*/  BSYNC.RECONVERGENT B6 ;  /* 0x0000000000067941 */ /* 0x000fea0003800200 */
.L_x_4760:
[----:B------:R-:W-:Y:S01]  /*3da0*/  ISETP.GE.AND P0, PT, R53, R16, PT ;  /* 0x000000103500720c */ /* 0x000fe20003f06270 */
[----:B------:R-:W-:Y:S01]  /*3db0*/  BSSY.RECONVERGENT B6, `(.L_x_4878) ;  /* 0x00003cc000067945 */ /* 0x000fe20003800200 */
[----:B------:R-:W-:Y:S02]  /*3dc0*/  CS2R R44, SRZ ;  /* 0x00000000002c7805 */ /* 0x000fe4000001ff00 */
[----:B------:R-:W-:Y:S02]  /*3dd0*/  CS2R R42, SRZ ;  /* 0x00000000002a7805 */ /* 0x000fe4000001ff00 */
[----:B------:R-:W-:Y:S02]  /*3de0*/  CS2R R38, SRZ ;  /* 0x0000000000267805 */ /* 0x000fe4000001ff00 */
[----:B------:R-:W-:-:S05]  /*3df0*/  CS2R R24, SRZ ;  /* 0x0000000000187805 */ /* 0x000fca000001ff00 */
[----:B------:R-:W-:Y:S05]  /*3e00*/  @P0 BRA `(.L_x_4879) ;  /* 0x0000003c00180947 */ /* 0x000fea0003800000 */
[----:B------:R-:W1:Y:S01]  /*3e10*/  LDCU UR4, c[0x0][0x3b8] ;  /* 0x00007700ff0477ac */ /* 0x000e620008000800 */
[----:B0-----:R-:W0:Y:S01]  /*3e20*/  LDC.64 R4, c[0x0][0x390] ;  /* 0x0000e400ff047b82 */ /* 0x001e220000000a00 */
[----:B------:R-:W-:Y:S01]  /*3e30*/  IMAD R17, R2, 0x200, R53 ;  /* 0x0000020002117824 */ /* 0x000fe200078e0235 */
[----:B------:R-:W-:Y:S03]  /*3e40*/  BSSY.RECONVERGENT B7, `(.L_x_4880) ;  /* 0x00000ee000077945 */ /* 0x000fe60003800200 */
        /* <DEDUP_REMOVED lines=17> */
.L_x_4884:
[----:B------:R-:W2:Y:S02]  /*3f60*/  LDG.E.U8 R4, desc[UR36][R4.64] ;  /* 0x0000002404047981 */ /* 0x000ea4000c1e1100 */
[----:B--2---:R0:W1:Y:S02]  /*3f70*/  I2F.F64.U16 R44, R4 ;  /* 0x00000004002c7312 */ /* 0x0040640000101800 */
[----:B01----:R-:W-:Y:S05]  /*3f80*/  BRA `(.L_x_4886) ;  /* 0x0000000c00647947 */ /* 0x003fea0003800000 */
.L_x_4883:
        /* <DEDUP_REMOVED lines=9> */
.L_x_4888:
[----:B------:R-:W2:Y:S02]  /*4020*/  LDG.E R4, desc[UR36][R4.64] ;  /* 0x0000002404047981 */ /* 0x000ea4000c1e1900 */
[----:B--2---:R0:W1:Y:S02]  /*4030*/  I2F.F64 R44, R4 ;  /* 0x00000004002c7312 */ /* 0x0040640000201c00 */
[----:B01----:R-:W-:Y:S05]  /*4040*/  BRA `(.L_x_4886) ;  /* 0x0000000c00347947 */ /* 0x003fea0003800000 */
.L_x_4887:
[----:B------:R-:W2:Y:S02]  /*4050*/  LDG.E.U16 R4, desc[UR36][R4.64] ;  /* 0x0000002404047981 */ /* 0x000ea4000c1e1500 */
[----:B--2---:R0:W1:Y:S02]  /*4060*/  I2F.F64.S16 R44, R4 ;  /* 0x00000004002c7312 */ /* 0x0040640000101c00 */
[----:B01----:R-:W-:Y:S05]  /*4070*/  BRA `(.L_x_4886) ;  /* 0x0000000c00287947 */ /* 0x003fea0003800000 */
.L_x_4882:
        /* <DEDUP_REMOVED lines=10> */
.L_x_4890:
[----:B------:R-:W2:Y:S02]  /*4120*/  LDG.E.U16 R0, desc[UR36][R4.64] ;  /* 0x0000002404007981 */ /* 0x000ea4000c1e1500 */
[----:B--2---:R-:W-:-:S05]  /*4130*/  HADD2.F32 R0, -RZ, R0.H0_H0 ;  /* 0x20000000ff007230 */ /* 0x004fca0000004100 */
[----:B------:R-:W-:-:S04]  /*4140*/  FMUL.FTZ R0, R0, 1 ;  /* 0x3f80000000007820 */ /* 0x000fc80000410000 */
[----:B------:R1:W0:Y:S02]  /*4150*/  F2F.F64.F32 R44, R0 ;  /* 0x00000000002c7310 */ /* 0x0002240000201800 */
[----:B01----:R-:W-:Y:S05]  /*4160*/  BRA `(.L_x_4886) ;  /* 0x0000000800ec7947 */ /* 0x003fea0003800000 */
.L_x_4889:
        /* <DEDUP_REMOVED lines=10> */
.L_x_4892:
[----:B------:R-:W2:Y:S02]  /*4210*/  LDG.E.U16 R4, desc[UR36][R4.64] ;  /* 0x0000002404047981 */ /* 0x000ea4000c1e1500 */
[----:B--2---:R-:W-:-:S05]  /*4220*/  HADD2.F32 R0, -RZ, R4.H0_H0 ;  /* 0x20000004ff007230 */ /* 0x004fca0000004100 */
[----:B------:R-:W-:-:S04]  /*4230*/  FMUL.FTZ R0, R0, 1 ;  /* 0x3f80000000007820 */ /* 0x000fc80000410000 */
[----:B------:R1:W0:Y:S02]  /*4240*/  F2F.F64.F32 R44, R0 ;  /* 0x00000000002c7310 */ /* 0x0002240000201800 */
[----:B01----:R-:W-:Y:S05]  /*4250*/  BRA `(.L_x_4886) ;  /* 0x0000000800b07947 */ /* 0x003fea0003800000 */
.L_x_4891:
[----:B------:R0:W5:Y:S01]  /*4260*/  LDG.E.64 R44, desc[UR36][R4.64] ;  /* 0x00000024042c7981 */ /* 0x000162000c1e1b00 */
[----:B------:R-:W-:Y:S05]  /*4270*/  BRA `(.L_x_4886) ;  /* 0x0000000800a87947 */ /* 0x000fea0003800000 */
.L_x_4881:
        /* <DEDUP_REMOVED lines=13> */
.L_x_4895:
[----:B------:R1:W5:Y:S01]  /*4350*/  LDG.E.64 R44, desc[UR36][R4.64] ;  /* 0x00000024042c7981 */ /* 0x000362000c1e1b00 */
[----:B------:R-:W-:Y:S05]  /*4360*/  BRA `(.L_x_4886) ;  /* 0x00000008006c7947 */ /* 0x000fea0003800000 */
.L_x_4894:
        /* <DEDUP_REMOVED lines=27> */
.L_x_4897:
        /* <DEDUP_REMOVED lines=15> */
.L_x_4896:
[----:B------:R-:W2:Y:S02]  /*4610*/  LDG.E.U16 R0, desc[UR36][R4.64] ;  /* 0x0000002404007981 */ /* 0x000ea4000c1e1500 */
[----:B--2---:R-:W-:-:S04]  /*4620*/  IMAD.U32 R0, R0, 0x10000, RZ ;  /* 0x0001000000007824 */ /* 0x004fc800078e00ff */
[----:B------:R-:W-:-:S04]  /*4630*/  FMUL.FTZ R0, R0, 1 ;  /* 0x3f80000000007820 */ /* 0x000fc80000410000 */
[----:B------:R0:W1:Y:S02]  /*4640*/  F2F.F64.F32 R44, R0 ;  /* 0x00000000002c7310 */ /* 0x0000640000201800 */
[----:B01----:R-:W-:Y:S05]  /*4650*/  BRA `(.L_x_4886) ;  /* 0x0000000400b07947 */ /* 0x003fea0003800000 */
.L_x_4893:
        /* <DEDUP_REMOVED lines=11> */
.L_x_4900:
        /* <DEDUP_REMOVED lines=21> */
.L_x_4902:
[----:B------:R-:W-:Y:S05]  /*4860*/  BSYNC.RECONVERGENT B0 ;  /* 0x0000000000007941 */ /* 0x000fea0003800200 */
.L_x_4901:
[----:B------:R-:W-:Y:S01]  /*4870*/  IMAD.SHL.U32 R0, R0, 0x100000, RZ ;  /* 0x0010000000007824 */ /* 0x000fe200078e00ff */
[----:B------:R-:W-:-:S04]  /*4880*/  LEA R3, R3, 0x3b800000, 0x17 ;  /* 0x3b80000003037811 */ /* 0x000fc800078eb8ff */
[----:B------:R-:W-:-:S05]  /*4890*/  LOP3.LUT R0, R3, R0, R7, 0xfe, !PT ;  /* 0x0000000003007212 */ /* 0x000fca00078efe07 */
[----:B------:R-:W-:-:S04]  /*48a0*/  FMUL.FTZ R0, R0, 1 ;  /* 0x3f80000000007820 */ /* 0x000fc80000410000 */
[----:B------:R0:W1:Y:S02]  /*48b0*/  F2F.F64.F32 R44, R0 ;  /* 0x00000000002c7310 */ /* 0x0000640000201800 */
[----:B01----:R-:W-:Y:S05]  /*48c0*/  BRA `(.L_x_4886) ;  /* 0x0000000400147947 */ /* 0x003fea0003800000 */
.L_x_4899:
        /* <DEDUP_REMOVED lines=21> */
.L_x_4904:
[----:B------:R-:W-:Y:S05]  /*4a20*/  BSYNC.RECONVERGENT B0 ;  /* 0x0000000000007941 */ /* 0x000fea0003800200 */
.L_x_4903:
[----:B------:R-:W-:Y:S01]  /*4a30*/  IMAD.SHL.U32 R0, R0, 0x200000, RZ ;  /* 0x0020000000007824 */ /* 0x000fe200078e00ff */
[----:B------:R-:W-:-:S04]  /*4a40*/  LEA R3, R3, 0x37800000, 0x17 ;  /* 0x3780000003037811 */ /* 0x000fc800078eb8ff */
[----:B------:R-:W-:-:S05]  /*4a50*/  LOP3.LUT R0, R3, R0, R7, 0xfe, !PT ;  /* 0x0000000003007212 */ /* 0x000fca00078efe07 */
[----:B------:R-:W-:-:S04]  /*4a60*/  FMUL.FTZ R0, R0, 1 ;  /* 0x3f80000000007820 */ /* 0x000fc80000410000 */
[----:B------:R0:W1:Y:S02]  /*4a70*/  F2F.F64.F32 R44, R0 ;  /* 0x00000000002c7310 */ /* 0x0000640000201800 */
[----:B01----:R-:W-:Y:S05]  /*4a80*/  BRA `(.L_x_4886) ;  /* 0x0000000000a47947 */ /* 0x003fea0003800000 */
.L_x_4898:
        /* <DEDUP_REMOVED lines=16> */
[----:B------:R0:W1:Y:S02]  /*4b90*/  @P0 F2F.F64.F32 R44, R0 ;  /* 0x00000000002c0310 */ /* 0x0000640000201800 */
[----:B01----:R-:W-:Y:S05]  /*4ba0*/  BRA `(.L_x_4886) ;  /* 0x00000000005c7947 */ /* 0x003fea0003800000 */
.L_x_4885:
        /* <DEDUP_REMOVED lines=13> */
[----:B------:R-:W-:-:S07]  /*4c80*/  IMAD.U32 R11, RZ, RZ, UR9 ;  /* 0x00000009ff0b7e24 */ /* 0x000fce000f8e00ff */
[----:B------:R-:W-:-:S07]  /*4c90*/  LEPC R20, `(.L_x_4907) ;  /* 0x000000001014794e */ /* 0x000fce0000000000 */
[----:B-1--45:R-:W-:Y:S05]  /*4ca0*/  CALL.ABS.NOINC R14 ;  /* 0x000000000e007343 */ /* 0x032fea0003c00000 */
.L_x_4907:
[----:B------:R-:W-:Y:S01]  /*4cb0*/  CS2R R44, SRZ ;  /* 0x00000000002c7805 */ /* 0x000fe2000001ff00 */
[----:B------:R-:W-:Y:S06]  /*4cc0*/  BRA `(.L_x_4886) ;  /* 0x0000000000147947 */ /* 0x000fec0003800000 */
.L_x_4906:
[----:B------:R-:W2:Y:S02]  /*4cd0*/  LDG.E.64 R44, desc[UR36][R4.64] ;  /* 0x00000024042c7981 */ /* 0x000ea4000c1e1b00 */
[----:B--2---:R-:W0:Y:S02]  /*4ce0*/  I2F.F64.U64 R44, R44 ;  /* 0x0000002c002c7312 */ /* 0x004e240000301800 */
[----:B0-----:R-:W-:Y:S05]  /*4cf0*/  BRA `(.L_x_4886) ;  /* 0x0000000000087947 */ /* 0x001fea0003800000 */
.L_x_4905:
[----:B------:R-:W2:Y:S02]  /*4d00*/  LDG.E R4, desc[UR36][R4.64] ;  /* 0x0000002404047981 */ /* 0x000ea4000c1e1900 */
[----:B--2---:R0:W1:Y:S02]  /*4d10*/  I2F.F64.U32 R44, R4 ;  /* 0x00000004002c7312 */ /* 0x0040640000201800 */
.L_x_4886:
[----:B------:R-:W-:Y:S05]  /*4d20*/  BSYNC.RECONVERGENT B7 ;  /* 0x0000000000077941 */ /* 0x000fea0003800200 */
.L_x_4880:
[----:B01----:R-:W0:Y:S01]  /*4d30*/  LDC.64 R4, c[0x0][0x398] ;  /* 0x0000e600ff047b82 */ /* 0x003e220000000a00 */
        /* <DEDUP_REMOVED lines=19> */
.L_x_4912:
[----:B------:R-:W2:Y:S02]  /*4e70*/  LDG.E.U8 R4, desc[UR36][R4.64] ;  /* 0x0000002404047981 */ /* 0x000ea4000c1e1100 */
[----:B--2---:R0:W1:Y:S02]  /*4e80*/  I2F.F64.U16 R42, R4 ;  /* 0x00000004002a7312 */ /* 0x0040640000101800 */
[----:B01----:R-:W-:Y:S05]  /*4e90*/  BRA `(.L_x_4914) ;  /* 0x0000000c00647947 */ /* 0x003fea0003800000 */
.L_x_4911:
        /* <DEDUP_REMOVED lines=9> */
.L_x_4916:
[----:B------:R-:W2:Y:S02]  /*4f30*/  LDG.E R4, desc[UR36][R4.64] ;  /* 0x0000002404047981 */ /* 0x000ea4000c1e1900 */
[----:B--2---:R0:W1:Y:S02]  /*4f40*/  I2F.F64 R42, R4 ;  /* 0x00000004002a7312 */ /* 0x0040640000201c00 */
[----:B01----:R-:W-:Y:S05]  /*4f50*/  BRA `(.L_x_4914) ;  /* 0x0000000c00347947 */ /* 0x003fea0003800000 */
.L_x_4915:
[----:B------:R-:W2:Y:S02]  /*4f60*/  LDG.E.U16 R4, desc[UR36][R4.64] ;  /* 0x0000002404047981 */ /* 0x000ea4000c1e1500 */
[----:B--2---:R0:W1:Y:S02]  /*4f70*/  I2F.F64.S16 R42, R4 ;  /* 0x00000004002a7312 */ /* 0x0040640000101c00 */
[----:B01----:R-:W-:Y:S05]  /*4f80*/  BRA `(.L_x_4914) ;  /* 0x0000000c00287947 */ /* 0x003fea0003800000 */
.L_x_4910:
        /* <DEDUP_REMOVED lines=10> */
.L_x_4918:
[----:B------:R-:W2:Y:S02]  /*5030*/  LDG.E.U16 R0, desc[UR36][R4.64] ;  /* 0x0000002404007981 */ /* 0x000ea4000c1e1500 */
[----:B--2---:R-:W-:-:S05]  /*5040*/  HADD2.F32 R0, -RZ, R0.H0_H0 ;  /* 0x20000000ff007230 */ /* 0x004fca0000004100 */
[----:B------:R-:W-:-:S04]  /*5050*/  FMUL.FTZ R0, R0, 1 ;  /* 0x3f80000000007820 */ /* 0x000fc80000410000 */
[----:B------:R0:W1:Y:S02]  /*5060*/  F2F.F64.F32 R42, R0 ;  /* 0x00000000002a7310 */ /* 0x0000640000201800 */
[----:B01----:R-:W-:Y:S05]  /*5070*/  BRA `(.L_x_4914) ;  /* 0x0000000800ec7947 */ /* 0x003fea0003800000 */
.L_x_4917:
        /* <DEDUP_REMOVED lines=10> */
.L_x_4920:
[----:B------:R-:W2:Y:S02]  /*5120*/  LDG.E.U16 R4, desc[UR36][R4.64] ;  /* 0x0000002404047981 */ /* 0x000ea4000c1e1500 */
[----:B--2---:R-:W-:-:S05]  /*5130*/  HADD2.F32 R0, -RZ, R4.H0_H0 ;  /* 0x20000004ff007230 */ /* 0x004fca0000004100 */
[----:B------:R-:W-:-:S04]  /*5140*/  FMUL.FTZ R0, R0, 1 ;  /* 0x3f80000000007820 */ /* 0x000fc80000410000 */
[----:B------:R0:W1:Y:S02]  /*5150*/  F2F.F64.F32 R42, R0 ;  /* 0x00000000002a7310 */ /* 0x0000640000201800 */
[----:B01----:R-:W-:Y:S05]  /*5160*/  BRA `(.L_x_4914) ;  /* 0x0000000800b07947 */ /* 0x003fea0003800000 */
.L_x_4919:
[----:B------:R0:W5:Y:S01]  /*5170*/  LDG.E.64 R42, desc[UR36][R4.64] ;  /* 0x00000024042a7981 */ /* 0x000162000c1e1b00 */
[----:B------:R-:W-:Y:S05]  /*5180*/  BRA `(.L_x_4914) ;  /* 0x0000000800a87947 */ /* 0x000fea0003800000 */
.L_x_4909:
        /* <DEDUP_REMOVED lines=13> */
.L_x_4923:
[----:B------:R0:W5:Y:S01]  /*5260*/  LDG.E.64 R42, desc[UR36][R4.64] ;  /* 0x00000024042a7981 */ /* 0x000162000c1e1b00 */
[----:B------:R-:W-:Y:S05]  /*5270*/  BRA `(.L_x_4914) ;  /* 0x00000008006c7947 */ /* 0x000fea0003800000 */
.L_x_4922:
        /* <DEDUP_REMOVED lines=27> */
.L_x_4925:
        /* <DEDUP_REMOVED lines=15> */
.L_x_4924:
[----:B------:R-:W2:Y:S02]  /*5520*/  LDG.E.U16 R0, desc[UR36][R4.64] ;  /* 0x0000002404007981 */ /* 0x000ea4000c1e1500 */
[----:B--2---:R-:W-:-:S04]  /*5530*/  IMAD.U32 R0, R0, 0x10000, RZ ;  /* 0x0001000000007824 */ /* 0x004fc800078e00ff */
[----:B------:R-:W-:-:S04]  /*5540*/  FMUL.FTZ R0, R0, 1 ;  /* 0x3f80000000007820 */ /* 0x000fc80000410000 */
[----:B------:R0:W1:Y:S02]  /*5550*/  F2F.F64.F32 R42, R0 ;  /* 0x00000000002a7310 */ /* 0x0000640000201800 */
[----:B01----:R-:W-:Y:S05]  /*5560*/  BRA `(.L_x_4914) ;  /* 0x0000000400b07947 */ /* 0x003fea0003800000 */
.L_x_4921:
        /* <DEDUP_REMOVED lines=11> */
.L_x_4928:
        /* <DEDUP_REMOVED lines=21> */
.L_x_4930:
[----:B------:R-:W-:Y:S05]  /*5770*/  BSYNC.RECONVERGENT B0 ;  /* 0x0000000000007941 */ /* 0x000fea0003800200 */
.L_x_4929:
[----:B------:R-:W-:Y:S01]  /*5780*/  IMAD.SHL.U32 R0, R0, 0x100000, RZ ;  /* 0x0010000000007824 */ /* 0x000fe200078e00ff */
[----:B------:R-:W-:-:S04]  /*5790*/  LEA R3, R3, 0x3b800000, 0x17 ;  /* 0x3b80000003037811 */ /* 0x000fc800078eb8ff */
[----:B------:R-:W-:-:S05]  /*57a0*/  LOP3.LUT R0, R3, R0, R7, 0xfe, !PT ;  /* 0x0000000003007212 */ /* 0x000fca00078efe07 */
[----:B------:R-:W-:-:S04]  /*57b0*/  FMUL.FTZ R0, R0, 1 ;  /* 0x3f80000000007820 */ /* 0x000fc80000410000 */
[----:B------:R0:W1:Y:S02]  /*57c0*/  F2F.F64.F32 R42, R0 ;  /* 0x00000000002a7310 */ /* 0x0000640000201800 */
[----:B01----:R-:W-:Y:S05]  /*57d0*/  BRA `(.L_x_4914) ;  /* 0x0000000400147947 */ /* 0x003fea0003800000 */
.L_x_4927:
        /* <DEDUP_REMOVED lines=21> */
.L_x_4932:
[----:B------:R-:W-:Y:S05]  /*5930*/  BSYNC.RECONVERGENT B0 ;  /* 0x0000000000007941 */ /* 0x000fea0003800200 */
.L_x_4931:
[----:B------:R-:W-:Y:S01]  /*5940*/  IMAD.SHL.U32 R0, R0, 0x200000, RZ ;  /* 0x0020000000007824 */ /* 0x000fe200078e00ff */
[----:B------:R-:W-:-:S04]  /*5950*/  LEA R3, R3, 0x37800000, 0x17 ;  /* 0x3780000003037811 */ /* 0x000fc800078eb8ff */
[----:B------:R-:W-:-:S05]  /*5960*/  LOP3.LUT R0, R3, R0, R7, 0xfe, !PT ;  /* 0x0000000003007212 */ /* 0x000fca00078efe07 */
[----:B------:R-:W-:-:S04]  /*5970*/  FMUL.FTZ R0, R0, 1 ;  /* 0x3f80000000007820 */ /* 0x000fc80000410000 */
[----:B------:R0:W1:Y:S02]  /*5980*/  F2F.F64.F32 R42, R0 ;  /* 0x00000000002a7310 */ /* 0x0000640000201800 */
[----:B01----:R-:W-:Y:S05]  /*5990*/  BRA `(.L_x_4914) ;  /* 0x0000000000a47947 */ /* 0x003fea0003800000 */
.L_x_4926:
        /* <DEDUP_REMOVED lines=17> */
[----:B01----:R-:W-:Y:S05]  /*5ab0*/  BRA `(.L_x_4914) ;  /* 0x00000000005c7947 */ /* 0x003fea0003800000 */
.L_x_4913:
        /* <DEDUP_REMOVED lines=16> */
.L_x_4935:
[----:B------:R-:W-:Y:S01]  /*5bc0*/  CS2R R42, SRZ ;  /* 0x00000000002a7805 */ /* 0x000fe2000001ff00 */
[----:B------:R-:W-:Y:S06]  /*5bd0*/  BRA `(.L_x_4914) ;  /* 0x0000000000147947 */ /* 0x000fec0003800000 */
.L_x_4934:
[----:B------:R-:W2:Y:S02]  /*5be0*/  LDG.E.64 R42, desc[UR36][R4.64] ;  /* 0x00000024042a7981 */ /* 0x000ea4000c1e1b00 */
[----:B--2---:R-:W1:Y:S02]  /*5bf0*/  I2F.F64.U64 R42, R42 ;  /* 0x0000002a002a7312 */ /* 0x004e640000301800 */
[----:B-1----:R-:W-:Y:S05]  /*5c00*/  BRA `(.L_x_4914) ;  /* 0x0000000000087947 */ /* 0x002fea0003800000 */
.L_x_4933:
[----:B------:R-:W2:Y:S02]  /*5c10*/  LDG.E R4, desc[UR36][R4.64] ;  /* 0x0000002404047981 */ /* 0x000ea4000c1e1900 */
[----:B--2---:R1:W0:Y:S02]  /*5c20*/  I2F.F64.U32 R42, R4 ;  /* 0x00000004002a7312 */ /* 0x0042240000201800 */
.L_x_4914:
[----:B------:R-:W-:Y:S05]  /*5c30*/  BSYNC.RECONVERGENT B7 ;  /* 0x0000000000077941 */ /* 0x000fea0003800200 */
.L_x_4908:
        /* <DEDUP_REMOVED lines=20> */
.L_x_4940:
[----:B------:R-:W2:Y:S02]  /*5d80*/  LDG.E.U8 R4, desc[UR36][R4.64] ;  /* 0x0000002404047981 */ /* 0x000ea4000c1e1100 */
[----:B--2---:R0:W1:Y:S02]  /*5d90*/  I2F.F64.U16 R38, R4 ;  /* 0x0000000400267312 */ /* 0x0040640000101800 */
[----:B01----:R-:W-:Y:S05]  /*5da0*/  BRA `(.L_x_4942) ;  /* 0x0000000c00647947 */ /* 0x003fea0003800000 */
.L_x_4939:
        /* <DEDUP_REMOVED lines=9> */
.L_x_4944:
[----:B------:R-:W2:Y:S02]  /*5e40*/  LDG.E R4, desc[UR36][R4.64] ;  /* 0x0000002404047981 */ /* 0x000ea4000c1e1900 */
[----:B--2---:R0:W1:Y:S02]  /*5e50*/  I2F.F64 R38, R4 ;  /* 0x0000000400267312 */ /* 0x0040640000201c00 */
[----:B01----:R-:W-:Y:S05]  /*5e60*/  BRA `(.L_x_4942) ;  /* 0x0000000c00347947 */ /* 0x003fea0003800000 */
.L_x_4943:
[----:B------:R-:W2:Y:S02]  /*5e70*/  LDG.E.U16 R4, desc[UR36][R4.64] ;  /* 0x0000002404047981 */ /* 0x000ea4000c1e1500 */
[----:B--2---:R0:W1:Y:S02]  /*5e80*/  I2F.F64.S16 R38, R4 ;  /* 0x0000000400267312 */ /* 0x0040640000101c00 */
[----:B01----:R-:W-:Y:S05]  /*5e90*/  BRA `(.L_x_4942) ;  /* 0x0000000c00287947 */ /* 0x003fea0003800000 */
.L_x_4938:
        /* <DEDUP_REMOVED lines=10> */
.L_x_4946:
[----:B------:R-:W2:Y:S02]  /*5f40*/  LDG.E.U16 R0, desc[UR36][R4.64] ;  /* 0x0000002404007981 */ /* 0x000ea4000c1e1500 */
[----:B--2---:R-:W-:-:S05]  /*5f50*/  HADD2.F32 R0, -RZ, R0.H0_H0 ;  /* 0x20000000ff007230 */ /* 0x004fca0000004100 */
[----:B------:R-:W-:-:S04]  /*5f60*/  FMUL.FTZ R0, R0, 1 ;  /* 0x3f80000000007820 */ /* 0x000fc80000410000 */
[----:B------:R0:W1:Y:S02]  /*5f70*/  F2F.F64.F32 R38, R0 ;  /* 0x0000000000267310 */ /* 0x0000640000201800 */
[----:B01----:R-:W-:Y:S05]  /*5f80*/  BRA `(.L_x_4942) ;  /* 0x0000000800ec7947 */ /* 0x003fea0003800000 */
.L_x_4945:
        /* <DEDUP_REMOVED lines=10> */
.L_x_4948:
[----:B------:R-:W2:Y:S02]  /*6030*/  LDG.E.U16 R4, desc[UR36][R4.64] ;  /* 0x0000002404047981 */ /* 0x000ea4000c1e1500 */
[----:B--2---:R-:W-:-:S05]  /*6040*/  HADD2.F32 R0, -RZ, R4.H0_H0 ;  /* 0x20000004ff007230 */ /* 0x004fca0000004100 */
[----:B------:R-:W-:-:S04]  /*6050*/  FMUL.FTZ R0, R0, 1 ;  /* 0x3f80000000007820 */ /* 0x000fc80000410000 */
[----:B------:R0:W1:Y:S02]  /*6060*/  F2F.F64.F32 R38, R0 ;  /* 0x0000000000267310 */ /* 0x0000640000201800 */
[----:B01----:R-:W-:Y:S05]  /*6070*/  BRA `(.L_x_4942) ;  /* 0x0000000800b07947 */ /* 0x003fea0003800000 */
.L_x_4947:
[----:B------:R0:W5:Y:S01]  /*6080*/  LDG.E.64 R38, desc[UR36][R4.64] ;  /* 0x0000002404267981 */ /* 0x000162000c1e1b00 */
[----:B------:R-:W-:Y:S05]  /*6090*/  BRA `(.L_x_4942) ;  /* 0x0000000800a87947 */ /* 0x000fea0003800000 */
.L_x_4937:
        /* <DEDUP_REMOVED lines=13> */
.L_x_4951:
[----:B------:R0:W5:Y:S01]  /*6170*/  LDG.E.64 R38, desc[UR36][R4.64] ;  /* 0x0000002404267981 */ /* 0x000162000c1e1b00 */
[----:B------:R-:W-:Y:S05]  /*6180*/  BRA `(.L_x_4942) ;  /* 0x00000008006c7947 */ /* 0x000fea0003800000 */
.L_x_4950:
        /* <DEDUP_REMOVED lines=26> */
[----:B01----:R-:W-:Y:S05]  /*6330*/  BRA `(.L_x_4942) ;  /* 0x0000000800007947 */ /* 0x003fea0003800000 */
.L_x_4953:
        /* <DEDUP_REMOVED lines=14> */
[----:B01----:R-:W-:Y:S05]  /*6420*/  BRA `(.L_x_4942) ;  /* 0x0000000400c47947 */ /* 0x003fea0003800000 */
.L_x_4952:
[----:B------:R-:W2:Y:S02]  /*6430*/  LDG.E.U16 R0, desc[UR36][R4.64] ;  /* 0x0000002404007981 */ /* 0x000ea4000c1e1500 */
[----:B--2---:R-:W-:-:S04]  /*6440*/  IMAD.U32 R0, R0, 0x10000, RZ ;  /* 0x0001000000007824 */ /* 0x004fc800078e00ff */
[----:B------:R-:W-:-:S04]  /*6450*/  FMUL.FTZ R0, R0, 1 ;  /* 0x3f80000000007820 */ /* 0x000fc80000410000 */
[----:B------:R1:W0:Y:S02]  /*6460*/  F2F.F64.F32 R38, R0 ;  /* 0x0000000000267310 */ /* 0x0002240000201800 */
[----:B01----:R-:W-:Y:S05]  /*6470*/  BRA `(.L_x_4942) ;  /* 0x0000000400b07947 */ /* 0x003fea0003800000 */
.L_x_4949:
        /* <DEDUP_REMOVED lines=11> */
.L_x_4956:
        /* <DEDUP_REMOVED lines=21> */
.L_x_4958:
[----:B------:R-:W-:Y:S05]  /*6680*/  BSYNC.RECONVERGENT B0 ;  /* 0x0000000000007941 */ /* 0x000fea0003800200 */
.L_x_4957:
[----:B------:R-:W-:Y:S01]  /*6690*/  IMAD.SHL.U32 R0, R0, 0x100000, RZ ;  /* 0x0010000000007824 */ /* 0x000fe200078e00ff */
[----:B------:R-:W-:-:S04]  /*66a0*/  LEA R3, R3, 0x3b800000, 0x17 ;  /* 0x3b80000003037811 */ /* 0x000fc800078eb8ff */
[----:B------:R-:W-:-:S05]  /*66b0*/  LOP3.LUT R0, R3, R0, R7, 0xfe, !PT ;  /* 0x0000000003007212 */ /* 0x000fca00078efe07 */
[----:B------:R-:W-:-:S04]  /*66c0*/  FMUL.FTZ R0, R0, 1 ;  /* 0x3f80000000007820 */ /* 0x000fc80000410000 */
[----:B------:R0:W1:Y:S02]  /*66d0*/  F2F.F64.F32 R38, R0 ;  /* 0x0000000000267310 */ /* 0x0000640000201800 */
[----:B01----:R-:W-:Y:S05]  /*66e0*/  BRA `(.L_x_4942) ;  /* 0x0000000400147947 */ /* 0x003fea0003800000 */
.L_x_4955:
        /* <DEDUP_REMOVED lines=21> */
.L_x_4960:
[----:B------:R-:W-:Y:S05]  /*6840*/  BSYNC.RECONVERGENT B0 ;  /* 0x0000000000007941 */ /* 0x000fea0003800200 */
.L_x_4959:
[----:B------:R-:W-:Y:S01]  /*6850*/  IMAD.SHL.U32 R0, R0, 0x200000, RZ ;  /* 0x0020000000007824 */ /* 0x000fe200078e00ff */
[----:B------:R-:W-:-:S04]  /*6860*/  LEA R3, R3, 0x37800000, 0x17 ;  /* 0x3780000003037811 */ /* 0x000fc800078eb8ff */
[----:B------:R-:W-:-:S05]  /*6870*/  LOP3.LUT R0, R3, R0, R7, 0xfe, !PT ;  /* 0x0000000003007212 */ /* 0x000fca00078efe07 */
[----:B------:R-:W-:-:S04]  /*6880*/  FMUL.FTZ R0, R0, 1 ;  /* 0x3f80000000007820 */ /* 0x000fc80000410000 */
[----:B------:R0:W1:Y:S02]  /*6890*/  F2F.F64.F32 R38, R0 ;  /* 0x0000000000267310 */ /* 0x0000640000201800 */
[----:B01----:R-:W-:Y:S05]  /*68a0*/  BRA `(.L_x_4942) ;  /* 0x0000000000a47947 */ /* 0x003fea0003800000 */
.L_x_4954:
        /* <DEDUP_REMOVED lines=18> */
.L_x_4941:
        /* <DEDUP_REMOVED lines=16> */
.L_x_4963:
[----:B------:R-:W-:Y:S01]  /*6ad0*/  CS2R R38, SRZ ;  /* 0x0000000000267805 */ /* 0x000fe2000001ff00 */
[----:B------:R-:W-:Y:S06]  /*6ae0*/  BRA `(.L_x_4942) ;  /* 0x0000000000147947 */ /* 0x000fec0003800000 */
.L_x_4962:
[----:B------:R-:W2:Y:S02]  /*6af0*/  LDG.E.64 R38, desc[UR36][R4.64] ;  /* 0x0000002404267981 */ /* 0x000ea4000c1e1b00 */
[----:B--2---:R-:W0:Y:S02]  /*6b00*/  I2F.F64.U64 R38, R38 ;  /* 0x0000002600267312 */ /* 0x004e240000301800 */
[----:B0-----:R-:W-:Y:S05]  /*6b10*/  BRA `(.L_x_4942) ;  /* 0x0000000000087947 */ /* 0x001fea0003800000 */
.L_x_4961:
[----:B------:R-:W2:Y:S02]  /*6b20*/  LDG.E R4, desc[UR36][R4.64] ;  /* 0x0000002404047981 */ /* 0x000ea4000c1e1900 */
[----:B--2---:R1:W0:Y:S02]  /*6b30*/  I2F.F64.U32 R38, R4 ;  /* 0x0000000400267312 */ /* 0x0042240000201800 */
.L_x_4942:
[----:B------:R-:W-:Y:S05]  /*6b40*/  BSYNC.RECONVERGENT B7 ;  /* 0x0000000000077941 */ /* 0x000fea0003800200 */
.L_x_4936:
        /* <DEDUP_REMOVED lines=20> */
.L_x_4968:
[----:B------:R-:W2:Y:S02]  /*6c90*/  LDG.E.U8 R4, desc[UR36][R4.64] ;  /* 0x0000002404047981 */ /* 0x000ea4000c1e1100 */
[----:B--2---:R0:W1:Y:S02]  /*6ca0*/  I2F.F64.U16 R24, R4 ;  /* 0x0000000400187312 */ /* 0x0040640000101800 */
[----:B01----:R-:W-:Y:S05]  /*6cb0*/  BRA `(.L_x_4970) ;  /* 0x0000000c00647947 */ /* 0x003fea0003800000 */
.L_x_4967:
        /* <DEDUP_REMOVED lines=9> */
.L_x_4972:
[----:B------:R-:W2:Y:S02]  /*6d50*/  LDG.E R4, desc[UR36][R4.64] ;  /* 0x0000002404047981 */ /* 0x000ea4000c1e1900 */
[----:B--2---:R0:W1:Y:S02]  /*6d60*/  I2F.F64 R24, R4 ;  /* 0x0000000400187312 */ /* 0x0040640000201c00 */
[----:B01----:R-:W-:Y:S05]  /*6d70*/  BRA `(.L_x_4970) ;  /* 0x0000000c00347947 */ /* 0x003fea0003800000 */
.L_x_4971:
[----:B------:R-:W2:Y:S02]  /*6d80*/  LDG.E.U16 R4, desc[UR36][R4.64] ;  /* 0x0000002404047981 */ /* 0x000ea4000c1e1500 */
[----:B--2---:R0:W1:Y:S02]  /*6d90*/  I2F.F64.S16 R24, R4 ;  /* 0x0000000400187312 */ /* 0x0040640000101c00 */
[----:B01----:R-:W-:Y:S05]  /*6da0*/  BRA `(.L_x_4970) ;  /* 0x0000000c00287947 */ /* 0x003fea0003800000 */
.L_x_4966:
        /* <DEDUP_REMOVED lines=10> */
.L_x_4974:
[----:B------:R-:W2:Y:S02]  /*6e50*/  LDG.E.U16 R0, desc[UR36][R4.64] ;  /* 0x0000002404007981 */ /* 0x000ea4000c1e1500 */
[----:B--2---:R-:W-:-:S05]  /*6e60*/  HADD2.F32 R0, -RZ, R0.H0_H0 ;  /* 0x20000000ff007230 */ /* 0x004fca0000004100 */
[----:B------:R-:W-:-:S04]  /*6e70*/  FMUL.FTZ R0, R0, 1 ;  /* 0x3f80000000007820 */ /* 0x000fc80000410000 */
[----:B------:R0:W1:Y:S02]  /*6e80*/  F2F.F64.F32 R24, R0 ;  /* 0x0000000000187310 */ /* 0x0000640000201800 */
[----:B01----:R-:W-:Y:S05]  /*6e90*/  BRA `(.L_x_4970) ;  /* 0x0000000800ec7947 */ /* 0x003fea0003800000 */
.L_x_4973:
        /* <DEDUP_REMOVED lines=10> */
.L_x_4976:
[----:B------:R-:W2:Y:S02]  /*6f40*/  LDG.E.U16 R4, desc[UR36][R4.64] ;  /* 0x0000002404047981 */ /* 0x000ea4000c1e1500 */
[----:B--2---:R-:W-:-:S05]  /*6f50*/  HADD2.F32 R0, -RZ, R4.H0_H0 ;  /* 0x20000004ff007230 */ /* 0x004fca0000004100 */
[----:B------:R-:W-:-:S04]  /*6f60*/  FMUL.FTZ R0, R0, 1 ;  /* 0x3f80000000007820 */ /* 0x000fc80000410000 */
[----:B------:R1:W0:Y:S02]  /*6f70*/  F2F.F64.F32 R24, R0 ;  /* 0x0000000000187310 */ /* 0x0002240000201800 */
[----:B01----:R-:W-:Y:S05]  /*6f80*/  BRA `(.L_x_4970) ;  /* 0x0000000800b07947 */ /* 0x003fea0003800000 */
.L_x_4975:
[----:B------:R0:W5:Y:S01]  /*6f90*/  LDG.E.64 R24, desc[UR36][R4.64] ;  /* 0x0000002404187981 */ /* 0x000162000c1e1b00 */
[----:B------:R-:W-:Y:S05]  /*6fa0*/  BRA `(.L_x_4970) ;  /* 0x0000000800a87947 */ /* 0x000fea0003800000 */
.L_x_4965:
        /* <DEDUP_REMOVED lines=13> */
.L_x_4979:
[----:B------:R1:W5:Y:S01]  /*7080*/  LDG.E.64 R24, desc[UR36][R4.64] ;  /* 0x0000002404187981 */ /* 0x000362000c1e1b00 */
[----:B------:R-:W-:Y:S05]  /*7090*/  BRA `(.L_x_4970) ;  /* 0x00000008006c7947 */ /* 0x000fea0003800000 */
.L_x_4978:
        /* <DEDUP_REMOVED lines=27> */
.L_x_4981:
        /* <DEDUP_REMOVED lines=15> */
.L_x_4980:
[----:B------:R-:W2:Y:S02]  /*7340*/  LDG.E.U16 R0, desc[UR36][R4.64] ;  /* 0x0000002404007981 */ /* 0x000ea4000c1e1500 */
[----:B--2---:R-:W-:-:S04]  /*7350*/  IMAD.U32 R0, R0, 0x10000, RZ ;  /* 0x0001000000007824 */ /* 0x004fc800078e00ff */
[----:B------:R-:W-:-:S04]  /*7360*/  FMUL.FTZ R0, R0, 1 ;  /* 0x3f80000000007820 */ /* 0x000fc80000410000 */
[----:B------:R1:W0:Y:S02]  /*7370*/  F2F.F64.F32 R24, R0 ;  /* 0x0000000000187310 */ /* 0x0002240000201800 */
[----:B01----:R-:W-:Y:S05]  /*7380*/  BRA `(.L_x_4970) ;  /* 0x0000000400b07947 */ /* 0x003fea0003800000 */
.L_x_4977:
        /* <DEDUP_REMOVED lines=11> */
.L_x_4984:
        /* <DEDUP_REMOVED lines=21> */
.L_x_4986:
[----:B------:R-:W-:Y:S05]  /*7590*/  BSYNC.RECONVERGENT B0 ;  /* 0x0000000000007941 */ /* 0x000fea0003800200 */
.L_x_4985:
[----:B------:R-:W-:Y:S01]  /*75a0*/  IMAD.SHL.U32 R0, R0, 0x100000, RZ ;  /* 0x0010000000007824 */ /* 0x000fe200078e00ff */
[----:B------:R-:W-:-:S04]  /*75b0*/  LEA R3, R3, 0x3b800000, 0x17 ;  /* 0x3b80000003037811 */ /* 0x000fc800078eb8ff */
[----:B------:R-:W-:-:S05]  /*75c0*/  LOP3.LUT R0, R3, R0, R7, 0xfe, !PT ;  /* 0x0000000003007212 */ /* 0x000fca00078efe07 */
[----:B------:R-:W-:-:S04]  /*75d0*/  FMUL.FTZ R0, R0, 1 ;  /* 0x3f80000000007820 */ /* 0x000fc80000410000 */
[----:B------:R0:W1:Y:S02]  /*75e0*/  F2F.F64.F32 R24, R0 ;  /* 0x0000000000187310 */ /* 0x0000640000201800 */
[----:B01----:R-:W-:Y:S05]  /*75f0*/  BRA `(.L_x_4970) ;  /* 0x0000000400147947 */ /* 0x003fea0003800000 */
.L_x_4983:
        /* <DEDUP_REMOVED lines=21> */
.L_x_4988:
[----:B------:R-:W-:Y:S05]  /*7750*/  BSYNC.RECONVERGENT B0 ;  /* 0x0000000000007941 */ /* 0x000fea0003800200 */
.L_x_4987:
[----:B------:R-:W-:Y:S01]  /*7760*/  IMAD.SHL.U32 R0, R0, 0x200000, RZ ;  /* 0x0020000000007824 */ /* 0x000fe200078e00ff */
[----:B------:R-:W-:-:S04]  /*7770*/  LEA R3, R3, 0x37800000, 0x17 ;  /* 0x3780000003037811 */ /* 0x000fc800078eb8ff */
[----:B------:R-:W-:-:S05]  /*7780*/  LOP3.LUT R0, R3, R0, R7, 0xfe, !PT ;  /* 0x0000000003007212 */ /* 0x000fca00078efe07 */
[----:B------:R-:W-:-:S04]  /*7790*/  FMUL.FTZ R0, R0, 1 ;  /* 0x3f80000000007820 */ /* 0x000fc80000410000 */
[----:B------:R0:W1:Y:S02]  /*77a0*/  F2F.F64.F32 R24, R0 ;  /* 0x0000000000187310 */ /* 0x0000640000201800 */
[----:B01----:R-:W-:Y:S05]  /*77b0*/  BRA `(.L_x_4970) ;  /* 0x0000000000a47947 */ /* 0x003fea0003800000 */
.L_x_4982:
        /* <DEDUP_REMOVED lines=18> */
.L_x_4969:
        /* <DEDUP_REMOVED lines=16> */
.L_x_4991:
[----:B------:R-:W-:Y:S01]  /*79e0*/  CS2R R24, SRZ ;  /* 0x0000000000187805 */ /* 0x000fe2000001ff00 */
[----:B------:R-:W-:Y:S06]  /*79f0*/  BRA `(.L_x_4970) ;  /* 0x0000000000147947 */ /* 0x000fec0003800000 */
.L_x_4990:
[----:B------:R-:W2:Y:S02]  /*7a00*/  LDG.E.64 R24, desc[UR36][R4.64] ;  /* 0x0000002404187981 */ /* 0x000ea4000c1e1b00 */
[----:B--2---:R-:W0:Y:S02]  /*7a10*/  I2F.F64.U64 R24, R24 ;  /* 0x0000001800187312 */ /* 0x004e240000301800 */
[----:B0-----:R-:W-:Y:S05]  /*7a20*/  BRA `(.L_x_4970) ;  /* 0x0000000000087947 */ /* 0x001fea0003800000 */
.L_x_4989:
[----:B------:R-:W2:Y:S02]  /*7a30*/  LDG.E R4, desc[UR36][R4.64] ;  /* 0x0000002404047981 */ /* 0x000ea4000c1e1900 */
[----:B--2---:R0:W1:Y:S02]  /*7a40*/  I2F.F64.U32 R24, R4 ;  /* 0x0000000400187312 */ /* 0x0040640000201800 */
.L_x_4970:
[----:B------:R-:W-:Y:S05]  /*7a50*/  BSYNC.RECONVERGENT B7 ;  /* 0x0000000000077941 */ /* 0x000fea0003800200 */
.L_x_4964:
[----:B------:R-:W-:-:S07]  /*7a60*/  VIADD R53, R53, 0x80 ;  /* 0x0000008035357836 */ /* 0x000fce0000000000 */
.L_x_4879:
[----:B------:R-:W-:Y:S05]  /*7a70*/  BSYNC.RECONVERGENT B6 ;  /* 0x0000000000067941 */ /* 0x000fea0003800200 */
.L_x_4878:
[----:B------:R-:W-:Y:S01]  /*7a80*/  ISETP.GE.AND P0, PT, R53, R16, PT ;  /* 0x000000103500720c */ /* 0x000fe20003f06270 */
[----:B------:R-:W-:Y:S01]  /*7a90*/  BSSY.RECONVERGENT B6, `(.L_x_4992) ;  /* 0x00003cc000067945 */ /* 0x000fe20003800200 */
[----:B------:R-:W-:Y:S02]  /*7aa0*/  CS2R R34, SRZ ;  /* 0x0000000000227805 */ /* 0x000fe4000001ff00 */
[----:B------:R-:W-:Y:S02]  /*7ab0*/  CS2R R32, SRZ ;  /* 0x0000000000207805 */ /* 0x000fe4000001ff00 */
[----:B------:R-:W-:Y:S02]  /*7ac0*/  CS2R R30, SRZ ;  /* 0x00000000001e7805 */ /* 0x000fe4000001ff00 */
[----:B------:R-:W-:-:S05]  /*7ad0*/  CS2R R28, SRZ ;  /* 0x00000000001c7805 */ /* 0x000fca000001ff00 */
[----:B------:R-:W-:Y:S05]  /*7ae0*/  @P0 BRA `(.L_x_4993) ;  /* 0x0000003c00180947 */ /* 0x000fea0003800000 */
[----:B------:R-:W2:Y:S01]  /*7af0*/  LDCU UR4, c[0x0][0x3b8] ;  /* 0x00007700ff0477ac */ /* 0x000ea20008000800 */
[----:B01----:R-:W0:Y:S01]  /*7b00*/  LDC.64 R4, c[0x0][0x390] ;  /* 0x0000e400ff047b82 */ /* 0x003e220000000a00 */
[----:B------:R-:W-:Y:S01]  /*7b10*/  IMAD R17, R2, 0x200, R53 ;  /* 0x0000020002117824 */ /* 0x000fe200078e0235 */
[----:B------:R-:W-:Y:S03]  /*7b20*/  BSSY.RECONVERGENT B7, `(.L_x_4994) ;  /* 0x00000ee000077945 */ /* 0x000fe60003800200 */
        /* <DEDUP_REMOVED lines=17> */
.L_x_4998:
[----:B------:R-:W2:Y:S02]  /*7c40*/  LDG.E.U8 R4, desc[UR36][R4.64] ;  /* 0x0000002404047981 */ /* 0x000ea4000c1e1100 */
[----:B--2---:R1:W2:Y:S02]  /*7c50*/  I2F.F64.U16 R34, R4 ;  /* 0x0000000400227312 */ /* 0x0042a40000101800 */
[----:B-12---:R-:W-:Y:S05]  /*7c60*/  BRA `(.L_x_5000) ;  /* 0x0000000c00647947 */ /* 0x006fea0003800000 */
.L_x_4997:
        /* <DEDUP_REMOVED lines=9> */
.L_x_5002:
[----:B------:R-:W2:Y:S02]  /*7d00*/  LDG.E R4, desc[UR36][R4.64] ;  /* 0x0000002404047981 */ /* 0x000ea4000c1e1900 */
[----:B--2---:R1:W2:Y:S02]  /*7d10*/  I2F.F64 R34, R4 ;  /* 0x0000000400227312 */ /* 0x0042a40000201c00 */
[----:B-12---:R-:W-:Y:S05]  /*7d20*/  BRA `(.L_x_5000) ;  /* 0x0000000c00347947 */ /* 0x006fea0003800000 */
.L_x_5001:
[----:B------:R-:W2:Y:S02]  /*7d30*/  LDG.E.U16 R4, desc[UR36][R4.64] ;  /* 0x0000002404047981 */ /* 0x000ea4000c1e1500 */
[----:B--2---:R1:W2:Y:S02]  /*7d40*/  I2F.F64.S16 R34, R4 ;  /* 0x0000000400227312 */ /* 0x0042a40000101c00 */
[----:B-12---:R-:W-:Y:S05]  /*7d50*/  BRA `(.L_x_5000) ;  /* 0x0000000c00287947 */ /* 0x006fea0003800000 */
.L_x_4996:
        /* <DEDUP_REMOVED lines=10> */
.L_x_5004:
[----:B------:R-:W2:Y:S02]  /*7e00*/  LDG.E.U16 R0, desc[UR36][R4.64] ;  /* 0x0000002404007981 */ /* 0x000ea4000c1e1500 */
[----:B--2---:R-:W-:-:S05]  /*7e10*/  HADD2.F32 R0, -RZ, R0.H0_H0 ;  /* 0x20000000ff007230 */ /* 0x004fca0000004100 */
[----:B------:R-:W-:-:S04]  /*7e20*/  FMUL.FTZ R0, R0, 1 ;  /* 0x3f80000000007820 */ /* 0x000fc80000410000 */
[----:B------:R0:W1:Y:S02]  /*7e30*/  F2F.F64.F32 R34, R0 ;  /* 0x0000000000227310 */ /* 0x0000640000201800 */
[----:B01----:R-:W-:Y:S05]  /*7e40*/  BRA `(.L_x_5000) ;  /* 0x0000000800ec7947 */ /* 0x003fea0003800000 */
.L_x_5003:
        /* <DEDUP_REMOVED lines=10> */
.L_x_5006:
[----:B------:R-:W2:Y:S02]  /*7ef0*/  LDG.E.U16 R4, desc[UR36][R4.64] ;  /* 0x0000002404047981 */ /* 0x000ea4000c1e1500 */
[----:B--2---:R-:W-:-:S05]  /*7f00*/  HADD2.F32 R0, -RZ, R4.H0_H0 ;  /* 0x20000004ff007230 */ /* 0x004fca0000004100 */
[----:B------:R-:W-:-:S04]  /*7f10*/  FMUL.FTZ R0, R0, 1 ;  /* 0x3f80000000007820 */ /* 0x000fc80000410000 */
[----:B------:R0:W1:Y:S02]  /*7f20*/  F2F.F64.F32 R34, R0 ;  /* 0x0000000000227310 */ /* 0x0000640000201800 */
[----:B01----:R-:W-:Y:S05]  /*7f30*/  BRA `(.L_x_5000) ;  /* 0x0000000800b07947 */ /* 0x003fea0003800000 */
.L_x_5005:
[----:B------:R0:W5:Y:S01]  /*7f40*/  LDG.E.64 R34, desc[UR36][R4.64] ;  /* 0x0000002404227981 */ /* 0x000162000c1e1b00 */
[----:B------:R-:W-:Y:S05]  /*7f50*/  BRA `(.L_x_5000) ;  /* 0x0000000800a87947 */ /* 0x000fea0003800000 */
.L_x_4995:
        /* <DEDUP_REMOVED lines=13> */
.L_x_5009:
[----:B------:R1:W5:Y:S01]  /*8030*/  LDG.E.64 R34, desc[UR36][R4.64] ;  /* 0x0000002404227981 */ /* 0x000362000c1e1b00 */
[----:B------:R-:W-:Y:S05]  /*8040*/  BRA `(.L_x_5000) ;  /* 0x00000008006c7947 */ /* 0x000fea0003800000 */
.L_x_5008:
        /* <DEDUP_REMOVED lines=25> */
[----:B------:R1:W2:Y:S02]  /*81e0*/  F2F.F64.F32 R34, R3 ;  /* 0x0000000300227310 */ /* 0x0002a40000201800 */
[----:B-12---:R-:W-:Y:S05]  /*81f0*/  BRA `(.L_x_5000) ;  /* 0x0000000800007947 */ /* 0x006fea0003800000 */
.L_x_5011:
        /* <DEDUP_REMOVED lines=13> */
[----:B------:R1:W2:Y:S02]  /*82d0*/  F2F.F64.F32 R34, R0 ;  /* 0x0000000000227310 */ /* 0x0002a40000201800 */
[----:B-12---:R-:W-:Y:S05]  /*82e0*/  BRA `(.L_x_5000) ;  /* 0x0000000400c47947 */ /* 0x006fea0003800000 */
.L_x_5010:
[----:B------:R-:W2:Y:S02]  /*82f0*/  LDG.E.U16 R0, desc[UR36][R4.64] ;  /* 0x0000002404007981 */ /* 0x000ea4000c1e1500 */
[----:B--2---:R-:W-:-:S04]  /*8300*/  IMAD.U32 R0, R0, 0x10000, RZ ;  /* 0x0001000000007824 */ /* 0x004fc800078e00ff */
[----:B------:R-:W-:-:S04]  /*8310*/  FMUL.FTZ R0, R0, 1 ;  /* 0x3f80000000007820 */ /* 0x000fc80000410000 */
[----:B------:R1:W2:Y:S02]  /*8320*/  F2F.F64.F32 R34, R0 ;  /* 0x0000000000227310 */ /* 0x0002a40000201800 */
[----:B-12---:R-:W-:Y:S05]  /*8330*/  BRA `(.L_x_5000) ;  /* 0x0000000400b07947 */ /* 0x006fea0003800000 */
.L_x_5007:
        /* <DEDUP_REMOVED lines=11> */
.L_x_5014:
        /* <DEDUP_REMOVED lines=21> */
.L_x_5016:
[----:B------:R-:W-:Y:S05]  /*8540*/  BSYNC.RECONVERGENT B0 ;  /* 0x0000000000007941 */ /* 0x000fea0003800200 */
.L_x_5015:
[----:B------:R-:W-:Y:S01]  /*8550*/  IMAD.SHL.U32 R0, R0, 0x100000, RZ ;  /* 0x0010000000007824 */ /* 0x000fe200078e00ff */
[----:B------:R-:W-:-:S04]  /*8560*/  LEA R3, R3, 0x3b800000, 0x17 ;  /* 0x3b80000003037811 */ /* 0x000fc800078eb8ff */
[----:B------:R-:W-:-:S05]  /*8570*/  LOP3.LUT R0, R3, R0, R7, 0xfe, !PT ;  /* 0x0000000003007212 */ /* 0x000fca00078efe07 */
[----:B------:R-:W-:-:S04]  /*8580*/  FMUL.FTZ R0, R0, 1 ;  /* 0x3f80000000007820 */ /* 0x000fc80000410000 */
[----:B------:R0:W1:Y:S02]  /*8590*/  F2F.F64.F32 R34, R0 ;  /* 0x0000000000227310 */ /* 0x0000640000201800 */
[----:B01----:R-:W-:Y:S05]  /*85a0*/  BRA `(.L_x_5000) ;  /* 0x0000000400147947 */ /* 0x003fea0003800000 */
.L_x_5013:
        /* <DEDUP_REMOVED lines=21> */
.L_x_5018:
[----:B------:R-:W-:Y:S05]  /*8700*/  BSYNC.RECONVERGENT B0 ;  /* 0x0000000000007941 */ /* 0x000fea0003800200 */
.L_x_5017:
[----:B------:R-:W-:Y:S01]  /*8710*/  IMAD.SHL.U32 R0, R0, 0x200000, RZ ;  /* 0x0020000000007824 */ /* 0x000fe200078e00ff */
[----:B------:R-:W-:-:S04]  /*8720*/  LEA R3, R3, 0x37800000, 0x17 ;  /* 0x3780000003037811 */ /* 0x000fc800078eb8ff */
[----:B------:R-:W-:-:S05]  /*8730*/  LOP3.LUT R0, R3, R0, R7, 0xfe, !PT ;  /* 0x0000000003007212 */ /* 0x000fca00078efe07 */
[----:B------:R-:W-:-:S04]  /*8740*/  FMUL.FTZ R0, R0, 1 ;  /* 0x3f80000000007820 */ /* 0x000fc80000410000 */
[----:B------:R0:W1:Y:S02]  /*8750*/  F2F.F64.F32 R34, R0 ;  /* 0x0000000000227310 */ /* 0x0000640000201800 */
[----:B01----:R-:W-:Y:S05]  /*8760*/  BRA `(.L_x_5000) ;  /* 0x0000000000a47947 */ /* 0x003fea0003800000 */
.L_x_5012:
        /* <DEDUP_REMOVED lines=17> */
[----:B0-2---:R-:W-:Y:S05]  /*8880*/  BRA `(.L_x_5000) ;  /* 0x00000000005c7947 */ /* 0x005fea0003800000 */
.L_x_4999:
        /* <DEDUP_REMOVED lines=16> */
.L_x_5021:
[----:B------:R-:W-:Y:S01]  /*8990*/  CS2R R34, SRZ ;  /* 0x0000000000227805 */ /* 0x000fe2000001ff00 */
[----:B------:R-:W-:Y:S06]  /*89a0*/  BRA `(.L_x_5000) ;  /* 0x0000000000147947 */ /* 0x000fec0003800000 */
.L_x_5020:
[----:B------:R-:W2:Y:S02]  /*89b0*/  LDG.E.64 R34, desc[UR36][R4.64] ;  /* 0x0000002404227981 */ /* 0x000ea4000c1e1b00 */
[----:B--2---:R-:W2:Y:S02]  /*89c0*/  I2F.F64.U64 R34, R34 ;  /* 0x0000002200227312 */ /* 0x004ea40000301800 */
[----:B--2---:R-:W-:Y:S05]  /*89d0*/  BRA `(.L_x_5000) ;  /* 0x0000000000087947 */ /* 0x004fea0003800000 */
.L_x_5019:
[----:B------:R-:W2:Y:S02]  /*89e0*/  LDG.E R4, desc[UR36][R4.64] ;  /* 0x0000002404047981 */ /* 0x000ea4000c1e1900 */
[----:B--2---:R2:W0:Y:S02]  /*89f0*/  I2F.F64.U32 R34, R4 ;  /* 0x0000000400227312 */ /* 0x0044240000201800 */
.L_x_5000:
[----:B------:R-:W-:Y:S05]  /*8a00*/  BSYNC.RECONVERGENT B7 ;  /* 0x0000000000077941 */ /* 0x000fea0003800200 */
.L_x_4994:
        /* <DEDUP_REMOVED lines=20> */
.L_x_5026:
[----:B------:R-:W2:Y:S02]  /*8b50*/  LDG.E.U8 R4, desc[UR36][R4.64] ;  /* 0x0000002404047981 */ /* 0x000ea4000c1e1100 */
[----:B--2---:R0:W1:Y:S02]  /*8b60*/  I2F.F64.U16 R32, R4 ;  /* 0x0000000400207312 */ /* 0x0040640000101800 */
[----:B01----:R-:W-:Y:S05]  /*8b70*/  BRA `(.L_x_5028) ;  /* 0x0000000c00647947 */ /* 0x003fea0003800000 */
.L_x_5025:
        /* <DEDUP_REMOVED lines=9> */
.L_x_5030:
[----:B------:R-:W2:Y:S02]  /*8c10*/  LDG.E R4, desc[UR36][R4.64] ;  /* 0x0000002404047981 */ /* 0x000ea4000c1e1900 */
[----:B--2---:R0:W1:Y:S02]  /*8c20*/  I2F.F64 R32, R4 ;  /* 0x0000000400207312 */ /* 0x0040640000201c00 */
[----:B01----:R-:W-:Y:S05]  /*8c30*/  BRA `(.L_x_5028) ;  /* 0x0000000c00347947 */ /* 0x003fea0003800000 */
.L_x_5029:
[----:B------:R-:W2:Y:S02]  /*8c40*/  LDG.E.U16 R4, desc[UR36][R4.64] ;  /* 0x0000002404047981 */ /* 0x000ea4000c1e1500 */
[----:B--2---:R0:W1:Y:S02]  /*8c50*/  I2F.F64.S16 R32, R4 ;  /* 0x0000000400207312 */ /* 0x0040640000101c00 */
[----:B01----:R-:W-:Y:S05]  /*8c60*/  BRA `(.L_x_5028) ;  /* 0x0000000c00287947 */ /* 0x003fea0003800000 */
.L_x_5024:
        /* <DEDUP_REMOVED lines=10> */
.L_x_5032:
[----:B------:R-:W2:Y:S02]  /*8d10*/  LDG.E.U16 R0, desc[UR36][R4.64] ;  /* 0x0000002404007981 */ /* 0x000ea4000c1e1500 */
[----:B--2---:R-:W-:-:S05]  /*8d20*/  HADD2.F32 R0, -RZ, R0.H0_H0 ;  /* 0x20000000ff007230 */ /* 0x004fca0000004100 */
[----:B------:R-:W-:-:S04]  /*8d30*/  FMUL.FTZ R0, R0, 1 ;  /* 0x3f80000000007820 */ /* 0x000fc80000410000 */
[----:B------:R0:W1:Y:S02]  /*8d40*/  F2F.F64.F32 R32, R0 ;  /* 0x0000000000207310 */ /* 0x0000640000201800 */
[----:B01----:R-:W-:Y:S05]  /*8d50*/  BRA `(.L_x_5028) ;  /* 0x0000000800ec7947 */ /* 0x003fea0003800000 */
.L_x_5031:
        /* <DEDUP_REMOVED lines=10> */
.L_x_5034:
[----:B------:R-:W2:Y:S02]  /*8e00*/  LDG.E.U16 R4, desc[UR36][R4.64] ;  /* 0x0000002404047981 */ /* 0x000ea4000c1e1500 */
[----:B--2---:R-:W-:-:S05]  /*8e10*/  HADD2.F32 R0, -RZ, R4.H0_H0 ;  /* 0x20000004ff007230 */ /* 0x004fca0000004100 */
[----:B------:R-:W-:-:S04]  /*8e20*/  FMUL.FTZ R0, R0, 1 ;  /* 0x3f80000000007820 */ /* 0x000fc80000410000 */
[----:B------:R0:W1:Y:S02]  /*8e30*/  F2F.F64.F32 R32, R0 ;  /* 0x0000000000207310 */ /* 0x0000640000201800 */
[----:B01----:R-:W-:Y:S05]  /*8e40*/  BRA `(.L_x_5028) ;  /* 0x0000000800b07947 */ /* 0x003fea0003800000 */
.L_x_5033:
[----:B------:R0:W5:Y:S01]  /*8e50*/  LDG.E.64 R32, desc[UR36][R4.64] ;  /* 0x0000002404207981 */ /* 0x000162000c1e1b00 */
[----:B------:R-:W-:Y:S05]  /*8e60*/  BRA `(.L_x_5028) ;  /* 0x0000000800a87947 */ /* 0x000fea0003800000 */
.L_x_5023:
        /* <DEDUP_REMOVED lines=13> */
.L_x_5037:
[----:B------:R2:W5:Y:S01]  /*8f40*/  LDG.E.64 R32, desc[UR36][R4.64] ;  /* 0x0000002404207981 */ /* 0x000562000c1e1b00 */
[----:B------:R-:W-:Y:S05]  /*8f50*/  BRA `(.L_x_5028) ;  /* 0x00000008006c7947 */ /* 0x000fea0003800000 */
.L_x_5036:
        /* <DEDUP_REMOVED lines=27> */
.L_x_5039:
        /* <DEDUP_REMOVED lines=15> */
.L_x_5038:
[----:B------:R-:W2:Y:S02]  /*9200*/  LDG.E.U16 R0, desc[UR36][R4.64] ;  /* 0x0000002404007981 */ /* 0x000ea4000c1e1500 */
[----:B--2---:R-:W-:-:S04]  /*9210*/  IMAD.U32 R0, R0, 0x10000, RZ ;  /* 0x0001000000007824 */ /* 0x004fc800078e00ff */
[----:B------:R-:W-:-:S04]  /*9220*/  FMUL.FTZ R0, R0, 1 ;  /* 0x3f80000000007820 */ /* 0x000fc80000410000 */
[----:B------:R0:W1:Y:S02]  /*9230*/  F2F.F64.F32 R32, R0 ;  /* 0x0000000000207310 */ /* 0x0000640000201800 */
[----:B01----:R-:W-:Y:S05]  /*9240*/  BRA `(.L_x_5028) ;  /* 0x0000000400b07947 */ /* 0x003fea0003800000 */
.L_x_5035:
        /* <DEDUP_REMOVED lines=10> */
[----:B0-2---:R-:W-:Y:S05]  /*92f0*/  BRA `(.L_x_5028) ;  /* 0x0000000400847947 */ /* 0x005fea0003800000 */
.L_x_5042:
        /* <DEDUP_REMOVED lines=21> */
.L_x_5044:
[----:B------:R-:W-:Y:S05]  /*9450*/  BSYNC.RECONVERGENT B0 ;  /* 0x0000000000007941 */ /* 0x000fea0003800200 */
.L_x_5043:
[----:B------:R-:W-:Y:S01]  /*9460*/  IMAD.SHL.U32 R0, R0, 0x100000, RZ ;  /* 0x0010000000007824 */ /* 0x000fe200078e00ff */
[----:B------:R-:W-:-:S04]  /*9470*/  LEA R3, R3, 0x3b800000, 0x17 ;  /* 0x3b80000003037811 */ /* 0x000fc800078eb8ff */
[----:B------:R-:W-:-:S05]  /*9480*/  LOP3.LUT R0, R3, R0, R7, 0xfe, !PT ;  /* 0x0000000003007212 */ /* 0x000fca00078efe07 */
[----:B------:R-:W-:-:S04]  /*9490*/  FMUL.FTZ R0, R0, 1 ;  /* 0x3f80000000007820 */ /* 0x000fc80000410000 */
[----:B------:R2:W0:Y:S02]  /*94a0*/  F2F.F64.F32 R32, R0 ;  /* 0x0000000000207310 */ /* 0x0004240000201800 */
[----:B0-2---:R-:W-:Y:S05]  /*94b0*/  BRA `(.L_x_5028) ;  /* 0x0000000400147947 */ /* 0x005fea0003800000 */
.L_x_5041:
        /* <DEDUP_REMOVED lines=21> */
.L_x_5046:
[----:B------:R-:W-:Y:S05]  /*9610*/  BSYNC.RECONVERGENT B0 ;  /* 0x0000000000007941 */ /* 0x000fea0003800200 */
.L_x_5045:
[----:B------:R-:W-:Y:S01]  /*9620*/  IMAD.SHL.U32 R0, R0, 0x200000, RZ ;  /* 0x0020000000007824 */ /* 0x000fe200078e00ff */
[----:B------:R-:W-:-:S04]  /*9630*/  LEA R3, R3, 0x37800000, 0x17 ;  /* 0x3780000003037811 */ /* 0x000fc800078eb8ff */
[----:B------:R-:W-:-:S05]  /*9640*/  LOP3.LUT R0, R3, R0, R7, 0xfe, !PT ;  /* 0x0000000003007212 */ /* 0x000fca00078efe07 */
[----:B------:R-:W-:-:S04]  /*9650*/  FMUL.FTZ R0, R0, 1 ;  /* 0x3f80000000007820 */ /* 0x000fc80000410000 */
[----:B------:R2:W0:Y:S02]  /*9660*/  F2F.F64.F32 R32, R0 ;  /* 0x0000000000207310 */ /* 0x0004240000201800 */
[----:B0-2---:R-:W-:Y:S05]  /*9670*/  BRA `(.L_x_5028) ;  /* 0x0000000000a47947 */ /* 0x005fea0003800000 */
.L_x_5040:
        /* <DEDUP_REMOVED lines=18> */
.L_x_5027:
        /* <DEDUP_REMOVED lines=16> */
.L_x_5049:
[----:B------:R-:W-:Y:S01]  /*98a0*/  CS2R R32, SRZ ;  /* 0x0000000000207805 */ /* 0x000fe2000001ff00 */
[----:B------:R-:W-:Y:S06]  /*98b0*/  BRA `(.L_x_5028) ;  /* 0x0000000000147947 */ /* 0x000fec0003800000 */
.L_x_5048:
[----:B------:R-:W2:Y:S02]  /*98c0*/  LDG.E.64 R32, desc[UR36][R4.64] ;  /* 0x0000002404207981 */ /* 0x000ea4000c1e1b00 */
[----:B--2---:R-:W2:Y:S02]  /*98d0*/  I2F.F64.U64 R32, R32 ;  /* 0x0000002000207312 */ /* 0x004ea40000301800 */
[----:B--2---:R-:W-:Y:S05]  /*98e0*/  BRA `(.L_x_5028) ;  /* 0x0000000000087947 */ /* 0x004fea0003800000 */
.L_x_5047:
[----:B------:R-:W2:Y:S02]  /*98f0*/  LDG.E R4, desc[UR36][R4.64] ;  /* 0x0000002404047981 */ /* 0x000ea4000c1e1900 */
[----:B--2---:R0:W1:Y:S02]  /*9900*/  I2F.F64.U32 R32, R4 ;  /* 0x0000000400207312 */ /* 0x0040640000201800 */
.L_x_5028:
[----:B------:R-:W-:Y:S05]  /*9910*/  BSYNC.RECONVERGENT B7 ;  /* 0x0000000000077941 */ /* 0x000fea0003800200 */
.L_x_5022:
        /* <DEDUP_REMOVED lines=18> */
[----:B--2---:R2:W0:Y:S02]  /*9a40*/  I2F.F64.S16 R30, R4 ;  /* 0x00000004001e7312 */ /* 0x0044240000101c00 */
[----:B0-2---:R-:W-:Y:S05]  /*9a50*/  BRA `(.L_x_5056) ;  /* 0x0000000c00707947 */ /* 0x005fea0003800000 */
.L_x_5054:
[----:B------:R-:W2:Y:S02]  /*9a60*/  LDG.E.U8 R4, desc[UR36][R4.64] ;  /* 0x0000002404047981 */ /* 0x000ea4000c1e1100 */
[----:B--2---:R2:W0:Y:S02]  /*9a70*/  I2F.F64.U16 R30, R4 ;  /* 0x00000004001e7312 */ /* 0x0044240000101800 */
[----:B0-2---:R-:W-:Y:S05]  /*9a80*/  BRA `(.L_x_5056) ;  /* 0x0000000c00647947 */ /* 0x005fea0003800000 */
.L_x_5053:
[----:B------:R-:W-:-:S09]  /*9a90*/  UISETP.NE.AND UP0, UPT, UR4, 0x2, UPT ;  /* 0x000000020400788c */ /* 0x000fd2000bf05270 */
[----:B------:R-:W-:Y:S05]  /*9aa0*/  BRA.U !UP0, `(.L_x_5057) ;  /* 0x0000000108287547 */ /* 0x000fea000b800000 */
[----:B------:R-:W-:-:S09]  /*9ab0*/  UISETP.NE.AND UP0, UPT, UR4, 0x3, UPT ;  /* 0x000000030400788c */ /* 0x000fd2000bf05270 */
[----:B------:R-:W-:Y:S05]  /*9ac0*/  BRA.U !UP0, `(.L_x_5058) ;  /* 0x0000000108147547 */ /* 0x000fea000b800000 */
[----:B------:R-:W-:-:S09]  /*9ad0*/  UISETP.NE.AND UP0, UPT, UR4, 0x4, UPT ;  /* 0x000000040400788c */ /* 0x000fd2000bf05270 */
[----:B------:R-:W-:Y:S05]  /*9ae0*/  BRA.U UP0, `(.L_x_5055) ;  /* 0x0000000900f07547 */ /* 0x000fea000b800000 */
[----:B------:R-:W2:Y:S02]  /*9af0*/  LDG.E.64 R30, desc[UR36][R4.64] ;  /* 0x00000024041e7981 */ /* 0x000ea4000c1e1b00 */
[----:B--2---:R-:W2:Y:S02]  /*9b00*/  I2F.F64.S64 R30, R30 ;  /* 0x0000001e001e7312 */ /* 0x004ea40000301c00 */
[----:B--2---:R-:W-:Y:S05]  /*9b10*/  BRA `(.L_x_5056) ;  /* 0x0000000c00407947 */ /* 0x004fea0003800000 */
.L_x_5058:
[----:B------:R-:W2:Y:S02]  /*9b20*/  LDG.E R4, desc[UR36][R4.64] ;  /* 0x0000002404047981 */ /* 0x000ea4000c1e1900 */
[----:B--2---:R2:W0:Y:S02]  /*9b30*/  I2F.F64 R30, R4 ;  /* 0x00000004001e7312 */ /* 0x0044240000201c00 */
[----:B0-2---:R-:W-:Y:S05]  /*9b40*/  BRA `(.L_x_5056) ;  /* 0x0000000c00347947 */ /* 0x005fea0003800000 */
.L_x_5057:
[----:B------:R-:W2:Y:S02]  /*9b50*/  LDG.E.U16 R4, desc[UR36][R4.64] ;  /* 0x0000002404047981 */ /* 0x000ea4000c1e1500 */
[----:B--2---:R2:W0:Y:S02]  /*9b60*/  I2F.F64.S16 R30, R4 ;  /* 0x00000004001e7312 */ /* 0x0044240000101c00 */
[----:B0-2---:R-:W-:Y:S05]  /*9b70*/  BRA `(.L_x_5056) ;  /* 0x0000000c00287947 */ /* 0x005fea0003800000 */
.L_x_5052:
        /* <DEDUP_REMOVED lines=10> */
.L_x_5060:
[----:B------:R-:W2:Y:S02]  /*9c20*/  LDG.E.U16 R0, desc[UR36][R4.64] ;  /* 0x0000002404007981 */ /* 0x000ea4000c1e1500 */
[----:B--2---:R-:W-:-:S05]  /*9c30*/  HADD2.F32 R0, -RZ, R0.H0_H0 ;  /* 0x20000000ff007230 */ /* 0x004fca0000004100 */
[----:B------:R-:W-:-:S04]  /*9c40*/  FMUL.FTZ R0, R0, 1 ;  /* 0x3f80000000007820 */ /* 0x000fc80000410000 */
[----:B------:R0:W2:Y:S02]  /*9c50*/  F2F.F64.F32 R30, R0 ;  /* 0x00000000001e7310 */ /* 0x0000a40000201800 */
[----:B0-2---:R-:W-:Y:S05]  /*9c60*/  BRA `(.L_x_5056) ;  /* 0x0000000800ec7947 */ /* 0x005fea0003800000 */
.L_x_5059:
        /* <DEDUP_REMOVED lines=8> */
[----:B------:R-:W2:Y:S02]  /*9cf0*/  F2F.F64.F32 R30, R30 ;  /* 0x0000001e001e7310 */ /* 0x000ea40000201800 */
[----:B--2---:R-:W-:Y:S05]  /*9d00*/  BRA `(.L_x_5056) ;  /* 0x0000000800c47947 */ /* 0x004fea0003800000 */
.L_x_5062:
[----:B------:R-:W2:Y:S02]  /*9d10*/  LDG.E.U16 R4, desc[UR36][R4.64] ;  /* 0x0000002404047981 */ /* 0x000ea4000c1e1500 */
[----:B--2---:R-:W-:-:S05]  /*9d20*/  HADD2.F32 R0, -RZ, R4.H0_H0 ;  /* 0x20000004ff007230 */ /* 0x004fca0000004100 */
[----:B------:R-:W-:-:S04]  /*9d30*/  FMUL.FTZ R0, R0, 1 ;  /* 0x3f80000000007820 */ /* 0x000fc80000410000 */
[----:B------:R2:W0:Y:S02]  /*9d40*/  F2F.F64.F32 R30, R0 ;  /* 0x00000000001e7310 */ /* 0x0004240000201800 */
[----:B0-2---:R-:W-:Y:S05]  /*9d50*/  BRA `(.L_x_5056) ;  /* 0x0000000800b07947 */ /* 0x005fea0003800000 */
.L_x_5061:
[----:B------:R0:W5:Y:S01]  /*9d60*/  LDG.E.64 R30, desc[UR36][R4.64] ;  /* 0x00000024041e7981 */ /* 0x000162000c1e1b00 */
[----:B------:R-:W-:Y:S05]  /*9d70*/  BRA `(.L_x_5056) ;  /* 0x0000000800a87947 */ /* 0x000fea0003800000 */
.L_x_5051:
        /* <DEDUP_REMOVED lines=13> */
.L_x_5065:
[----:B------:R0:W5:Y:S01]  /*9e50*/  LDG.E.64 R30, desc[UR36][R4.64] ;  /* 0x00000024041e7981 */ /* 0x000162000c1e1b00 */
[----:B------:R-:W-:Y:S05]  /*9e60*/  BRA `(.L_x_5056) ;  /* 0x00000008006c7947 */ /* 0x000fea0003800000 */
.L_x_5064:
        /* <DEDUP_REMOVED lines=26> */
[----:B0-2---:R-:W-:Y:S05]  /*a010*/  BRA `(.L_x_5056) ;  /* 0x0000000800007947 */ /* 0x005fea0003800000 */
.L_x_5067:
        /* <DEDUP_REMOVED lines=14> */
[----:B0-2---:R-:W-:Y:S05]  /*a100*/  BRA `(.L_x_5056) ;  /* 0x0000000400c47947 */ /* 0x005fea0003800000 */
.L_x_5066:
[----:B------:R-:W2:Y:S02]  /*a110*/  LDG.E.U16 R0, desc[UR36][R4.64] ;  /* 0x0000002404007981 */ /* 0x000ea4000c1e1500 */
[----:B--2---:R-:W-:-:S04]  /*a120*/  IMAD.U32 R0, R0, 0x10000, RZ ;  /* 0x0001000000007824 */ /* 0x004fc800078e00ff */
[----:B------:R-:W-:-:S04]  /*a130*/  FMUL.FTZ R0, R0, 1 ;  /* 0x3f80000000007820 */ /* 0x000fc80000410000 */
[----:B------:R0:W2:Y:S02]  /*a140*/  F2F.F64.F32 R30, R0 ;  /* 0x00000000001e7310 */ /* 0x0000a40000201800 */
[----:B0-2---:R-:W-:Y:S05]  /*a150*/  BRA `(.L_x_5056) ;  /* 0x0000000400b07947 */ /* 0x005fea0003800000 */
.L_x_5063:
        /* <DEDUP_REMOVED lines=9> */
[----:B--2---:R0:W2:Y:S02]  /*a1f0*/  I2F.F64.U16 R30, R4 ;  /* 0x00000004001e7312 */ /* 0x0040a40000101800 */
[----:B0-2---:R-:W-:Y:S05]  /*a200*/  BRA `(.L_x_5056) ;  /* 0x0000000400847947 */ /* 0x005fea0003800000 */
.L_x_5070:
        /* <DEDUP_REMOVED lines=21> */
.L_x_5072:
[----:B------:R-:W-:Y:S05]  /*a360*/  BSYNC.RECONVERGENT B0 ;  /* 0x0000000000007941 */ /* 0x000fea0003800200 */
.L_x_5071:
[----:B------:R-:W-:Y:S01]  /*a370*/  IMAD.SHL.U32 R0, R0, 0x100000, RZ ;  /* 0x0010000000007824 */ /* 0x000fe200078e00ff */
[----:B------:R-:W-:-:S04]  /*a380*/  LEA R3, R3, 0x3b800000, 0x17 ;  /* 0x3b80000003037811 */ /* 0x000fc800078eb8ff */
[----:B------:R-:W-:-:S05]  /*a390*/  LOP3.LUT R0, R3, R0, R7, 0xfe, !PT ;  /* 0x0000000003007212 */ /* 0x000fca00078efe07 */
[----:B------:R-:W-:-:S04]  /*a3a0*/  FMUL.FTZ R0, R0, 1 ;  /* 0x3f80000000007820 */ /* 0x000fc80000410000 */
[----:B------:R0:W2:Y:S02]  /*a3b0*/  F2F.F64.F32 R30, R0 ;  /* 0x00000000001e7310 */ /* 0x0000a40000201800 */
[----:B0-2---:R-:W-:Y:S05]  /*a3c0*/  BRA `(.L_x_5056) ;  /* 0x0000000400147947 */ /* 0x005fea0003800000 */
.L_x_5069:
        /* <DEDUP_REMOVED lines=21> */
.L_x_5074:
[----:B------:R-:W-:Y:S05]  /*a520*/  BSYNC.RECONVERGENT B0 ;  /* 0x0000000000007941 */ /* 0x000fea0003800200 */
.L_x_5073:
[----:B------:R-:W-:Y:S01]  /*a530*/  IMAD.SHL.U32 R0, R0, 0x200000, RZ ;  /* 0x0020000000007824 */ /* 0x000fe200078e00ff */
[----:B------:R-:W-:-:S04]  /*a540*/  LEA R3, R3, 0x37800000, 0x17 ;  /* 0x3780000003037811 */ /* 0x000fc800078eb8ff */
[----:B------:R-:W-:-:S05]  /*a550*/  LOP3.LUT R0, R3, R0, R7, 0xfe, !PT ;  /* 0x0000000003007212 */ /* 0x000fca00078efe07 */
[----:B------:R-:W-:-:S04]  /*a560*/  FMUL.FTZ R0, R0, 1 ;  /* 0x3f80000000007820 */ /* 0x000fc80000410000 */
[----:B------:R0:W2:Y:S02]  /*a570*/  F2F.F64.F32 R30, R0 ;  /* 0x00000000001e7310 */ /* 0x0000a40000201800 */
[----:B0-2---:R-:W-:Y:S05]  /*a580*/  BRA `(.L_x_5056) ;  /* 0x0000000000a47947 */ /* 0x005fea0003800000 */
.L_x_5068:
        /* <DEDUP_REMOVED lines=17> */
[----:B0-2---:R-:W-:Y:S05]  /*a6a0*/  BRA `(.L_x_5056) ;  /* 0x00000000005c7947 */ /* 0x005fea0003800000 */
.L_x_5055:
        /* <DEDUP_REMOVED lines=16> */
.L_x_5077:
[----:B------:R-:W-:Y:S01]  /*a7b0*/  CS2R R30, SRZ ;  /* 0x00000000001e7805 */ /* 0x000fe2000001ff00 */
[----:B------:R-:W-:Y:S06]  /*a7c0*/  BRA `(.L_x_5056) ;  /* 0x0000000000147947 */ /* 0x000fec0003800000 */
.L_x_5076:
[----:B------:R-:W2:Y:S02]  /*a7d0*/  LDG.E.64 R30, desc[UR36][R4.64] ;  /* 0x00000024041e7981 */ /* 0x000ea4000c1e1b00 */
[----:B--2---:R-:W0:Y:S02]  /*a7e0*/  I2F.F64.U64 R30, R30 ;  /* 0x0000001e001e7312 */ /* 0x004e240000301800 */
[----:B0-----:R-:W-:Y:S05]  /*a7f0*/  BRA `(.L_x_5056) ;  /* 0x0000000000087947 */ /* 0x001fea0003800000 */
.L_x_5075:
[----:B------:R-:W2:Y:S02]  /*a800*/  LDG.E R4, desc[UR36][R4.64] ;  /* 0x0000002404047981 */ /* 0x000ea4000c1e1900 */
[----:B--2---:R2:W0:Y:S02]  /*a810*/  I2F.F64.U32 R30, R4 ;  /* 0x00000004001e7312 */ /* 0x0044240000201800 */
.L_x_5056:
[----:B------:R-:W-:Y:S05]  /*a820*/  BSYNC.RECONVERGENT B7 ;  /* 0x0000000000077941 */ /* 0x000fea0003800200 */
.L_x_5050:
        /* <DEDUP_REMOVED lines=20> */
.L_x_5082:
[----:B------:R-:W2:Y:S02]  /*a970*/  LDG.E.U8 R4, desc[UR36][R4.64] ;  /* 0x0000002404047981 */ /* 0x000ea4000c1e1100 */
[----:B--2---:R0:W2:Y:S02]  /*a980*/  I2F.F64.U16 R28, R4 ;  /* 0x00000004001c7312 */ /* 0x0040a40000101800 */
[----:B0-2---:R-:W-:Y:S05]  /*a990*/  BRA `(.L_x_5084) ;  /* 0x0000000c00647947 */ /* 0x005fea0003800000 */
.L_x_5081:
        /* <DEDUP_REMOVED lines=9> */
.L_x_5086:
[----:B------:R-:W2:Y:S02]  /*aa30*/  LDG.E R4, desc[UR36][R4.64] ;  /* 0x0000002404047981 */ /* 0x000ea4000c1e1900 */
[----:B--2---:R0:W2:Y:S02]  /*aa40*/  I2F.F64 R28, R4 ;  /* 0x00000004001c7312 */ /* 0x0040a40000201c00 */
[----:B0-2---:R-:W-:Y:S05]  /*aa50*/  BRA `(.L_x_5084) ;  /* 0x0000000c00347947 */ /* 0x005fea0003800000 */
.L_x_5085:
[----:B------:R-:W2:Y:S02]  /*aa60*/  LDG.E.U16 R4, desc[UR36][R4.64] ;  /* 0x0000002404047981 */ /* 0x000ea4000c1e1500 */
[----:B--2---:R0:W2:Y:S02]  /*aa70*/  I2F.F64.S16 R28, R4 ;  /* 0x00000004001c7312 */ /* 0x0040a40000101c00 */
[----:B0-2---:R-:W-:Y:S05]  /*aa80*/  BRA `(.L_x_5084) ;  /* 0x0000000c00287947 */ /* 0x005fea0003800000 */
.L_x_5080:
        /* <DEDUP_REMOVED lines=10> */
.L_x_5088:
[----:B------:R-:W2:Y:S02]  /*ab30*/  LDG.E.U16 R0, desc[UR36][R4.64] ;  /* 0x0000002404007981 */ /* 0x000ea4000c1e1500 */
[----:B--2---:R-:W-:-:S05]  /*ab40*/  HADD2.F32 R0, -RZ, R0.H0_H0 ;  /* 0x20000000ff007230 */ /* 0x004fca0000004100 */
[----:B------:R-:W-:-:S04]  /*ab50*/  FMUL.FTZ R0, R0, 1 ;  /* 0x3f80000000007820 */ /* 0x000fc80000410000 */
[----:B------:R0:W2:Y:S02]  /*ab60*/  F2F.F64.F32 R28, R0 ;  /* 0x00000000001c7310 */ /* 0x0000a40000201800 */
[----:B0-2---:R-:W-:Y:S05]  /*ab70*/  BRA `(.L_x_5084) ;  /* 0x0000000800ec7947 */ /* 0x005fea0003800000 */
.L_x_5087:
        /* <DEDUP_REMOVED lines=10> */
.L_x_5090:
[----:B------:R-:W2:Y:S02]  /*ac20*/  LDG.E.U16 R4, desc[UR36][R4.64] ;  /* 0x0000002404047981 */ /* 0x000ea4000c1e1500 */
[----:B--2---:R-:W-:-:S05]  /*ac30*/  HADD2.F32 R0, -RZ, R4.H0_H0 ;  /* 0x20000004ff007230 */ /* 0x004fca0000004100 */
[----:B------:R-:W-:-:S04]  /*ac40*/  FMUL.FTZ R0, R0, 1 ;  /* 0x3f80000000007820 */ /* 0x000fc80000410000 */
[----:B------:R0:W2:Y:S02]  /*ac50*/  F2F.F64.F32 R28, R0 ;  /* 0x00000000001c7310 */ /* 0x0000a40000201800 */
[----:B0-2---:R-:W-:Y:S05]  /*ac60*/  BRA `(.L_x_5084) ;  /* 0x0000000800b07947 */ /* 0x005fea0003800000 */
.L_x_5089:
[----:B------:R0:W5:Y:S01]  /*ac70*/  LDG.E.64 R28, desc[UR36][R4.64] ;  /* 0x00000024041c7981 */ /* 0x000162000c1e1b00 */
[----:B------:R-:W-:Y:S05]  /*ac80*/  BRA `(.L_x_5084) ;  /* 0x0000000800a87947 */ /* 0x000fea0003800000 */
.L_x_5079:
        /* <DEDUP_REMOVED lines=13> */
.L_x_5093:
[----:B------:R0:W5:Y:S01]  /*ad60*/  LDG.E.64 R28, desc[UR36][R4.64] ;  /* 0x00000024041c7981 */ /* 0x000162000c1e1b00 */
[----:B------:R-:W-:Y:S05]  /*ad70*/  BRA `(.L_x_5084) ;  /* 0x00000008006c7947 */ /* 0x000fea0003800000 */
.L_x_5092:
        /* <DEDUP_REMOVED lines=27> */
.L_x_5095:
        /* <DEDUP_REMOVED lines=15> */
.L_x_5094:
[----:B------:R-:W2:Y:S02]  /*b020*/  LDG.E.U16 R0, desc[UR36][R4.64] ;  /* 0x0000002404007981 */ /* 0x000ea4000c1e1500 */
[----:B--2---:R-:W-:-:S04]  /*b030*/  IMAD.U32 R0, R0, 0x10000, RZ ;  /* 0x0001000000007824 */ /* 0x004fc800078e00ff */
[----:B------:R-:W-:-:S04]  /*b040*/  FMUL.FTZ R0, R0, 1 ;  /* 0x3f80000000007820 */ /* 0x000fc80000410000 */
[----:B------:R0:W2:Y:S02]  /*b050*/  F2F.F64.F32 R28, R0 ;  /* 0x00000000001c7310 */ /* 0x0000a40000201800 */
[----:B0-2---:R-:W-:Y:S05]  /*b060*/  BRA `(.L_x_5084) ;  /* 0x0000000400b07947 */ /* 0x005fea0003800000 */
.L_x_5091:
        /* <DEDUP_REMOVED lines=11> */
.L_x_5098:
        /* <DEDUP_REMOVED lines=21> */
.L_x_5100:
[----:B------:R-:W-:Y:S05]  /*b270*/  BSYNC.RECONVERGENT B0 ;  /* 0x0000000000007941 */ /* 0x000fea0003800200 */
.L_x_5099:
[----:B------:R-:W-:Y:S01]  /*b280*/  IMAD.SHL.U32 R0, R0, 0x100000, RZ ;  /* 0x0010000000007824 */ /* 0x000fe200078e00ff */
[----:B------:R-:W-:-:S04]  /*b290*/  LEA R3, R3, 0x3b800000, 0x17 ;  /* 0x3b80000003037811 */ /* 0x000fc800078eb8ff */
[----:B------:R-:W-:-:S05]  /*b2a0*/  LOP3.LUT R0, R3, R0, R7, 0xfe, !PT ;  /* 0x0000000003007212 */ /* 0x000fca00078efe07 */
[----:B------:R-:W-:-:S04]  /*b2b0*/  FMUL.FTZ R0, R0, 1 ;  /* 0x3f80000000007820 */ /* 0x000fc80000410000 */
[----:B------:R0:W2:Y:S02]  /*b2c0*/  F2F.F64.F32 R28, R0 ;  /* 0x00000000001c7310 */ /* 0x0000a40000201800 */
[----:B0-2---:R-:W-:Y:S05]  /*b2d0*/  BRA `(.L_x_5084) ;  /* 0x0000000400147947 */ /* 0x005fea0003800000 */
.L_x_5097:
        /* <DEDUP_REMOVED lines=21> */
.L_x_5102:
[----:B------:R-:W-:Y:S05]  /*b430*/  BSYNC.RECONVERGENT B0 ;  /* 0x0000000000007941 */ /* 0x000fea0003800200 */
.L_x_5101:
[----:B------:R-:W-:Y:S01]  /*b440*/  IMAD.SHL.U32 R0, R0, 0x200000, RZ ;  /* 0x0020000000007824 */ /* 0x000fe200078e00ff */
[----:B------:R-:W-:-:S04]  /*b450*/  LEA R3, R3, 0x37800000, 0x17 ;  /* 0x3780000003037811 */ /* 0x000fc800078eb8ff */
[----:B------:R-:W-:-:S05]  /*b460*/  LOP3.LUT R0, R3, R0, R7, 0xfe, !PT ;  /* 0x0000000003007212 */ /* 0x000fca00078efe07 */
[----:B------:R-:W-:-:S04]  /*b470*/  FMUL.FTZ R0, R0, 1 ;  /* 0x3f80000000007820 */ /* 0x000fc80000410000 */
[----:B------:R0:W2:Y:S02]  /*b480*/  F2F.F64.F32 R28, R0 ;  /* 0x00000000001c7310 */ /* 0x0000a40000201800 */
[----:B0-2---:R-:W-:Y:S05]  /*b490*/  BRA `(.L_x_5084) ;  /* 0x0000000000a47947 */ /* 0x005fea0003800000 */
.L_x_5096:
        /* <DEDUP_REMOVED lines=18> */
.L_x_5083:
        /* <DEDUP_REMOVED lines=16> */
.L_x_5105:
[----:B------:R-:W-:Y:S01]  /*b6c0*/  CS2R R28, SRZ ;  /* 0x00000000001c7805 */ /* 0x000fe2000001ff00 */
[----:B------:R-:W-:Y:S06]  /*b6d0*/  BRA `(.L_x_5084) ;  /* 0x0000000000147947 */ /* 0x000fec0003800000 */
.L_x_5104:
[----:B------:R-:W2:Y:S02]  /*b6e0*/  LDG.E.64 R28, desc[UR36][R4.64] ;  /* 0x00000024041c7981 */ /* 0x000ea4000c1e1b00 */
[----:B--2---:R-:W0:Y:S02]  /*b6f0*/  I2F.F64.U64 R28, R28 ;  /* 0x0000001c001c7312 */ /* 0x004e240000301800 */
[----:B0-----:R-:W-:Y:S05]  /*b700*/  BRA `(.L_x_5084) ;  /* 0x0000000000087947 */ /* 0x001fea0003800000 */
.L_x_5103:
[----:B------:R-:W2:Y:S02]  /*b710*/  LDG.E R4, desc[UR36][R4.64] ;  /* 0x0000002404047981 */ /* 0x000ea4000c1e1900 */
[----:B--2---:R0:W2:Y:S02]  /*b720*/  I2F.F64.U32 R28, R4 ;  /* 0x00000004001c7312 */ /* 0x0040a40000201800 */
.L_x_5084:
[----:B------:R-:W-:Y:S05]  /*b730*/  BSYNC.RECONVERGENT B7 ;  /* 0x0000000000077941 */ /* 0x000fea0003800200 */
.L_x_5078:
[----:B------:R-:W-:-:S07]  /*b740*/  VIADD R53, R53, 0x80 ;  /* 0x0000008035357836 */ /* 0x000fce0000000000 */
.L_x_4993:
[----:B------:R-:W-:Y:S05]  /*b750*/  BSYNC.RECONVERGENT B6 ;  /* 0x0000000000067941 */ /* 0x000fea0003800200 */
.L_x_4992:
        /* <DEDUP_REMOVED lines=28> */
.L_x_5112:
[----:B------:R-:W2:Y:S02]  /*b920*/  LDG.E.U8 R4, desc[UR36][R4.64] ;  /* 0x0000002404047981 */ /* 0x000ea4000c1e1100 */
[----:B--2---:R0:W1:Y:S02]  /*b930*/  I2F.F64.U16 R18, R4 ;  /* 0x0000000400127312 */ /* 0x0040640000101800 */
[----:B01----:R-:W-:Y:S05]  /*b940*/  BRA `(.L_x_5114) ;  /* 0x0000000c00647947 */ /* 0x003fea0003800000 */
.L_x_5111:
        /* <DEDUP_REMOVED lines=9> */
.L_x_5116:
[----:B------:R-:W2:Y:S02]  /*b9e0*/  LDG.E R4, desc[UR36][R4.64] ;  /* 0x0000002404047981 */ /* 0x000ea4000c1e1900 */
[----:B--2---:R0:W1:Y:S02]  /*b9f0*/  I2F.F64 R18, R4 ;  /* 0x0000000400127312 */ /* 0x0040640000201c00 */
[----:B01----:R-:W-:Y:S05]  /*ba00*/  BRA `(.L_x_5114) ;  /* 0x0000000c00347947 */ /* 0x003fea0003800000 */
.L_x_5115:
[----:B------:R-:W2:Y:S02]  /*ba10*/  LDG.E.U16 R4, desc[UR36][R4.64] ;  /* 0x0000002404047981 */ /* 0x000ea4000c1e1500 */
[----:B--2---:R0:W1:Y:S02]  /*ba20*/  I2F.F64.S16 R18, R4 ;  /* 0x0000000400127312 */ /* 0x0040640000101c00 */
[----:B01----:R-:W-:Y:S05]  /*ba30*/  BRA `(.L_x_5114) ;  /* 0x0000000c00287947 */ /* 0x003fea0003800000 */
.L_x_5110:
        /* <DEDUP_REMOVED lines=10> */
.L_x_5118:
[----:B------:R-:W2:Y:S02]  /*bae0*/  LDG.E.U16 R0, desc[UR36][R4.64] ;  /* 0x0000002404007981 */ /* 0x000ea4000c1e1500 */
[----:B--2---:R-:W-:-:S05]  /*baf0*/  HADD2.F32 R0, -RZ, R0.H0_H0 ;  /* 0x20000000ff007230 */ /* 0x004fca0000004100 */
[----:B------:R-:W-:-:S04]  /*bb00*/  FMUL.FTZ R0, R0, 1 ;  /* 0x3f80000000007820 */ /* 0x000fc80000410000 */
[----:B------:R1:W2:Y:S02]  /*bb10*/  F2F.F64.F32 R18, R0 ;  /* 0x0000000000127310 */ /* 0x0002a40000201800 */
[----:B-12---:R-:W-:Y:S05]  /*bb20*/  BRA `(.L_x_5114) ;  /* 0x0000000800ec7947 */ /* 0x006fea0003800000 */
.L_x_5117:
        /* <DEDUP_REMOVED lines=10> */
.L_x_5120:
[----:B------:R-:W2:Y:S02]  /*bbd0*/  LDG.E.U16 R4, desc[UR36][R4.64] ;  /* 0x0000002404047981 */ /* 0x000ea4000c1e1500 */
[----:B--2---:R-:W-:-:S05]  /*bbe0*/  HADD2.F32 R0, -RZ, R4.H0_H0 ;  /* 0x20000004ff007230 */ /* 0x004fca0000004100 */
[----:B------:R-:W-:-:S04]  /*bbf0*/  FMUL.FTZ R0, R0, 1 ;  /* 0x3f80000000007820 */ /* 0x000fc80000410000 */
[----:B------:R0:W1:Y:S02]  /*bc00*/  F2F.F64.F32 R18, R0 ;  /* 0x0000000000127310 */ /* 0x0000640000201800 */
[----:B01----:R-:W-:Y:S05]  /*bc10*/  BRA `(.L_x_5114) ;  /* 0x0000000800b07947 */ /* 0x003fea0003800000 */
.L_x_5119:
[----:B------:R0:W5:Y:S01]  /*bc20*/  LDG.E.64 R18, desc[UR36][R4.64] ;  /* 0x0000002404127981 */ /* 0x000162000c1e1b00 */
[----:B------:R-:W-:Y:S05]  /*bc30*/  BRA `(.L_x_5114) ;  /* 0x0000000800a87947 */ /* 0x000fea0003800000 */
.L_x_5109:
        /* <DEDUP_REMOVED lines=13> */
.L_x_5123:
[----:B------:R1:W5:Y:S01]  /*bd10*/  LDG.E.64 R18, desc[UR36][R4.64] ;  /* 0x0000002404127981 */ /* 0x000362000c1e1b00 */
[----:B------:R-:W-:Y:S05]  /*bd20*/  BRA `(.L_x_5114) ;  /* 0x00000008006c7947 */ /* 0x000fea0003800000 */
.L_x_5122:
        /* <DEDUP_REMOVED lines=26> */
[----:B0-2---:R-:W-:Y:S05]  /*bed0*/  BRA `(.L_x_5114) ;  /* 0x0000000800007947 */ /* 0x005fea0003800000 */
.L_x_5125:
        /* <DEDUP_REMOVED lines=14> */
[----:B0-2---:R-:W-:Y:S05]  /*bfc0*/  BRA `(.L_x_5114) ;  /* 0x0000000400c47947 */ /* 0x005fea0003800000 */
.L_x_5124:
[----:B------:R-:W2:Y:S02]  /*bfd0*/  LDG.E.U16 R0, desc[UR36][R4.64] ;  /* 0x0000002404007981 */ /* 0x000ea4000c1e1500 */
[----:B--2---:R-:W-:-:S04]  /*bfe0*/  IMAD.U32 R0, R0, 0x10000, RZ ;  /* 0x0001000000007824 */ /* 0x004fc800078e00ff */
[----:B------:R-:W-:-:S04]  /*bff0*/  FMUL.FTZ R0, R0, 1 ;  /* 0x3f80000000007820 */ /* 0x000fc80000410000 */
[----:B------:R2:W0:Y:S02]  /*c000*/  F2F.F64.F32 R18, R0 ;  /* 0x0000000000127310 */ /* 0x0004240000201800 */
[----:B0-2---:R-:W-:Y:S05]  /*c010*/  BRA `(.L_x_5114) ;  /* 0x0000000400b07947 */ /* 0x005fea0003800000 */
.L_x_5121:
        /* <DEDUP_REMOVED lines=11> */
.L_x_5128:
        /* <DEDUP_REMOVED lines=21> */
.L_x_5130:
[----:B------:R-:W-:Y:S05]  /*c220*/  BSYNC.RECONVERGENT B0 ;  /* 0x0000000000007941 */ /* 0x000fea0003800200 */
.L_x_5129:
[----:B------:R-:W-:Y:S01]  /*c230*/  IMAD.SHL.U32 R0, R0, 0x100000, RZ ;  /* 0x0010000000007824 */ /* 0x000fe200078e00ff */
[----:B------:R-:W-:-:S04]  /*c240*/  LEA R3, R3, 0x3b800000, 0x17 ;  /* 0x3b80000003037811 */ /* 0x000fc800078eb8ff */
[----:B------:R-:W-:-:S05]  /*c250*/  LOP3.LUT R0, R3, R0, R7, 0xfe, !PT ;  /* 0x0000000003007212 */ /* 0x000fca00078efe07 */
[----:B------:R-:W-:-:S04]  /*c260*/  FMUL.FTZ R0, R0, 1 ;  /* 0x3f80000000007820 */ /* 0x000fc80000410000 */
[----:B------:R0:W1:Y:S02]  /*c270*/  F2F.F64.F32 R18, R0 ;  /* 0x0000000000127310 */ /* 0x0000640000201800 */
[----:B01----:R-:W-:Y:S05]  /*c280*/  BRA `(.L_x_5114) ;  /* 0x0000000400147947 */ /* 0x003fea0003800000 */
.L_x_5127:
        /* <DEDUP_REMOVED lines=21> */
.L_x_5132:
[----:B------:R-:W-:Y:S05]  /*c3e0*/  BSYNC.RECONVERGENT B0 ;  /* 0x0000000000007941 */ /* 0x000fea0003800200 */
.L_x_5131:
[----:B------:R-:W-:Y:S01]  /*c3f0*/  IMAD.SHL.U32 R0, R0, 0x200000, RZ ;  /* 0x0020000000007824 */ /* 0x000fe200078e00ff */
[----:B------:R-:W-:-:S04]  /*c400*/  LEA R3, R3, 0x37800000, 0x17 ;  /* 0x3780000003037811 */ /* 0x000fc800078eb8ff */
[----:B------:R-:W-:-:S05]  /*c410*/  LOP3.LUT R0, R3, R0, R7, 0xfe, !PT ;  /* 0x0000000003007212 */ /* 0x000fca00078efe07 */
[----:B------:R-:W-:-:S04]  /*c420*/  FMUL.FTZ R0, R0, 1 ;  /* 0x3f80000000007820 */ /* 0x000fc80000410000 */
[----:B------:R0:W1:Y:S02]  /*c430*/  F2F.F64.F32 R18, R0 ;  /* 0x0000000000127310 */ /* 0x0000640000201800 */
[----:B01----:R-:W-:Y:S05]  /*c440*/  BRA `(.L_x_5114) ;  /* 0x0000000000a47947 */ /* 0x003fea0003800000 */
.L_x_5126:
        /* <DEDUP_REMOVED lines=18> */
.L_x_5113:
        /* <DEDUP_REMOVED lines=16> */
.L_x_5135:
[----:B------:R-:W-:Y:S01]  /*c670*/  CS2R R18, SRZ ;  /* 0x0000000000127805 */ /* 0x000fe2000001ff00 */
[----:B------:R-:W-:Y:S06]  /*c680*/  BRA `(.L_x_5114) ;  /* 0x0000000000147947 */ /* 0x000fec0003800000 */
.L_x_5134:
[----:B------:R-:W2:Y:S02]  /*c690*/  LDG.E.64 R18, desc[UR36][R4.64] ;  /* 0x0000002404127981 */ /* 0x000ea4000c1e1b00 */
[----:B--2---:R-:W0:Y:S02]  /*c6a0*/  I2F.F64.U64 R18, R18 ;  /* 0x0000001200127312 */ /* 0x004e240000301800 */
[----:B0-----:R-:W-:Y:S05]  /*c6b0*/  BRA `(.L_x_5114) ;  /* 0x0000000000087947 */ /* 0x001fea0003800000 */
.L_x_5133:
[----:B------:R-:W2:Y:S02]  /*c6c0*/  LDG.E R4, desc[UR36][R4.64] ;  /* 0x0000002404047981 */ /* 0x000ea4000c1e1900 */
[----:B--2---:R2:W0:Y:S02]  /*c6d0*/  I2F.F64.U32 R18, R4 ;  /* 0x0000000400127312 */ /* 0x0044240000201800 */
.L_x_5114:
[----:B------:R-:W-:Y:S05]  /*c6e0*/  BSYNC.RECONVERGENT B7 ;  /* 0x0000000000077941 */ /* 0x000fea0003800200 */
.L_x_5108:
        /* <DEDUP_REMOVED lines=20> */
.L_x_5140:
[----:B------:R-:W2:Y:S02]  /*c830*/  LDG.E.U8 R4, desc[UR36][R4.64] ;  /* 0x0000002404047981 */ /* 0x000ea4000c1e1100 */
[----:B--2---:R0:W1:Y:S02]  /*c840*/  I2F.F64.U16 R22, R4 ;  /* 0x0000000400167312 */ /* 0x0040640000101800 */
[----:B01----:R-:W-:Y:S05]  /*c850*/  BRA `(.L_x_5142) ;  /* 0x0000000c00647947 */ /* 0x003fea0003800000 */
.L_x_5139:
        /* <DEDUP_REMOVED lines=9> */
.L_x_5144:
[----:B------:R-:W2:Y:S02]  /*c8f0*/  LDG.E R4, desc[UR36][R4.64] ;  /* 0x0000002404047981 */ /* 0x000ea4000c1e1900 */
[----:B--2---:R0:W1:Y:S02]  /*c900*/  I2F.F64 R22, R4 ;  /* 0x0000000400167312 */ /* 0x0040640000201c00 */
[----:B01----:R-:W-:Y:S05]  /*c910*/  BRA `(.L_x_5142) ;  /* 0x0000000c00347947 */ /* 0x003fea0003800000 */
.L_x_5143:
[----:B------:R-:W2:Y:S02]  /*c920*/  LDG.E.U16 R4, desc[UR36][R4.64] ;  /* 0x0000002404047981 */ /* 0x000ea4000c1e1500 */
[----:B--2---:R0:W1:Y:S02]  /*c930*/  I2F.F64.S16 R22, R4 ;  /* 0x0000000400167312 */ /* 0x0040640000101c00 */
[----:B01----:R-:W-:Y:S05]  /*c940*/  BRA `(.L_x_5142) ;  /* 0x0000000c00287947 */ /* 0x003fea0003800000 */
.L_x_5138:
        /* <DEDUP_REMOVED lines=10> */
.L_x_5146:
[----:B------:R-:W2:Y:S02]  /*c9f0*/  LDG.E.U16 R0, desc[UR36][R4.64] ;  /* 0x0000002404007981 */ /* 0x000ea4000c1e1500 */
[----:B--2---:R-:W-:-:S05]  /*ca00*/  HADD2.F32 R0, -RZ, R0.H0_H0 ;  /* 0x20000000ff007230 */ /* 0x004fca0000004100 */
[----:B------:R-:W-:-:S04]  /*ca10*/  FMUL.FTZ R0, R0, 1 ;  /* 0x3f80000000007820 */ /* 0x000fc80000410000 */
[----:B------:R0:W1:Y:S02]  /*ca20*/  F2F.F64.F32 R22, R0 ;  /* 0x0000000000167310 */ /* 0x0000640000201800 */
[----:B01----:R-:W-:Y:S05]  /*ca30*/  BRA `(.L_x_5142) ;  /* 0x0000000800ec7947 */ /* 0x003fea0003800000 */
.L_x_5145:
        /* <DEDUP_REMOVED lines=10> */
.L_x_5148:
[----:B------:R-:W2:Y:S02]  /*cae0*/  LDG.E.U16 R4, desc[UR36][R4.64] ;  /* 0x0000002404047981 */ /* 0x000ea4000c1e1500 */
[----:B--2---:R-:W-:-:S05]  /*caf0*/  HADD2.F32 R0, -RZ, R4.H0_H0 ;  /* 0x20000004ff007230 */ /* 0x004fca0000004100 */
[----:B------:R-:W-:-:S04]  /*cb00*/  FMUL.FTZ R0, R0, 1 ;  /* 0x3f80000000007820 */ /* 0x000fc80000410000 */
[----:B------:R0:W1:Y:S02]  /*cb10*/  F2F.F64.F32 R22, R0 ;  /* 0x0000000000167310 */ /* 0x0000640000201800 */
[----:B01----:R-:W-:Y:S05]  /*cb20*/  BRA `(.L_x_5142) ;  /* 0x0000000800b07947 */ /* 0x003fea0003800000 */
.L_x_5147:
[----:B------:R0:W5:Y:S01]  /*cb30*/  LDG.E.64 R22, desc[UR36][R4.64] ;  /* 0x0000002404167981 */ /* 0x000162000c1e1b00 */
[----:B------:R-:W-:Y:S05]  /*cb40*/  BRA `(.L_x_5142) ;  /* 0x0000000800a87947 */ /* 0x000fea0003800000 */
.L_x_5137:
        /* <DEDUP_REMOVED lines=13> */
.L_x_5151:
[----:B------:R0:W5:Y:S01]  /*cc20*/  LDG.E.64 R22, desc[UR36][R4.64] ;  /* 0x0000002404167981 */ /* 0x000162000c1e1b00 */
[----:B------:R-:W-:Y:S05]  /*cc30*/  BRA `(.L_x_5142) ;  /* 0x00000008006c7947 */ /* 0x000fea0003800000 */
.L_x_5150:
        /* <DEDUP_REMOVED lines=27> */
.L_x_5153:
        /* <DEDUP_REMOVED lines=15> */
.L_x_5152:
[----:B------:R-:W2:Y:S02]  /*cee0*/  LDG.E.U16 R0, desc[UR36][R4.64] ;  /* 0x0000002404007981 */ /* 0x000ea4000c1e1500 */
[----:B--2---:R-:W-:-:S04]  /*cef0*/  IMAD.U32 R0, R0, 0x10000, RZ ;  /* 0x0001000000007824 */ /* 0x004fc800078e00ff */
[----:B------:R-:W-:-:S04]  /*cf00*/  FMUL.FTZ R0, R0, 1 ;  /* 0x3f80000000007820 */ /* 0x000fc80000410000 */
[----:B------:R1:W2:Y:S02]  /*cf10*/  F2F.F64.F32 R22, R0 ;  /* 0x0000000000167310 */ /* 0x0002a40000201800 */
[----:B-12---:R-:W-:Y:S05]  /*cf20*/  BRA `(.L_x_5142) ;  /* 0x0000000400b07947 */ /* 0x006fea0003800000 */
.L_x_5149:
        /* <DEDUP_REMOVED lines=11> */
.L_x_5156:
        /* <DEDUP_REMOVED lines=21> */
.L_x_5158:
[----:B------:R-:W-:Y:S05]  /*d130*/  BSYNC.RECONVERGENT B0 ;  /* 0x0000000000007941 */ /* 0x000fea0003800200 */
.L_x_5157:
[----:B------:R-:W-:Y:S01]  /*d140*/  IMAD.SHL.U32 R0, R0, 0x100000, RZ ;  /* 0x0010000000007824 */ /* 0x000fe200078e00ff */
[----:B------:R-:W-:-:S04]  /*d150*/  LEA R3, R3, 0x3b800000, 0x17 ;  /* 0x3b80000003037811 */ /* 0x000fc800078eb8ff */
[----:B------:R-:W-:-:S05]  /*d160*/  LOP3.LUT R0, R3, R0, R7, 0xfe, !PT ;  /* 0x0000000003007212 */ /* 0x000fca00078efe07 */
[----:B------:R-:W-:-:S04]  /*d170*/  FMUL.FTZ R0, R0, 1 ;  /* 0x3f80000000007820 */ /* 0x000fc80000410000 */
[----:B------:R0:W1:Y:S02]  /*d180*/  F2F.F64.F32 R22, R0 ;  /* 0x0000000000167310 */ /* 0x0000640000201800 */
[----:B01----:R-:W-:Y:S05]  /*d190*/  BRA `(.L_x_5142) ;  /* 0x0000000400147947 */ /* 0x003fea0003800000 */
.L_x_5155:
        /* <DEDUP_REMOVED lines=21> */
.L_x_5160:
[----:B------:R-:W-:Y:S05]  /*d2f0*/  BSYNC.RECONVERGENT B0 ;  /* 0x0000000000007941 */ /* 0x000fea0003800200 */
.L_x_5159:
[----:B------:R-:W-:Y:S01]  /*d300*/  IMAD.SHL.U32 R0, R0, 0x200000, RZ ;  /* 0x0020000000007824 */ /* 0x000fe200078e00ff */
[----:B------:R-:W-:-:S04]  /*d310*/  LEA R3, R3, 0x37800000, 0x17 ;  /* 0x3780000003037811 */ /* 0x000fc800078eb8ff */
[----:B------:R-:W-:-:S05]  /*d320*/  LOP3.LUT R0, R3, R0, R7, 0xfe, !PT ;  /* 0x0000000003007212 */ /* 0x000fca00078efe07 */
[----:B------:R-:W-:-:S04]  /*d330*/  FMUL.FTZ R0, R0, 1 ;  /* 0x3f80000000007820 */ /* 0x000fc80000410000 */
[----:B------:R0:W1:Y:S02]  /*d340*/  F2F.F64.F32 R22, R0 ;  /* 0x0000000000167310 */ /* 0x0000640000201800 */
[----:B01----:R-:W-:Y:S05]  /*d350*/  BRA `(.L_x_5142) ;  /* 0x0000000000a47947 */ /* 0x003fea0003800000 */
.L_x_5154:
        /* <DEDUP_REMOVED lines=18> */
.L_x_5141:
        /* <DEDUP_REMOVED lines=16> */
.L_x_5163:
[----:B------:R-:W-:Y:S01]  /*d580*/  CS2R R22, SRZ ;  /* 0x0000000000167805 */ /* 0x000fe2000001ff00 */
[----:B------:R-:W-:Y:S06]  /*d590*/  BRA `(.L_x_5142) ;  /* 0x0000000000147947 */ /* 0x000fec0003800000 */
.L_x_5162:
[----:B------:R-:W2:Y:S02]  /*d5a0*/  LDG.E.64 R22, desc[UR36][R4.64] ;  /* 0x0000002404167981 */ /* 0x000ea4000c1e1b00 */
[----:B--2---:R-:W0:Y:S02]  /*d5b0*/  I2F.F64.U64 R22, R22 ;  /* 0x0000001600167312 */ /* 0x004e240000301800 */
[----:B0-----:R-:W-:Y:S05]  /*d5c0*/  BRA `(.L_x_5142) ;  /* 0x0000000000087947 */ /* 0x001fea0003800000 */
.L_x_5161:
[----:B------:R-:W2:Y:S02]  /*d5d0*/  LDG.E R4, desc[UR36][R4.64] ;  /* 0x0000002404047981 */ /* 0x000ea4000c1e1900 */
[----:B--2---:R1:W2:Y:S02]  /*d5e0*/  I2F.F64.U32 R22, R4 ;  /* 0x0000000400167312 */ /* 0x0042a40000201800 */
.L_x_5142:
[----:B------:R-:W-:Y:S05]  /*d5f0*/  BSYNC.RECONVERGENT B7 ;  /* 0x0000000000077941 */ /* 0x000fea0003800200 */
.L_x_5136:
        /* <DEDUP_REMOVED lines=13> */
[----:B------:R-:W-:-:S04]  /*d6d0*/  UPRMT UR5, UR38, 0x7772, URZ ;  /* 0x0000777226057896 */ /* 0x000fc800080000ff */
[----:B------:R-:W-:-:S09]  /*d6e0*/  UISETP.NE.AND UP0, UPT, UR5, URZ, UPT ;  /* 0x000000ff0500728c */ /* 0x000fd2000bf05270 */
[----:B------:R-:W-:Y:S05]  /*d6f0*/  BRA.U !UP0, `(.L_x_5168) ;  /* 0x0000000108147547 */ /* 0x000fea000b800000 */
[----:B------:R-:W-:-:S09]  /*d700*/  UISETP.NE.AND UP0, UPT, UR4, 0x1, UPT ;  /* 0x000000010400788c */ /* 0x000fd2000bf05270 */
[----:B------:R-:W-:Y:S05]  /*d710*/  BRA.U UP0, `(.L_x_5169) ;  /* 0x0000000d00207547 */ /* 0x000fea000b800000 */
[----:B------:R-:W2:Y:S02]  /*d720*/  LDG.E.S8 R4, desc[UR36][R4.64] ;  /* 0x0000002404047981 */ /* 0x000ea4000c1e1300 */
[----:B--2---:R0:W1:Y:S02]  /*d730*/  I2F.F64.S16 R26, R4 ;  /* 0x00000004001a7312 */ /* 0x0040640000101c00 */
[----:B01----:R-:W-:Y:S05]  /*d740*/  BRA `(.L_x_5170) ;  /* 0x0000000c00707947 */ /* 0x003fea0003800000 */
.L_x_5168:
[----:B------:R-:W2:Y:S02]  /*d750*/  LDG.E.U8 R4, desc[UR36][R4.64] ;  /* 0x0000002404047981 */ /* 0x000ea4000c1e1100 */
[----:B--2---:R0:W1:Y:S02]  /*d760*/  I2F.F64.U16 R26, R4 ;  /* 0x00000004001a7312 */ /* 0x0040640000101800 */
[----:B01----:R-:W-:Y:S05]  /*d770*/  BRA `(.L_x_5170) ;  /* 0x0000000c00647947 */ /* 0x003fea0003800000 */
.L_x_5167:
        /* <DEDUP_REMOVED lines=9> */
.L_x_5172:
[----:B------:R-:W2:Y:S02]  /*d810*/  LDG.E R4, desc[UR36][R4.64] ;  /* 0x0000002404047981 */ /* 0x000ea4000c1e1900 */
[----:B--2---:R0:W1:Y:S02]  /*d820*/  I2F.F64 R26, R4 ;  /* 0x00000004001a7312 */ /* 0x0040640000201c00 */
[----:B01----:R-:W-:Y:S05]  /*d830*/  BRA `(.L_x_5170) ;  /* 0x0000000c00347947 */ /* 0x003fea0003800000 */
.L_x_5171:
[----:B------:R-:W2:Y:S02]  /*d840*/  LDG.E.U16 R4, desc[UR36][R4.64] ;  /* 0x0000002404047981 */ /* 0x000ea4000c1e1500 */
[----:B--2---:R0:W1:Y:S02]  /*d850*/  I2F.F64.S16 R26, R4 ;  /* 0x00000004001a7312 */ /* 0x0040640000101c00 */
[----:B01----:R-:W-:Y:S05]  /*d860*/  BRA `(.L_x_5170) ;  /* 0x0000000c00287947 */ /* 0x003fea0003800000 */
.L_x_5166:
        /* <DEDUP_REMOVED lines=10> */
.L_x_5174:
[----:B------:R-:W2:Y:S02]  /*d910*/  LDG.E.U16 R0, desc[UR36][R4.64] ;  /* 0x0000002404007981 */ /* 0x000ea4000c1e1500 */
[----:B--2---:R-:W-:-:S05]  /*d920*/  HADD2.F32 R0, -RZ, R0.H0_H0 ;  /* 0x20000000ff007230 */ /* 0x004fca0000004100 */
[----:B------:R-:W-:-:S04]  /*d930*/  FMUL.FTZ R0, R0, 1 ;  /* 0x3f80000000007820 */ /* 0x000fc80000410000 */
[----:B------:R0:W1:Y:S02]  /*d940*/  F2F.F64.F32 R26, R0 ;  /* 0x00000000001a7310 */ /* 0x0000640000201800 */
[----:B01----:R-:W-:Y:S05]  /*d950*/  BRA `(.L_x_5170) ;  /* 0x0000000800ec7947 */ /* 0x003fea0003800000 */
.L_x_5173:
        /* <DEDUP_REMOVED lines=10> */
.L_x_5176:
[----:B------:R-:W2:Y:S02]  /*da00*/  LDG.E.U16 R4, desc[UR36][R4.64] ;  /* 0x0000002404047981 */ /* 0x000ea4000c1e1500 */
[----:B--2---:R-:W-:-:S05]  /*da10*/  HADD2.F32 R0, -RZ, R4.H0_H0 ;  /* 0x20000004ff007230 */ /* 0x004fca0000004100 */
[----:B------:R-:W-:-:S04]  /*da20*/  FMUL.FTZ R0, R0, 1 ;  /* 0x3f80000000007820 */ /* 0x000fc80000410000 */
[----:B------:R1:W0:Y:S02]  /*da30*/  F2F.F64.F32 R26, R0 ;  /* 0x00000000001a7310 */ /* 0x0002240000201800 */
[----:B01----:R-:W-:Y:S05]  /*da40*/  BRA `(.L_x_5170) ;  /* 0x0000000800b07947 */ /* 0x003fea0003800000 */
.L_x_5175:
[----:B------:R0:W5:Y:S01]  /*da50*/  LDG.E.64 R26, desc[UR36][R4.64] ;  /* 0x00000024041a7981 */ /* 0x000162000c1e1b00 */
[----:B------:R-:W-:Y:S05]  /*da60*/  BRA `(.L_x_5170) ;  /* 0x0000000800a87947 */ /* 0x000fea0003800000 */
.L_x_5165:
        /* <DEDUP_REMOVED lines=13> */
.L_x_5179:
[----:B------:R1:W5:Y:S01]  /*db40*/  LDG.E.64 R26, desc[UR36][R4.64] ;  /* 0x00000024041a7981 */ /* 0x000362000c1e1b00 */
[----:B------:R-:W-:Y:S05]  /*db50*/  BRA `(.L_x_5170) ;  /* 0x00000008006c7947 */ /* 0x000fea0003800000 */
.L_x_5178:
        /* <DEDUP_REMOVED lines=27> */
.L_x_5181:
        /* <DEDUP_REMOVED lines=15> */
.L_x_5180:
[----:B------:R-:W2:Y:S02]  /*de00*/  LDG.E.U16 R0, desc[UR36][R4.64] ;  /* 0x0000002404007981 */ /* 0x000ea4000c1e1500 */
[----:B--2---:R-:W-:-:S04]  /*de10*/  IMAD.U32 R0, R0, 0x10000, RZ ;  /* 0x0001000000007824 */ /* 0x004fc800078e00ff */
[----:B------:R-:W-:-:S04]  /*de20*/  FMUL.FTZ R0, R0, 1 ;  /* 0x3f80000000007820 */ /* 0x000fc80000410000 */
[----:B------:R1:W0:Y:S02]  /*de30*/  F2F.F64.F32 R26, R0 ;  /* 0x00000000001a7310 */ /* 0x0002240000201800 */
[----:B01----:R-:W-:Y:S05]  /*de40*/  BRA `(.L_x_5170) ;  /* 0x0000000400b07947 */ /* 0x003fea0003800000 */
.L_x_5177:
        /* <DEDUP_REMOVED lines=11> */
.L_x_5184:
        /* <DEDUP_REMOVED lines=21> */
.L_x_5186:
[----:B------:R-:W-:Y:S05]  /*e050*/  BSYNC.RECONVERGENT B0 ;  /* 0x0000000000007941 */ /* 0x000fea0003800200 */
.L_x_5185:
[----:B------:R-:W-:Y:S01]  /*e060*/  IMAD.SHL.U32 R0, R0, 0x100000, RZ ;  /* 0x0010000000007824 */ /* 0x000fe200078e00ff */
[----:B------:R-:W-:-:S04]  /*e070*/  LEA R3, R3, 0x3b800000, 0x17 ;  /* 0x3b80000003037811 */ /* 0x000fc800078eb8ff */
[----:B------:R-:W-:-:S05]  /*e080*/  LOP3.LUT R0, R3, R0, R7, 0xfe, !PT ;  /* 0x0000000003007212 */ /* 0x000fca00078efe07 */
[----:B------:R-:W-:-:S04]  /*e090*/  FMUL.FTZ R0, R0, 1 ;  /* 0x3f80000000007820 */ /* 0x000fc80000410000 */
[----:B------:R0:W1:Y:S02]  /*e0a0*/  F2F.F64.F32 R26, R0 ;  /* 0x00000000001a7310 */ /* 0x0000640000201800 */
[----:B01----:R-:W-:Y:S05]  /*e0b0*/  BRA `(.L_x_5170) ;  /* 0x0000000400147947 */ /* 0x003fea0003800000 */
.L_x_5183:
        /* <DEDUP_REMOVED lines=21> */
.L_x_5188:
[----:B------:R-:W-:Y:S05]  /*e210*/  BSYNC.RECONVERGENT B0 ;  /* 0x0000000000007941 */ /* 0x000fea0003800200 */
.L_x_5187:
[----:B------:R-:W-:Y:S01]  /*e220*/  IMAD.SHL.U32 R0, R0, 0x200000, RZ ;  /* 0x0020000000007824 */ /* 0x000fe200078e00ff */
[----:B------:R-:W-:-:S04]  /*e230*/  LEA R3, R3, 0x37800000, 0x17 ;  /* 0x3780000003037811 */ /* 0x000fc800078eb8ff */
[----:B------:R-:W-:-:S05]  /*e240*/  LOP3.LUT R0, R3, R0, R7, 0xfe, !PT ;  /* 0x0000000003007212 */ /* 0x000fca00078efe07 */
[----:B------:R-:W-:-:S04]  /*e250*/  FMUL.FTZ R0, R0, 1 ;  /* 0x3f80000000007820 */ /* 0x000fc80000410000 */
[----:B------:R0:W1:Y:S02]  /*e260*/  F2F.F64.F32 R26, R0 ;  /* 0x00000000001a7310 */ /* 0x0000640000201800 */
[----:B01----:R-:W-:Y:S05]  /*e270*/  BRA `(.L_x_5170) ;  /* 0x0000000000a47947 */ /* 0x003fea0003800000 */
.L_x_5182:
        /* <DEDUP_REMOVED lines=18> */
.L_x_5169:
        /* <DEDUP_REMOVED lines=16> */
.L_x_5191:
[----:B------:R-:W-:Y:S01]  /*e4a0*/  CS2R R26, SRZ ;  /* 0x00000000001a7805 */ /* 0x000fe2000001ff00 */
[----:B------:R-:W-:Y:S06]  /*e4b0*/  BRA `(.L_x_5170) ;  /* 0x0000000000147947 */ /* 0x000fec0003800000 */
.L_x_5190:
[----:B------:R-:W2:Y:S02]  /*e4c0*/  LDG.E.64 R26, desc[UR36][R4.64] ;  /* 0x00000024041a7981 */ /* 0x000ea4000c1e1b00 */
[----:B--2---:R-:W0:Y:S02]  /*e4d0*/  I2F.F64.U64 R26, R26 ;  /* 0x0000001a001a7312 */ /* 0x004e240000301800 */
[----:B0-----:R-:W-:Y:S05]  /*e4e0*/  BRA `(.L_x_5170) ;  /* 0x0000000000087947 */ /* 0x001fea0003800000 */
.L_x_5189:
[----:B------:R-:W2:Y:S02]  /*e4f0*/  LDG.E R4, desc[UR36][R4.64] ;  /* 0x0000002404047981 */ /* 0x000ea4000c1e1900 */
[----:B--2---:R0:W1:Y:S02]  /*e500*/  I2F.F64.U32 R26, R4 ;  /* 0x00000004001a7312 */ /* 0x0040640000201800 */
.L_x_5170:
[----:B------:R-:W-:Y:S05]  /*e510*/  BSYNC.RECONVERGENT B7 ;  /* 0x0000000000077941 */ /* 0x000fea0003800200 */
.L_x_5164:
        /* <DEDUP_REMOVED lines=12> */
[----:B------:R-:W0:Y:S02]  /*e5e0*/  LDCU UR5, c[0x0][0x3b4] ;  /* 0x00007680ff0577ac */ /* 0x000e240008000800 */
[----:B0-----:R-:W-:-:S04]  /*e5f0*/  UPRMT UR5, UR5, 0x7773, URZ ;  /* 0x0000777305057896 */ /* 0x001fc800080000ff */
[----:B------:R-:W-:-:S09]  /*e600*/  UISETP.NE.AND UP0, UPT, UR5, URZ, UPT ;  /* 0x000000ff0500728c */ /* 0x000fd2000bf05270 */
[----:B------:R-:W-:Y:S05]  /*e610*/  BRA.U !UP0, `(.L_x_5195) ;  /* 0x0000000108147547 */ /* 0x000fea000b800000 */
[----:B------:R-:W-:-:S09]  /*e620*/  UISETP.NE.AND UP0, UPT, UR4, 0x1, UPT ;  /* 0x000000010400788c */ /* 0x000fd2000bf05270 */
[----:B------:R-:W-:Y:S05]  /*e630*/  BRA.U UP0, `(.L_x_5196) ;  /* 0x0000000d00187547 */ /* 0x000fea000b800000 */
[----:B------:R-:W2:Y:S02]  /*e640*/  LDG.E.S8 R4, desc[UR36][R4.64] ;  /* 0x0000002404047981 */ /* 0x000ea4000c1e1300 */
[----:B--2---:R0:W1:Y:S02]  /*e650*/  I2F.F64.S16 R16, R4 ;  /* 0x0000000400107312 */ /* 0x0040640000101c00 */
[----:B01----:R-:W-:Y:S05]  /*e660*/  BRA `(.L_x_5107) ;  /* 0x0000000c00647947 */ /* 0x003fea0003800000 */
.L_x_5195:
[----:B------:R-:W2:Y:S02]  /*e670*/  LDG.E.U8 R4, desc[UR36][R4.64] ;  /* 0x0000002404047981 */ /* 0x000ea4000c1e1100 */
[----:B--2---:R0:W1:Y:S02]  /*e680*/  I2F.F64.U16 R16, R4 ;  /* 0x0000000400107312 */ /* 0x0040640000101800 */
[----:B01----:R-:W-:Y:S05]  /*e690*/  BRA `(.L_x_5107) ;  /* 0x0000000c00587947 */ /* 0x003fea0003800000 */
.L_x_5194:
        /* <DEDUP_REMOVED lines=9> */
.L_x_5198:
[----:B------:R-:W2:Y:S02]  /*e730*/  LDG.E R4, desc[UR36][R4.64] ;  /* 0x0000002404047981 */ /* 0x000ea4000c1e1900 */
[----:B--2---:R0:W1:Y:S02]  /*e740*/  I2F.F64 R16, R4 ;  /* 0x0000000400107312 */ /* 0x0040640000201c00 */
[----:B01----:R-:W-:Y:S05]  /*e750*/  BRA `(.L_x_5107) ;  /* 0x0000000c00287947 */ /* 0x003fea0003800000 */
.L_x_5197:
[----:B------:R-:W2:Y:S02]  /*e760*/  LDG.E.U16 R4, desc[UR36][R4.64] ;  /* 0x0000002404047981 */ /* 0x000ea4000c1e1500 */
[----:B--2---:R0:W1:Y:S02]  /*e770*/  I2F.F64.S16 R16, R4 ;  /* 0x0000000400107312 */ /* 0x0040640000101c00 */
[----:B01----:R-:W-:Y:S05]  /*e780*/  BRA `(.L_x_5107) ;  /* 0x0000000c001c7947 */ /* 0x003fea0003800000 */
.L_x_5193:
        /* <DEDUP_REMOVED lines=10> */
.L_x_5200:
[----:B------:R-:W2:Y:S02]  /*e830*/  LDG.E.U16 R0, desc[UR36][R4.64] ;  /* 0x0000002404007981 */ /* 0x000ea4000c1e1500 */
[----:B--2---:R-:W-:-:S05]  /*e840*/  HADD2.F32 R0, -RZ, R0.H0_H0 ;  /* 0x20000000ff007230 */ /* 0x004fca0000004100 */
[----:B------:R-:W-:-:S04]  /*e850*/  FMUL.FTZ R0, R0, 1 ;  /* 0x3f80000000007820 */ /* 0x000fc80000410000 */
[----:B------:R0:W1:Y:S02]  /*e860*/  F2F.F64.F32 R16, R0 ;  /* 0x0000000000107310 */ /* 0x0000640000201800 */
[----:B01----:R-:W-:Y:S05]  /*e870*/  BRA `(.L_x_5107) ;  /* 0x0000000800e07947 */ /* 0x003fea0003800000 */
.L_x_5199:
        /* <DEDUP_REMOVED lines=10> */
.L_x_5202:
[----:B------:R-:W2:Y:S02]  /*e920*/  LDG.E.U16 R4, desc[UR36][R4.64] ;  /* 0x0000002404047981 */ /* 0x000ea4000c1e1500 */
[----:B--2---:R-:W-:-:S05]  /*e930*/  HADD2.F32 R0, -RZ, R4.H0_H0 ;  /* 0x20000004ff007230 */ /* 0x004fca0000004100 */
[----:B------:R-:W-:-:S04]  /*e940*/  FMUL.FTZ R0, R0, 1 ;  /* 0x3f80000000007820 */ /* 0x000fc80000410000 */
[----:B------:R0:W1:Y:S02]  /*e950*/  F2F.F64.F32 R16, R0 ;  /* 0x0000000000107310 */ /* 0x0000640000201800 */
[----:B01----:R-:W-:Y:S05]  /*e960*/  BRA `(.L_x_5107) ;  /* 0x0000000800a47947 */ /* 0x003fea0003800000 */
.L_x_5201:
[----:B------:R0:W5:Y:S01]  /*e970*/  LDG.E.64 R16, desc[UR36][R4.64] ;  /* 0x0000002404107981 */ /* 0x000162000c1e1b00 */
[----:B------:R-:W-:Y:S05]  /*e980*/  BRA `(.L_x_5107) ;  /* 0x00000008009c7947 */ /* 0x000fea0003800000 */
.L_x_5192:
        /* <DEDUP_REMOVED lines=13> */
.L_x_5205:
[----:B------:R0:W5:Y:S01]  /*ea60*/  LDG.E.64 R16, desc[UR36][R4.64] ;  /* 0x0000002404107981 */ /* 0x000162000c1e1b00 */
[----:B------:R-:W-:Y:S05]  /*ea70*/  BRA `(.L_x_5107) ;  /* 0x0000000800607947 */ /* 0x000fea0003800000 */
.L_x_5204:
        /* <DEDUP_REMOVED lines=27> */
.L_x_5207:
        /* <DEDUP_REMOVED lines=15> */
.L_x_5206:
[----:B------:R-:W2:Y:S02]  /*ed20*/  LDG.E.U16 R0, desc[UR36][R4.64] ;  /* 0x0000002404007981 */ /* 0x000ea4000c1e1500 */
[----:B--2---:R-:W-:-:S04]  /*ed30*/  IMAD.U32 R0, R0, 0x10000, RZ ;  /* 0x0001000000007824 */ /* 0x004fc800078e00ff */
[----:B------:R-:W-:-:S04]  /*ed40*/  FMUL.FTZ R0, R0, 1 ;  /* 0x3f80000000007820 */ /* 0x000fc80000410000 */
[----:B------:R0:W1:Y:S02]  /*ed50*/  F2F.F64.F32 R16, R0 ;  /* 0x0000000000107310 */ /* 0x0000640000201800 */
[----:B01----:R-:W-:Y:S05]  /*ed60*/  BRA `(.L_x_5107) ;  /* 0x0000000400a47947 */ /* 0x003fea0003800000 */
.L_x_5203:
        /* <DEDUP_REMOVED lines=11> */
.L_x_5210:
[----:B------:R-:W2:Y:S02]  /*ee20*/  LDG.E.U8 R4, desc[UR36][R4.64] ;  /* 0x0000002404047981 */ /* 0x000ea4000c1e1100 */
        /* <DEDUP_REMOVED lines=19> */
.L_x_5212:
[----:B------:R-:W-:Y:S05]  /*ef60*/  BSYNC.RECONVERGENT B0 ;  /* 0x0000000000007941 */ /* 0x000fea0003800200 */
.L_x_5211:
[----:B------:R-:W-:Y:S01]  /*ef70*/  IMAD.SHL.U32 R0, R0, 0x100000, RZ ;  /* 0x0010000000007824 */ /* 0x000fe200078e00ff */
[----:B------:R-:W-:-:S04]  /*ef80*/  LEA R3, R3, 0x3b800000, 0x17 ;  /* 0x3b80000003037811 */ /* 0x000fc800078eb8ff */
[----:B------:R-:W-:-:S05]  /*ef90*/  LOP3.LUT R0, R3, R0, R7, 0xfe, !PT ;  /* 0x0000000003007212 */ /* 0x000fca00078efe07 */
[----:B------:R-:W-:-:S04]  /*efa0*/  FMUL.FTZ R0, R0, 1 ;  /* 0x3f80000000007820 */ /* 0x000fc80000410000 */
[----:B------:R0:W1:Y:S02]  /*efb0*/  F2F.F64.F32 R16, R0 ;  /* 0x0000000000107310 */ /* 0x0000640000201800 */
[----:B01----:R-:W-:Y:S05]  /*efc0*/  BRA `(.L_x_5107) ;  /* 0x00000004000c7947 */ /* 0x003fea0003800000 */
.L_x_5209:
        /* <DEDUP_REMOVED lines=20> */
.L_x_5214:
[----:B------:R-:W-:Y:S05]  /*f110*/  BSYNC.RECONVERGENT B0 ;  /* 0x0000000000007941 */ /* 0x000fea0003800200 */
.L_x_5213:
[----:B------:R-:W-:Y:S01]  /*f120*/  IMAD.SHL.U32 R0, R0, 0x200000, RZ ;  /* 0x0020000000007824 */ /* 0x000fe200078e00ff */
[----:B------:R-:W-:-:S04]  /*f130*/  LEA R3, R3, 0x37800000, 0x17 ;  /* 0x3780000003037811 */ /* 0x000fc800078eb8ff */
[----:B------:R-:W-:-:S05]  /*f140*/  LOP3.LUT R0, R3, R0, R7, 0xfe, !PT ;  /* 0x0000000003007212 */ /* 0x000fca00078efe07 */
[----:B------:R-:W-:-:S04]  /*f150*/  FMUL.FTZ R0, R0, 1 ;  /* 0x3f80000000007820 */ /* 0x000fc80000410000 */
[----:B------:R0:W1:Y:S02]  /*f160*/  F2F.F64.F32 R16, R0 ;  /* 0x0000000000107310 */ /* 0x0000640000201800 */
[----:B01----:R-:W-:Y:S05]  /*f170*/  BRA `(.L_x_5107) ;  /* 0x0000000000a07947 */ /* 0x003fea0003800000 */
.L_x_5208:
        /* <DEDUP_REMOVED lines=18> */
.L_x_5196:
        /* <DEDUP_REMOVED lines=16> */
.L_x_5217:
[----:B------:R-:W-:Y:S05]  /*f3a0*/  BRA `(.L_x_5107) ;  /* 0x0000000000147947 */ /* 0x000fea0003800000 */
.L_x_5216:
[----:B------:R-:W2:Y:S02]  /*f3b0*/  LDG.E.64 R16, desc[UR36][R4.64] ;  /* 0x0000002404107981 */ /* 0x000ea4000c1e1b00 */
[----:B--2---:R-:W0:Y:S02]  /*f3c0*/  I2F.F64.U64 R16, R16 ;  /* 0x0000001000107312 */ /* 0x004e240000301800 */
[----:B0-----:R-:W-:Y:S05]  /*f3d0*/  BRA `(.L_x_5107) ;  /* 0x0000000000087947 */ /* 0x001fea0003800000 */
.L_x_5215:
[----:B------:R-:W2:Y:S02]  /*f3e0*/  LDG.E R4, desc[UR36][R4.64] ;  /* 0x0000002404047981 */ /* 0x000ea4000c1e1900 */
[----:B--2---:R0:W1:Y:S02]  /*f3f0*/  I2F.F64.U32 R16, R4 ;  /* 0x0000000400107312 */ /* 0x0040640000201800 */
.L_x_5107:
[----:B------:R-:W-:Y:S05]  /*f400*/  BSYNC.RECONVERGENT B6 ;  /* 0x0000000000067941 */ /* 0x000fea0003800200 */
.L_x_5106:
[----:B------:R-:W0:Y:S01]  /*f410*/  LDC R3, c[0x0][0x380] ;  /* 0x0000e000ff037b82 */ /* 0x000e220000000800 */
[----:B------:R-:W-:Y:S01]  /*f420*/  BSSY.RECONVERGENT B0, `(.L_x_5218) ;  /* 0x00000b1000007945 */ /* 0x000fe20003800200 */
[----:B0-----:R-:W-:-:S05]  /*f430*/  IMAD R36, R2, -0x200, R3 ;  /* 0xfffffe0002247824 */ /* 0x001fca00078e0203 */
[----:B------:R-:W-:-:S13]  /*f440*/  ISETP.GE.AND P0, PT, R37, R36, PT ;  /* 0x000000242500720c */ /* 0x000fda0003f06270 */
[----:B------:R-:W-:Y:S05]  /*f450*/  @P0 BRA `(.L_x_5219) ;  /* 0x0000000800b40947 */ /* 0x000fea0003800000 */
[----:B-1----:R-:W-:Y:S01]  /*f460*/  IMAD.MOV.U32 R4, RZ, RZ, 0x652b82fe ;  /* 0x652b82feff047424 */ /* 0x002fe200078e00ff */
[----:B------:R-:W-:Y:S01]  /*f470*/  UMOV UR4, 0xfefa39ef ;  /* 0xfefa39ef00047882 */ /* 0x000fe20000000000 */
[----:B------:R-:W-:Y:S01]  /*f480*/  IMAD.MOV.U32 R5, RZ, RZ, 0x3ff71547 ;  /* 0x3ff71547ff057424 */ /* 0x000fe200078e00ff */
[----:B------:R-:W-:Y:S01]  /*f490*/  UMOV UR5, 0x3fe62e42 ;  /* 0x3fe62e4200057882 */ /* 0x000fe20000000000 */
[----:B------:R-:W-:Y:S04]  /*f4a0*/  BSSY.RECONVERGENT B1, `(.L_x_5220) ;  /* 0x0000078000017945 */ /* 0x000fe80003800200 */
[----:B--2--5:R-:W0:-:S15]  /*f4b0*/  DFMA R4, R48, -R4, 6.75539944105574400000e+15 ;  /* 0x433800003004742b */ /* 0x024e1e0000000804 */
        /* <DEDUP_REMOVED lines=18> */
[----:B0-----:R-:W-:Y:S01]  /*f5e0*/  IMAD.MOV.U32 R8, RZ, RZ, -0x35dec16 ;  /* 0xfca213eaff087424 */ /* 0x001fe200078e00ff */
[----:B------:R-:W-:Y:S01]  /*f5f0*/  UMOV UR5, 0x3e5ade15 ;  /* 0x3e5ade1500057882 */ /* 0x000fe20000000000 */
[----:B------:R-:W-:-:S15]  /*f600*/  IMAD.MOV.U32 R9, RZ, RZ, 0x3e928af3 ;  /* 0x3e928af3ff097424 */ /* 0x000fde00078e00ff */
        /* <DEDUP_REMOVED lines=69> */
[----:B0-----:R-:W-:-:S15]  /*fa60*/  DFMA R6, R6, R8, 1 ;  /* 0x3ff000000606742b */ /* 0x001fde0000000008 */
[----:B------:R-:W-:-:S15]  /*fa70*/  NOP ;  /* 0x0000000000007918 */ /* 0x000fde0000000000 */
[----:B------:R-:W-:-:S15]  /*fa80*/  NOP ;  /* 0x0000000000007918 */ /* 0x000fde0000000000 */
[----:B------:R-:W-:-:S15]  /*fa90*/  NOP ;  /* 0x0000000000007918 */ /* 0x000fde0000000000 */
[----:B------:R-:W-:-:S04]  /*faa0*/  NOP ;  /* 0x0000000000007918 */ /* 0x000fc80000000000 */
[----:B------:R-:W0:Y:S02]  /*fab0*/  DADD R8, -RZ, -R48 ;  /* 0x00000000ff087229 */ /* 0x000e240000000930 */
[----:B0-----:R-:W-:Y:S02]  /*fac0*/  IMAD.MOV.U32 R0, RZ, RZ, R9 ;  /* 0x000000ffff007224 */ /* 0x001fe400078e0009 */
[----:B------:R-:W-:Y:S02]  /*fad0*/  IMAD R9, R4, 0x100000, R7 ;  /* 0x0010000004097824 */ /* 0x000fe400078e0207 */
[----:B------:R-:W-:Y:S01]  /*fae0*/  IMAD.MOV.U32 R8, RZ, RZ, R6 ;  /* 0x000000ffff087224 */ /* 0x000fe200078e0006 */
[----:B------:R-:W-:-:S13]  /*faf0*/  FSETP.GEU.FTZ.AND P0, PT, |R0|, 4.1917929649353027344, PT ;  /* 0x4086232b0000780b */ /* 0x000fda0003f1e200 */
[----:B------:R-:W-:Y:S05]  /*fb00*/  @!P0 BRA `(.L_x_5221) ;  /* 0x0000000000448947 */ /* 0x000fea0003800000 */
[----:B------:R-:W-:Y:S01]  /*fb10*/  FSETP.GEU.FTZ.AND P1, PT, |R0|, 4.2275390625, PT ;  /* 0x408748000000780b */ /* 0x000fe20003f3e200 */
[----:B------:R-:W-:-:S12]  /*fb20*/  DSETP.GT.AND P0, PT, R48, RZ, PT ;  /* 0x000000ff3000722a */ /* 0x000fd80003f04000 */
[----:B------:R-:W-:-:S04]  /*fb30*/  @!P1 LEA.HI R0, R4, R4, RZ, 0x1 ;  /* 0x0000000404009211 */ /* 0x000fc800078f08ff */
[----:B------:R-:W-:-:S05]  /*fb40*/  @!P1 SHF.R.S32.HI R3, RZ, 0x1, R0 ;  /* 0x00000001ff039819 */ /* 0x000fca0000011400 */
[----:B------:R-:W-:Y:S02]  /*fb50*/  @!P1 IMAD.IADD R4, R4, 0x1, -R3 ;  /* 0x0000000104049824 */ /* 0x000fe400078e0a03 */
[----:B------:R-:W-:-:S03]  /*fb60*/  @!P1 IMAD R7, R3, 0x100000, R7 ;  /* 0x0010000003079824 */ /* 0x000fc600078e0207 */
        /* <DEDUP_REMOVED lines=11> */
.L_x_5221:
[----:B------:R-:W-:Y:S05]  /*fc20*/  BSYNC.RECONVERGENT B1 ;  /* 0x0000000000017941 */ /* 0x000fea0003800200 */
.L_x_5220:
[----:B01----:R-:W0:Y:S01]  /*fc30*/  DADD R4, R8, 1 ;  /* 0x3ff0000008047429 */ /* 0x003e220000000000 */
        /* <DEDUP_REMOVED lines=32> */
[----:B------:R-:W-:Y:S02]  /*fe40*/  IMAD.MOV.U32 R13, RZ, RZ, R5 ;  /* 0x000000ffff0d7224 */ /* 0x000fe400078e0005 */
[----:B------:R-:W-:-:S07]  /*fe50*/  VIADD R10, R10, 0xfff00000 ;  /* 0xfff000000a0a7836 */ /* 0x000fce0000000000 */
[----:B---34-:R-:W-:Y:S05]  /*fe60*/  CALL.REL.NOINC `($__internal_1_$__cuda_sm20_dblrcp_rn_slowpath_v3) ;  /* 0x0000007000a87944 */ /* 0x018fea0003c00000 */
.L_x_5223:
[----:B------:R-:W-:Y:S05]  /*fe70*/  BSYNC.RECONVERGENT B1 ;  /* 0x0000000000017941 */ /* 0x000fea0003800200 */
.L_x_5222:
[----:B----4-:R-:W3:-:S15]  /*fe80*/  DFMA R40, R8, -R40, R40 ;  /* 0x800000280828722b */ /* 0x010ede0000000028 */
[----:B------:R-:W-:-:S15]  /*fe90*/  NOP ;  /* 0x0000000000007918 */ /* 0x000fde0000000000 */
[----:B------:R-:W-:-:S15]  /*fea0*/  NOP ;  /* 0x0000000000007918 */ /* 0x000fde0000000000 */
[----:B------:R-:W-:-:S15]  /*feb0*/  NOP ;  /* 0x0000000000007918 */ /* 0x000fde0000000000 */
[----:B------:R-:W-:-:S04]  /*fec0*/  NOP ;  /* 0x0000000000007918 */ /* 0x000fc80000000000 */
[----:B---3--:R-:W0:-:S15]  /*fed0*/  DMUL R4, R40, R50 ;  /* 0x0000003228047228 */ /* 0x008e1e0000000000 */
[----:B------:R-:W-:-:S15]  /*fee0*/  NOP ;  /* 0x0000000000007918 */ /* 0x000fde0000000000 */
[----:B------:R-:W-:-:S15]  /*fef0*/  NOP ;  /* 0x0000000000007918 */ /* 0x000fde0000000000 */
[----:B------:R-:W-:-:S15]  /*ff00*/  NOP ;  /* 0x0000000000007918 */ /* 0x000fde0000000000 */
[----:B------:R-:W-:-:S04]  /*ff10*/  NOP ;  /* 0x0000000000007918 */ /* 0x000fc80000000000 */
[----:B0-----:R0:W1:Y:S02]  /*ff20*/  DFMA R4, R8, R46, R4 ;  /* 0x0000002e0804722b */ /* 0x0010640000000004 */
.L_x_5219:
[----:B------:R-:W-:Y:S05]  /*ff30*/  BSYNC.RECONVERGENT B0 ;  /* 0x0000000000007941 */ /* 0x000fea0003800200 */
.L_x_5218:
[----:B----45:R-:W-:Y:S01]  /*ff40*/  VIADD R41, R37, 0x80 ;  /* 0x0000008025297836 */ /* 0x030fe20000000000 */
[----:B------:R-:W-:Y:S04]  /*ff50*/  BSSY.RECONVERGENT B0, `(.L_x_5224) ;  /* 0x00000af000007945 */ /* 0x000fe80003800200 */
[----:B------:R-:W-:-:S13]  /*ff60*/  ISETP.GE.AND P0, PT, R41, R36, PT ;  /* 0x000000242900720c */ /* 0x000fda0003f06270 */
[----:B------:R-:W-:Y:S05]  /*ff70*/  @P0 BRA `(.L_x_5225) ;  /* 0x0000000800b00947 */ /* 0x000fea0003800000 */
[----:B------:R-:W-:Y:S01]  /*ff80*/  IMAD.MOV.U32 R6, RZ, RZ, 0x652b82fe ;  /* 0x652b82feff067424 */ /* 0x000fe200078e00ff */
[----:B------:R-:W-:Y:S01]  /*ff90*/  UMOV UR4, 0xfefa39ef ;  /* 0xfefa39ef00047882 */ /* 0x000fe20000000000 */
[----:B------:R-:W-:Y:S01]  /*ffa0*/  IMAD.MOV.U32 R7, RZ, RZ, 0x3ff71547 ;  /* 0x3ff71547ff077424 */ /* 0x000fe200078e00ff */
[----:B------:R-:W-:Y:S01]  /*ffb0*/  UMOV UR5, 0x3fe62e42 ;  /* 0x3fe62e4200057882 */ /* 0x000fe20000000000 */
[----:B0-----:R-:W0:Y:S01]  /*ffc0*/  DADD R8, -RZ, -R42 ;  /* 0x00000000ff087229 */ /* 0x001e22000000092a */
        /* <DEDUP_REMOVED lines=23> */
[----:B0-----:R0:W4:Y:S01]  /*10140*/  DFMA R10, R10, -UR4, R12 ;  /* 0x800000040a0a7c2b */ /* 0x001122000800000c */
[----:B------:R-:W-:Y:S01]  /*10150*/  UMOV UR4, 0x69ce2bdf ;  /* 0x69ce2bdf00047882 */ /* 0x000fe20000000000 */
[----:B0-----:R-:W-:Y:S01]  /*10160*/  IMAD.MOV.U32 R12, RZ, RZ, -0x35dec16 ;  /* 0xfca213eaff0c7424 */ /* 0x001fe200078e00ff */
[----:B------:R-:W-:Y:S01]  /*10170*/  UMOV UR5, 0x3e5ade15 ;  /* 0x3e5ade1500057882 */ /* 0x000fe20000000000 */
[----:B------:R-:W-:-:S15]  /*10180*/  IMAD.MOV.U32 R13, RZ, RZ, 0x3e928af3 ;  /* 0x3e928af3ff0d7424 */ /* 0x000fde00078e00ff */
[----:B------:R-:W-:-:S15]  /*10190*/  NOP ;  /* 0x0000000000007918 */ /* 0x000fde0000000000 */
[----:B------:R-:W-:-:S15]  /*101a0*/  NOP ;  /* 0x0000000000007918 */ /* 0x000fde0000000000 */
[----:B------:R-:W-:-:S15]  /*101b0*/  NOP ;  /* 0x0000000000007918 */ /* 0x000fde0000000000 */
[----:B----4-:R-:W0:Y:S01]  /*101c0*/  DFMA R12, R10, UR4, R12 ;  /* 0x000000040a0c7c2b */ /* 0x010e22000800000c */
        /* <DEDUP_REMOVED lines=71> */
[----:B------:R-:W-:Y:S01]  /*10640*/  @!P1 LEA.HI R0, R6, R6, RZ, 0x1 ;  /* 0x0000000606009211 */ /* 0x000fe200078f08ff */
[----:B------:R-:W-:-:S03]  /*10650*/  @!P1 IMAD.MOV.U32 R10, RZ, RZ, RZ ;  /* 0x000000ffff0a9224 */ /* 0x000fc600078e00ff */
[----:B------:R-:W-:-:S05]  /*10660*/  @!P1 SHF.R.S32.HI R7, RZ, 0x1, R0 ;  /* 0x00000001ff079819 */ /* 0x000fca0000011400 */
[----:B------:R-:W-:Y:S02]  /*10670*/  @!P1 IMAD.IADD R6, R6, 0x1, -R7 ;  /* 0x0000000106069824 */ /* 0x000fe400078e0a07 */
[----:B------:R-:W-:-:S03]  /*10680*/  @!P1 IMAD R7, R7, 0x100000, R13 ;  /* 0x0010000007079824 */ /* 0x000fc600078e020d */
        /* <DEDUP_REMOVED lines=10> */
[----:B------:R0:W4:Y:S02]  /*10730*/  @!P1 DMUL R8, R6, R10 ;  /* 0x0000000a06089228 */ /* 0x0001240000000000 */
.L_x_5227:
[----:B------:R-:W-:Y:S05]  /*10740*/  BSYNC.RECONVERGENT B1 ;  /* 0x0000000000017941 */ /* 0x000fea0003800200 */
.L_x_5226:
[----:B----4-:R-:W0:Y:S01]  /*10750*/  DADD R12, R8, 1 ;  /* 0x3ff00000080c7429 */ /* 0x010e220000000000 */
        /* <DEDUP_REMOVED lines=27> */
[----:B0-----:R0:W4:Y:S02]  /*10910*/  DFMA R8, R8, R10, R8 ;  /* 0x0000000a0808722b */ /* 0x0011240000000008 */
[----:B0---4-:R-:W-:Y:S05]  /*10920*/  @P0 BRA `(.L_x_5229) ;  /* 0x0000000000140947 */ /* 0x011fea0003800000 */
[----:B------:R-:W-:Y:S01]  /*10930*/  LOP3.LUT R10, R13, 0x7fffffff, RZ, 0xc0, !PT ;  /* 0x7fffffff0d0a7812 */ /* 0x000fe200078ec0ff */
[----:B------:R-:W-:Y:S01]  /*10940*/  IMAD.MOV.U32 R6, RZ, RZ, R12 ;  /* 0x000000ffff067224 */ /* 0x000fe200078e000c */
[----:B------:R-:W-:-:S03]  /*10950*/  MOV R0, 0x10980 ;  /* 0x0001098000007802 */ /* 0x000fc60000000f00 */
[----:B------:R-:W-:-:S07]  /*10960*/  VIADD R10, R10, 0xfff00000 ;  /* 0xfff000000a0a7836 */ /* 0x000fce0000000000 */
[----:B-123--:R-:W-:Y:S05]  /*10970*/  CALL.REL.NOINC `($__internal_1_$__cuda_sm20_dblrcp_rn_slowpath_v3) ;  /* 0x0000006400e47944 */ /* 0x00efea0003c00000 */
.L_x_5229:
[----:B------:R-:W-:Y:S05]  /*10980*/  BSYNC.RECONVERGENT B1 ;  /* 0x0000000000017941 */ /* 0x000fea0003800200 */
.L_x_5228:
[----:B-1----:R-:W0:-:S15]  /*10990*/  DFMA R24, R8, -R24, R24 ;  /* 0x800000180818722b */ /* 0x002e1e0000000018 */
[----:B------:R-:W-:-:S15]  /*109a0*/  NOP ;  /* 0x0000000000007918 */ /* 0x000fde0000000000 */
[----:B------:R-:W-:-:S15]  /*109b0*/  NOP ;  /* 0x0000000000007918 */ /* 0x000fde0000000000 */
[----:B------:R-:W-:-:S15]  /*109c0*/  NOP ;  /* 0x0000000000007918 */ /* 0x000fde0000000000 */
[----:B------:R-:W-:-:S04]  /*109d0*/  NOP ;  /* 0x0000000000007918 */ /* 0x000fc80000000000 */
[----:B0-----:R-:W0:-:S15]  /*109e0*/  DMUL R24, R24, R44 ;  /* 0x0000002c18187228 */ /* 0x001e1e0000000000 */
[----:B------:R-:W-:-:S15]  /*109f0*/  NOP ;  /* 0x0000000000007918 */ /* 0x000fde0000000000 */
[----:B------:R-:W-:-:S15]  /*10a00*/  NOP ;  /* 0x0000000000007918 */ /* 0x000fde0000000000 */
[----:B------:R-:W-:-:S15]  /*10a10*/  NOP ;  /* 0x0000000000007918 */ /* 0x000fde0000000000 */
[----:B------:R-:W-:-:S04]  /*10a20*/  NOP ;  /* 0x0000000000007918 */ /* 0x000fc80000000000 */
[----:B0-----:R4:W0:Y:S02]  /*10a30*/  DFMA R24, R8, R38, R24 ;  /* 0x000000260818722b */ /* 0x0018240000000018 */
.L_x_5225:
[----:B------:R-:W-:Y:S05]  /*10a40*/  BSYNC.RECONVERGENT B0 ;  /* 0x0000000000007941 */ /* 0x000fea0003800200 */
.L_x_5224:
[----:B------:R-:W-:Y:S01]  /*10a50*/  VIADD R3, R37, 0x100 ;  /* 0x0000010025037836 */ /* 0x000fe20000000000 */
[----:B------:R-:W-:Y:S04]  /*10a60*/  BSSY.RECONVERGENT B0, `(.L_x_5230) ;  /* 0x00000af000007945 */ /* 0x000fe80003800200 */
[----:B------:R-:W-:-:S13]  /*10a70*/  ISETP.GE.AND P0, PT, R3, R36, PT ;  /* 0x000000240300720c */ /* 0x000fda0003f06270 */
[----:B------:R-:W-:Y:S05]  /*10a80*/  @P0 BRA `(.L_x_5231) ;  /* 0x0000000800b00947 */ /* 0x000fea0003800000 */
[----:B------:R-:W-:Y:S01]  /*10a90*/  IMAD.MOV.U32 R6, RZ, RZ, 0x652b82fe ;  /* 0x652b82feff067424 */ /* 0x000fe200078e00ff */
[----:B------:R-:W-:Y:S01]  /*10aa0*/  UMOV UR4, 0xfefa39ef ;  /* 0xfefa39ef00047882 */ /* 0x000fe20000000000 */
[----:B------:R-:W-:Y:S01]  /*10ab0*/  IMAD.MOV.U32 R7, RZ, RZ, 0x3ff71547 ;  /* 0x3ff71547ff077424 */ /* 0x000fe200078e00ff */
[----:B------:R-:W-:Y:S01]  /*10ac0*/  UMOV UR5, 0x3fe62e42 ;  /* 0x3fe62e4200057882 */ /* 0x000fe20000000000 */
[----:B01--4-:R-:W0:Y:S01]  /*10ad0*/  DADD R8, -RZ, -R32 ;  /* 0x00000000ff087229 */ /* 0x013e220000000920 */
        /* <DEDUP_REMOVED lines=119> */
.L_x_5233:
[----:B------:R-:W-:Y:S05]  /*11250*/  BSYNC.RECONVERGENT B1 ;  /* 0x0000000000017941 */ /* 0x000fea0003800200 */
.L_x_5232:
        /* <DEDUP_REMOVED lines=32> */
[----:B------:R-:W-:-:S03]  /*11460*/  MOV R0, 0x11490 ;  /* 0x0001149000007802 */ /* 0x000fc60000000f00 */
[----:B------:R-:W-:-:S07]  /*11470*/  VIADD R10, R10, 0xfff00000 ;  /* 0xfff000000a0a7836 */ /* 0x000fce0000000000 */
[----:B--23--:R-:W-:Y:S05]  /*11480*/  CALL.REL.NOINC `($__internal_1_$__cuda_sm20_dblrcp_rn_slowpath_v3) ;  /* 0x0000005c00207944 */ /* 0x00cfea0003c00000 */
.L_x_5235:
[----:B------:R-:W-:Y:S05]  /*11490*/  BSYNC.RECONVERGENT B1 ;  /* 0x0000000000017941 */ /* 0x000fea0003800200 */
.L_x_5234:
[----:B--2---:R-:W0:-:S15]  /*114a0*/  DFMA R28, R8, -R28, R28 ;  /* 0x8000001c081c722b */ /* 0x004e1e000000001c */
        /* <DEDUP_REMOVED lines=9> */
[----:B0-----:R0:W1:Y:S02]  /*11540*/  DFMA R28, R8, R30, R28 ;  /* 0x0000001e081c722b */ /* 0x001064000000001c */
.L_x_5231:
[----:B------:R-:W-:Y:S05]  /*11550*/  BSYNC.RECONVERGENT B0 ;  /* 0x0000000000007941 */ /* 0x000fea0003800200 */
.L_x_5230:
        /* <DEDUP_REMOVED lines=8> */
[----:B0-2-4-:R-:W0:Y:S01]  /*115e0*/  DADD R8, -RZ, -R22 ;  /* 0x00000000ff087229 */ /* 0x015e220000000916 */
        /* <DEDUP_REMOVED lines=104> */
[----:B------:R-:W-:-:S05]  /*11c70*/  @!P1 SHF.R.S32.HI R7, RZ, 0x1, R0 ;  /* 0x00000001ff079819 */ /* 0x000fca0000011400 */
[----:B------:R-:W-:Y:S02]  /*11c80*/  @!P1 IMAD.IADD R6, R6, 0x1, -R7 ;  /* 0x0000000106069824 */ /* 0x000fe400078e0a07 */
[----:B------:R-:W-:-:S03]  /*11c90*/  @!P1 IMAD R7, R7, 0x100000, R11 ;  /* 0x0010000007079824 */ /* 0x000fc600078e020b */
[----:B------:R-:W-:Y:S01]  /*11ca0*/  @!P1 LEA R11, R6, 0x3ff00000, 0x14 ;  /* 0x3ff00000060b9811 */ /* 0x000fe200078ea0ff */
[----:B------:R-:W-:Y:S02]  /*11cb0*/  @!P1 IMAD.MOV.U32 R6, RZ, RZ, R10 ;  /* 0x000000ffff069224 */ /* 0x000fe400078e000a */
[----:B------:R-:W-:-:S15]  /*11cc0*/  @!P1 IMAD.MOV.U32 R10, RZ, RZ, RZ ;  /* 0x000000ffff0a9224 */ /* 0x000fde00078e00ff */
[----:B------:R-:W-:-:S15]  /*11cd0*/  NOP ;  /* 0x0000000000007918 */ /* 0x000fde0000000000 */
[----:B------:R-:W-:-:S05]  /*11ce0*/  NOP ;  /* 0x0000000000007918 */ /* 0x000fca0000000000 */
[----:B------:R-:W0:Y:S02]  /*11cf0*/  DADD R22, -R22, +INF ;  /* 0x7ff0000016167429 */ /* 0x000e240000000100 */
[----:B0-----:R-:W-:Y:S02]  /*11d00*/  FSEL R8, R22, RZ, !P0 ;  /* 0x000000ff16087208 */ /* 0x001fe40004000000 */
[----:B------:R-:W-:-:S15]  /*11d10*/  FSEL R9, R23, RZ, !P0 ;  /* 0x000000ff17097208 */ /* 0x000fde0004000000 */
[----:B------:R-:W-:-:S15]  /*11d20*/  NOP ;  /* 0x0000000000007918 */ /* 0x000fde0000000000 */
[----:B------:R-:W-:-:S15]  /*11d30*/  NOP ;  /* 0x0000000000007918 */ /* 0x000fde0000000000 */
[----:B------:R-:W-:-:S15]  /*11d40*/  NOP ;  /* 0x0000000000007918 */ /* 0x000fde0000000000 */
[----:B------:R0:W2:Y:S02]  /*11d50*/  @!P1 DMUL R8, R6, R10 ;  /* 0x0000000a06089228 */ /* 0x0000a40000000000 */
.L_x_5239:
[----:B------:R-:W-:Y:S05]  /*11d60*/  BSYNC.RECONVERGENT B1 ;  /* 0x0000000000017941 */ /* 0x000fea0003800200 */
.L_x_5238:
[----:B--2---:R-:W0:Y:S01]  /*11d70*/  DADD R12, R8, 1 ;  /* 0x3ff00000080c7429 */ /* 0x004e220000000000 */
        /* <DEDUP_REMOVED lines=31> */
[----:B------:R-:W-:-:S03]  /*11f70*/  MOV R0, 0x11fa0 ;  /* 0x00011fa000007802 */ /* 0x000fc60000000f00 */
[----:B------:R-:W-:-:S07]  /*11f80*/  VIADD R10, R10, 0xfff00000 ;  /* 0xfff000000a0a7836 */ /* 0x000fce0000000000 */
[----:B-1-3--:R-:W-:Y:S05]  /*11f90*/  CALL.REL.NOINC `($__internal_1_$__cuda_sm20_dblrcp_rn_slowpath_v3) ;  /* 0x00000050005c7944 */ /* 0x00afea0003c00000 */
.L_x_5241:
[----:B------:R-:W-:Y:S05]  /*11fa0*/  BSYNC.RECONVERGENT B1 ;  /* 0x0000000000017941 */ /* 0x000fea0003800200 */
.L_x_5240:
        /* <DEDUP_REMOVED lines=11> */
.L_x_5237:
[----:B------:R-:W-:Y:S05]  /*12060*/  BSYNC.RECONVERGENT B0 ;  /* 0x0000000000007941 */ /* 0x000fea0003800200 */
.L_x_5236:
[----:B------:R-:W0:Y:S01]  /*12070*/  LDC.U8 R18, c[0x0][0x3c8] ;  /* 0x0000f200ff127b82 */ /* 0x000e220000000000 */
[----:B------:R-:W-:Y:S01]  /*12080*/  ISETP.GE.AND P0, PT, R37, R36, PT ;  /* 0x000000242500720c */ /* 0x000fe20003f06270 */
[----:B------:R-:W-:Y:S04]  /*12090*/  BSSY.RECONVERGENT B7, `(.L_x_5242) ;  /* 0x00003cc000077945 */ /* 0x000fe80003800200 */
[----:B------:R-:W-:Y:S08]  /*120a0*/  BSSY.RELIABLE B6, `(.L_x_5243) ;  /* 0x0000290000067945 */ /* 0x000ff00003800100 */
[----:B------:R-:W-:Y:S05]  /*120b0*/  @P0 BRA `(.L_x_5244) ;  /* 0x00000028002c0947 */ /* 0x000fea0003800000 */
[----:B------:R-:W5:Y:S01]  /*120c0*/  LDCU UR4, c[0x0][0x3cc] ;  /* 0x00007980ff0477ac */ /* 0x000f620008000800 */
[----:B0---4-:R-:W0:Y:S01]  /*120d0*/  LDC.64 R8, c[0x0][0x388] ;  /* 0x0000e200ff087b82 */ /* 0x011e220000000a00 */
        /* <DEDUP_REMOVED lines=16> */
[----:B-1----:R-:W0:Y:S01]  /*121e0*/  F2I.F64.TRUNC R5, R4 ;  /* 0x0000000400057311 */ /* 0x002e22000030d100 */
[----:B------:R-:W-:Y:S01]  /*121f0*/  IMAD.MOV.U32 R37, RZ, RZ, R41 ;  /* 0x000000ffff257224 */ /* 0x000fe200078e0029 */
[----:B0-----:R0:W-:Y:S01]  /*12200*/  STG.E.U8 desc[UR36][R8.64], R5 ;  /* 0x0000000508007986 */ /* 0x0011e2000c101124 */
[----:B------:R-:W-:Y:S05]  /*12210*/  BRA `(.L_x_5250) ;  /* 0x0000001000e07947 */ /* 0x000fea0003800000 */
.L_x_5248:
[----:B-1----:R-:W0:Y:S01]  /*12220*/  F2I.S64.F64.TRUNC R4, R4 ;  /* 0x0000000400047311 */ /* 0x002e22000030d900 */
[----:B------:R-:W-:Y:S02]  /*12230*/  IMAD.MOV.U32 R37, RZ, RZ, R41 ;  /* 0x000000ffff257224 */ /* 0x000fe400078e0029 */
[----:B0-----:R-:W-:-:S05]  /*12240*/  IMAD.MOV.U32 R3, RZ, RZ, R4 ;  /* 0x000000ffff037224 */ /* 0x001fca00078e0004 */
[----:B------:R1:W-:Y:S01]  /*12250*/  STG.E.U8 desc[UR36][R8.64], R3 ;  /* 0x0000000308007986 */ /* 0x0003e2000c101124 */
[----:B------:R-:W-:Y:S05]  /*12260*/  BRA `(.L_x_5250) ;  /* 0x0000001000cc7947 */ /* 0x000fea0003800000 */
.L_x_5247:
[----:B------:R-:W-:-:S13]  /*12270*/  ISETP.NE.AND P0, PT, R0, 0x2, PT ;  /* 0x000000020000780c */ /* 0x000fda0003f05270 */
[----:B------:R-:W-:Y:S05]  /*12280*/  @!P0 BRA `(.L_x_5251) ;  /* 0x0000000000308947 */ /* 0x000fea0003800000 */
[----:B------:R-:W-:-:S13]  /*12290*/  ISETP.NE.AND P0, PT, R0, 0x3, PT ;  /* 0x000000030000780c */ /* 0x000fda0003f05270 */
[----:B------:R-:W-:Y:S05]  /*122a0*/  @!P0 BRA `(.L_x_5252) ;  /* 0x0000000000188947 */ /* 0x000fea0003800000 */
[----:B------:R-:W-:-:S13]  /*122b0*/  ISETP.NE.AND P0, PT, R0, 0x4, PT ;  /* 0x000000040000780c */ /* 0x000fda0003f05270 */
[----:B------:R-:W-:Y:S05]  /*122c0*/  @P0 BRA `(.L_x_5249) ;  /* 0x0000000c00ec0947 */ /* 0x000fea0003800000 */
[----:B-1----:R-:W0:Y:S01]  /*122d0*/  F2I.S64.F64.TRUNC R4, R4 ;  /* 0x0000000400047311 */ /* 0x002e22000030d900 */
[----:B------:R-:W-:Y:S01]  /*122e0*/  IMAD.MOV.U32 R37, RZ, RZ, R41 ;  /* 0x000000ffff257224 */ /* 0x000fe200078e0029 */
[----:B0-----:R0:W-:Y:S01]  /*122f0*/  STG.E.64 desc[UR36][R8.64], R4 ;  /* 0x0000000408007986 */ /* 0x0011e2000c101b24 */
[----:B------:R-:W-:Y:S05]  /*12300*/  BRA `(.L_x_5250) ;  /* 0x0000001000a47947 */ /* 0x000fea0003800000 */
.L_x_5252:
[----:B-1----:R-:W0:Y:S01]  /*12310*/  F2I.F64.TRUNC R5, R4 ;  /* 0x0000000400057311 */ /* 0x002e22000030d100 */
[----:B------:R-:W-:Y:S01]  /*12320*/  IMAD.MOV.U32 R37, RZ, RZ, R41 ;  /* 0x000000ffff257224 */ /* 0x000fe200078e0029 */
[----:B0-----:R0:W-:Y:S01]  /*12330*/  STG.E desc[UR36][R8.64], R5 ;  /* 0x0000000508007986 */ /* 0x0011e2000c101924 */
[----:B------:R-:W-:Y:S05]  /*12340*/  BRA `(.L_x_5250) ;  /* 0x0000001000947947 */ /* 0x000fea0003800000 */
.L_x_5251:
[----:B-1----:R-:W0:Y:S01]  /*12350*/  F2I.F64.TRUNC R5, R4 ;  /* 0x0000000400057311 */ /* 0x002e22000030d100 */
[----:B------:R-:W-:Y:S01]  /*12360*/  IMAD.MOV.U32 R37, RZ, RZ, R41 ;  /* 0x000000ffff257224 */ /* 0x000fe200078e0029 */
[----:B0-----:R4:W-:Y:S01]  /*12370*/  STG.E.U16 desc[UR36][R8.64], R5 ;  /* 0x0000000508007986 */ /* 0x0019e2000c101524 */
[----:B------:R-:W-:Y:S05]  /*12380*/  BRA `(.L_x_5250) ;  /* 0x0000001000847947 */ /* 0x000fea0003800000 */
.L_x_5246:
[----:B------:R-:W-:-:S13]  /*12390*/  ISETP.GT.AND P0, PT, R0, 0x6, PT ;  /* 0x000000060000780c */ /* 0x000fda0003f04270 */
[----:B------:R-:W-:Y:S05]  /*123a0*/  @P0 BRA `(.L_x_5253) ;  /* 0x0000000000740947 */ /* 0x000fea0003800000 */
[----:B------:R-:W-:-:S13]  /*123b0*/  ISETP.NE.AND P0, PT, R0, 0x5, PT ;  /* 0x000000050000780c */ /* 0x000fda0003f05270 */
[----:B------:R-:W-:Y:S05]  /*123c0*/  @!P0 BRA `(.L_x_5254) ;  /* 0x0000000000388947 */ /* 0x000fea0003800000 */
[----:B------:R-:W-:-:S13]  /*123d0*/  ISETP.NE.AND P0, PT, R0, 0x6, PT ;  /* 0x000000060000780c */ /* 0x000fda0003f05270 */
[----:B------:R-:W-:Y:S05]  /*123e0*/  @P0 BRA `(.L_x_5249) ;  /* 0x0000000c00a40947 */ /* 0x000fea0003800000 */
[----:B------:R-:W-:Y:S01]  /*123f0*/  UMOV UR4, 0xf0000000 ;  /* 0xf000000000047882 */ /* 0x000fe20000000000 */
[----:B------:R-:W-:Y:S01]  /*12400*/  UMOV UR5, 0x380fffff ;  /* 0x380fffff00057882 */ /* 0x000fe20000000000 */
[----:B-1----:R-:W0:-:S15]  /*12410*/  F2F.F32.F64 R3, R4 ;  /* 0x0000000400037310 */ /* 0x002e1e0000301000 */
[----:B------:R-:W-:-:S15]  /*12420*/  NOP ;  /* 0x0000000000007918 */ /* 0x000fde0000000000 */
[----:B------:R-:W-:-:S15]  /*12430*/  NOP ;  /* 0x0000000000007918 */ /* 0x000fde0000000000 */
[----:B------:R-:W-:-:S15]  /*12440*/  NOP ;  /* 0x0000000000007918 */ /* 0x000fde0000000000 */
[----:B------:R-:W-:-:S04]  /*12450*/  NOP ;  /* 0x0000000000007918 */ /* 0x000fc80000000000 */
[----:B------:R-:W0:Y:S01]  /*12460*/  DSETP.GEU.AND P0, PT, |R4|, UR4, PT ;  /* 0x0000000404007e2a */ /* 0x000e22000bf0e200 */
[----:B------:R-:W-:Y:S02]  /*12470*/  IMAD.MOV.U32 R37, RZ, RZ, R41 ;  /* 0x000000ffff257224 */ /* 0x000fe400078e0029 */
[----:B0-----:R-:W-:-:S05]  /*12480*/  @!P0 FMUL R3, R3, 1.175494350822287508e-38 ;  /* 0x0080000003038820 */ /* 0x001fca0000400000 */
[----:B------:R0:W-:Y:S01]  /*12490*/  STG.E desc[UR36][R8.64], R3 ;  /* 0x0000000308007986 */ /* 0x0001e2000c101924 */
[----:B------:R-:W-:Y:S05]  /*124a0*/  BRA `(.L_x_5250) ;  /* 0x00000010003c7947 */ /* 0x000fea0003800000 */
.L_x_5254:
        /* <DEDUP_REMOVED lines=10> */
[----:B------:R-:W-:-:S05]  /*12550*/  F2FP.F16.F32.PACK_AB R0, RZ, R0 ;  /* 0x00000000ff00723e */ /* 0x000fca00000000ff */
[----:B------:R0:W-:Y:S01]  /*12560*/  STG.E.U16 desc[UR36][R8.64], R0 ;  /* 0x0000000008007986 */ /* 0x0001e2000c101524 */
[----:B------:R-:W-:Y:S05]  /*12570*/  BRA `(.L_x_5250) ;  /* 0x0000001000087947 */ /* 0x000fea0003800000 */
.L_x_5253:
[----:B------:R-:W-:-:S13]  /*12580*/  ISETP.NE.AND P0, PT, R0, 0x7, PT ;  /* 0x000000070000780c */ /* 0x000fda0003f05270 */
[----:B------:R-:W-:Y:S05]  /*12590*/  @!P0 BRA `(.L_x_5255) ;  /* 0x00000000007c8947 */ /* 0x000fea0003800000 */
        /* <DEDUP_REMOVED lines=12> */
[----:B------:R-:W-:Y:S02]  /*12660*/  IMAD.MOV.U32 R7, RZ, RZ, RZ ;  /* 0x000000ffff077224 */ /* 0x000fe400078e00ff */
[----:B0-----:R-:W-:Y:S01]  /*12670*/  @!P0 FMUL R6, R6, 1.175494350822287508e-38 ;  /* 0x0080000006068820 */ /* 0x001fe20000400000 */
[----:B------:R-:W-:-:S04]  /*12680*/  IMAD.MOV.U32 R37, RZ, RZ, R41 ;  /* 0x000000ffff257224 */ /* 0x000fc800078e0029 */
[----:B------:R0:W-:Y:S01]  /*12690*/  STG.E.64 desc[UR36][R8.64], R6 ;  /* 0x0000000608007986 */ /* 0x0001e2000c101b24 */
[----:B------:R-:W-:Y:S05]  /*126a0*/  BRA `(.L_x_5250) ;  /* 0x0000000c00bc7947 */ /* 0x000fea0003800000 */
.L_x_5256:
        /* <DEDUP_REMOVED lines=10> */
[----:B------:R-:W-:-:S04]  /*12750*/  F2FP.F16.F32.PACK_AB R3, RZ, R0 ;  /* 0x00000000ff03723e */ /* 0x000fc800000000ff */
[----:B------:R-:W-:-:S05]  /*12760*/  PRMT R3, R3, 0x5410, RZ ;  /* 0x0000541003037816 */ /* 0x000fca00000000ff */
[----:B------:R0:W-:Y:S01]  /*12770*/  STG.E desc[UR36][R8.64], R3 ;  /* 0x0000000308007986 */ /* 0x0001e2000c101924 */
[----:B------:R-:W-:Y:S05]  /*12780*/  BRA `(.L_x_5250) ;  /* 0x0000000c00847947 */ /* 0x000fea0003800000 */
.L_x_5255:
[----:B-1----:R0:W-:Y:S01]  /*12790*/  STG.E.64 desc[UR36][R8.64], R4 ;  /* 0x0000000408007986 */ /* 0x0021e2000c101b24 */
[----:B------:R-:W-:Y:S01]  /*127a0*/  IMAD.MOV.U32 R37, RZ, RZ, R41 ;  /* 0x000000ffff257224 */ /* 0x000fe200078e0029 */
[----:B------:R-:W-:Y:S06]  /*127b0*/  BRA `(.L_x_5250) ;  /* 0x0000000c00787947 */ /* 0x000fec0003800000 */
.L_x_5245:
        /* <DEDUP_REMOVED lines=8> */
[----:B-1----:R-:W0:Y:S01]  /*12840*/  DSETP.NEU.AND P0, PT, R4, RZ, PT ;  /* 0x000000ff0400722a */ /* 0x002e220003f0d000 */
[----:B------:R-:W-:Y:S01]  /*12850*/  IMAD.MOV.U32 R37, RZ, RZ, R41 ;  /* 0x000000ffff257224 */ /* 0x000fe200078e0029 */
[----:B0-----:R-:W-:-:S05]  /*12860*/  SEL R3, RZ, 0x1, !P0 ;  /* 0x00000001ff037807 */ /* 0x001fca0004000000 */
[----:B------:R0:W-:Y:S01]  /*12870*/  STG.E.U8 desc[UR36][R8.64], R3 ;  /* 0x0000000308007986 */ /* 0x0001e2000c101124 */
[----:B------:R-:W-:Y:S05]  /*12880*/  BRA `(.L_x_5250) ;  /* 0x0000000c00447947 */ /* 0x000fea0003800000 */
.L_x_5259:
[----:B------:R-:W-:Y:S01]  /*12890*/  CS2R R6, SRZ ;  /* 0x0000000000067805 */ /* 0x000fe2000001ff00 */
[----:B------:R-:W-:-:S04]  /*128a0*/  IMAD.MOV.U32 R37, RZ, RZ, R41 ;  /* 0x000000ffff257224 */ /* 0x000fc800078e0029 */
[----:B-1----:R0:W-:Y:S01]  /*128b0*/  STG.E.128 desc[UR36][R8.64], R4 ;  /* 0x0000000408007986 */ /* 0x0021e2000c101d24 */
[----:B------:R-:W-:Y:S05]  /*128c0*/  BRA `(.L_x_5250) ;  /* 0x0000000c00347947 */ /* 0x000fea0003800000 */
.L_x_5258:
        /* <DEDUP_REMOVED lines=27> */
.L_x_5263:
[----:B------:R-:W-:Y:S05]  /*12a80*/  BSYNC.RECONVERGENT B0 ;  /* 0x0000000000007941 */ /* 0x000fea0003800200 */
.L_x_5262:
[----:B------:R-:W-:Y:S01]  /*12a90*/  LOP3.LUT R7, R0, 0x80, R7, 0xf8, !PT ;  /* 0x0000008000077812 */ /* 0x000fe200078ef807 */
[----:B------:R-:W-:-:S04]  /*12aa0*/  IMAD.MOV.U32 R37, RZ, RZ, R41 ;  /* 0x000000ffff257224 */ /* 0x000fc800078e0029 */
[----:B------:R0:W-:Y:S01]  /*12ab0*/  STG.E.U8 desc[UR36][R8.64], R7 ;  /* 0x0000000708007986 */ /* 0x0001e2000c101124 */
[----:B------:R-:W-:Y:S05]  /*12ac0*/  BRA `(.L_x_5250) ;  /* 0x0000000800b47947 */ /* 0x000fea0003800000 */
.L_x_5261:
        /* <DEDUP_REMOVED lines=23> */
.L_x_5265:
[----:B------:R-:W-:Y:S05]  /*12c40*/  BSYNC.RECONVERGENT B0 ;  /* 0x0000000000007941 */ /* 0x000fea0003800200 */
.L_x_5264:
[----:B------:R-:W-:Y:S01]  /*12c50*/  LOP3.LUT R7, R0, 0x80, R7, 0xf8, !PT ;  /* 0x0000008000077812 */ /* 0x000fe200078ef807 */
[----:B------:R-:W-:-:S04]  /*12c60*/  IMAD.MOV.U32 R37, RZ, RZ, R41 ;  /* 0x000000ffff257224 */ /* 0x000fc800078e0029 */
[----:B------:R0:W-:Y:S01]  /*12c70*/  STG.E.U8 desc[UR36][R8.64], R7 ;  /* 0x0000000708007986 */ /* 0x0001e2000c101124 */
[----:B------:R-:W-:Y:S05]  /*12c80*/  BRA `(.L_x_5250) ;  /* 0x0000000800447947 */ /* 0x000fea0003800000 */
.L_x_5260:
        /* <DEDUP_REMOVED lines=10> */
[----:B------:R-:W-:-:S05]  /*12d30*/  F2FP.BF16.F32.PACK_AB R0, RZ, R0 ;  /* 0x00000000ff00723e */ /* 0x000fca00000010ff */
[----:B------:R0:W-:Y:S01]  /*12d40*/  STG.E.U16 desc[UR36][R8.64], R0 ;  /* 0x0000000008007986 */ /* 0x0001e2000c101524 */
[----:B------:R-:W-:Y:S05]  /*12d50*/  BRA `(.L_x_5250) ;  /* 0x0000000800107947 */ /* 0x000fea0003800000 */
.L_x_5257:
        /* <DEDUP_REMOVED lines=8> */
[----:B-1----:R-:W0:Y:S01]  /*12de0*/  F2I.U32.F64.TRUNC R5, R4 ;  /* 0x0000000400057311 */ /* 0x002e22000030d000 */
[----:B------:R-:W-:Y:S01]  /*12df0*/  IMAD.MOV.U32 R37, RZ, RZ, R41 ;  /* 0x000000ffff257224 */ /* 0x000fe200078e0029 */
[----:B0-----:R0:W-:Y:S01]  /*12e00*/  STG.E.U16 desc[UR36][R8.64], R5 ;  /* 0x0000000508007986 */ /* 0x0011e2000c101524 */
[----:B------:R-:W-:Y:S05]  /*12e10*/  BRA `(.L_x_5250) ;  /* 0x0000000400e07947 */ /* 0x000fea0003800000 */
.L_x_5268:
        /* <DEDUP_REMOVED lines=21> */
.L_x_5271:
[----:B------:R-:W-:-:S04]  /*12f70*/  SHF.R.U32.HI R0, RZ, 0x14, R7 ;  /* 0x00000014ff007819 */ /* 0x000fc80000011607 */
[----:B------:R-:W-:-:S04]  /*12f80*/  LOP3.LUT R0, R0, 0x1, RZ, 0xc0, !PT ;  /* 0x0000000100007812 */ /* 0x000fc800078ec0ff */
[----:B------:R-:W-:-:S04]  /*12f90*/  IADD3 R0, PT, PT, R7, 0x487ffff, R0 ;  /* 0x0487ffff07007810 */ /* 0x000fc80007ffe000 */
[----:B------:R-:W-:-:S04]  /*12fa0*/  SHF.R.U32.HI R0, RZ, 0x14, R0 ;  /* 0x00000014ff007819 */ /* 0x000fc80000011600 */
[----:B------:R-:W-:-:S07]  /*12fb0*/  LOP3.LUT R3, R0, 0xff, RZ, 0xc0, !PT ;  /* 0x000000ff00037812 */ /* 0x000fce00078ec0ff */
.L_x_5272:
[----:B------:R-:W-:-:S04]  /*12fc0*/  SHF.R.U32.HI R0, RZ, 0x18, R7 ;  /* 0x00000018ff007819 */ /* 0x000fc80000011607 */
[----:B------:R-:W-:-:S07]  /*12fd0*/  LOP3.LUT R0, R3, 0x80, R0, 0xf8, !PT ;  /* 0x0000008003007812 */ /* 0x000fce00078ef800 */
.L_x_5270:
[----:B------:R-:W-:Y:S05]  /*12fe0*/  BSYNC.RECONVERGENT B0 ;  /* 0x0000000000007941 */ /* 0x000fea0003800200 */
.L_x_5269:
[----:B------:R0:W-:Y:S01]  /*12ff0*/  STG.E.U8 desc[UR36][R8.64], R0 ;  /* 0x0000000008007986 */ /* 0x0001e2000c101124 */
[----:B------:R-:W-:Y:S01]  /*13000*/  IMAD.MOV.U32 R37, RZ, RZ, R41 ;  /* 0x000000ffff257224 */ /* 0x000fe200078e0029 */
[----:B------:R-:W-:Y:S06]  /*13010*/  BRA `(.L_x_5250) ;  /* 0x0000000400607947 */ /* 0x000fec0003800000 */
.L_x_5267:
        /* <DEDUP_REMOVED lines=21> */
.L_x_5275:
[----:B------:R-:W-:-:S04]  /*13170*/  SHF.R.U32.HI R0, RZ, 0x15, R7 ;  /* 0x00000015ff007819 */ /* 0x000fc80000011607 */
[----:B------:R-:W-:-:S04]  /*13180*/  LOP3.LUT R0, R0, 0x1, RZ, 0xc0, !PT ;  /* 0x0000000100007812 */ /* 0x000fc800078ec0ff */
[----:B------:R-:W-:-:S04]  /*13190*/  IADD3 R0, PT, PT, R7, 0x88fffff, R0 ;  /* 0x088fffff07007810 */ /* 0x000fc80007ffe000 */
[----:B------:R-:W-:-:S04]  /*131a0*/  SHF.R.U32.HI R0, RZ, 0x15, R0 ;  /* 0x00000015ff007819 */ /* 0x000fc80000011600 */
[----:B------:R-:W-:-:S07]  /*131b0*/  LOP3.LUT R3, R0, 0xff, RZ, 0xc0, !PT ;  /* 0x000000ff00037812 */ /* 0x000fce00078ec0ff */
.L_x_5276:
[----:B------:R-:W-:-:S04]  /*131c0*/  SHF.R.U32.HI R0, RZ, 0x18, R7 ;  /* 0x00000018ff007819 */ /* 0x000fc80000011607 */
[----:B------:R-:W-:-:S07]  /*131d0*/  LOP3.LUT R0, R3, 0x80, R0, 0xf8, !PT ;  /* 0x0000008003007812 */ /* 0x000fce00078ef800 */
.L_x_5274:
[----:B------:R-:W-:Y:S05]  /*131e0*/  BSYNC.RECONVERGENT B0 ;  /* 0x0000000000007941 */ /* 0x000fea0003800200 */
.L_x_5273:
[----:B------:R0:W-:Y:S01]  /*131f0*/  STG.E.U8 desc[UR36][R8.64], R0 ;  /* 0x0000000008007986 */ /* 0x0001e2000c101124 */
[----:B------:R-:W-:Y:S01]  /*13200*/  IMAD.MOV.U32 R37, RZ, RZ, R41 ;  /* 0x000000ffff257224 */ /* 0x000fe200078e0029 */
[----:B------:R-:W-:Y:S06]  /*13210*/  BRA `(.L_x_5250) ;  /* 0x0000000000e07947 */ /* 0x000fec0003800000 */
.L_x_5266:
[----:B------:R-:W-:-:S13]  /*13220*/  ISETP.NE.AND P0, PT, R0, 0x1c, PT ;  /* 0x0000001c0000780c */ /* 0x000fda0003f05270 */
[----:B------:R-:W-:Y:S05]  /*13230*/  @!P0 BRA `(.L_x_5277) ;  /* 0x0000000000cc8947 */ /* 0x000fea0003800000 */
[----:B------:R-:W-:-:S13]  /*13240*/  ISETP.NE.AND P0, PT, R0, 0x1d, PT ;  /* 0x0000001d0000780c */ /* 0x000fda0003f05270 */
[----:B------:R-:W-:Y:S05]  /*13250*/  @!P0 BRA `(.L_x_5278) ;  /* 0x0000000000b48947 */ /* 0x000fea0003800000 */
[----:B------:R-:W-:-:S13]  /*13260*/  ISETP.NE.AND P0, PT, R0, 0x2c, PT ;  /* 0x0000002c0000780c */ /* 0x000fda0003f05270 */
[----:B------:R-:W-:Y:S05]  /*13270*/  @!P0 BRA `(.L_x_5279) ;  /* 0x0000000000488947 */ /* 0x000fea0003800000 */
.L_x_5249:
[----:B------:R-:W-:Y:S01]  /*13280*/  MOV R0, 0x0 ;  /* 0x0000000000007802 */ /* 0x000fe20000000f00 */
[----:B------:R-:W1:Y:S01]  /*13290*/  LDCU.64 UR6, c[0x4][0x128] ;  /* 0x01002500ff0677ac */ /* 0x000e620008000a00 */
[----:B------:R-:W-:Y:S02]  /*132a0*/  IMAD.MOV.U32 R8, RZ, RZ, 0x65 ;  /* 0x00000065ff087424 */ /* 0x000fe400078e00ff */
[----:B------:R0:W4:Y:S01]  /*132b0*/  LDC.64 R14, c[0x4][R0] ;  /* 0x01000000000e7b82 */ /* 0x0001220000000a00 */
[----:B------:R-:W5:Y:S01]  /*132c0*/  LDCU.64 UR8, c[0x4][0x130] ;  /* 0x01002600ff0877ac */ /* 0x000f620008000a00 */
[----:B------:R-:W-:Y:S02]  /*132d0*/  IMAD.MOV.U32 R12, RZ, RZ, 0x1 ;  /* 0x00000001ff0c7424 */ /* 0x000fe400078e00ff */
[----:B------:R-:W-:Y:S01]  /*132e0*/  IMAD.MOV.U32 R13, RZ, RZ, RZ ;  /* 0x000000ffff0d7224 */ /* 0x000fe200078e00ff */
[----:B------:R-:W2:Y:S01]  /*132f0*/  LDCU.64 UR4, c[0x4][0x10] ;  /* 0x01000200ff0477ac */ /* 0x000ea20008000a00 */
[----:B-1----:R-:W-:-:S02]  /*13300*/  IMAD.U32 R4, RZ, RZ, UR6 ;  /* 0x00000006ff047e24 */ /* 0x002fc4000f8e00ff */
[----:B------:R-:W-:Y:S02]  /*13310*/  IMAD.U32 R5, RZ, RZ, UR7 ;  /* 0x00000007ff057e24 */ /* 0x000fe4000f8e00ff */
[----:B-----5:R-:W-:Y:S02]  /*13320*/  IMAD.U32 R6, RZ, RZ, UR8 ;  /* 0x00000008ff067e24 */ /* 0x020fe4000f8e00ff */
[----:B------:R-:W-:Y:S02]  /*13330*/  IMAD.U32 R7, RZ, RZ, UR9 ;  /* 0x00000009ff077e24 */ /* 0x000fe4000f8e00ff */
[----:B--2---:R-:W-:Y:S02]  /*13340*/  IMAD.U32 R10, RZ, RZ, UR4 ;  /* 0x00000004ff0a7e24 */ /* 0x004fe4000f8e00ff */
[----:B0-----:R-:W-:-:S07]  /*13350*/  IMAD.U32 R11, RZ, RZ, UR5 ;  /* 0x00000005ff0b7e24 */ /* 0x001fce000f8e00ff */
[----:B------:R-:W-:-:S07]  /*13360*/  LEPC R20, `(.L_x_5280) ;  /* 0x000000001014794e */ /* 0x000fce0000000000 */
[----:B---34-:R-:W-:Y:S05]  /*13370*/  CALL.ABS.NOINC R14 ;  /* 0x000000000e007343 */ /* 0x018fea0003c00000 */
.L_x_5280:
[----:B------:R-:W-:Y:S01]  /*13380*/  IMAD.MOV.U32 R37, RZ, RZ, R41 ;  /* 0x000000ffff257224 */ /* 0x000fe200078e0029 */
[----:B------:R-:W-:Y:S06]  /*13390*/  BRA `(.L_x_5250) ;  /* 0x0000000000807947 */ /* 0x000fec0003800000 */
.L_x_5279:
        /* <DEDUP_REMOVED lines=25> */
.L_x_5278:
[----:B-1----:R-:W0:Y:S01]  /*13530*/  F2I.U64.F64.TRUNC R4, R4 ;  /* 0x0000000400047311 */ /* 0x002e22000030d800 */
[----:B------:R-:W-:Y:S01]  /*13540*/  IMAD.MOV.U32 R37, RZ, RZ, R41 ;  /* 0x000000ffff257224 */ /* 0x000fe200078e0029 */
[----:B0-----:R0:W-:Y:S01]  /*13550*/  STG.E.64 desc[UR36][R8.64], R4 ;  /* 0x0000000408007986 */ /* 0x0011e2000c101b24 */
[----:B------:R-:W-:Y:S05]  /*13560*/  BRA `(.L_x_5250) ;  /* 0x00000000000c7947 */ /* 0x000fea0003800000 */
.L_x_5277:
[----:B-1----:R-:W0:Y:S01]  /*13570*/  F2I.U32.F64.TRUNC R5, R4 ;  /* 0x0000000400057311 */ /* 0x002e22000030d000 */
[----:B------:R-:W-:Y:S01]  /*13580*/  IMAD.MOV.U32 R37, RZ, RZ, R41 ;  /* 0x000000ffff257224 */ /* 0x000fe200078e0029 */
[----:B0-----:R0:W-:Y:S06]  /*13590*/  STG.E desc[UR36][R8.64], R5 ;  /* 0x0000000508007986 */ /* 0x0011ec000c101924 */
.L_x_5250:
[----:B------:R-:W-:-:S13]  /*135a0*/  ISETP.GE.AND P0, PT, R37, R36, PT ;  /* 0x000000242500720c */ /* 0x000fda0003f06270 */
[----:B------:R-:W-:Y:S05]  /*135b0*/  @P0 BREAK.RELIABLE B6 ;  /* 0x0000000000060942 */ /* 0x000fea0003800100 */
[----:B------:R-:W-:Y:S05]  /*135c0*/  @P0 BRA `(.L_x_5281) ;  /* 0x0000002400e00947 */ /* 0x000fea0003800000 */
[----:B------:R-:W1:Y:S01]  /*135d0*/  LDCU UR4, c[0x0][0x3cc] ;  /* 0x00007980ff0477ac */ /* 0x000e620008000800 */
[----:B0---4-:R-:W0:Y:S01]  /*135e0*/  LDC.64 R4, c[0x0][0x388] ;  /* 0x0000e200ff047b82 */ /* 0x011e220000000a00 */
[----:B------:R-:W-:Y:S01]  /*135f0*/  IMAD R0, R2, 0x200, R37 ;  /* 0x0000020002007824 */ /* 0x000fe200078e0225 */
[----:B------:R-:W-:-:S03]  /*13600*/  PRMT R6, R18, 0x9910, RZ ;  /* 0x0000991012067816 */ /* 0x000fc600000000ff */
        /* <DEDUP_REMOVED lines=14> */
[----:B------:R-:W0:Y:S02]  /*136f0*/  F2I.F64.TRUNC R25, R24 ;  /* 0x0000001800197311 */ /* 0x000e24000030d100 */
[----:B0-----:R0:W-:Y:S01]  /*13700*/  STG.E.U8 desc[UR36][R4.64], R25 ;  /* 0x0000001904007986 */ /* 0x0011e2000c101124 */
[----:B------:R-:W-:Y:S05]  /*13710*/  BRA `(.L_x_5287) ;  /* 0x0000001000907947 */ /* 0x000fea0003800000 */
.L_x_5285:
[----:B------:R-:W0:Y:S02]  /*13720*/  F2I.S64.F64.TRUNC R24, R24 ;  /* 0x0000001800187311 */ /* 0x000e24000030d900 */
[----:B0-----:R-:W-:-:S05]  /*13730*/  IMAD.MOV.U32 R3, RZ, RZ, R24 ;  /* 0x000000ffff037224 */ /* 0x001fca00078e0018 */
[----:B------:R0:W-:Y:S01]  /*13740*/  STG.E.U8 desc[UR36][R4.64], R3 ;  /* 0x0000000304007986 */ /* 0x0001e2000c101124 */
[----:B------:R-:W-:Y:S05]  /*13750*/  BRA `(.L_x_5287) ;  /* 0x0000001000807947 */ /* 0x000fea0003800000 */
.L_x_5284:
[----:B------:R-:W-:-:S13]  /*13760*/  ISETP.NE.AND P0, PT, R0, 0x2, PT ;  /* 0x000000020000780c */ /* 0x000fda0003f05270 */
[----:B------:R-:W-:Y:S05]  /*13770*/  @!P0 BRA `(.L_x_5288) ;  /* 0x0000000000288947 */ /* 0x000fea0003800000 */
[----:B------:R-:W-:-:S13]  /*13780*/  ISETP.NE.AND P0, PT, R0, 0x3, PT ;  /* 0x000000030000780c */ /* 0x000fda0003f05270 */
[----:B------:R-:W-:Y:S05]  /*13790*/  @!P0 BRA `(.L_x_5289) ;  /* 0x0000000000148947 */ /* 0x000fea0003800000 */
[----:B------:R-:W-:-:S13]  /*137a0*/  ISETP.NE.AND P0, PT, R0, 0x4, PT ;  /* 0x000000040000780c */ /* 0x000fda0003f05270 */
[----:B------:R-:W-:Y:S05]  /*137b0*/  @P0 BRA `(.L_x_5286) ;  /* 0x0000000c00240947 */ /* 0x000fea0003800000 */
[----:B------:R-:W0:Y:S02]  /*137c0*/  F2I.S64.F64.TRUNC R24, R24 ;  /* 0x0000001800187311 */ /* 0x000e24000030d900 */
[----:B0-----:R0:W-:Y:S01]  /*137d0*/  STG.E.64 desc[UR36][R4.64], R24 ;  /* 0x0000001804007986 */ /* 0x0011e2000c101b24 */
[----:B------:R-:W-:Y:S05]  /*137e0*/  BRA `(.L_x_5287) ;  /* 0x00000010005c7947 */ /* 0x000fea0003800000 */
.L_x_5289:
[----:B------:R-:W0:Y:S02]  /*137f0*/  F2I.F64.TRUNC R25, R24 ;  /* 0x0000001800197311 */ /* 0x000e24000030d100 */
[----:B0-----:R1:W-:Y:S01]  /*13800*/  STG.E desc[UR36][R4.64], R25 ;  /* 0x0000001904007986 */ /* 0x0013e2000c101924 */
[----:B------:R-:W-:Y:S05]  /*13810*/  BRA `(.L_x_5287) ;  /* 0x0000001000507947 */ /* 0x000fea0003800000 */
.L_x_5288:
[----:B------:R-:W0:Y:S02]  /*13820*/  F2I.F64.TRUNC R25, R24 ;  /* 0x0000001800197311 */ /* 0x000e24000030d100 */
[----:B0-----:R4:W-:Y:S01]  /*13830*/  STG.E.U16 desc[UR36][R4.64], R25 ;  /* 0x0000001904007986 */ /* 0x0019e2000c101524 */
[----:B------:R-:W-:Y:S05]  /*13840*/  BRA `(.L_x_5287) ;  /* 0x0000001000447947 */ /* 0x000fea0003800000 */
.L_x_5283:
        /* <DEDUP_REMOVED lines=17> */
.L_x_5291:
        /* <DEDUP_REMOVED lines=12> */
.L_x_5290:
        /* <DEDUP_REMOVED lines=18> */
.L_x_5293:
        /* <DEDUP_REMOVED lines=13> */
.L_x_5292:
[----:B------:R0:W-:Y:S01]  /*13c10*/  STG.E.64 desc[UR36][R4.64], R24 ;  /* 0x0000001804007986 */ /* 0x0001e2000c101b24 */
[----:B------:R-:W-:Y:S05]  /*13c20*/  BRA `(.L_x_5287) ;  /* 0x0000000c004c7947 */ /* 0x000fea0003800000 */
.L_x_5282:
        /* <DEDUP_REMOVED lines=10> */
[----:B------:R-:W0:Y:S02]  /*13cd0*/  F2I.U32.F64.TRUNC R25, R24 ;  /* 0x0000001800197311 */ /* 0x000e24000030d000 */
[----:B0-----:R0:W-:Y:S01]  /*13ce0*/  STG.E.U16 desc[UR36][R4.64], R25 ;  /* 0x0000001904007986 */ /* 0x0011e2000c101524 */
[----:B------:R-:W-:Y:S05]  /*13cf0*/  BRA `(.L_x_5287) ;  /* 0x0000000c00187947 */ /* 0x000fea0003800000 */
.L_x_5297:
        /* <DEDUP_REMOVED lines=26> */
.L_x_5300:
[----:B------:R-:W-:-:S04]  /*13ea0*/  SHF.R.U32.HI R3, RZ, 0x18, R7 ;  /* 0x00000018ff037819 */ /* 0x000fc80000011607 */
[----:B------:R-:W-:-:S07]  /*13eb0*/  LOP3.LUT R0, R0, 0x80, R3, 0xf8, !PT ;  /* 0x0000008000007812 */ /* 0x000fce00078ef803 */
.L_x_5299:
[----:B------:R-:W-:Y:S05]  /*13ec0*/  BSYNC.RECONVERGENT B0 ;  /* 0x0000000000007941 */ /* 0x000fea0003800200 */
.L_x_5298:
[----:B------:R0:W-:Y:S01]  /*13ed0*/  STG.E.U8 desc[UR36][R4.64], R0 ;  /* 0x0000000004007986 */ /* 0x0001e2000c101124 */
[----:B------:R-:W-:Y:S05]  /*13ee0*/  BRA `(.L_x_5287) ;  /* 0x00000008009c7947 */ /* 0x000fea0003800000 */
.L_x_5296:
        /* <DEDUP_REMOVED lines=26> */
.L_x_5303:
[----:B------:R-:W-:-:S04]  /*14090*/  SHF.R.U32.HI R3, RZ, 0x18, R7 ;  /* 0x00000018ff037819 */ /* 0x000fc80000011607 */
[----:B------:R-:W-:-:S07]  /*140a0*/  LOP3.LUT R0, R0, 0x80, R3, 0xf8, !PT ;  /* 0x0000008000007812 */ /* 0x000fce00078ef803 */
.L_x_5302:
[----:B------:R-:W-:Y:S05]  /*140b0*/  BSYNC.RECONVERGENT B0 ;  /* 0x0000000000007941 */ /* 0x000fea0003800200 */
.L_x_5301:
[----:B------:R0:W-:Y:S01]  /*140c0*/  STG.E.U8 desc[UR36][R4.64], R0 ;  /* 0x0000000004007986 */ /* 0x0001e2000c101124 */
[----:B------:R-:W-:Y:S05]  /*140d0*/  BRA `(.L_x_5287) ;  /* 0x0000000800207947 */ /* 0x000fea0003800000 */
.L_x_5295:
        /* <DEDUP_REMOVED lines=30> */
.L_x_5305:
[----:B------:R-:W0:Y:S02]  /*142c0*/  F2I.U64.F64.TRUNC R24, R24 ;  /* 0x0000001800187311 */ /* 0x000e24000030d800 */
[----:B0-----:R0:W-:Y:S01]  /*142d0*/  STG.E.64 desc[UR36][R4.64], R24 ;  /* 0x0000001804007986 */ /* 0x0011e2000c101b24 */
[----:B------:R-:W-:Y:S05]  /*142e0*/  BRA `(.L_x_5287) ;  /* 0x00000004009c7947 */ /* 0x000fea0003800000 */
.L_x_5304:
[----:B------:R-:W0:Y:S02]  /*142f0*/  F2I.U32.F64.TRUNC R25, R24 ;  /* 0x0000001800197311 */ /* 0x000e24000030d000 */
[----:B0-----:R0:W-:Y:S01]  /*14300*/  STG.E desc[UR36][R4.64], R25 ;  /* 0x0000001904007986 */ /* 0x0011e2000c101924 */
[----:B------:R-:W-:Y:S05]  /*14310*/  BRA `(.L_x_5287) ;  /* 0x0000000400907947 */ /* 0x000fea0003800000 */
.L_x_5294:
[----:B------:R-:W-:-:S13]  /*14320*/  ISETP.GT.AND P0, PT, R0, 0xe, PT ;  /* 0x0000000e0000780c */ /* 0x000fda0003f04270 */
[----:B------:R-:W-:Y:S05]  /*14330*/  @P0 BRA `(.L_x_5306) ;  /* 0x00000000002c0947 */ /* 0x000fea0003800000 */
[----:B------:R-:W-:-:S13]  /*14340*/  ISETP.NE.AND P0, PT, R0, 0xa, PT ;  /* 0x0000000a0000780c */ /* 0x000fda0003f05270 */
[----:B------:R-:W-:Y:S05]  /*14350*/  @!P0 BRA `(.L_x_5307) ;  /* 0x0000000000188947 */ /* 0x000fea0003800000 */
[----:B------:R-:W-:-:S13]  /*14360*/  ISETP.NE.AND P0, PT, R0, 0xb, PT ;  /* 0x0000000b0000780c */ /* 0x000fda0003f05270 */
[----:B------:R-:W-:Y:S05]  /*14370*/  @P0 BRA `(.L_x_5286) ;  /* 0x0000000000340947 */ /* 0x000fea0003800000 */
[----:B------:R-:W0:Y:S02]  /*14380*/  DSETP.NEU.AND P0, PT, R24, RZ, PT ;  /* 0x000000ff1800722a */ /* 0x000e240003f0d000 */
[----:B0-----:R-:W-:-:S05]  /*14390*/  SEL R3, RZ, 0x1, !P0 ;  /* 0x00000001ff037807 */ /* 0x001fca0004000000 */
[----:B------:R0:W-:Y:S01]  /*143a0*/  STG.E.U8 desc[UR36][R4.64], R3 ;  /* 0x0000000304007986 */ /* 0x0001e2000c101124 */
[----:B------:R-:W-:Y:S05]  /*143b0*/  BRA `(.L_x_5287) ;  /* 0x0000000400687947 */ /* 0x000fea0003800000 */
.L_x_5307:
[----:B------:R-:W-:-:S05]  /*143c0*/  CS2R R26, SRZ ;  /* 0x00000000001a7805 */ /* 0x000fca000001ff00 */
[----:B------:R0:W-:Y:S01]  /*143d0*/  STG.E.128 desc[UR36][R4.64], R24 ;  /* 0x0000001804007986 */ /* 0x0001e2000c101d24 */
[----:B------:R-:W-:Y:S05]  /*143e0*/  BRA `(.L_x_5287) ;  /* 0x00000004005c7947 */ /* 0x000fea0003800000 */
.L_x_5306:
[----:B------:R-:W-:-:S13]  /*143f0*/  ISETP.NE.AND P0, PT, R0, 0xf, PT ;  /* 0x0000000f0000780c */ /* 0x000fda0003f05270 */
[----:B------:R-:W-:Y:S05]  /*14400*/  @!P0 BRA `(.L_x_5308) ;  /* 0x0000000400288947 */ /* 0x000fea0003800000 */
[----:B------:R-:W-:-:S13]  /*14410*/  ISETP.NE.AND P0, PT, R0, 0x17, PT ;  /* 0x000000170000780c */ /* 0x000fda0003f05270 */
[----:B------:R-:W-:Y:S05]  /*14420*/  @!P0 BRA `(.L_x_5309) ;  /* 0x0000000000b08947 */ /* 0x000fea0003800000 */
[----:B------:R-:W-:-:S13]  /*14430*/  ISETP.NE.AND P0, PT, R0, 0x18, PT ;  /* 0x000000180000780c */ /* 0x000fda0003f05270 */
[----:B------:R-:W-:Y:S05]  /*14440*/  @!P0 BRA `(.L_x_5310) ;  /* 0x0000000000448947 */ /* 0x000fea0003800000 */
.L_x_5286:
[----:B------:R-:W-:Y:S01]  /*14450*/  MOV R0, 0x0 ;  /* 0x0000000000007802 */ /* 0x000fe20000000f00 */
[----:B------:R-:W0:Y:S01]  /*14460*/  LDCU.64 UR4, c[0x4][0x128] ;  /* 0x01002500ff0477ac */ /* 0x000e220008000a00 */
[----:B------:R-:W-:Y:S02]  /*14470*/  IMAD.MOV.U32 R8, RZ, RZ, 0x65 ;  /* 0x00000065ff087424 */ /* 0x000fe400078e00ff */
[----:B------:R1:W4:Y:S01]  /*14480*/  LDC.64 R14, c[0x4][R0] ;  /* 0x01000000000e7b82 */ /* 0x0003220000000a00 */
[----:B------:R-:W5:Y:S01]  /*14490*/  LDCU.64 UR6, c[0x4][0x130] ;  /* 0x01002600ff0677ac */ /* 0x000f620008000a00 */
[----:B------:R-:W-:Y:S02]  /*144a0*/  IMAD.MOV.U32 R12, RZ, RZ, 0x1 ;  /* 0x00000001ff0c7424 */ /* 0x000fe400078e00ff */
[----:B------:R-:W-:Y:S01]  /*144b0*/  IMAD.MOV.U32 R13, RZ, RZ, RZ ;  /* 0x000000ffff0d7224 */ /* 0x000fe200078e00ff */
[----:B------:R-:W2:Y:S01]  /*144c0*/  LDCU.64 UR8, c[0x4][0x10] ;  /* 0x01000200ff0877ac */ /* 0x000ea20008000a00 */
[----:B0-----:R-:W-:-:S02]  /*144d0*/  IMAD.U32 R4, RZ, RZ, UR4 ;  /* 0x00000004ff047e24 */ /* 0x001fc4000f8e00ff */
[----:B------:R-:W-:Y:S02]  /*144e0*/  IMAD.U32 R5, RZ, RZ, UR5 ;  /* 0x00000005ff057e24 */ /* 0x000fe4000f8e00ff */
[----:B-----5:R-:W-:Y:S02]  /*144f0*/  IMAD.U32 R6, RZ, RZ, UR6 ;  /* 0x00000006ff067e24 */ /* 0x020fe4000f8e00ff */
[----:B------:R-:W-:Y:S02]  /*14500*/  IMAD.U32 R7, RZ, RZ, UR7 ;  /* 0x00000007ff077e24 */ /* 0x000fe4000f8e00ff */
[----:B--2---:R-:W-:Y:S02]  /*14510*/  IMAD.U32 R10, RZ, RZ, UR8 ;  /* 0x00000008ff0a7e24 */ /* 0x004fe4000f8e00ff */
[----:B-1----:R-:W-:-:S07]  /*14520*/  IMAD.U32 R11, RZ, RZ, UR9 ;  /* 0x00000009ff0b7e24 */ /* 0x002fce000f8e00ff */
[----:B------:R-:W-:-:S07]  /*14530*/  LEPC R20, `(.L_x_5311) ;  /* 0x000000001014794e */ /* 0x000fce0000000000 */
[----:B---34-:R-:W-:Y:S05]  /*14540*/  CALL.ABS.NOINC R14 ;  /* 0x000000000e007343 */ /* 0x018fea0003c00000 */
.L_x_5311:
[----:B------:R-:W-:Y:S05]  /*14550*/  BRA `(.L_x_5287) ;  /* 0x0000000400007947 */ /* 0x000fea0003800000 */
.L_x_5310:
        /* <DEDUP_REMOVED lines=21> */
.L_x_5313:
[----:B------:R-:W-:Y:S05]  /*146b0*/  BSYNC.RECONVERGENT B0 ;  /* 0x0000000000007941 */ /* 0x000fea0003800200 */
.L_x_5312:
[----:B------:R-:W-:-:S05]  /*146c0*/  LOP3.LUT R3, R0, 0x80, R3, 0xf8, !PT ;  /* 0x0000008000037812 */ /* 0x000fca00078ef803 */
[----:B------:R0:W-:Y:S01]  /*146d0*/  STG.E.U8 desc[UR36][R4.64], R3 ;  /* 0x0000000304007986 */ /* 0x0001e2000c101124 */
[----:B------:R-:W-:Y:S05]  /*146e0*/  BRA `(.L_x_5287) ;  /* 0x00000000009c7947 */ /* 0x000fea0003800000 */
.L_x_5309:
        /* <DEDUP_REMOVED lines=20> */
.L_x_5315:
[----:B------:R-:W-:Y:S01]  /*14830*/  IMAD.MOV.U32 R0, RZ, RZ, 0x7f ;  /* 0x0000007fff007424 */ /* 0x000fe200078e00ff */
[----:B------:R-:W-:-:S04]  /*14840*/  ISETP.GT.U32.AND P0, PT, R3, 0x7f800000, PT ;  /* 0x7f8000000300780c */ /* 0x000fc80003f04070 */
[----:B------:R-:W-:-:S09]  /*14850*/  SEL R0, R0, 0x7c, P0 ;  /* 0x0000007c00007807 */ /* 0x000fd20000000000 */
.L_x_5316:
[----:B------:R-:W-:Y:S05]  /*14860*/  BSYNC.RECONVERGENT B0 ;  /* 0x0000000000007941 */ /* 0x000fea0003800200 */
.L_x_5314:
[----:B------:R-:W-:-:S04]  /*14870*/  SHF.R.U32.HI R3, RZ, 0x18, R7 ;  /* 0x00000018ff037819 */ /* 0x000fc80000011607 */
[----:B------:R-:W-:-:S05]  /*14880*/  LOP3.LUT R3, R0, 0x80, R3, 0xf8, !PT ;  /* 0x0000008000037812 */ /* 0x000fca00078ef803 */
[----:B------:R0:W-:Y:S01]  /*14890*/  STG.E.U8 desc[UR36][R4.64], R3 ;  /* 0x0000000304007986 */ /* 0x0001e2000c101124 */
[----:B------:R-:W-:Y:S05]  /*148a0*/  BRA `(.L_x_5287) ;  /* 0x00000000002c7947 */ /* 0x000fea0003800000 */
.L_x_5308:
        /* <DEDUP_REMOVED lines=11> */
.L_x_5287:
[----:B------:R-:W-:-:S07]  /*14960*/  VIADD R37, R37, 0x80 ;  /* 0x0000008025257836 */ /* 0x000fce0000000000 */
.L_x_5244:
[----:B------:R-:W-:-:S13]  /*14970*/  ISETP.GE.AND P0, PT, R37, R36, PT ;  /* 0x000000242500720c */ /* 0x000fda0003f06270 */
[----:B------:R-:W-:Y:S05]  /*14980*/  @P0 BREAK.RELIABLE B6 ;  /* 0x0000000000060942 */ /* 0x000fea0003800100 */
[----:B------:R-:W-:Y:S05]  /*14990*/  @P0 BRA `(.L_x_5281) ;  /* 0x0000001000ec0947 */ /* 0x000fea0003800000 */
[----:B------:R-:W-:Y:S05]  /*149a0*/  BSYNC.RELIABLE B6 ;  /* 0x0000000000067941 */ /* 0x000fea0003800100 */
.L_x_5243:
[----:B------:R-:W5:Y:S01]  /*149b0*/  LDCU UR4, c[0x0][0x3cc] ;  /* 0x00007980ff0477ac */ /* 0x000f620008000800 */
[----:B01--4-:R-:W0:Y:S01]  /*149c0*/  LDC.64 R4, c[0x0][0x388] ;  /* 0x0000e200ff047b82 */ /* 0x013e220000000a00 */
        /* <DEDUP_REMOVED lines=16> */
[----:B--2---:R-:W0:Y:S02]  /*14ad0*/  F2I.F64.TRUNC R29, R28 ;  /* 0x0000001c001d7311 */ /* 0x004e24000030d100 */
[----:B0-----:R0:W-:Y:S01]  /*14ae0*/  STG.E.U8 desc[UR36][R4.64], R29 ;  /* 0x0000001d04007986 */ /* 0x0011e2000c101124 */
[----:B------:R-:W-:Y:S05]  /*14af0*/  BRA `(.L_x_5322) ;  /* 0x0000001000907947 */ /* 0x000fea0003800000 */
.L_x_5320:
[----:B--2---:R-:W0:Y:S02]  /*14b00*/  F2I.S64.F64.TRUNC R28, R28 ;  /* 0x0000001c001c7311 */ /* 0x004e24000030d900 */
[----:B0-----:R-:W-:-:S05]  /*14b10*/  IMAD.MOV.U32 R3, RZ, RZ, R28 ;  /* 0x000000ffff037224 */ /* 0x001fca00078e001c */
[----:B------:R0:W-:Y:S01]  /*14b20*/  STG.E.U8 desc[UR36][R4.64], R3 ;  /* 0x0000000304007986 */ /* 0x0001e2000c101124 */
[----:B------:R-:W-:Y:S05]  /*14b30*/  BRA `(.L_x_5322) ;  /* 0x0000001000807947 */ /* 0x000fea0003800000 */
.L_x_5319:
[----:B------:R-:W-:-:S13]  /*14b40*/  ISETP.NE.AND P0, PT, R0, 0x2, PT ;  /* 0x000000020000780c */ /* 0x000fda0003f05270 */
[----:B------:R-:W-:Y:S05]  /*14b50*/  @!P0 BRA `(.L_x_5323) ;  /* 0x0000000000288947 */ /* 0x000fea0003800000 */
[----:B------:R-:W-:-:S13]  /*14b60*/  ISETP.NE.AND P0, PT, R0, 0x3, PT ;  /* 0x000000030000780c */ /* 0x000fda0003f05270 */
[----:B------:R-:W-:Y:S05]  /*14b70*/  @!P0 BRA `(.L_x_5324) ;  /* 0x0000000000148947 */ /* 0x000fea0003800000 */
[----:B------:R-:W-:-:S13]  /*14b80*/  ISETP.NE.AND P0, PT, R0, 0x4, PT ;  /* 0x000000040000780c */ /* 0x000fda0003f05270 */
[----:B------:R-:W-:Y:S05]  /*14b90*/  @P0 BRA `(.L_x_5321) ;  /* 0x0000000c00240947 */ /* 0x000fea0003800000 */
[----:B--2---:R-:W0:Y:S02]  /*14ba0*/  F2I.S64.F64.TRUNC R28, R28 ;  /* 0x0000001c001c7311 */ /* 0x004e24000030d900 */
[----:B0-----:R0:W-:Y:S01]  /*14bb0*/  STG.E.64 desc[UR36][R4.64], R28 ;  /* 0x0000001c04007986 */ /* 0x0011e2000c101b24 */
[----:B------:R-:W-:Y:S05]  /*14bc0*/  BRA `(.L_x_5322) ;  /* 0x00000010005c7947 */ /* 0x000fea0003800000 */
.L_x_5324:
[----:B--2---:R-:W0:Y:S02]  /*14bd0*/  F2I.F64.TRUNC R29, R28 ;  /* 0x0000001c001d7311 */ /* 0x004e24000030d100 */
[----:B0-----:R0:W-:Y:S01]  /*14be0*/  STG.E desc[UR36][R4.64], R29 ;  /* 0x0000001d04007986 */ /* 0x0011e2000c101924 */
[----:B------:R-:W-:Y:S05]  /*14bf0*/  BRA `(.L_x_5322) ;  /* 0x0000001000507947 */ /* 0x000fea0003800000 */
.L_x_5323:
[----:B--2---:R-:W0:Y:S02]  /*14c00*/  F2I.F64.TRUNC R29, R28 ;  /* 0x0000001c001d7311 */ /* 0x004e24000030d100 */
[----:B0-----:R0:W-:Y:S01]  /*14c10*/  STG.E.U16 desc[UR36][R4.64], R29 ;  /* 0x0000001d04007986 */ /* 0x0011e2000c101524 */
[----:B------:R-:W-:Y:S05]  /*14c20*/  BRA `(.L_x_5322) ;  /* 0x0000001000447947 */ /* 0x000fea0003800000 */
.L_x_5318:
        /* <DEDUP_REMOVED lines=8> */
[----:B--2---:R-:W0:-:S15]  /*14cb0*/  F2F.F32.F64 R3, R28 ;  /* 0x0000001c00037310 */ /* 0x004e1e0000301000 */
        /* <DEDUP_REMOVED lines=8> */
.L_x_5326:
        /* <DEDUP_REMOVED lines=12> */
.L_x_5325:
        /* <DEDUP_REMOVED lines=18> */
.L_x_5328:
        /* <DEDUP_REMOVED lines=13> */
.L_x_5327:
[----:B--2---:R0:W-:Y:S01]  /*14ff0*/  STG.E.64 desc[UR36][R4.64], R28 ;  /* 0x0000001c04007986 */ /* 0x0041e2000c101b24 */
[----:B------:R-:W-:Y:S05]  /*15000*/  BRA `(.L_x_5322) ;  /* 0x0000000c004c7947 */ /* 0x000fea0003800000 */
.L_x_5317:
        /* <DEDUP_REMOVED lines=10> */
[----:B--2---:R-:W0:Y:S02]  /*150b0*/  F2I.U32.F64.TRUNC R29, R28 ;  /* 0x0000001c001d7311 */ /* 0x004e24000030d000 */
[----:B0-----:R0:W-:Y:S01]  /*150c0*/  STG.E.U16 desc[UR36][R4.64], R29 ;  /* 0x0000001d04007986 */ /* 0x0011e2000c101524 */
[----:B------:R-:W-:Y:S05]  /*150d0*/  BRA `(.L_x_5322) ;  /* 0x0000000c00187947 */ /* 0x000fea0003800000 */
.L_x_5332:
        /* <DEDUP_REMOVED lines=26> */
.L_x_5335:
[----:B------:R-:W-:-:S04]  /*15280*/  SHF.R.U32.HI R3, RZ, 0x18, R7 ;  /* 0x00000018ff037819 */ /* 0x000fc80000011607 */
[----:B------:R-:W-:-:S07]  /*15290*/  LOP3.LUT R0, R0, 0x80, R3, 0xf8, !PT ;  /* 0x0000008000007812 */ /* 0x000fce00078ef803 */
.L_x_5334:
[----:B------:R-:W-:Y:S05]  /*152a0*/  BSYNC.RECONVERGENT B0 ;  /* 0x0000000000007941 */ /* 0x000fea0003800200 */
.L_x_5333:
[----:B------:R0:W-:Y:S01]  /*152b0*/  STG.E.U8 desc[UR36][R4.64], R0 ;  /* 0x0000000004007986 */ /* 0x0001e2000c101124 */
[----:B------:R-:W-:Y:S05]  /*152c0*/  BRA `(.L_x_5322) ;  /* 0x00000008009c7947 */ /* 0x000fea0003800000 */
.L_x_5331:
        /* <DEDUP_REMOVED lines=26> */
.L_x_5338:
[----:B------:R-:W-:-:S04]  /*15470*/  SHF.R.U32.HI R3, RZ, 0x18, R7 ;  /* 0x00000018ff037819 */ /* 0x000fc80000011607 */
[----:B------:R-:W-:-:S07]  /*15480*/  LOP3.LUT R0, R0, 0x80, R3, 0xf8, !PT ;  /* 0x0000008000007812 */ /* 0x000fce00078ef803 */
.L_x_5337:
[----:B------:R-:W-:Y:S05]  /*15490*/  BSYNC.RECONVERGENT B0 ;  /* 0x0000000000007941 */ /* 0x000fea0003800200 */
.L_x_5336:
[----:B------:R0:W-:Y:S01]  /*154a0*/  STG.E.U8 desc[UR36][R4.64], R0 ;  /* 0x0000000004007986 */ /* 0x0001e2000c101124 */
[----:B------:R-:W-:Y:S05]  /*154b0*/  BRA `(.L_x_5322) ;  /* 0x0000000800207947 */ /* 0x000fea0003800000 */
.L_x_5330:
        /* <DEDUP_REMOVED lines=30> */
.L_x_5340:
[----:B--2---:R-:W0:Y:S02]  /*156a0*/  F2I.U64.F64.TRUNC R28, R28 ;  /* 0x0000001c001c7311 */ /* 0x004e24000030d800 */
[----:B0-----:R0:W-:Y:S01]  /*156b0*/  STG.E.64 desc[UR36][R4.64], R28 ;  /* 0x0000001c04007986 */ /* 0x0011e2000c101b24 */
[----:B------:R-:W-:Y:S05]  /*156c0*/  BRA `(.L_x_5322) ;  /* 0x00000004009c7947 */ /* 0x000fea0003800000 */
.L_x_5339:
[----:B--2---:R-:W0:Y:S02]  /*156d0*/  F2I.U32.F64.TRUNC R29, R28 ;  /* 0x0000001c001d7311 */ /* 0x004e24000030d000 */
[----:B0-----:R0:W-:Y:S01]  /*156e0*/  STG.E desc[UR36][R4.64], R29 ;  /* 0x0000001d04007986 */ /* 0x0011e2000c101924 */
[----:B------:R-:W-:Y:S05]  /*156f0*/  BRA `(.L_x_5322) ;  /* 0x0000000400907947 */ /* 0x000fea0003800000 */
.L_x_5329:
[----:B------:R-:W-:-:S13]  /*15700*/  ISETP.GT.AND P0, PT, R0, 0xe, PT ;  /* 0x0000000e0000780c */ /* 0x000fda0003f04270 */
[----:B------:R-:W-:Y:S05]  /*15710*/  @P0 BRA `(.L_x_5341) ;  /* 0x00000000002c0947 */ /* 0x000fea0003800000 */
[----:B------:R-:W-:-:S13]  /*15720*/  ISETP.NE.AND P0, PT, R0, 0xa, PT ;  /* 0x0000000a0000780c */ /* 0x000fda0003f05270 */
[----:B------:R-:W-:Y:S05]  /*15730*/  @!P0 BRA `(.L_x_5342) ;  /* 0x0000000000188947 */ /* 0x000fea0003800000 */
[----:B------:R-:W-:-:S13]  /*15740*/  ISETP.NE.AND P0, PT, R0, 0xb, PT ;  /* 0x0000000b0000780c */ /* 0x000fda0003f05270 */
[----:B------:R-:W-:Y:S05]  /*15750*/  @P0 BRA `(.L_x_5321) ;  /* 0x0000000000340947 */ /* 0x000fea0003800000 */
[----:B--2---:R-:W0:Y:S02]  /*15760*/  DSETP.NEU.AND P0, PT, R28, RZ, PT ;  /* 0x000000ff1c00722a */ /* 0x004e240003f0d000 */
[----:B0-----:R-:W-:-:S05]  /*15770*/  SEL R3, RZ, 0x1, !P0 ;  /* 0x00000001ff037807 */ /* 0x001fca0004000000 */
[----:B------:R1:W-:Y:S01]  /*15780*/  STG.E.U8 desc[UR36][R4.64], R3 ;  /* 0x0000000304007986 */ /* 0x0003e2000c101124 */
[----:B------:R-:W-:Y:S05]  /*15790*/  BRA `(.L_x_5322) ;  /* 0x0000000400687947 */ /* 0x000fea0003800000 */
.L_x_5342:
[----:B------:R-:W-:-:S05]  /*157a0*/  CS2R R30, SRZ ;  /* 0x00000000001e7805 */ /* 0x000fca000001ff00 */
[----:B--2---:R0:W-:Y:S01]  /*157b0*/  STG.E.128 desc[UR36][R4.64], R28 ;  /* 0x0000001c04007986 */ /* 0x0041e2000c101d24 */
[----:B------:R-:W-:Y:S05]  /*157c0*/  BRA `(.L_x_5322) ;  /* 0x00000004005c7947 */ /* 0x000fea0003800000 */
.L_x_5341:
[----:B------:R-:W-:-:S13]  /*157d0*/  ISETP.NE.AND P0, PT, R0, 0xf, PT ;  /* 0x0000000f0000780c */ /* 0x000fda0003f05270 */
[----:B------:R-:W-:Y:S05]  /*157e0*/  @!P0 BRA `(.L_x_5343) ;  /* 0x0000000400288947 */ /* 0x000fea0003800000 */
[----:B------:R-:W-:-:S13]  /*157f0*/  ISETP.NE.AND P0, PT, R0, 0x17, PT ;  /* 0x000000170000780c */ /* 0x000fda0003f05270 */
[----:B------:R-:W-:Y:S05]  /*15800*/  @!P0 BRA `(.L_x_5344) ;  /* 0x0000000000b08947 */ /* 0x000fea0003800000 */
[----:B------:R-:W-:-:S13]  /*15810*/  ISETP.NE.AND P0, PT, R0, 0x18, PT ;  /* 0x000000180000780c */ /* 0x000fda0003f05270 */
[----:B------:R-:W-:Y:S05]  /*15820*/  @!P0 BRA `(.L_x_5345) ;  /* 0x0000000000448947 */ /* 0x000fea0003800000 */
.L_x_5321:
        /* <DEDUP_REMOVED lines=16> */
.L_x_5346:
[----:B------:R-:W-:Y:S05]  /*15930*/  BRA `(.L_x_5322) ;  /* 0x0000000400007947 */ /* 0x000fea0003800000 */
.L_x_5345:
        /* <DEDUP_REMOVED lines=21> */
.L_x_5348:
[----:B------:R-:W-:Y:S05]  /*15a90*/  BSYNC.RECONVERGENT B0 ;  /* 0x0000000000007941 */ /* 0x000fea0003800200 */
.L_x_5347:
[----:B------:R-:W-:-:S05]  /*15aa0*/  LOP3.LUT R3, R0, 0x80, R3, 0xf8, !PT ;  /* 0x0000008000037812 */ /* 0x000fca00078ef803 */
[----:B------:R2:W-:Y:S01]  /*15ab0*/  STG.E.U8 desc[UR36][R4.64], R3 ;  /* 0x0000000304007986 */ /* 0x0005e2000c101124 */
[----:B------:R-:W-:Y:S05]  /*15ac0*/  BRA `(.L_x_5322) ;  /* 0x00000000009c7947 */ /* 0x000fea0003800000 */
.L_x_5344:
        /* <DEDUP_REMOVED lines=20> */
.L_x_5350:
[----:B------:R-:W-:Y:S01]  /*15c10*/  IMAD.MOV.U32 R0, RZ, RZ, 0x7f ;  /* 0x0000007fff007424 */ /* 0x000fe200078e00ff */
[----:B------:R-:W-:-:S04]  /*15c20*/  ISETP.GT.U32.AND P0, PT, R3, 0x7f800000, PT ;  /* 0x7f8000000300780c */ /* 0x000fc80003f04070 */
[----:B------:R-:W-:-:S09]  /*15c30*/  SEL R0, R0, 0x7c, P0 ;  /* 0x0000007c00007807 */ /* 0x000fd20000000000 */
.L_x_5351:
[----:B------:R-:W-:Y:S05]  /*15c40*/  BSYNC.RECONVERGENT B0 ;  /* 0x0000000000007941 */ /* 0x000fea0003800200 */
.L_x_5349:
[----:B------:R-:W-:-:S04]  /*15c50*/  SHF.R.U32.HI R3, RZ, 0x18, R7 ;  /* 0x00000018ff037819 */ /* 0x000fc80000011607 */
[----:B------:R-:W-:-:S05]  /*15c60*/  LOP3.LUT R3, R0, 0x80, R3, 0xf8, !PT ;  /* 0x0000008000037812 */ /* 0x000fca00078ef803 */
[----:B------:R4:W-:Y:S01]  /*15c70*/  STG.E.U8 desc[UR36][R4.64], R3 ;  /* 0x0000000304007986 */ /* 0x0009e2000c101124 */
[----:B------:R-:W-:Y:S05]  /*15c80*/  BRA `(.L_x_5322) ;  /* 0x00000000002c7947 */ /* 0x000fea0003800000 */
.L_x_5343:
        /* <DEDUP_REMOVED lines=11> */
.L_x_5322:
[----:B------:R-:W-:-:S07]  /*15d40*/  VIADD R37, R37, 0x80 ;  /* 0x0000008025257836 */ /* 0x000fce0000000000 */
.L_x_5281:
[----:B------:R-:W-:Y:S05]  /*15d50*/  BSYNC.RECONVERGENT B7 ;  /* 0x0000000000077941 */ /* 0x000fea0003800200 */
.L_x_5242:
[----:B------:R-:W-:-:S13]  /*15d60*/  ISETP.GE.AND P0, PT, R37, R36, PT ;  /* 0x000000242500720c */ /* 0x000fda0003f06270 */
[----:B------:R-:W-:Y:S05]  /*15d70*/  @P0 EXIT ;  /* 0x000000000000094d */ /* 0x000fea0003800000 */
[----:B012-4-:R-:W0:Y:S01]  /*15d80*/  LDC.64 R4, c[0x0][0x388] ;  /* 0x0000e200ff047b82 */ /* 0x017e220000000a00 */
        /* <DEDUP_REMOVED lines=17> */
[----:B0-----:R-:W-:Y:S01]  /*15ea0*/  STG.E.U8 desc[UR36][R2.64], R17 ;  /* 0x0000001102007986 */ /* 0x001fe2000c101124 */
[----:B------:R-:W-:Y:S05]  /*15eb0*/  EXIT ;  /* 0x000000000000794d */ /* 0x000fea0003800000 */
.L_x_5355:
[----:B------:R-:W0:Y:S02]  /*15ec0*/  F2I.S64.F64.TRUNC R16, R16 ;  /* 0x0000001000107311 */ /* 0x000e24000030d900 */
[----:B0-----:R-:W-:-:S05]  /*15ed0*/  IMAD.MOV.U32 R5, RZ, RZ, R16 ;  /* 0x000000ffff057224 */ /* 0x001fca00078e0010 */
[----:B------:R-:W-:Y:S01]  /*15ee0*/  STG.E.U8 desc[UR36][R2.64], R5 ;  /* 0x0000000502007986 */ /* 0x000fe2000c101124 */
[----:B------:R-:W-:Y:S05]  /*15ef0*/  EXIT ;  /* 0x000000000000794d */ /* 0x000fea0003800000 */
.L_x_5354:
[----:B------:R-:W-:-:S13]  /*15f00*/  ISETP.NE.AND P0, PT, R0, 0x2, PT ;  /* 0x000000020000780c */ /* 0x000fda0003f05270 */
[----:B------:R-:W-:Y:S05]  /*15f10*/  @!P0 BRA `(.L_x_5357) ;  /* 0x0000000000288947 */ /* 0x000fea0003800000 */
[----:B------:R-:W-:-:S13]  /*15f20*/  ISETP.NE.AND P0, PT, R0, 0x3, PT ;  /* 0x000000030000780c */ /* 0x000fda0003f05270 */
[----:B------:R-:W-:Y:S05]  /*15f30*/  @!P0 BRA `(.L_x_5358) ;  /* 0x0000000000148947 */ /* 0x000fea0003800000 */
[----:B------:R-:W-:-:S13]  /*15f40*/  ISETP.NE.AND P0, PT, R0, 0x4, PT ;  /* 0x000000040000780c */ /* 0x000fda0003f05270 */
[----:B------:R-:W-:Y:S05]  /*15f50*/  @P0 BRA `(.L_x_5356) ;  /* 0x0000000c00240947 */ /* 0x000fea0003800000 */
[----:B------:R-:W0:Y:S02]  /*15f60*/  F2I.S64.F64.TRUNC R16, R16 ;  /* 0x0000001000107311 */ /* 0x000e24000030d900 */
[----:B0-----:R-:W-:Y:S01]  /*15f70*/  STG.E.64 desc[UR36][R2.64], R16 ;  /* 0x0000001002007986 */ /* 0x001fe2000c101b24 */
[----:B------:R-:W-:Y:S05]  /*15f80*/  EXIT ;  /* 0x000000000000794d */ /* 0x000fea0003800000 */
.L_x_5358:
[----:B------:R-:W0:Y:S02]  /*15f90*/  F2I.F64.TRUNC R17, R16 ;  /* 0x0000001000117311 */ /* 0x000e24000030d100 */
[----:B0-----:R-:W-:Y:S01]  /*15fa0*/  STG.E desc[UR36][R2.64], R17 ;  /* 0x0000001102007986 */ /* 0x001fe2000c101924 */
[----:B------:R-:W-:Y:S05]  /*15fb0*/  EXIT ;  /* 0x000000000000794d */ /* 0x000fea0003800000 */
.L_x_5357:
[----:B------:R-:W0:Y:S02]  /*15fc0*/  F2I.F64.TRUNC R17, R16 ;  /* 0x0000001000117311 */ /* 0x000e24000030d100 */
[----:B0-----:R-:W-:Y:S01]  /*15fd0*/  STG.E.U16 desc[UR36][R2.64], R17 ;  /* 0x0000001102007986 */ /* 0x001fe2000c101524 */
[----:B------:R-:W-:Y:S05]  /*15fe0*/  EXIT ;  /* 0x000000000000794d */ /* 0x000fea0003800000 */
.L_x_5353:
        /* <DEDUP_REMOVED lines=17> */
.L_x_5360:
        /* <DEDUP_REMOVED lines=12> */
.L_x_5359:
        /* <DEDUP_REMOVED lines=16> */
[----:B------:R-:W-:Y:S01]  /*162c0*/  STG.E.64 desc[UR36][R2.64], R4 ;  /* 0x0000000402007986 */ /* 0x000fe2000c101b24 */
[----:B------:R-:W-:Y:S05]  /*162d0*/  EXIT ;  /* 0x000000000000794d */ /* 0x000fea0003800000 */
.L_x_5362:
        /* <DEDUP_REMOVED lines=13> */
.L_x_5361:
[----:B------:R-:W-:Y:S01]  /*163b0*/  STG.E.64 desc[UR36][R2.64], R16 ;  /* 0x0000001002007986 */ /* 0x000fe2000c101b24 */
[----:B------:R-:W-:Y:S05]  /*163c0*/  EXIT ;  /* 0x000000000000794d */ /* 0x000fea0003800000 */
.L_x_5352:
        /* <DEDUP_REMOVED lines=11> */
[----:B0-----:R-:W-:Y:S01]  /*16480*/  STG.E.U16 desc[UR36][R2.64], R17 ;  /* 0x0000001102007986 */ /* 0x001fe2000c101524 */
[----:B------:R-:W-:Y:S05]  /*16490*/  EXIT ;  /* 0x000000000000794d */ /* 0x000fea0003800000 */
.L_x_5366:
        /* <DEDUP_REMOVED lines=26> */
.L_x_5369:
[----:B------:R-:W-:-:S04]  /*16640*/  SHF.R.U32.HI R5, RZ, 0x18, R5 ;  /* 0x00000018ff057819 */ /* 0x000fc80000011605 */
[----:B------:R-:W-:-:S07]  /*16650*/  LOP3.LUT R0, R0, 0x80, R5, 0xf8, !PT ;  /* 0x0000008000007812 */ /* 0x000fce00078ef805 */
.L_x_5368:
[----:B------:R-:W-:Y:S05]  /*16660*/  BSYNC.RECONVERGENT B0 ;  /* 0x0000000000007941 */ /* 0x000fea0003800200 */
.L_x_5367:
[----:B------:R-:W-:Y:S01]  /*16670*/  STG.E.U8 desc[UR36][R2.64], R0 ;  /* 0x0000000002007986 */ /* 0x000fe2000c101124 */
[----:B------:R-:W-:Y:S05]  /*16680*/  EXIT ;  /* 0x000000000000794d */ /* 0x000fea0003800000 */
.L_x_5365:
        /* <DEDUP_REMOVED lines=26> */
.L_x_5372:
[----:B------:R-:W-:-:S04]  /*16830*/  SHF.R.U32.HI R5, RZ, 0x18, R5 ;  /* 0x00000018ff057819 */ /* 0x000fc80000011605 */
[----:B------:R-:W-:-:S07]  /*16840*/  LOP3.LUT R0, R0, 0x80, R5, 0xf8, !PT ;  /* 0x0000008000007812 */ /* 0x000fce00078ef805 */
.L_x_5371:
[----:B------:R-:W-:Y:S05]  /*16850*/  BSYNC.RECONVERGENT B0 ;  /* 0x0000000000007941 */ /* 0x000fea0003800200 */
.L_x_5370:
[----:B------:R-:W-:Y:S01]  /*16860*/  STG.E.U8 desc[UR36][R2.64], R0 ;  /* 0x0000000002007986 */ /* 0x000fe2000c101124 */
[----:B------:R-:W-:Y:S05]  /*16870*/  EXIT ;  /* 0x000000000000794d */ /* 0x000fea0003800000 */
.L_x_5364:
        /* <DEDUP_REMOVED lines=30> */
.L_x_5374:
[----:B------:R-:W0:Y:S02]  /*16a60*/  F2I.U64.F64.TRUNC R16, R16 ;  /* 0x0000001000107311 */ /* 0x000e24000030d800 */
[----:B0-----:R-:W-:Y:S01]  /*16a70*/  STG.E.64 desc[UR36][R2.64], R16 ;  /* 0x0000001002007986 */ /* 0x001fe2000c101b24 */
[----:B------:R-:W-:Y:S05]  /*16a80*/  EXIT ;  /* 0x000000000000794d */ /* 0x000fea0003800000 */
.L_x_5373:
[----:B------:R-:W0:Y:S02]  /*16a90*/  F2I.U32.F64.TRUNC R17, R16 ;  /* 0x0000001000117311 */ /* 0x000e24000030d000 */
[----:B0-----:R-:W-:Y:S01]  /*16aa0*/  STG.E desc[UR36][R2.64], R17 ;  /* 0x0000001102007986 */ /* 0x001fe2000c101924 */
[----:B------:R-:W-:Y:S05]  /*16ab0*/  EXIT ;  /* 0x000000000000794d */ /* 0x000fea0003800000 */
.L_x_5363:
        /* <DEDUP_REMOVED lines=8> */
[----:B------:R-:W-:Y:S01]  /*16b40*/  STG.E.U8 desc[UR36][R2.64], R5 ;  /* 0x0000000502007986 */ /* 0x000fe2000c101124 */
[----:B------:R-:W-:Y:S05]  /*16b50*/  EXIT ;  /* 0x000000000000794d */ /* 0x000fea0003800000 */
.L_x_5376:
[----:B------:R-:W-:-:S05]  /*16b60*/  CS2R R18, SRZ ;  /* 0x0000000000127805 */ /* 0x000fca000001ff00 */
[----:B------:R-:W-:Y:S01]  /*16b70*/  STG.E.128 desc[UR36][R2.64], R16 ;  /* 0x0000001002007986 */ /* 0x000fe2000c101d24 */
[----:B------:R-:W-:Y:S05]  /*16b80*/  EXIT ;  /* 0x000000000000794d */ /* 0x000fea0003800000 */
.L_x_5375:
[----:B------:R-:W-:-:S13]  /*16b90*/  ISETP.NE.AND P0, PT, R0, 0xf, PT ;  /* 0x0000000f0000780c */ /* 0x000fda0003f05270 */
[----:B------:R-:W-:Y:S05]  /*16ba0*/  @!P0 BRA `(.L_x_5377) ;  /* 0x0000000400288947 */ /* 0x000fea0003800000 */
[----:B------:R-:W-:-:S13]  /*16bb0*/  ISETP.NE.AND P0, PT, R0, 0x17, PT ;  /* 0x000000170000780c */ /* 0x000fda0003f05270 */
[----:B------:R-:W-:Y:S05]  /*16bc0*/  @!P0 BRA `(.L_x_5378) ;  /* 0x0000000000b08947 */ /* 0x000fea0003800000 */
[----:B------:R-:W-:-:S13]  /*16bd0*/  ISETP.NE.AND P0, PT, R0, 0x18, PT ;  /* 0x000000180000780c */ /* 0x000fda0003f05270 */
[----:B------:R-:W-:Y:S05]  /*16be0*/  @!P0 BRA `(.L_x_5379) ;  /* 0x0000000000448947 */ /* 0x000fea0003800000 */
.L_x_5356:
        /* <DEDUP_REMOVED lines=16> */
.L_x_5380:
[----:B------:R-:W-:Y:S05]  /*16cf0*/  EXIT ;  /* 0x000000000000794d */ /* 0x000fea0003800000 */
.L_x_5379:
        /* <DEDUP_REMOVED lines=21> */
.L_x_5382:
[----:B------:R-:W-:Y:S05]  /*16e50*/  BSYNC.RECONVERGENT B0 ;  /* 0x0000000000007941 */ /* 0x000fea0003800200 */
.L_x_5381:
[----:B------:R-:W-:-:S05]  /*16e60*/  LOP3.LUT R5, R0, 0x80, R5, 0xf8, !PT ;  /* 0x0000008000057812 */ /* 0x000fca00078ef805 */
[----:B------:R-:W-:Y:S01]  /*16e70*/  STG.E.U8 desc[UR36][R2.64], R5 ;  /* 0x0000000502007986 */ /* 0x000fe2000c101124 */
[----:B------:R-:W-:Y:S05]  /*16e80*/  EXIT ;  /* 0x000000000000794d */ /* 0x000fea0003800000 */
.L_x_5378:
        /* <DEDUP_REMOVED lines=20> */
.L_x_5384:
[----:B------:R-:W-:Y:S01]  /*16fd0*/  IMAD.MOV.U32 R0, RZ, RZ, 0x7f ;  /* 0x0000007fff007424 */ /* 0x000fe200078e00ff */
[----:B------:R-:W-:-:S04]  /*16fe0*/  ISETP.GT.U32.AND P0, PT, R4, 0x7f800000, PT ;  /* 0x7f8000000400780c */ /* 0x000fc80003f04070 */
[----:B------:R-:W-:-:S09]  /*16ff0*/  SEL R0, R0, 0x7c, P0 ;  /* 0x0000007c00007807 */ /* 0x000fd20000000000 */
.L_x_5385:
[----:B------:R-:W-:Y:S05]  /*17000*/  BSYNC.RECONVERGENT B0 ;  /* 0x0000000000007941 */ /* 0x000fea0003800200 */
.L_x_5383:
[----:B------:R-:W-:-:S04]  /*17010*/  SHF.R.U32.HI R5, RZ, 0x18, R5 ;  /* 0x00000018ff057819 */ /* 0x000fc80000011605 */
[----:B------:R-:W-:-:S05]  /*17020*/  LOP3.LUT R5, R0, 0x80, R5, 0xf8, !PT ;  /* 0x0000008000057812 */ /* 0x000fca00078ef805 */
[----:B------:R-:W-:Y:S01]  /*17030*/  STG.E.U8 desc[UR36][R2.64], R5 ;  /* 0x0000000502007986 */ /* 0x000fe2000c101124 */
[----:B------:R-:W-:Y:S05]  /*17040*/  EXIT ;  /* 0x000000000000794d */ /* 0x000fea0003800000 */
.L_x_5377:
        /* <DEDUP_REMOVED lines=12> */
        .weak           $__internal_1_$__cuda_sm20_dblrcp_rn_slowpath_v3
        .type           $__internal_1_$__cuda_sm20_dblrcp_rn_slowpath_v3,@function
        .size           $__internal_1_$__cuda_sm20_dblrcp_rn_slowpath_v3,(.L_x_9227 - $__internal_1_$__cuda_sm20_dblrcp_rn_slowpath_v3)
$__internal_1_$__cuda_sm20_dblrcp_rn_slowpath_v3:
[----:B------:R-:W-:Y:S01]  /*17110*/  IMAD.MOV.U32 R7, RZ, RZ, R13 ;  /* 0x000000ffff077224 */ /* 0x000fe200078e000d */
[----:B------:R-:W-:Y:S05]  /*17120*/  BSSY.RECONVERGENT B2, `(.L_x_5386) ;  /* 0x000005b000027945 */ /* 0x000fea0003800200 */
[----:B------:R-:W0:Y:S02]  /*17130*/  DSETP.GTU.AND P0, PT, |R6|, +INF , PT ;  /* 0x7ff000000600742a */ /* 0x000e240003f0c200 */
[----:B0-----:R-:W-:Y:S05]  /*17140*/  @P0 BRA `(.L_x_5387) ;  /* 0x0000000400580947 */ /* 0x001fea0003800000 */
[----:B------:R-:W-:-:S05]  /*17150*/  LOP3.LUT R11, R13, 0x7fffffff, RZ, 0xc0, !PT ;  /* 0x7fffffff0d0b7812 */ /* 0x000fca00078ec0ff */
[----:B------:R-:W-:-:S05]  /*17160*/  VIADD R3, R11, 0xffffffff ;  /* 0xffffffff0b037836 */ /* 0x000fca0000000000 */
[----:B------:R-:W-:-:S13]  /*17170*/  ISETP.GE.U32.AND P0, PT, R3, 0x7fefffff, PT ;  /* 0x7fefffff0300780c */ /* 0x000fda0003f06070 */
[----:B------:R-:W-:Y:S01]  /*17180*/  @P0 LOP3.LUT R9, R7, 0x7ff00000, RZ, 0x3c, !PT ;  /* 0x7ff0000007090812 */ /* 0x000fe200078e3cff */
[----:B------:R-:W-:Y:S01]  /*17190*/  @P0 IMAD.MOV.U32 R8, RZ, RZ, RZ ;  /* 0x000000ffff080224 */ /* 0x000fe200078e00ff */
[----:B------:R-:W-:Y:S06]  /*171a0*/  @P0 BRA `(.L_x_5388) ;  /* 0x0000000400480947 */ /* 0x000fec0003800000 */
[----:B------:R-:W-:-:S13]  /*171b0*/  ISETP.GE.U32.AND P0, PT, R11, 0x1000001, PT ;  /* 0x010000010b00780c */ /* 0x000fda0003f06070 */
[----:B------:R-:W-:Y:S05]  /*171c0*/  @!P0 BRA `(.L_x_5389) ;  /* 0x0000000000b48947 */ /* 0x000fea0003800000 */
[----:B------:R-:W-:Y:S02]  /*171d0*/  VIADD R9, R7, 0xc0200000 ;  /* 0xc020000007097836 */ /* 0x000fe40000000000 */
[----:B------:R-:W-:Y:S02]  /*171e0*/  IMAD.MOV.U32 R8, RZ, RZ, R6 ;  /* 0x000000ffff087224 */ /* 0x000fe400078e0006 */
[----:B------:R-:W0:Y:S04]  /*171f0*/  MUFU.RCP64H R11, R9 ;  /* 0x00000009000b7308 */ /* 0x000e280000001800 */
        /* <DEDUP_REMOVED lines=42> */
.L_x_5389:
        /* <DEDUP_REMOVED lines=33> */
.L_x_5387:
[----:B------:R-:W-:Y:S01]  /*176b0*/  LOP3.LUT R9, R7, 0x80000, RZ, 0xfc, !PT ;  /* 0x0008000007097812 */ /* 0x000fe200078efcff */
[----:B------:R-:W-:-:S07]  /*176c0*/  IMAD.MOV.U32 R8, RZ, RZ, R6 ;  /* 0x000000ffff087224 */ /* 0x000fce00078e0006 */
.L_x_5388:
[----:B------:R-:W-:Y:S05]  /*176d0*/  BSYNC.RECONVERGENT B2 ;  /* 0x0000000000027941 */ /* 0x000fea0003800200 */
.L_x_5386:
[----:B------:R-:W-:Y:S02]  /*176e0*/  IMAD.MOV.U32 R6, RZ, RZ, R0 ;  /* 0x000000ffff067224 */ /* 0x000fe400078e0000 */
[----:B------:R-:W-:-:S04]  /*176f0*/  IMAD.MOV.U32 R7, RZ, RZ, 0x0 ;  /* 0x00000000ff077424 */ /* 0x000fc800078e00ff */
[----:B------:R-:W-:Y:S05]  /*17700*/  RET.REL.NODEC R6 `(_ZN2at6native27unrolled_elementwise_kernelIZZZNS0_14glu_jvp_kernelERNS_18TensorIteratorBaseEENKUlvE_clEvENKUlvE_clEvEUlddddE_St5arrayIPcLm5EELi4E23TrivialOffsetCalculatorILi4EjESA_ILi1EjENS0_6memory12LoadWithCastILi4EEENSD_13StoreWithCastILi1EEEEEviT_T0_T2_T3_T4_T5_) ;  /* 0xfffffe88063c7950 */ /* 0x000fea0003c3ffff */
.L_x_5390:
        /* <DEDUP_REMOVED lines=15> */
.L_x_9227:


//--------------------- .text._ZN2at6native18elementwise_kernelILi128ELi2EZNS0_22gpu_kernel_impl_nocastIZZZNS0_14glu_jvp_kernelERNS_18TensorIteratorBaseEENKUlvE_clEvENKUlvE_clEvEUlddddE_EEvS4_RKT_EUliE_EEviT1_ --------------------------
	.section	.text._ZN2at6native18elementwise_kernelILi128ELi2EZNS0_22gpu_kernel_impl_nocastIZZZNS0_14glu_jvp_kernelERNS_18TensorIteratorBaseEENKUlvE_clEvENKUlvE_clEvEUlddddE_EEvS4_RKT_EUliE_EEviT1_,"ax",@progbits
	.align	128
        .global         _ZN2at6native18elementwise_kernelILi128ELi2EZNS0_22gpu_kernel_impl_nocastIZZZNS0_14glu_jvp_kernelERNS_18TensorIteratorBaseEENKUlvE_clEvENKUlvE_clEvEUlddddE_EEvS4_RKT_EUliE_EEviT1_
        .type           _ZN2at6native18elementwise_kernelILi128ELi2EZNS0_22gpu_kernel_impl_nocastIZZZNS0_14glu_jvp_kernelERNS_18TensorIteratorBaseEENKUlvE_clEvENKUlvE_clEvEUlddddE_EEvS4_RKT_EUliE_EEviT1_,@function
        .size           _ZN2at6native18elementwise_kernelILi128ELi2EZNS0_22gpu_kernel_impl_nocastIZZZNS0_14glu_jvp_kernelERNS_18TensorIteratorBaseEENKUlvE_clEvENKUlvE_clEvEUlddddE_EEvS4_RKT_EUliE_EEviT1_,(.L_x_9228 - _ZN2at6native18elementwise_kernelILi128ELi2EZNS0_22gpu_kernel_impl_nocastIZZZNS0_14glu_jvp_kernelERNS_18TensorIteratorBaseEENKUlvE_clEvENKUlvE_clEvEUlddddE_EEvS4_RKT_EUliE_EEviT1_)
        .other          _ZN2at6native18elementwise_kernelILi128ELi2EZNS0_22gpu_kernel_impl_nocastIZZZNS0_14glu_jvp_kernelERNS_18TensorIteratorBaseEENKUlvE_clEvENKUlvE_clEvEUlddddE_EEvS4_RKT_EUliE_EEviT1_,@"STO_CUDA_ENTRY STV_DEFAULT"
_ZN2at6native18elementwise_kernelILi128ELi2EZNS0_22gpu_kernel_impl_nocastIZZZNS0_14glu_jvp_kernelERNS_18TensorIteratorBaseEENKUlvE_clEvENKUlvE_clEvEUlddddE_EEvS4_RKT_EUliE_EEviT1_:
.text._ZN2at6native18elementwise_kernelILi128ELi2EZNS0_22gpu_kernel_impl_nocastIZZZNS0_14glu_jvp_kernelERNS_18TensorIteratorBaseEENKUlvE_clEvENKUlvE_clEvEUlddddE_EEvS4_RKT_EUliE_EEviT1_:
        /* <DEDUP_REMOVED lines=14> */
[----:B0-----:R-:W2:Y:S06]  /*00e0*/  LDG.E.64 R10, desc[UR6][R10.64] ;  /* 0x000000060a0a7981 */ /* 0x001eac000c1e1b00 */
[----:B------:R-:W0:Y:S08]  /*00f0*/  LDC.64 R8, c[0x0][0x6b8] ;  /* 0x0001ae00ff087b82 */ /* 0x000e300000000a00 */
[----:B------:R-:W1:Y:S08]  /*0100*/  LDC.64 R6, c[0x0][0x6c8] ;  /* 0x0001b200ff067b82 */ /* 0x000e700000000a00 */
[----:B------:R-:W3:Y:S01]  /*0110*/  LDC.64 R4, c[0x0][0x6d0] ;  /* 0x0001b400ff047b82 */ /* 0x000ee20000000a00 */
[----:B0-----:R-:W5:Y:S04]  /*0120*/  LDG.E.64 R8, desc[UR6][R8.64] ;  /* 0x0000000608087981 */ /* 0x001f68000c1e1b00 */
[----:B-1----:R-:W5:Y:S04]  /*0130*/  LDG.E.64 R6, desc[UR6][R6.64] ;  /* 0x0000000606067981 */ /* 0x002f68000c1e1b00 */
[----:B---3--:R-:W5:Y:S01]  /*0140*/  LDG.E.64 R4, desc[UR6][R4.64] ;  /* 0x0000000604047981 */ /* 0x008f62000c1e1b00 */
[----:B------:R-:W-:Y:S01]  /*0150*/  HFMA2 R12, -RZ, RZ, 1323, -4.565715789794921875e-05 ;  /* 0x652b82feff0c7431 */ /* 0x000fe200000001ff */
[----:B------:R-:W-:Y:S01]  /*0160*/  MOV R13, 0x3ff71547 ;  /* 0x3ff71547000d7802 */ /* 0x000fe20000000f00 */
[----:B------:R-:W-:Y:S01]  /*0170*/  UMOV UR4, 0xfefa39ef ;  /* 0xfefa39ef00047882 */ /* 0x000fe20000000000 */
[----:B------:R-:W-:-:S04]  /*0180*/  UMOV UR5, 0x3fe62e42 ;  /* 0x3fe62e4200057882 */ /* 0x000fc80000000000 */
[----:B--2---:R-:W0:-:S15]  /*0190*/  DFMA R12, R10, -R12, 6.75539944105574400000e+15 ;  /* 0x433800000a0c742b */ /* 0x004e1e000000080c */
        /* <DEDUP_REMOVED lines=18> */
[----:B0-----:R-:W-:Y:S01]  /*02c0*/  HFMA2 R17, -RZ, RZ, 1.642578125, -0.00021207332611083984375 ;  /* 0x3e928af3ff117431 */ /* 0x001fe200000001ff */
[----:B------:R-:W-:Y:S01]  /*02d0*/  MOV R16, 0xfca213ea ;  /* 0xfca213ea00107802 */ /* 0x000fe20000000f00 */
        /* <DEDUP_REMOVED lines=76> */
[----:B0-----:R-:W-:Y:S02]  /*07a0*/  MOV R0, R15 ;  /* 0x0000000f00007202 */ /* 0x001fe40000000f00 */
[----:B------:R-:W-:Y:S02]  /*07b0*/  LEA R15, R12, R17, 0x14 ;  /* 0x000000110c0f7211 */ /* 0x000fe400078ea0ff */
[----:B------:R-:W-:Y:S02]  /*07c0*/  FSETP.GEU.FTZ.AND P0, PT, |R0|, 4.1917929649353027344, PT ;  /* 0x4086232b0000780b */ /* 0x000fe40003f1e200 */
[----:B------:R-:W-:-:S11]  /*07d0*/  MOV R14, R16 ;  /* 0x00000010000e7202 */ /* 0x000fd60000000f00 */
[----:B------:R-:W-:Y:S05]  /*07e0*/  @!P0 BRA `(.L_x_5394) ;  /* 0x0000000000448947 */ /* 0x000fea0003800000 */
[----:B------:R-:W-:Y:S01]  /*07f0*/  FSETP.GEU.FTZ.AND P1, PT, |R0|, 4.2275390625, PT ;  /* 0x408748000000780b */ /* 0x000fe20003f3e200 */
[----:B------:R-:W-:-:S15]  /*0800*/  DSETP.GT.AND P0, PT, R10, RZ, PT ;  /* 0x000000ff0a00722a */ /* 0x000fde0003f04000 */
[----:B------:R-:W-:-:S15]  /*0810*/  NOP ;  /* 0x0000000000007918 */ /* 0x000fde0000000000 */
[----:B------:R-:W-:-:S15]  /*0820*/  NOP ;  /* 0x0000000000007918 */ /* 0x000fde0000000000 */
[----:B------:R-:W-:-:S15]  /*0830*/  NOP ;  /* 0x0000000000007918 */ /* 0x000fde0000000000 */
[----:B------:R-:W-:-:S04]  /*0840*/  NOP ;  /* 0x0000000000007918 */ /* 0x000fc80000000000 */
[----:B------:R-:W0:Y:S02]  /*0850*/  DADD R10, -R10, +INF ;  /* 0x7ff000000a0a7429 */ /* 0x000e240000000100 */
[----:B0-----:R-:W-:Y:S02]  /*0860*/  FSEL R14, R10, RZ, !P0 ;  /* 0x000000ff0a0e7208 */ /* 0x001fe40004000000 */
[----:B------:R-:W-:Y:S01]  /*0870*/  FSEL R15, R11, RZ, !P0 ;  /* 0x000000ff0b0f7208 */ /* 0x000fe20004000000 */
[----:B------:R-:W-:Y:S06]  /*0880*/  @P1 BRA `(.L_x_5394) ;  /* 0x00000000001c1947 */ /* 0x000fec0003800000 */
[----:B------:R-:W-:Y:S02]  /*0890*/  LEA.HI R0, R12, R12, RZ, 0x1 ;  /* 0x0000000c0c007211 */ /* 0x000fe400078f08ff */
[----:B------:R-:W-:Y:S02]  /*08a0*/  MOV R14, RZ ;  /* 0x000000ff000e7202 */ /* 0x000fe40000000f00 */
[----:B------:R-:W-:-:S04]  /*08b0*/  SHF.R.S32.HI R11, RZ, 0x1, R0 ;  /* 0x00000001ff0b7819 */ /* 0x000fc80000011400 */
[----:B------:R-:W-:Y:S02]  /*08c0*/  IADD3 R12, PT, PT, R12, -R11, RZ ;  /* 0x8000000b0c0c7210 */ /* 0x000fe40007ffe0ff */
[----:B------:R-:W-:Y:S02]  /*08d0*/  LEA R17, R11, R17, 0x14 ;  /* 0x000000110b117211 */ /* 0x000fe400078ea0ff */
[----:B------:R-:W-:-:S06]  /*08e0*/  LEA R15, R12, 0x3ff00000, 0x14 ;  /* 0x3ff000000c0f7811 */ /* 0x000fcc00078ea0ff */
[----:B------:R0:W1:Y:S02]  /*08f0*/  DMUL R14, R16, R14 ;  /* 0x0000000e100e7228 */ /* 0x0000640000000000 */
.L_x_5394:
[----:B-1----:R-:W1:Y:S02]  /*0900*/  DADD R18, R14, 1 ;  /* 0x3ff000000e127429 */ /* 0x002e640000000000 */
[----:B-1----:R-:W1:Y:S01]  /*0910*/  MUFU.RCP64H R11, R19 ;  /* 0x00000013000b7308 */ /* 0x002e620000001800 */
[----:B------:R-:W-:-:S04]  /*0920*/  IADD3 R10, PT, PT, R19, 0x300402, RZ ;  /* 0x00300402130a7810 */ /* 0x000fc80007ffe0ff */
[----:B------:R-:W-:-:S15]  /*0930*/  FSETP.GEU.AND P0, PT, |R10|, 5.8789094863358348022e-39, PT ;  /* 0x004004020a00780b */ /* 0x000fde0003f0e200 */
[----:B------:R-:W-:-:S15]  /*0940*/  NOP ;  /* 0x0000000000007918 */ /* 0x000fde0000000000 */
[----:B------:R-:W-:-:S15]  /*0950*/  NOP ;  /* 0x0000000000007918 */ /* 0x000fde0000000000 */
[----:B------:R-:W-:-:S12]  /*0960*/  NOP ;  /* 0x0000000000007918 */ /* 0x000fd80000000000 */
[----:B-1----:R-:W1:-:S15]  /*0970*/  DFMA R12, -R18, R10, 1 ;  /* 0x3ff00000120c742b */ /* 0x002e5e000000010a */
[----:B------:R-:W-:-:S15]  /*0980*/  NOP ;  /* 0x0000000000007918 */ /* 0x000fde0000000000 */
[----:B------:R-:W-:-:S15]  /*0990*/  NOP ;  /* 0x0000000000007918 */ /* 0x000fde0000000000 */
[----:B------:R-:W-:-:S15]  /*09a0*/  NOP ;  /* 0x0000000000007918 */ /* 0x000fde0000000000 */
[----:B------:R-:W-:-:S04]  /*09b0*/  NOP ;  /* 0x0000000000007918 */ /* 0x000fc80000000000 */
[----:B-1----:R-:W1:-:S15]  /*09c0*/  DFMA R12, R12, R12, R12 ;  /* 0x0000000c0c0c722b */ /* 0x002e5e000000000c */
        /* <DEDUP_REMOVED lines=9> */
[----:B-1----:R-:W0:-:S15]  /*0a60*/  DFMA R14, -R18, R12, 1 ;  /* 0x3ff00000120e742b */ /* 0x002e1e000000010c */
[----:B------:R-:W-:-:S15]  /*0a70*/  NOP ;  /* 0x0000000000007918 */ /* 0x000fde0000000000 */
[----:B------:R-:W-:-:S15]  /*0a80*/  NOP ;  /* 0x0000000000007918 */ /* 0x000fde0000000000 */
[----:B------:R-:W-:-:S15]  /*0a90*/  NOP ;  /* 0x0000000000007918 */ /* 0x000fde0000000000 */
[----:B------:R-:W-:-:S04]  /*0aa0*/  NOP ;  /* 0x0000000000007918 */ /* 0x000fc80000000000 */
[----:B0-----:R0:W1:Y:S02]  /*0ab0*/  DFMA R16, R12, R14, R12 ;  /* 0x0000000e0c10722b */ /* 0x001064000000000c */
[----:B01----:R-:W-:Y:S05]  /*0ac0*/  @P0 BRA `(.L_x_5395) ;  /* 0x0000000000180947 */ /* 0x003fea0003800000 */
[----:B------:R-:W-:Y:S02]  /*0ad0*/  LOP3.LUT R2, R19, 0x7fffffff, RZ, 0xc0, !PT ;  /* 0x7fffffff13027812 */ /* 0x000fe400078ec0ff */
[----:B------:R-:W-:Y:S02]  /*0ae0*/  MOV R14, R18 ;  /* 0x00000012000e7202 */ /* 0x000fe40000000f00 */
[----:B------:R-:W-:Y:S02]  /*0af0*/  MOV R15, R19 ;  /* 0x00000013000f7202 */ /* 0x000fe40000000f00 */
[----:B------:R-:W-:Y:S02]  /*0b00*/  IADD3 R2, PT, PT, R2, -0x100000, RZ ;  /* 0xfff0000002027810 */ /* 0x000fe40007ffe0ff */
[----:B------:R-:W-:-:S07]  /*0b10*/  MOV R0, 0xb30 ;  /* 0x00000b3000007802 */ /* 0x000fce0000000f00 */
[----:B-----5:R-:W-:Y:S05]  /*0b20*/  CALL.REL.NOINC `($__internal_2_$__cuda_sm20_dblrcp_rn_slowpath_v3) ;  /* 0x0000005800047944 */ /* 0x020fea0003c00000 */
.L_x_5395:
[----:B-----5:R-:W0:Y:S01]  /*0b30*/  DFMA R4, -R4, R16, R4 ;  /* 0x000000100404722b */ /* 0x020e220000000104 */
[----:B------:R-:W-:-:S15]  /*0b40*/  IADD3 R3, PT, PT, R3, 0x80, RZ ;  /* 0x0000008003037810 */ /* 0x000fde0007ffe0ff */
[----:B------:R-:W-:-:S15]  /*0b50*/  NOP ;  /* 0x0000000000007918 */ /* 0x000fde0000000000 */
[----:B------:R-:W-:-:S15]  /*0b60*/  NOP ;  /* 0x0000000000007918 */ /* 0x000fde0000000000 */
[----:B------:R-:W-:-:S15]  /*0b70*/  NOP ;  /* 0x0000000000007918 */ /* 0x000fde0000000000 */
[----:B------:R-:W-:-:S03]  /*0b80*/  NOP ;  /* 0x0000000000007918 */ /* 0x000fc60000000000 */
[----:B0-----:R0:W1:Y:S02]  /*0b90*/  DMUL R4, R8, R4 ;  /* 0x0000000408047228 */ /* 0x0010640000000000 */
[----:B0-----:R-:W0:-:S15]  /*0ba0*/  LDC.64 R8, c[0x0][0x6b0] ;  /* 0x0001ac00ff087b82 */ /* 0x001e1e0000000a00 */
[----:B------:R-:W-:-:S15]  /*0bb0*/  NOP ;  /* 0x0000000000007918 */ /* 0x000fde0000000000 */
[----:B------:R-:W-:-:S15]  /*0bc0*/  NOP ;  /* 0x0000000000007918 */ /* 0x000fde0000000000 */
[----:B------:R-:W-:-:S15]  /*0bd0*/  NOP ;  /* 0x0000000000007918 */ /* 0x000fde0000000000 */
[----:B------:R-:W-:-:S02]  /*0be0*/  NOP ;  /* 0x0000000000007918 */ /* 0x000fc40000000000 */
[----:B-1----:R-:W0:Y:S02]  /*0bf0*/  DFMA R4, R6, R16, R4 ;  /* 0x000000100604722b */ /* 0x002e240000000004 */
[----:B0-----:R0:W-:Y:S02]  /*0c00*/  STG.E.64 desc[UR6][R8.64], R4 ;  /* 0x0000000408007986 */ /* 0x0011e4000c101b06 */
.L_x_5393:
[----:B------:R-:W-:Y:S05]  /*0c10*/  BSYNC.RECONVERGENT B0 ;  /* 0x0000000000007941 */ /* 0x000fea0003800200 */
.L_x_5392:
[----:B------:R-:W1:Y:S02]  /*0c20*/  LDCU UR4, c[0x0][0x380] ;  /* 0x00007000ff0477ac */ /* 0x000e640008000800 */
[----:B-1----:R-:W-:-:S13]  /*0c30*/  ISETP.GE.AND P0, PT, R3, UR4, PT ;  /* 0x0000000403007c0c */ /* 0x002fda000bf06270 */
[----:B------:R-:W-:Y:S05]  /*0c40*/  @P0 EXIT ;  /* 0x000000000000094d */ /* 0x000fea0003800000 */
[----:B------:R-:W1:Y:S02]  /*0c50*/  LDC.64 R2, c[0x0][0x6c0] ;  /* 0x0001b000ff027b82 */ /* 0x000e640000000a00 */
[----:B-1----:R-:W2:Y:S06]  /*0c60*/  LDG.E.64 R2, desc[UR6][R2.64] ;  /* 0x0000000602027981 */ /* 0x002eac000c1e1b00 */
[----:B0-----:R-:W0:Y:S08]  /*0c70*/  LDC.64 R8, c[0x0][0x6b8] ;  /* 0x0001ae00ff087b82 */ /* 0x001e300000000a00 */
        /* <DEDUP_REMOVED lines=128> */
.L_x_5396:
[----:B01----:R-:W0:Y:S02]  /*1480*/  DADD R14, R12, 1 ;  /* 0x3ff000000c0e7429 */ /* 0x003e240000000000 */
[----:B0-----:R-:W0:Y:S01]  /*1490*/  MUFU.RCP64H R3, R15 ;  /* 0x0000000f00037308 */ /* 0x001e220000001800 */
[----:B------:R-:W-:-:S04]  /*14a0*/  IADD3 R2, PT, PT, R15, 0x300402, RZ ;  /* 0x003004020f027810 */ /* 0x000fc80007ffe0ff */
[----:B------:R-:W-:-:S15]  /*14b0*/  FSETP.GEU.AND P0, PT, |R2|, 5.8789094863358348022e-39, PT ;  /* 0x004004020200780b */ /* 0x000fde0003f0e200 */
[----:B------:R-:W-:-:S15]  /*14c0*/  NOP ;  /* 0x0000000000007918 */ /* 0x000fde0000000000 */
[----:B------:R-:W-:-:S15]  /*14d0*/  NOP ;  /* 0x0000000000007918 */ /* 0x000fde0000000000 */
[----:B------:R-:W-:-:S12]  /*14e0*/  NOP ;  /* 0x0000000000007918 */ /* 0x000fd80000000000 */
        /* <DEDUP_REMOVED lines=22> */
[----:B------:R-:W-:Y:S02]  /*1650*/  LOP3.LUT R2, R15, 0x7fffffff, RZ, 0xc0, !PT ;  /* 0x7fffffff0f027812 */ /* 0x000fe400078ec0ff */
[----:B------:R-:W-:Y:S02]  /*1660*/  MOV R0, 0x1690 ;  /* 0x0000169000007802 */ /* 0x000fe40000000f00 */
[----:B------:R-:W-:-:S07]  /*1670*/  IADD3 R2, PT, PT, R2, -0x100000, RZ ;  /* 0xfff0000002027810 */ /* 0x000fce0007ffe0ff */
[----:B-----5:R-:W-:Y:S05]  /*1680*/  CALL.REL.NOINC `($__internal_2_$__cuda_sm20_dblrcp_rn_slowpath_v3) ;  /* 0x0000004c002c7944 */ /* 0x020fea0003c00000 */
.L_x_5397:
[----:B------:R-:W0:Y:S01]  /*1690*/  LDC.64 R2, c[0x0][0x6b0] ;  /* 0x0001ac00ff027b82 */ /* 0x000e220000000a00 */
[----:B-----5:R-:W1:-:S15]  /*16a0*/  DFMA R4, -R4, R16, R4 ;  /* 0x000000100404722b */ /* 0x020e5e0000000104 */
[----:B------:R-:W-:-:S15]  /*16b0*/  NOP ;  /* 0x0000000000007918 */ /* 0x000fde0000000000 */
[----:B------:R-:W-:-:S15]  /*16c0*/  NOP ;  /* 0x0000000000007918 */ /* 0x000fde0000000000 */
[----:B------:R-:W-:-:S15]  /*16d0*/  NOP ;  /* 0x0000000000007918 */ /* 0x000fde0000000000 */
[----:B------:R-:W-:-:S04]  /*16e0*/  NOP ;  /* 0x0000000000007918 */ /* 0x000fc80000000000 */
[----:B-1----:R-:W1:-:S15]  /*16f0*/  DMUL R4, R8, R4 ;  /* 0x0000000408047228 */ /* 0x002e5e0000000000 */
[----:B------:R-:W-:-:S15]  /*1700*/  NOP ;  /* 0x0000000000007918 */ /* 0x000fde0000000000 */
[----:B------:R-:W-:-:S15]  /*1710*/  NOP ;  /* 0x0000000000007918 */ /* 0x000fde0000000000 */
[----:B------:R-:W-:-:S15]  /*1720*/  NOP ;  /* 0x0000000000007918 */ /* 0x000fde0000000000 */
[----:B------:R-:W-:-:S04]  /*1730*/  NOP ;  /* 0x0000000000007918 */ /* 0x000fc80000000000 */
[----:B-1----:R-:W0:Y:S02]  /*1740*/  DFMA R4, R6, R16, R4 ;  /* 0x000000100604722b */ /* 0x002e240000000004 */
[----:B0-----:R-:W-:Y:S01]  /*1750*/  STG.E.64 desc[UR6][R2.64], R4 ;  /* 0x0000000402007986 */ /* 0x001fe2000c101b06 */
[----:B------:R-:W-:Y:S05]  /*1760*/  EXIT ;  /* 0x000000000000794d */ /* 0x000fea0003800000 */
.L_x_5391:
        /* <DEDUP_REMOVED lines=8> */
[----:B------:R-:W-:Y:S02]  /*17f0*/  MOV R2, RZ ;  /* 0x000000ff00027202 */ /* 0x000fe40000000f00 */
        /* <DEDUP_REMOVED lines=391> */
[----:B------:R-:W-:Y:S02]  /*3070*/  IMAD R11, R10, UR8, R11 ;  /* 0x000000080a0b7c24 */ /* 0x000fe4000f8e020b */
[----:B---3--:R-:W-:-:S04]  /*3080*/  @P0 IMAD.HI.U32 R12, R17, R12, R16 ;  /* 0x0000000c110c0227 */ /* 0x008fc800078e0010 */
[----:B------:R-:W3:Y:S01]  /*3090*/  @P0 LDC.64 R18, c[0x0][0x6a0] ;  /* 0x0001a800ff120b82 */ /* 0x000ee20000000a00 */
[C---:B--2---:R-:W-:Y:S01]  /*30a0*/  IMAD R7, R11.reuse, UR5, R7 ;  /* 0x000000050b077c24 */ /* 0x044fe2000f8e0207 */
[----:B------:R-:W-:Y:S01]  /*30b0*/  @P0 SHF.R.U32.HI R12, RZ, R13, R12 ;  /* 0x0000000dff0c0219 */ /* 0x000fe2000001160c */
[C---:B----4-:R-:W-:Y:S02]  /*30c0*/  IMAD R6, R11.reuse, UR10, R6 ;  /* 0x0000000a0b067c24 */ /* 0x050fe4000f8e0206 */
[----:B------:R-:W-:-:S03]  /*30d0*/  IMAD R9, R11, UR11, R9 ;  /* 0x0000000b0b097c24 */ /* 0x000fc6000f8e0209 */
[----:B------:R-:W2:Y:S01]  /*30e0*/  @P0 LDC R16, c[0x0][0x6a8] ;  /* 0x0001aa00ff100b82 */ /* 0x000ea20000000800 */
[----:B------:R-:W-:Y:S01]  /*30f0*/  @P0 IADD3 R13, PT, PT, -R12, RZ, RZ ;  /* 0x000000ff0c0d0210 */ /* 0x000fe20007ffe1ff */
[C---:B-----5:R-:W-:Y:S02]  /*3100*/  IMAD R2, R11.reuse, UR12, R2 ;  /* 0x0000000c0b027c24 */ /* 0x060fe4000f8e0202 */
[----:B------:R-:W-:Y:S02]  /*3110*/  IMAD R0, R11, UR13, R0 ;  /* 0x0000000d0b007c24 */ /* 0x000fe4000f8e0200 */
[----:B0-----:R-:W-:-:S04]  /*3120*/  @P0 IMAD R17, R13, R8, R17 ;  /* 0x000000080d110224 */ /* 0x001fc800078e0211 */
[C---:B-1----:R-:W-:Y:S02]  /*3130*/  @P0 IMAD R7, R17.reuse, R14, R7 ;  /* 0x0000000e11070224 */ /* 0x042fe400078e0207 */
[C---:B------:R-:W-:Y:S02]  /*3140*/  @P0 IMAD R6, R17.reuse, R15, R6 ;  /* 0x0000000f11060224 */ /* 0x040fe400078e0206 */
[C---:B---3--:R-:W-:Y:S02]  /*3150*/  @P0 IMAD R9, R17.reuse, R18, R9 ;  /* 0x0000001211090224 */ /* 0x048fe400078e0209 */
[C---:B------:R-:W-:Y:S02]  /*3160*/  @P0 IMAD R2, R17.reuse, R19, R2 ;  /* 0x0000001311020224 */ /* 0x040fe400078e0202 */
[----:B--2---:R-:W-:-:S07]  /*3170*/  @P0 IMAD R0, R17, R16, R0 ;  /* 0x0000001011000224 */ /* 0x004fce00078e0200 */
.L_x_5400:
[----:B------:R-:W0:Y:S01]  /*3180*/  LDCU.128 UR8, c[0x0][0x6c0] ;  /* 0x0000d800ff0877ac */ /* 0x000e220008000c00 */
[----:B------:R-:W1:Y:S01]  /*3190*/  LDCU.64 UR4, c[0x0][0x6b8] ;  /* 0x0000d700ff0477ac */ /* 0x000e620008000a00 */
[----:B0-----:R-:W-:-:S04]  /*31a0*/  IADD3 R14, P0, PT, R9, UR8, RZ ;  /* 0x00000008090e7c10 */ /* 0x001fc8000ff1e0ff */
[----:B------:R-:W-:Y:S01]  /*31b0*/  IADD3.X R15, PT, PT, RZ, UR9, RZ, P0, !PT ;  /* 0x00000009ff0f7c10 */ /* 0x000fe200087fe4ff */
[----:B------:R-:W0:Y:S05]  /*31c0*/  LDCU.64 UR8, c[0x0][0x6d0] ;  /* 0x0000da00ff0877ac */ /* 0x000e2a0008000a00 */
[----:B------:R-:W2:Y:S01]  /*31d0*/  LDG.E.64 R14, desc[UR6][R14.64] ;  /* 0x000000060e0e7981 */ /* 0x000ea2000c1e1b00 */
[----:B-1----:R-:W-:Y:S02]  /*31e0*/  IADD3 R8, P0, PT, R6, UR4, RZ ;  /* 0x0000000406087c10 */ /* 0x002fe4000ff1e0ff */
[----:B------:R-:W-:Y:S02]  /*31f0*/  IADD3 R10, P1, PT, R2, UR10, RZ ;  /* 0x0000000a020a7c10 */ /* 0x000fe4000ff3e0ff */
[----:B------:R-:W-:-:S02]  /*3200*/  IADD3.X R9, PT, PT, RZ, UR5, RZ, P0, !PT ;  /* 0x00000005ff097c10 */ /* 0x000fc400087fe4ff */
[----:B------:R-:W-:-:S04]  /*3210*/  IADD3.X R11, PT, PT, RZ, UR11, RZ, P1, !PT ;  /* 0x0000000bff0b7c10 */ /* 0x000fc80008ffe4ff */
[----:B------:R-:W5:Y:S01]  /*3220*/  LDG.E.64 R8, desc[UR6][R8.64] ;  /* 0x0000000608087981 */ /* 0x000f62000c1e1b00 */
[----:B0-----:R-:W-:-:S03]  /*3230*/  IADD3 R12, P2, PT, R0, UR8, RZ ;  /* 0x00000008000c7c10 */ /* 0x001fc6000ff5e0ff */
[----:B------:R-:W5:Y:S01]  /*3240*/  LDG.E.64 R10, desc[UR6][R10.64] ;  /* 0x000000060a0a7981 */ /* 0x000f62000c1e1b00 */
[----:B------:R-:W-:-:S06]  /*3250*/  IADD3.X R13, PT, PT, RZ, UR9, RZ, P2, !PT ;  /* 0x00000009ff0d7c10 */ /* 0x000fcc00097fe4ff */
[----:B------:R-:W5:Y:S01]  /*3260*/  LDG.E.64 R12, desc[UR6][R12.64] ;  /* 0x000000060c0c7981 */ /* 0x000f62000c1e1b00 */
[----:B------:R-:W-:Y:S02]  /*3270*/  MOV R16, 0x652b82fe ;  /* 0x652b82fe00107802 */ /* 0x000fe40000000f00 */
[----:B------:R-:W-:Y:S01]  /*3280*/  MOV R17, 0x3ff71547 ;  /* 0x3ff7154700117802 */ /* 0x000fe20000000f00 */
[----:B------:R-:W-:Y:S01]  /*3290*/  UMOV UR4, 0xfefa39ef ;  /* 0xfefa39ef00047882 */ /* 0x000fe20000000000 */
[----:B------:R-:W-:Y:S01]  /*32a0*/  UMOV UR5, 0x3fe62e42 ;  /* 0x3fe62e4200057882 */ /* 0x000fe20000000000 */
[----:B------:R-:W-:Y:S03]  /*32b0*/  BSSY.RECONVERGENT B1, `(.L_x_5401) ;  /* 0x0000078000017945 */ /* 0x000fe60003800200 */
        /* <DEDUP_REMOVED lines=17> */
[----:B0-----:R0:W1:Y:S02]  /*33d0*/  DFMA R18, R18, -UR4, R20 ;  /* 0x8000000412127c2b */ /* 0x0010640008000014 */
[----:B0-----:R-:W-:Y:S02]  /*33e0*/  MOV R20, 0xfca213ea ;  /* 0xfca213ea00147802 */ /* 0x001fe40000000f00 */
[----:B------:R-:W-:Y:S01]  /*33f0*/  MOV R21, 0x3e928af3 ;  /* 0x3e928af300157802 */ /* 0x000fe20000000f00 */
[----:B------:R-:W-:Y:S01]  /*3400*/  UMOV UR4, 0x69ce2bdf ;  /* 0x69ce2bdf00047882 */ /* 0x000fe20000000000 */
[----:B------:R-:W-:-:S15]  /*3410*/  UMOV UR5, 0x3e5ade15 ;  /* 0x3e5ade1500057882 */ /* 0x000fde0000000000 */
[----:B------:R-:W-:-:S15]  /*3420*/  NOP ;  /* 0x0000000000007918 */ /* 0x000fde0000000000 */
[----:B------:R-:W-:-:S15]  /*3430*/  NOP ;  /* 0x0000000000007918 */ /* 0x000fde0000000000 */
[----:B------:R-:W-:-:S13]  /*3440*/  NOP ;  /* 0x0000000000007918 */ /* 0x000fda0000000000 */
        /* <DEDUP_REMOVED lines=72> */
[----:B0-----:R-:W-:-:S04]  /*38d0*/  MOV R0, R21 ;  /* 0x0000001500007202 */ /* 0x001fc80000000f00 */
[----:B------:R-:W-:Y:S02]  /*38e0*/  FSETP.GEU.FTZ.AND P0, PT, |R0|, 4.1917929649353027344, PT ;  /* 0x4086232b0000780b */ /* 0x000fe40003f1e200 */
[----:B------:R-:W-:Y:S02]  /*38f0*/  LEA R21, R16, R19, 0x14 ;  /* 0x0000001310157211 */ /* 0x000fe400078ea0ff */
[----:B------:R-:W-:-:S09]  /*3900*/  MOV R20, R18 ;  /* 0x0000001200147202 */ /* 0x000fd20000000f00 */
[----:B------:R-:W-:Y:S05]  /*3910*/  @!P0 BRA `(.L_x_5402) ;  /* 0x0000000000448947 */ /* 0x000fea0003800000 */
[----:B------:R-:W-:Y:S01]  /*3920*/  FSETP.GEU.FTZ.AND P1, PT, |R0|, 4.2275390625, PT ;  /* 0x408748000000780b */ /* 0x000fe20003f3e200 */
[----:B------:R-:W-:-:S12]  /*3930*/  DSETP.GT.AND P0, PT, R14, RZ, PT ;  /* 0x000000ff0e00722a */ /* 0x000fd80003f04000 */
[----:B------:R-:W-:-:S04]  /*3940*/  @!P1 LEA.HI R0, R16, R16, RZ, 0x1 ;  /* 0x0000001010009211 */ /* 0x000fc800078f08ff */
[----:B------:R-:W-:-:S04]  /*3950*/  @!P1 SHF.R.S32.HI R17, RZ, 0x1, R0 ;  /* 0x00000001ff119819 */ /* 0x000fc80000011400 */
[----:B------:R-:W-:Y:S02]  /*3960*/  @!P1 IADD3 R16, PT, PT, R16, -R17, RZ ;  /* 0x8000001110109210 */ /* 0x000fe40007ffe0ff */
[----:B------:R-:W-:-:S15]  /*3970*/  @!P1 LEA R19, R17, R19, 0x14 ;  /* 0x0000001311139211 */ /* 0x000fde00078ea0ff */
[----:B------:R-:W-:-:S15]  /*3980*/  NOP ;  /* 0x0000000000007918 */ /* 0x000fde0000000000 */
[----:B------:R-:W-:-:S12]  /*3990*/  NOP ;  /* 0x0000000000007918 */ /* 0x000fd80000000000 */
[----:B------:R-:W0:Y:S02]  /*39a0*/  DADD R14, -R14, +INF ;  /* 0x7ff000000e0e7429 */ /* 0x000e240000000100 */
[----:B0-----:R-:W-:Y:S02]  /*39b0*/  FSEL R20, R14, RZ, !P0 ;  /* 0x000000ff0e147208 */ /* 0x001fe40004000000 */
[----:B------:R-:W-:Y:S02]  /*39c0*/  FSEL R21, R15, RZ, !P0 ;  /* 0x000000ff0f157208 */ /* 0x000fe40004000000 */
[----:B------:R-:W-:Y:S02]  /*39d0*/  @!P1 LEA R15, R16, 0x3ff00000, 0x14 ;  /* 0x3ff00000100f9811 */ /* 0x000fe400078ea0ff */
[----:B------:R-:W-:-:S15]  /*39e0*/  @!P1 MOV R14, RZ ;  /* 0x000000ff000e9202 */ /* 0x000fde0000000f00 */
[----:B------:R-:W-:-:S15]  /*39f0*/  NOP ;  /* 0x0000000000007918 */ /* 0x000fde0000000000 */
[----:B------:R-:W-:-:S15]  /*3a00*/  NOP ;  /* 0x0000000000007918 */ /* 0x000fde0000000000 */
[----:B------:R-:W-:-:S11]  /*3a10*/  NOP ;  /* 0x0000000000007918 */ /* 0x000fd60000000000 */
[----:B------:R0:W1:Y:S02]  /*3a20*/  @!P1 DMUL R20, R18, R14 ;  /* 0x0000000e12149228 */ /* 0x0000640000000000 */
.L_x_5402:
[----:B------:R-:W-:Y:S05]  /*3a30*/  BSYNC.RECONVERGENT B1 ;  /* 0x0000000000017941 */ /* 0x000fea0003800200 */
.L_x_5401:
[----:B01----:R-:W0:Y:S01]  /*3a40*/  DADD R14, R20, 1 ;  /* 0x3ff00000140e7429 */ /* 0x003e220000000000 */
[----:B------:R-:W-:Y:S01]  /*3a50*/  BSSY.RECONVERGENT B1, `(.L_x_5403) ;  /* 0x0000021000017945 */ /* 0x000fe20003800200 */
        /* <DEDUP_REMOVED lines=32> */
.L_x_5404:
[----:B------:R-:W-:Y:S05]  /*3c60*/  BSYNC.RECONVERGENT B1 ;  /* 0x0000000000017941 */ /* 0x000fea0003800200 */
.L_x_5403:
[----:B------:R-:W0:Y:S01]  /*3c70*/  LDCU.64 UR4, c[0x0][0x6b0] ;  /* 0x0000d600ff0477ac */ /* 0x000e220008000a00 */
[----:B-----5:R-:W1:Y:S01]  /*3c80*/  DFMA R12, -R12, R16, R12 ;  /* 0x000000100c0c722b */ /* 0x020e62000000010c */
[----:B------:R-:W-:Y:S02]  /*3c90*/  IADD3 R3, PT, PT, R3, 0x80, RZ ;  /* 0x0000008003037810 */ /* 0x000fe40007ffe0ff */
[----:B0-----:R-:W-:-:S04]  /*3ca0*/  IADD3 R6, P0, PT, R7, UR4, RZ ;  /* 0x0000000407067c10 */ /* 0x001fc8000ff1e0ff */
[----:B------:R-:W-:-:S15]  /*3cb0*/  IADD3.X R7, PT, PT, RZ, UR5, RZ, P0, !PT ;  /* 0x00000005ff077c10 */ /* 0x000fde00087fe4ff */
[----:B------:R-:W-:-:S15]  /*3cc0*/  NOP ;  /* 0x0000000000007918 */ /* 0x000fde0000000000 */
[----:B------:R-:W-:-:S15]  /*3cd0*/  NOP ;  /* 0x0000000000007918 */ /* 0x000fde0000000000 */
[----:B------:R-:W-:-:S12]  /*3ce0*/  NOP ;  /* 0x0000000000007918 */ /* 0x000fd80000000000 */
[----:B-1----:R-:W0:-:S15]  /*3cf0*/  DMUL R8, R8, R12 ;  /* 0x0000000c08087228 */ /* 0x002e1e0000000000 */
[----:B------:R-:W-:-:S15]  /*3d00*/  NOP ;  /* 0x0000000000007918 */ /* 0x000fde0000000000 */
[----:B------:R-:W-:-:S15]  /*3d10*/  NOP ;  /* 0x0000000000007918 */ /* 0x000fde0000000000 */
[----:B------:R-:W-:-:S15]  /*3d20*/  NOP ;  /* 0x0000000000007918 */ /* 0x000fde0000000000 */
[----:B------:R-:W-:-:S04]  /*3d30*/  NOP ;  /* 0x0000000000007918 */ /* 0x000fc80000000000 */
[----:B0-----:R-:W0:Y:S02]  /*3d40*/  DFMA R8, R10, R16, R8 ;  /* 0x000000100a08722b */ /* 0x001e240000000008 */
[----:B0-----:R0:W-:Y:S02]  /*3d50*/  STG.E.64 desc[UR6][R6.64], R8 ;  /* 0x0000000806007986 */ /* 0x0011e4000c101b06 */
.L_x_5399:
[----:B------:R-:W-:Y:S05]  /*3d60*/  BSYNC.RECONVERGENT B0 ;  /* 0x0000000000007941 */ /* 0x000fea0003800200 */
.L_x_5398:
[----:B------:R-:W1:Y:S02]  /*3d70*/  LDCU UR4, c[0x0][0x380] ;  /* 0x00007000ff0477ac */ /* 0x000e640008000800 */
[----:B-1----:R-:W-:-:S13]  /*3d80*/  ISETP.GE.AND P0, PT, R3, UR4, PT ;  /* 0x0000000403007c0c */ /* 0x002fda000bf06270 */
[----:B------:R-:W-:Y:S05]  /*3d90*/  @P0 EXIT ;  /* 0x000000000000094d */ /* 0x000fea0003800000 */
        /* <DEDUP_REMOVED lines=400> */
[C---:B------:R-:W-:Y:S01]  /*56a0*/  IMAD R3, R9.reuse, UR11, R3 ;  /* 0x0000000b09037c24 */ /* 0x040fe2000f8e0203 */
        /* <DEDUP_REMOVED lines=9> */
.L_x_5405:
[----:B------:R-:W0:Y:S01]  /*5740*/  LDCU.128 UR12, c[0x0][0x6c0] ;  /* 0x0000d800ff0c77ac */ /* 0x000e220008000c00 */
[----:B------:R-:W1:Y:S01]  /*5750*/  LDCU.128 UR8, c[0x0][0x6b0] ;  /* 0x0000d600ff0877ac */ /* 0x000e620008000c00 */
[----:B------:R-:W2:Y:S01]  /*5760*/  LDCU.64 UR4, c[0x0][0x6d0] ;  /* 0x0000da00ff0477ac */ /* 0x000ea20008000a00 */
[----:B0-----:R-:W-:-:S04]  /*5770*/  IADD3 R2, P0, PT, R3, UR12, RZ ;  /* 0x0000000c03027c10 */ /* 0x001fc8000ff1e0ff */
[----:B------:R-:W-:-:S06]  /*5780*/  IADD3.X R3, PT, PT, RZ, UR13, RZ, P0, !PT ;  /* 0x0000000dff037c10 */ /* 0x000fcc00087fe4ff */
[----:B------:R-:W3:Y:S01]  /*5790*/  LDG.E.64 R2, desc[UR6][R2.64] ;  /* 0x0000000602027981 */ /* 0x000ee2000c1e1b00 */
[----:B-1----:R-:W-:Y:S02]  /*57a0*/  IADD3 R18, P0, PT, R6, UR10, RZ ;  /* 0x0000000a06127c10 */ /* 0x002fe4000ff1e0ff */
[----:B------:R-:W-:Y:S02]  /*57b0*/  IADD3 R6, P1, PT, R4, UR14, RZ ;  /* 0x0000000e04067c10 */ /* 0x000fe4000ff3e0ff */
[----:B--2---:R-:W-:Y:S02]  /*57c0*/  IADD3 R8, P2, PT, R0, UR4, RZ ;  /* 0x0000000400087c10 */ /* 0x004fe4000ff5e0ff */
[----:B------:R-:W-:Y:S02]  /*57d0*/  IADD3.X R7, PT, PT, RZ, UR15, RZ, P1, !PT ;  /* 0x0000000fff077c10 */ /* 0x000fe40008ffe4ff */
[----:B------:R-:W-:Y:S02]  /*57e0*/  IADD3.X R9, PT, PT, RZ, UR5, RZ, P2, !PT ;  /* 0x00000005ff097c10 */ /* 0x000fe400097fe4ff */
[----:B------:R-:W-:-:S02]  /*57f0*/  IADD3.X R19, PT, PT, RZ, UR11, RZ, P0, !PT ;  /* 0x0000000bff137c10 */ /* 0x000fc400087fe4ff */
[----:B------:R-:W5:Y:S04]  /*5800*/  LDG.E.64 R6, desc[UR6][R6.64] ;  /* 0x0000000606067981 */ /* 0x000f68000c1e1b00 */
[----:B------:R0:W5:Y:S04]  /*5810*/  LDG.E.64 R4, desc[UR6][R18.64] ;  /* 0x0000000612047981 */ /* 0x000168000c1e1b00 */
[----:B------:R-:W5:Y:S01]  /*5820*/  LDG.E.64 R8, desc[UR6][R8.64] ;  /* 0x0000000608087981 */ /* 0x000f62000c1e1b00 */
[----:B------:R-:W-:Y:S02]  /*5830*/  MOV R12, 0x652b82fe ;  /* 0x652b82fe000c7802 */ /* 0x000fe40000000f00 */
[----:B------:R-:W-:Y:S01]  /*5840*/  MOV R13, 0x3ff71547 ;  /* 0x3ff71547000d7802 */ /* 0x000fe20000000f00 */
[----:B------:R-:W-:Y:S01]  /*5850*/  UMOV UR4, 0xfefa39ef ;  /* 0xfefa39ef00047882 */ /* 0x000fe20000000000 */
[----:B------:R-:W-:Y:S01]  /*5860*/  UMOV UR5, 0x3fe62e42 ;  /* 0x3fe62e4200057882 */ /* 0x000fe20000000000 */
[----:B------:R-:W-:Y:S01]  /*5870*/  IADD3 R10, P1, PT, R11, UR8, RZ ;  /* 0x000000080b0a7c10 */ /* 0x000fe2000ff3e0ff */
[----:B------:R-:W-:Y:S03]  /*5880*/  BSSY.RECONVERGENT B0, `(.L_x_5406) ;  /* 0x0000079000007945 */ /* 0x000fe60003800200 */
[----:B------:R-:W-:Y:S01]  /*5890*/  IADD3.X R11, PT, PT, RZ, UR9, RZ, P1, !PT ;  /* 0x00000009ff0b7c10 */ /* 0x000fe20008ffe4ff */
[----:B---3--:R-:W1:-:S15]  /*58a0*/  DFMA R12, R2, -R12, 6.75539944105574400000e+15 ;  /* 0x43380000020c742b */ /* 0x008e5e000000080c */
[----:B------:R-:W-:-:S15]  /*58b0*/  NOP ;  /* 0x0000000000007918 */ /* 0x000fde0000000000 */
[----:B------:R-:W-:-:S15]  /*58c0*/  NOP ;  /* 0x0000000000007918 */ /* 0x000fde0000000000 */
[----:B------:R-:W-:-:S15]  /*58d0*/  NOP ;  /* 0x0000000000007918 */ /* 0x000fde0000000000 */
[----:B------:R-:W-:-:S04]  /*58e0*/  NOP ;  /* 0x0000000000007918 */ /* 0x000fc80000000000 */
[----:B-1----:R-:W1:-:S15]  /*58f0*/  DADD R14, R12, -6.75539944105574400000e+15 ;  /* 0xc33800000c0e7429 */ /* 0x002e5e0000000000 */
[----:B------:R-:W-:-:S15]  /*5900*/  NOP ;  /* 0x0000000000007918 */ /* 0x000fde0000000000 */
[----:B------:R-:W-:-:S15]  /*5910*/  NOP ;  /* 0x0000000000007918 */ /* 0x000fde0000000000 */
[----:B------:R-:W-:-:S15]  /*5920*/  NOP ;  /* 0x0000000000007918 */ /* 0x000fde0000000000 */
[----:B------:R-:W-:-:S04]  /*5930*/  NOP ;  /* 0x0000000000007918 */ /* 0x000fc80000000000 */
[----:B-1----:R-:W1:Y:S01]  /*5940*/  DFMA R16, R14, -UR4, -R2 ;  /* 0x800000040e107c2b */ /* 0x002e620008000802 */
[----:B------:R-:W-:Y:S01]  /*5950*/  UMOV UR4, 0x3b39803f ;  /* 0x3b39803f00047882 */ /* 0x000fe20000000000 */
[----:B------:R-:W-:-:S15]  /*5960*/  UMOV UR5, 0x3c7abc9e ;  /* 0x3c7abc9e00057882 */ /* 0x000fde0000000000 */
[----:B------:R-:W-:-:S15]  /*5970*/  NOP ;  /* 0x0000000000007918 */ /* 0x000fde0000000000 */
[----:B------:R-:W-:-:S15]  /*5980*/  NOP ;  /* 0x0000000000007918 */ /* 0x000fde0000000000 */
[----:B------:R-:W-:-:S15]  /*5990*/  NOP ;  /* 0x0000000000007918 */ /* 0x000fde0000000000 */
[----:B------:R-:W-:-:S02]  /*59a0*/  NOP ;  /* 0x0000000000007918 */ /* 0x000fc40000000000 */
[----:B-1----:R1:W2:Y:S02]  /*59b0*/  DFMA R14, R14, -UR4, R16 ;  /* 0x800000040e0e7c2b */ /* 0x0022a40008000010 */
[----:B-1----:R-:W-:Y:S02]  /*59c0*/  MOV R16, 0xfca213ea ;  /* 0xfca213ea00107802 */ /* 0x002fe40000000f00 */
[----:B------:R-:W-:Y:S01]  /*59d0*/  MOV R17, 0x3e928af3 ;  /* 0x3e928af300117802 */ /* 0x000fe20000000f00 */
[----:B------:R-:W-:Y:S01]  /*59e0*/  UMOV UR4, 0x69ce2bdf ;  /* 0x69ce2bdf00047882 */ /* 0x000fe20000000000 */
[----:B------:R-:W-:-:S15]  /*59f0*/  UMOV UR5, 0x3e5ade15 ;  /* 0x3e5ade1500057882 */ /* 0x000fde0000000000 */
[----:B------:R-:W-:-:S15]  /*5a00*/  NOP ;  /* 0x0000000000007918 */ /* 0x000fde0000000000 */
[----:B------:R-:W-:-:S15]  /*5a10*/  NOP ;  /* 0x0000000000007918 */ /* 0x000fde0000000000 */
[----:B------:R-:W-:-:S13]  /*5a20*/  NOP ;  /* 0x0000000000007918 */ /* 0x000fda0000000000 */
[----:B--2---:R-:W1:Y:S01]  /*5a30*/  DFMA R16, R14, UR4, R16 ;  /* 0x000000040e107c2b */ /* 0x004e620008000010 */
[----:B------:R-:W-:Y:S01]  /*5a40*/  UMOV UR4, 0x62401315 ;  /* 0x6240131500047882 */ /* 0x000fe20000000000 */
[----:B------:R-:W-:-:S15]  /*5a50*/  UMOV UR5, 0x3ec71dee ;  /* 0x3ec71dee00057882 */ /* 0x000fde0000000000 */
[----:B------:R-:W-:-:S15]  /*5a60*/  NOP ;  /* 0x0000000000007918 */ /* 0x000fde0000000000 */
[----:B------:R-:W-:-:S15]  /*5a70*/  NOP ;  /* 0x0000000000007918 */ /* 0x000fde0000000000 */
[----:B------:R-:W-:-:S15]  /*5a80*/  NOP ;  /* 0x0000000000007918 */ /* 0x000fde0000000000 */
[----:B------:R-:W-:-:S02]  /*5a90*/  NOP ;  /* 0x0000000000007918 */ /* 0x000fc40000000000 */
[----:B-1----:R-:W1:Y:S01]  /*5aa0*/  DFMA R16, R14, R16, UR4 ;  /* 0x000000040e107e2b */ /* 0x002e620008000010 */
        /* <DEDUP_REMOVED lines=48> */
[----:B-1----:R-:W1:-:S15]  /*5db0*/  DFMA R16, R14, R16, UR4 ;  /* 0x000000040e107e2b */ /* 0x002e5e0008000010 */
[----:B------:R-:W-:-:S15]  /*5dc0*/  NOP ;  /* 0x0000000000007918 */ /* 0x000fde0000000000 */
[----:B------:R-:W-:-:S15]  /*5dd0*/  NOP ;  /* 0x0000000000007918 */ /* 0x000fde0000000000 */
[----:B------:R-:W-:-:S15]  /*5de0*/  NOP ;  /* 0x0000000000007918 */ /* 0x000fde0000000000 */
[----:B------:R-:W-:-:S04]  /*5df0*/  NOP ;  /* 0x0000000000007918 */ /* 0x000fc80000000000 */
[----:B-1----:R-:W1:-:S15]  /*5e00*/  DFMA R16, R14, R16, 1 ;  /* 0x3ff000000e10742b */ /* 0x002e5e0000000010 */
[----:B------:R-:W-:-:S15]  /*5e10*/  NOP ;  /* 0x0000000000007918 */ /* 0x000fde0000000000 */
[----:B------:R-:W-:-:S15]  /*5e20*/  NOP ;  /* 0x0000000000007918 */ /* 0x000fde0000000000 */
[----:B------:R-:W-:-:S15]  /*5e30*/  NOP ;  /* 0x0000000000007918 */ /* 0x000fde0000000000 */
[----:B------:R-:W-:-:S04]  /*5e40*/  NOP ;  /* 0x0000000000007918 */ /* 0x000fc80000000000 */
[----:B-1----:R-:W-:-:S15]  /*5e50*/  DFMA R14, R14, R16, 1 ;  /* 0x3ff000000e0e742b */ /* 0x002fde0000000010 */
[----:B------:R-:W-:-:S15]  /*5e60*/  NOP ;  /* 0x0000000000007918 */ /* 0x000fde0000000000 */
[----:B------:R-:W-:-:S15]  /*5e70*/  NOP ;  /* 0x0000000000007918 */ /* 0x000fde0000000000 */
[----:B------:R-:W-:-:S15]  /*5e80*/  NOP ;  /* 0x0000000000007918 */ /* 0x000fde0000000000 */
[----:B------:R-:W-:-:S04]  /*5e90*/  NOP ;  /* 0x0000000000007918 */ /* 0x000fc80000000000 */
[----:B------:R-:W1:Y:S02]  /*5ea0*/  DADD R16, -RZ, -R2 ;  /* 0x00000000ff107229 */ /* 0x000e640000000902 */
[----:B-1----:R-:W-:-:S04]  /*5eb0*/  MOV R0, R17 ;  /* 0x0000001100007202 */ /* 0x002fc80000000f00 */
[----:B------:R-:W-:Y:S02]  /*5ec0*/  FSETP.GEU.FTZ.AND P0, PT, |R0|, 4.1917929649353027344, PT ;  /* 0x4086232b0000780b */ /* 0x000fe40003f1e200 */
[----:B------:R-:W-:Y:S02]  /*5ed0*/  LEA R17, R12, R15, 0x14 ;  /* 0x0000000f0c117211 */ /* 0x000fe400078ea0ff */
[----:B------:R-:W-:-:S09]  /*5ee0*/  MOV R16, R14 ;  /* 0x0000000e00107202 */ /* 0x000fd20000000f00 */
[----:B0-----:R-:W-:Y:S05]  /*5ef0*/  @!P0 BRA `(.L_x_5407) ;  /* 0x0000000000448947 */ /* 0x001fea0003800000 */
        /* <DEDUP_REMOVED lines=17> */
.L_x_5407:
[----:B------:R-:W-:Y:S05]  /*6010*/  BSYNC.RECONVERGENT B0 ;  /* 0x0000000000007941 */ /* 0x000fea0003800200 */
.L_x_5406:
[----:B-1----:R-:W0:Y:S01]  /*6020*/  DADD R18, R16, 1 ;  /* 0x3ff0000010127429 */ /* 0x002e220000000000 */
        /* <DEDUP_REMOVED lines=35> */
.L_x_5409:
[----:B------:R-:W-:Y:S05]  /*6260*/  BSYNC.RECONVERGENT B0 ;  /* 0x0000000000007941 */ /* 0x000fea0003800200 */
.L_x_5408:
[----:B-----5:R-:W0:-:S15]  /*6270*/  DFMA R8, -R8, R16, R8 ;  /* 0x000000100808722b */ /* 0x020e1e0000000108 */
        /* <DEDUP_REMOVED lines=9> */
[----:B0-----:R-:W0:Y:S02]  /*6310*/  DFMA R4, R6, R16, R4 ;  /* 0x000000100604722b */ /* 0x001e240000000004 */
[----:B0-----:R-:W-:Y:S01]  /*6320*/  STG.E.64 desc[UR6][R10.64], R4 ;  /* 0x000000040a007986 */ /* 0x001fe2000c101b06 */
[----:B------:R-:W-:Y:S05]  /*6330*/  EXIT ;  /* 0x000000000000794d */ /* 0x000fea0003800000 */
        .weak           $__internal_2_$__cuda_sm20_dblrcp_rn_slowpath_v3
        .type           $__internal_2_$__cuda_sm20_dblrcp_rn_slowpath_v3,@function
        .size           $__internal_2_$__cuda_sm20_dblrcp_rn_slowpath_v3,(.L_x_9228 - $__internal_2_$__cuda_sm20_dblrcp_rn_slowpath_v3)
$__internal_2_$__cuda_sm20_dblrcp_rn_slowpath_v3:
[----:B------:R-:W0:Y:S01]  /*6340*/  DSETP.GTU.AND P0, PT, |R14|, +INF , PT ;  /* 0x7ff000000e00742a */ /* 0x000e220003f0c200 */
[----:B------:R-:W-:Y:S04]  /*6350*/  BSSY.RECONVERGENT B2, `(.L_x_5410) ;  /* 0x000005c000027945 */ /* 0x000fe80003800200 */
[----:B0-----:R-:W-:Y:S05]  /*6360*/  @P0 BRA `(.L_x_5411) ;  /* 0x0000000400600947 */ /* 0x001fea0003800000 */
[----:B------:R-:W-:-:S04]  /*6370*/  LOP3.LUT R18, R15, 0x7fffffff, RZ, 0xc0, !PT ;  /* 0x7fffffff0f127812 */ /* 0x000fc800078ec0ff */
[----:B------:R-:W-:-:S04]  /*6380*/  IADD3 R16, PT, PT, R18, -0x1, RZ ;  /* 0xffffffff12107810 */ /* 0x000fc80007ffe0ff */
[----:B------:R-:W-:-:S13]  /*6390*/  ISETP.GE.U32.AND P0, PT, R16, 0x7fefffff, PT ;  /* 0x7fefffff1000780c */ /* 0x000fda0003f06070 */
[----:B------:R-:W-:Y:S02]  /*63a0*/  @P0 LOP3.LUT R17, R15, 0x7ff00000, RZ, 0x3c, !PT ;  /* 0x7ff000000f110812 */ /* 0x000fe400078e3cff */
[----:B------:R-:W-:Y:S01]  /*63b0*/  @P0 MOV R16, RZ ;  /* 0x000000ff00100202 */ /* 0x000fe20000000f00 */
[----:B------:R-:W-:Y:S06]  /*63c0*/  @P0 BRA `(.L_x_5412) ;  /* 0x0000000400500947 */ /* 0x000fec0003800000 */
[----:B------:R-:W-:-:S13]  /*63d0*/  ISETP.GE.U32.AND P0, PT, R18, 0x1000001, PT ;  /* 0x010000011200780c */ /* 0x000fda0003f06070 */
[----:B------:R-:W-:Y:S05]  /*63e0*/  @!P0 BRA `(.L_x_5413) ;  /* 0x0000000000b88947 */ /* 0x000fea0003800000 */
[----:B------:R-:W-:Y:S02]  /*63f0*/  IADD3 R17, PT, PT, R15, -0x3fe00000, RZ ;  /* 0xc02000000f117810 */ /* 0x000fe40007ffe0ff */
[----:B------:R-:W-:Y:S02]  /*6400*/  MOV R16, R14 ;  /* 0x0000000e00107202 */ /* 0x000fe40000000f00 */
[----:B------:R-:W0:Y:S01]  /*6410*/  MUFU.RCP64H R19, R17 ;  /* 0x0000001100137308 */ /* 0x000e220000001800 */
[----:B------:R-:W-:-:S06]  /*6420*/  MOV R18, R2 ;  /* 0x0000000200127202 */ /* 0x000fcc0000000f00 */
        /* <DEDUP_REMOVED lines=42> */
.L_x_5413:
[----:B------:R-:W0:Y:S01]  /*66d0*/  DMUL R14, R14, 8.11296384146066816958e+31 ;  /* 0x469000000e0e7828 */ /* 0x000e220000000000 */
[----:B------:R-:W-:Y:S01]  /*66e0*/  MOV R16, R2 ;  /* 0x0000000200107202 */ /* 0x000fe20000000f00 */
        /* <DEDUP_REMOVED lines=32> */
.L_x_5411:
[----:B------:R-:W-:Y:S02]  /*68f0*/  LOP3.LUT R17, R15, 0x80000, RZ, 0xfc, !PT ;  /* 0x000800000f117812 */ /* 0x000fe400078efcff */
[----:B------:R-:W-:-:S07]  /*6900*/  MOV R16, R14 ;  /* 0x0000000e00107202 */ /* 0x000fce0000000f00 */
.L_x_5412:
[----:B------:R-:W-:Y:S05]  /*6910*/  BSYNC.RECONVERGENT B2 ;  /* 0x0000000000027941 */ /* 0x000fea0003800200 */
.L_x_5410:
[----:B------:R-:W-:Y:S01]  /*6920*/  MOV R14, R0 ;  /* 0x00000000000e7202 */ /* 0x000fe20000000f00 */
[----:B------:R-:W-:-:S04]  /*6930*/  HFMA2 R15, -RZ, RZ, 0, 0 ;  /* 0x00000000ff0f7431 */ /* 0x000fc800000001ff */
[----:B------:R-:W-:Y:S05]  /*6940*/  RET.REL.NODEC R14 `(_ZN2at6native18elementwise_kernelILi128ELi2EZNS0_22gpu_kernel_impl_nocastIZZZNS0_14glu_jvp_kernelERNS_18TensorIteratorBaseEENKUlvE_clEvENKUlvE_clEvEUlddddE_EEvS4_RKT_EUliE_EEviT1_) ;  /* 0xffffff940eac7950 */ /* 0x000fea0003c3ffff */
.L_x_5414:
        /* <DEDUP_REMOVED lines=11> */
.L_x_9228:


//--------------------- .text._ZN2at6native27unrolled_elementwise_kernelIZZZNS0_14glu_jvp_kernelERNS_18TensorIteratorBaseEENKUlvE_clEvENKUlvE_clEvEUlddddE_St5arrayIPcLm5EELi4E23TrivialOffsetCalculatorILi4EjESA_ILi1EjENS0_6memory15LoadWithoutCastENSD_16StoreWithoutCastEEEviT_T0_T2_T3_T4_T5_ --------------------------
	.section	.text._ZN2at6native27unrolled_elementwise_kernelIZZZNS0_14glu_jvp_kernelERNS_18TensorIteratorBaseEENKUlvE_clEvENKUlvE_clEvEUlddddE_St5arrayIPcLm5EELi4E23TrivialOffsetCalculatorILi4EjESA_ILi1EjENS0_6memory15LoadWithoutCastENSD_16StoreWithoutCastEEEviT_T0_T2_T3_T4_T5_,"ax",@progbits
	.align	128
        .global         _ZN2at6native27unrolled_elementwise_kernelIZZZNS0_14glu_jvp_kernelERNS_18TensorIteratorBaseEENKUlvE_clEvENKUlvE_clEvEUlddddE_St5arrayIPcLm5EELi4E23TrivialOffsetCalculatorILi4EjESA_ILi1EjENS0_6memory15LoadWithoutCastENSD_16StoreWithoutCastEEEviT_T0_T2_T3_T4_T5_
        .type           _ZN2at6native27unrolled_elementwise_kernelIZZZNS0_14glu_jvp_kernelERNS_18TensorIteratorBaseEENKUlvE_clEvENKUlvE_clEvEUlddddE_St5arrayIPcLm5EELi4E23TrivialOffsetCalculatorILi4EjESA_ILi1EjENS0_6memory15LoadWithoutCastENSD_16StoreWithoutCastEEEviT_T0_T2_T3_T4_T5_,@function
        .size           _ZN2at6native27unrolled_elementwise_kernelIZZZNS0_14glu_jvp_kernelERNS_18TensorIteratorBaseEENKUlvE_clEvENKUlvE_clEvEUlddddE_St5arrayIPcLm5EELi4E23TrivialOffsetCalculatorILi4EjESA_ILi1EjENS0_6memory15LoadWithoutCastENSD_16StoreWithoutCastEEEviT_T0_T2_T3_T4_T5_,(.L_x_9229 - _ZN2at6native27unrolled_elementwise_kernelIZZZNS0_14glu_jvp_kernelERNS_18TensorIteratorBaseEENKUlvE_clEvENKUlvE_clEvEUlddddE_St5arrayIPcLm5EELi4E23TrivialOffsetCalculatorILi4EjESA_ILi1EjENS0_6memory15LoadWithoutCastENSD_16StoreWithoutCastEEEviT_T0_T2_T3_T4_T5_)
        .other          _ZN2at6native27unrolled_elementwise_kernelIZZZNS0_14glu_jvp_kernelERNS_18TensorIteratorBaseEENKUlvE_clEvENKUlvE_clEvEUlddddE_St5arrayIPcLm5EELi4E23TrivialOffsetCalculatorILi4EjESA_ILi1EjENS0_6memory15LoadWithoutCastENSD_16StoreWithoutCastEEEviT_T0_T2_T3_T4_T5_,@"STO_CUDA_ENTRY STV_DEFAULT"
_ZN2at6native27unrolled_elementwise_kernelIZZZNS0_14glu_jvp_kernelERNS_18TensorIteratorBaseEENKUlvE_clEvENKUlvE_clEvEUlddddE_St5arrayIPcLm5EELi4E23TrivialOffsetCalculatorILi4EjESA_ILi1EjENS0_6memory15LoadWithoutCastENSD_16StoreWithoutCastEEEviT_T0_T2_T3_T4_T5_:
.text._ZN2at6native27unrolled_elementwise_kernelIZZZNS0_14glu_jvp_kernelERNS_18TensorIteratorBaseEENKUlvE_clEvENKUlvE_clEvEUlddddE_St5arrayIPcLm5EELi4E23TrivialOffsetCalculatorILi4EjESA_ILi1EjENS0_6memory15LoadWithoutCastENSD_16StoreWithoutCastEEEviT_T0_T2_T3_T4_T5_:
[----:B------:R-:W-:Y:S01]  /*0000*/  LDC R1, c[0x0][0x37c] ;  /* 0x0000df00ff017b82 */ /* 0x000fe20000000800 */
[----:B------:R-:W0:Y:S07]  /*0010*/  S2R R37, SR_CTAID.X ;  /* 0x0000000000257919 */ /* 0x000e2e0000002500 */
[----:B------:R-:W0:Y:S01]  /*0020*/  LDC R0, c[0x0][0x380] ;  /* 0x0000e000ff007b82 */ /* 0x000e220000000800 */
[----:B------:R-:W1:Y:S01]  /*0030*/  LDCU.64 UR4, c[0x0][0x358] ;  /* 0x00006b00ff0477ac */ /* 0x000e620008000a00 */
[----:B------:R-:W-:Y:S01]  /*0040*/  CS2R R18, SRZ ;  /* 0x0000000000127805 */ /* 0x000fe2000001ff00 */
[----:B------:R-:W2:Y:S01]  /*0050*/  S2R R6, SR_TID.X ;  /* 0x0000000000067919 */ /* 0x000ea20000002100 */
[----:B------:R-:W-:-:S04]  /*0060*/  CS2R R20, SRZ ;  /* 0x0000000000147805 */ /* 0x000fc8000001ff00 */
[----:B------:R-:W3:Y:S08]  /*0070*/  LDC.64 R30, c[0x0][0x398] ;  /* 0x0000e600ff1e7b82 */ /* 0x000ef00000000a00 */
[----:B------:R-:W4:Y:S08]  /*0080*/  LDC.64 R26, c[0x0][0x390] ;  /* 0x0000e400ff1a7b82 */ /* 0x000f300000000a00 */
[----:B------:R-:W1:Y:S01]  /*0090*/  LDC.64 R40, c[0x0][0x3a0] ;  /* 0x0000e800ff287b82 */ /* 0x000e620000000a00 */
[----:B0-----:R-:W-:-:S07]  /*00a0*/  IMAD R5, R37, -0x200, R0 ;  /* 0xfffffe0025057824 */ /* 0x001fce00078e0200 */
[----:B------:R-:W0:Y:S01]  /*00b0*/  LDC.64 R44, c[0x0][0x3a8] ;  /* 0x0000ea00ff2c7b82 */ /* 0x000e220000000a00 */
[----:B--2---:R-:W-:Y:S01]  /*00c0*/  IMAD.MOV.U32 R0, RZ, RZ, R6 ;  /* 0x000000ffff007224 */ /* 0x004fe200078e0006 */
[----:B------:R-:W-:-:S06]  /*00d0*/  ISETP.GE.AND P0, PT, R6, R5, PT ;  /* 0x000000050600720c */ /* 0x000fcc0003f06270 */
[----:B------:R-:W2:Y:S08]  /*00e0*/  LDC.64 R24, c[0x0][0x390] ;  /* 0x0000e400ff187b82 */ /* 0x000eb00000000a00 */
[----:B------:R-:W2:Y:S01]  /*00f0*/  LDC.64 R2, c[0x0][0x398] ;  /* 0x0000e600ff027b82 */ /* 0x000ea20000000a00 */
[----:B------:R-:W-:-:S05]  /*0100*/  @!P0 VIADD R0, R6, 0x80 ;  /* 0x0000008006008836 */ /* 0x000fca0000000000 */
[----:B------:R-:W-:Y:S02]  /*0110*/  ISETP.GE.AND P1, PT, R0, R5, PT ;  /* 0x000000050000720c */ /* 0x000fe40003f26270 */
[----:B------:R-:W2:Y:S01]  /*0120*/  LDC.64 R22, c[0x0][0x3a0] ;  /* 0x0000e800ff167b82 */ /* 0x000ea20000000a00 */
[----:B------:R-:W-:Y:S02]  /*0130*/  CS2R R12, SRZ ;  /* 0x00000000000c7805 */ /* 0x000fe4000001ff00 */
[----:B------:R-:W-:-:S05]  /*0140*/  CS2R R10, SRZ ;  /* 0x00000000000a7805 */ /* 0x000fca000001ff00 */
[----:B------:R-:W2:Y:S03]  /*0150*/  LDC.64 R34, c[0x0][0x390] ;  /* 0x0000e400ff227b82 */ /* 0x000ea60000000a00 */
[----:B------:R-:W-:Y:S02]  /*0160*/  @!P1 IMAD R9, R37, 0x200, R0 ;  /* 0x0000020025099824 */ /* 0x000fe400078e0200 */
[----:B------:R-:W-:Y:S02]  /*0170*/  @!P1 VIADD R0, R0, 0x80 ;  /* 0x0000008000009836 */ /* 0x000fe40000000000 */
[C---:B---3--:R-:W-:Y:S01]  /*0180*/  @!P1 IMAD.WIDE.U32 R30, R9.reuse, 0x8, R30 ;  /* 0x00000008091e9825 */ /* 0x048fe200078e001e */
[----:B------:R-:W3:Y:S02]  /*0190*/  LDC.64 R28, c[0x0][0x398] ;  /* 0x0000e600ff1c7b82 */ /* 0x000ee40000000a00 */
[CC--:B------:R-:W-:Y:S01]  /*01a0*/  ISETP.GE.AND P3, PT, R0.reuse, R5.reuse, PT ;  /* 0x000000050000720c */ /* 0x0c0fe20003f66270 */
[C---:B----4-:R-:W-:Y:S01]  /*01b0*/  @!P1 IMAD.WIDE.U32 R26, R9.reuse, 0x8, R26 ;  /* 0x00000008091a9825 */ /* 0x050fe200078e001a */
[----:B-1----:R1:W5:Y:S03]  /*01c0*/  @!P1 LDG.E.64 R18, desc[UR4][R30.64] ;  /* 0x000000041e129981 */ /* 0x002366000c1e1b00 */
[----:B------:R-:W-:Y:S01]  /*01d0*/  @!P1 IMAD.WIDE.U32 R40, R9, 0x8, R40 ;  /* 0x0000000809289825 */ /* 0x000fe200078e0028 */
[----:B------:R-:W4:Y:S01]  /*01e0*/  LDC.64 R32, c[0x0][0x3a8] ;  /* 0x0000ea00ff207b82 */ /* 0x000f220000000a00 */
[----:B------:R2:W5:Y:S06]  /*01f0*/  @!P1 LDG.E.64 R20, desc[UR4][R26.64] ;  /* 0x000000041a149981 */ /* 0x00056c000c1e1b00 */
[----:B------:R-:W-:Y:S01]  /*0200*/  @!P3 IMAD R7, R37, 0x200, R0 ;  /* 0x000002002507b824 */ /* 0x000fe200078e0200 */
[----:B------:R-:W-:Y:S01]  /*0210*/  @!P3 IADD3 R0, PT, PT, R0, 0x80, RZ ;  /* 0x000000800000b810 */ /* 0x000fe20007ffe0ff */
[----:B0-----:R-:W-:Y:S01]  /*0220*/  @!P1 IMAD.WIDE.U32 R44, R9, 0x8, R44 ;  /* 0x00000008092c9825 */ /* 0x001fe200078e002c */
[----:B------:R-:W-:Y:S01]  /*0230*/  CS2R R8, SRZ ;  /* 0x0000000000087805 */ /* 0x000fe2000001ff00 */
[----:B-1----:R-:W0:Y:S01]  /*0240*/  LDC.64 R30, c[0x0][0x3a0] ;  /* 0x0000e800ff1e7b82 */ /* 0x002e220000000a00 */
[----:B------:R-:W-:Y:S01]  /*0250*/  ISETP.GE.AND P2, PT, R0, R5, PT ;  /* 0x000000050000720c */ /* 0x000fe20003f46270 */
[----:B--2---:R-:W-:-:S04]  /*0260*/  @!P3 IMAD.WIDE.U32 R24, R7, 0x8, R24 ;  /* 0x000000080718b825 */ /* 0x004fc800078e0018 */
[C---:B------:R-:W-:Y:S01]  /*0270*/  @!P3 IMAD.WIDE.U32 R2, R7.reuse, 0x8, R2 ;  /* 0x000000080702b825 */ /* 0x040fe200078e0002 */
[----:B------:R-:W5:Y:S01]  /*0280*/  @!P3 LDG.E.64 R12, desc[UR4][R24.64] ;  /* 0x00000004180cb981 */ /* 0x000f62000c1e1b00 */
[----:B------:R-:W1:Y:S02]  /*0290*/  LDC.64 R4, c[0x0][0x3a8] ;  /* 0x0000ea00ff047b82 */ /* 0x000e640000000a00 */
[----:B------:R-:W-:Y:S01]  /*02a0*/  @!P3 IMAD.WIDE.U32 R22, R7, 0x8, R22 ;  /* 0x000000080716b825 */ /* 0x000fe200078e0016 */
[----:B------:R2:W5:Y:S04]  /*02b0*/  @!P3 LDG.E.64 R10, desc[UR4][R2.64] ;  /* 0x00000004020ab981 */ /* 0x000568000c1e1b00 */
[----:B------:R3:W5:Y:S01]  /*02c0*/  @!P3 LDG.E.64 R8, desc[UR4][R22.64] ;  /* 0x000000041608b981 */ /* 0x000762000c1e1b00 */
[----:B------:R-:W0:Y:S08]  /*02d0*/  LDC.64 R26, c[0x0][0x3a8] ;  /* 0x0000ea00ff1a7b82 */ /* 0x000e300000000a00 */
[----:B--2---:R-:W2:Y:S08]  /*02e0*/  LDC.64 R2, c[0x0][0x390] ;  /* 0x0000e400ff027b82 */ /* 0x004eb00000000a00 */
[----:B---3--:R-:W3:Y:S08]  /*02f0*/  LDC.64 R22, c[0x0][0x398] ;  /* 0x0000e600ff167b82 */ /* 0x008ef00000000a00 */
[----:B------:R-:W3:Y:S01]  /*0300*/  LDC.64 R24, c[0x0][0x3a0] ;  /* 0x0000e800ff187b82 */ /* 0x000ee20000000a00 */
[----:B------:R-:W-:-:S02]  /*0310*/  CS2R R14, SRZ ;  /* 0x00000000000e7805 */ /* 0x000fc4000001ff00 */
[----:B------:R-:W-:Y:S01]  /*0320*/  CS2R R16, SRZ ;  /* 0x0000000000107805 */ /* 0x000fe2000001ff00 */
[----:B------:R-:W-:Y:S02]  /*0330*/  @!P0 IMAD R39, R37, 0x200, R6 ;  /* 0x0000020025278824 */ /* 0x000fe400078e0206 */
[----:B-1----:R-:W-:Y:S01]  /*0340*/  @!P3 IMAD.WIDE.U32 R42, R7, 0x8, R4 ;  /* 0x00000008072ab825 */ /* 0x002fe200078e0004 */
[----:B------:R1:W5:Y:S01]  /*0350*/  @!P1 LDG.E.64 R14, desc[UR4][R44.64] ;  /* 0x000000042c0e9981 */ /* 0x000362000c1e1b00 */
[----:B------:R-:W-:Y:S02]  /*0360*/  CS2R R6, SRZ ;  /* 0x0000000000067805 */ /* 0x000fe4000001ff00 */
[----:B----4-:R-:W-:Y:S01]  /*0370*/  @!P0 IMAD.WIDE.U32 R32, R39, 0x8, R32 ;  /* 0x0000000827208825 */ /* 0x010fe200078e0020 */
[----:B------:R4:W5:Y:S03]  /*0380*/  @!P1 LDG.E.64 R16, desc[UR4][R40.64] ;  /* 0x0000000428109981 */ /* 0x000966000c1e1b00 */
[----:B------:R-:W-:Y:S01]  /*0390*/  @!P2 IMAD R37, R37, 0x200, R0 ;  /* 0x000002002525a824 */ /* 0x000fe200078e0200 */
[----:B------:R3:W5:Y:S01]  /*03a0*/  @!P3 LDG.E.64 R6, desc[UR4][R42.64] ;  /* 0x000000042a06b981 */ /* 0x000762000c1e1b00 */
[----:B-1----:R-:W-:-:S04]  /*03b0*/  @!P0 IMAD.WIDE.U32 R44, R39, 0x8, R34 ;  /* 0x00000008272c8825 */ /* 0x002fc800078e0022 */
[----:B------:R-:W-:Y:S01]  /*03c0*/  @!P0 IMAD.WIDE.U32 R34, R39, 0x8, R28 ;  /* 0x0000000827228825 */ /* 0x000fe200078e001c */
[----:B----4-:R-:W-:-:S03]  /*03d0*/  CS2R R40, SRZ ;  /* 0x0000000000287805 */ /* 0x010fc6000001ff00 */
[----:B0-----:R-:W-:Y:S01]  /*03e0*/  @!P0 IMAD.WIDE.U32 R28, R39, 0x8, R30 ;  /* 0x00000008271c8825 */ /* 0x001fe200078e001e */
[----:B------:R-:W-:Y:S02]  /*03f0*/  CS2R R38, SRZ ;  /* 0x0000000000267805 */ /* 0x000fe4000001ff00 */
[----:B------:R0:W5:Y:S01]  /*0400*/  @!P0 LDG.E.64 R40, desc[UR4][R32.64] ;  /* 0x0000000420288981 */ /* 0x000162000c1e1b00 */
[C---:B--2---:R-:W-:Y:S01]  /*0410*/  @!P2 IMAD.WIDE.U32 R2, R37.reuse, 0x8, R2 ;  /* 0x000000082502a825 */ /* 0x044fe200078e0002 */
[----:B------:R-:W-:Y:S02]  /*0420*/  CS2R R4, SRZ ;  /* 0x0000000000047805 */ /* 0x000fe4000001ff00 */
[----:B------:R-:W-:Y:S01]  /*0430*/  CS2R R30, SRZ ;  /* 0x00000000001e7805 */ /* 0x000fe2000001ff00 */
[----:B------:R1:W5:Y:S01]  /*0440*/  @!P0 LDG.E.64 R38, desc[UR4][R28.64] ;  /* 0x000000041c268981 */ /* 0x000362000c1e1b00 */
[----:B---3--:R-:W-:Y:S01]  /*0450*/  @!P2 IMAD.WIDE.U32 R42, R37, 0x8, R24 ;  /* 0x00000008252aa825 */ /* 0x008fe200078e0018 */
[----:B------:R-:W-:-:S02]  /*0460*/  CS2R R24, SRZ ;  /* 0x0000000000187805 */ /* 0x000fc4000001ff00 */
[----:B------:R2:W5:Y:S01]  /*0470*/  @!P0 LDG.E.64 R4, desc[UR4][R44.64] ;  /* 0x000000042c048981 */ /* 0x000562000c1e1b00 */
[C---:B0-----:R-:W-:Y:S01]  /*0480*/  @!P2 IMAD.WIDE.U32 R32, R37.reuse, 0x8, R22 ;  /* 0x000000082520a825 */ /* 0x041fe200078e0016 */
[----:B------:R-:W-:Y:S02]  /*0490*/  CS2R R22, SRZ ;  /* 0x0000000000167805 */ /* 0x000fe4000001ff00 */
[----:B------:R2:W5:Y:S01]  /*04a0*/  @!P0 LDG.E.64 R30, desc[UR4][R34.64] ;  /* 0x00000004221e8981 */ /* 0x000562000c1e1b00 */
[----:B------:R-:W-:Y:S01]  /*04b0*/  @!P2 IMAD.WIDE.U32 R36, R37, 0x8, R26 ;  /* 0x000000082524a825 */ /* 0x000fe200078e001a */
[----:B------:R-:W-:Y:S02]  /*04c0*/  CS2R R26, SRZ ;  /* 0x00000000001a7805 */ /* 0x000fe4000001ff00 */
[----:B-1----:R-:W-:Y:S01]  /*04d0*/  CS2R R28, SRZ ;  /* 0x00000000001c7805 */ /* 0x002fe2000001ff00 */
[----:B------:R2:W5:Y:S04]  /*04e0*/  @!P2 LDG.E.64 R22, desc[UR4][R2.64] ;  /* 0x000000040216a981 */ /* 0x000568000c1e1b00 */
[----:B------:R2:W5:Y:S04]  /*04f0*/  @!P2 LDG.E.64 R24, desc[UR4][R32.64] ;  /* 0x000000042018a981 */ /* 0x000568000c1e1b00 */
[----:B------:R2:W5:Y:S04]  /*0500*/  @!P2 LDG.E.64 R26, desc[UR4][R42.64] ;  /* 0x000000042a1aa981 */ /* 0x000568000c1e1b00 */
[----:B------:R2:W5:Y:S01]  /*0510*/  @!P2 LDG.E.64 R28, desc[UR4][R36.64] ;  /* 0x00000004241ca981 */ /* 0x000562000c1e1b00 */
[----:B------:R-:W-:Y:S04]  /*0520*/  BSSY.RECONVERGENT B0, `(.L_x_5415) ;  /* 0x00000ad000007945 */ /* 0x000fe80003800200 */
[----:B------:R-:W-:Y:S05]  /*0530*/  @P0 BRA `(.L_x_5416) ;  /* 0x0000000800ac0947 */ /* 0x000fea0003800000 */
[----:B--2---:R-:W-:Y:S01]  /*0540*/  IMAD.MOV.U32 R2, RZ, RZ, 0x652b82fe ;  /* 0x652b82feff027424 */ /* 0x004fe200078e00ff */
[----:B------:R-:W-:Y:S01]  /*0550*/  UMOV UR6, 0xfefa39ef ;  /* 0xfefa39ef00067882 */ /* 0x000fe20000000000 */
[----:B------:R-:W-:Y:S01]  /*0560*/  IMAD.MOV.U32 R3, RZ, RZ, 0x3ff71547 ;  /* 0x3ff71547ff037424 */ /* 0x000fe200078e00ff */
[----:B------:R-:W-:Y:S01]  /*0570*/  UMOV UR7, 0x3fe62e42 ;  /* 0x3fe62e4200077882 */ /* 0x000fe20000000000 */
[----:B------:R-:W-:Y:S04]  /*0580*/  BSSY.RECONVERGENT B1, `(.L_x_5417) ;  /* 0x0000078000017945 */ /* 0x000fe80003800200 */
[----:B-----5:R-:W0:-:S15]  /*0590*/  DFMA R2, R30, -R2, 6.75539944105574400000e+15 ;  /* 0x433800001e02742b */ /* 0x020e1e0000000802 */
        /* <DEDUP_REMOVED lines=117> */
[----:B------:R0:W1:Y:S02]  /*0cf0*/  @!P1 DMUL R34, R32, R2 ;  /* 0x0000000220229228 */ /* 0x0000640000000000 */
.L_x_5418:
[----:B------:R-:W-:Y:S05]  /*0d00*/  BSYNC.RECONVERGENT B1 ;  /* 0x0000000000017941 */ /* 0x000fea0003800200 */
.L_x_5417:
        /* <DEDUP_REMOVED lines=31> */
[----:B------:R-:W-:-:S03]  /*0f00*/  MOV R0, 0xf30 ;  /* 0x00000f3000007802 */ /* 0x000fc60000000f00 */
[----:B------:R-:W-:-:S07]  /*0f10*/  VIADD R2, R2, 0xfff00000 ;  /* 0xfff0000002027836 */ /* 0x000fce0000000000 */
[----:B------:R-:W-:Y:S05]  /*0f20*/  CALL.REL.NOINC `($__internal_3_$__cuda_sm20_dblrcp_rn_slowpath_v3) ;  /* 0x0000002400047944 */ /* 0x000fea0003c00000 */
.L_x_5420:
[----:B------:R-:W-:Y:S05]  /*0f30*/  BSYNC.RECONVERGENT B1 ;  /* 0x0000000000017941 */ /* 0x000fea0003800200 */
.L_x_5419:
[----:B------:R-:W0:-:S15]  /*0f40*/  DFMA R40, R32, -R40, R40 ;  /* 0x800000282028722b */ /* 0x000e1e0000000028 */
        /* <DEDUP_REMOVED lines=10> */
.L_x_5416:
[----:B------:R-:W-:Y:S05]  /*0ff0*/  BSYNC.RECONVERGENT B0 ;  /* 0x0000000000007941 */ /* 0x000fea0003800200 */
.L_x_5415:
[----:B--2---:R-:W2:Y:S01]  /*1000*/  S2R R3, SR_CTAID.X ;  /* 0x0000000000037919 */ /* 0x004ea20000002500 */
[----:B------:R-:W2:Y:S01]  /*1010*/  LDC R0, c[0x0][0x380] ;  /* 0x0000e000ff007b82 */ /* 0x000ea20000000800 */
[----:B------:R-:W-:Y:S01]  /*1020*/  BSSY.RECONVERGENT B0, `(.L_x_5421) ;  /* 0x00000b0000007945 */ /* 0x000fe20003800200 */
[----:B0----5:R-:W0:Y:S01]  /*1030*/  S2R R4, SR_TID.X ;  /* 0x0000000000047919 */ /* 0x021e220000002100 */
[----:B--2---:R-:W-:Y:S01]  /*1040*/  IMAD R5, R3, -0x200, R0 ;  /* 0xfffffe0003057824 */ /* 0x004fe200078e0200 */
[----:B0-----:R-:W-:-:S04]  /*1050*/  IADD3 R0, PT, PT, R4, 0x80, RZ ;  /* 0x0000008004007810 */ /* 0x001fc80007ffe0ff */
[----:B------:R-:W-:-:S13]  /*1060*/  ISETP.GE.AND P0, PT, R0, R5, PT ;  /* 0x000000050000720c */ /* 0x000fda0003f06270 */
[----:B------:R-:W-:Y:S05]  /*1070*/  @P0 BRA `(.L_x_5422) ;  /* 0x0000000800a80947 */ /* 0x000fea0003800000 */
[----:B------:R-:W-:Y:S01]  /*1080*/  IMAD.MOV.U32 R30, RZ, RZ, 0x652b82fe ;  /* 0x652b82feff1e7424 */ /* 0x000fe200078e00ff */
[----:B------:R-:W-:Y:S01]  /*1090*/  UMOV UR6, 0xfefa39ef ;  /* 0xfefa39ef00067882 */ /* 0x000fe20000000000 */
[----:B------:R-:W-:Y:S01]  /*10a0*/  IMAD.MOV.U32 R31, RZ, RZ, 0x3ff71547 ;  /* 0x3ff71547ff1f7424 */ /* 0x000fe200078e00ff */
[----:B------:R-:W-:Y:S01]  /*10b0*/  UMOV UR7, 0x3fe62e42 ;  /* 0x3fe62e4200077882 */ /* 0x000fe20000000000 */
[----:B------:R-:W0:Y:S01]  /*10c0*/  DADD R32, -RZ, -R18 ;  /* 0x00000000ff207229 */ /* 0x000e220000000912 */
        /* <DEDUP_REMOVED lines=106> */
[----:B------:R-:W-:-:S15]  /*1770*/  @!P1 IMAD R35, R31, 0x100000, R35 ;  /* 0x001000001f239824 */ /* 0x000fde00078e0223 */
[----:B------:R-:W-:-:S15]  /*1780*/  NOP ;  /* 0x0000000000007918 */ /* 0x000fde0000000000 */
[----:B------:R-:W-:-:S11]  /*1790*/  NOP ;  /* 0x0000000000007918 */ /* 0x000fd60000000000 */
        /* <DEDUP_REMOVED lines=8> */
[----:B------:R0:W2:Y:S02]  /*1820*/  @!P1 DMUL R32, R34, R18 ;  /* 0x0000001222209228 */ /* 0x0000a40000000000 */
.L_x_5424:
[----:B------:R-:W-:Y:S05]  /*1830*/  BSYNC.RECONVERGENT B1 ;  /* 0x0000000000017941 */ /* 0x000fea0003800200 */
.L_x_5423:
        /* <DEDUP_REMOVED lines=30> */
[----:B------:R-:W-:Y:S02]  /*1a20*/  LOP3.LUT R2, R31, 0x7fffffff, RZ, 0xc0, !PT ;  /* 0x7fffffff1f027812 */ /* 0x000fe400078ec0ff */
[----:B------:R-:W-:-:S03]  /*1a30*/  MOV R0, 0x1a60 ;  /* 0x00001a6000007802 */ /* 0x000fc60000000f00 */
[----:B------:R-:W-:-:S07]  /*1a40*/  VIADD R2, R2, 0xfff00000 ;  /* 0xfff0000002027836 */ /* 0x000fce0000000000 */
[----:B-1----:R-:W-:Y:S05]  /*1a50*/  CALL.REL.NOINC `($__internal_3_$__cuda_sm20_dblrcp_rn_slowpath_v3) ;  /* 0x0000001800387944 */ /* 0x002fea0003c00000 */
.L_x_5426:
[----:B------:R-:W-:Y:S05]  /*1a60*/  BSYNC.RECONVERGENT B1 ;  /* 0x0000000000017941 */ /* 0x000fea0003800200 */
.L_x_5425:
        /* <DEDUP_REMOVED lines=10> */
[----:B0-----:R0:W2:Y:S02]  /*1b10*/  DFMA R16, R32, R16, R14 ;  /* 0x000000102010722b */ /* 0x0010a4000000000e */
.L_x_5422:
[----:B------:R-:W-:Y:S05]  /*1b20*/  BSYNC.RECONVERGENT B0 ;  /* 0x0000000000007941 */ /* 0x000fea0003800200 */
.L_x_5421:
[----:B------:R-:W-:Y:S01]  /*1b30*/  VIADD R0, R4, 0x100 ;  /* 0x0000010004007836 */ /* 0x000fe20000000000 */
[----:B------:R-:W-:Y:S04]  /*1b40*/  BSSY.RECONVERGENT B0, `(.L_x_5427) ;  /* 0x00000ae000007945 */ /* 0x000fe80003800200 */
[----:B------:R-:W-:-:S13]  /*1b50*/  ISETP.GE.AND P0, PT, R0, R5, PT ;  /* 0x000000050000720c */ /* 0x000fda0003f06270 */
[----:B------:R-:W-:Y:S05]  /*1b60*/  @P0 BRA `(.L_x_5428) ;  /* 0x0000000800ac0947 */ /* 0x000fea0003800000 */
[----:B0-----:R-:W-:Y:S01]  /*1b70*/  IMAD.MOV.U32 R14, RZ, RZ, 0x652b82fe ;  /* 0x652b82feff0e7424 */ /* 0x001fe200078e00ff */
[----:B------:R-:W-:Y:S01]  /*1b80*/  MOV R15, 0x3ff71547 ;  /* 0x3ff71547000f7802 */ /* 0x000fe20000000f00 */
[----:B------:R-:W-:Y:S01]  /*1b90*/  UMOV UR6, 0xfefa39ef ;  /* 0xfefa39ef00067882 */ /* 0x000fe20000000000 */
[----:B------:R-:W-:Y:S01]  /*1ba0*/  UMOV UR7, 0x3fe62e42 ;  /* 0x3fe62e4200077882 */ /* 0x000fe20000000000 */
[----:B------:R-:W0:Y:S01]  /*1bb0*/  DADD R18, -RZ, -R10 ;  /* 0x00000000ff127229 */ /* 0x000e22000000090a */
        /* <DEDUP_REMOVED lines=23> */
[----:B0-----:R0:W3:Y:S01]  /*1d30*/  DFMA R20, R20, -UR6, R30 ;  /* 0x8000000614147c2b */ /* 0x0010e2000800001e */
[----:B------:R-:W-:Y:S01]  /*1d40*/  UMOV UR6, 0x69ce2bdf ;  /* 0x69ce2bdf00067882 */ /* 0x000fe20000000000 */
[----:B0-----:R-:W-:Y:S01]  /*1d50*/  IMAD.MOV.U32 R30, RZ, RZ, -0x35dec16 ;  /* 0xfca213eaff1e7424 */ /* 0x001fe200078e00ff */
[----:B------:R-:W-:Y:S01]  /*1d60*/  UMOV UR7, 0x3e5ade15 ;  /* 0x3e5ade1500077882 */ /* 0x000fe20000000000 */
[----:B------:R-:W-:-:S15]  /*1d70*/  IMAD.MOV.U32 R31, RZ, RZ, 0x3e928af3 ;  /* 0x3e928af3ff1f7424 */ /* 0x000fde00078e00ff */
[----:B------:R-:W-:-:S15]  /*1d80*/  NOP ;  /* 0x0000000000007918 */ /* 0x000fde0000000000 */
[----:B------:R-:W-:-:S15]  /*1d90*/  NOP ;  /* 0x0000000000007918 */ /* 0x000fde0000000000 */
[----:B------:R-:W-:-:S15]  /*1da0*/  NOP ;  /* 0x0000000000007918 */ /* 0x000fde0000000000 */
[----:B---3--:R-:W0:Y:S01]  /*1db0*/  DFMA R30, R20, UR6, R30 ;  /* 0x00000006141e7c2b */ /* 0x008e22000800001e */
        /* <DEDUP_REMOVED lines=72> */
[----:B------:R-:W-:-:S05]  /*2240*/  @!P1 SHF.R.S32.HI R15, RZ, 0x1, R0 ;  /* 0x00000001ff0f9819 */ /* 0x000fca0000011400 */
[----:B------:R-:W-:-:S15]  /*2250*/  @!P1 IMAD.IADD R14, R14, 0x1, -R15 ;  /* 0x000000010e0e9824 */ /* 0x000fde00078e0a0f */
[----:B------:R-:W-:-:S15]  /*2260*/  NOP ;  /* 0x0000000000007918 */ /* 0x000fde0000000000 */
[----:B------:R-:W-:-:S13]  /*2270*/  NOP ;  /* 0x0000000000007918 */ /* 0x000fda0000000000 */
[----:B------:R-:W0:Y:S02]  /*2280*/  DADD R10, -R10, +INF ;  /* 0x7ff000000a0a7429 */ /* 0x000e240000000100 */
[----:B0-----:R-:W-:Y:S01]  /*2290*/  FSEL R19, R11, RZ, !P0 ;  /* 0x000000ff0b137208 */ /* 0x001fe20004000000 */
[----:B------:R-:W-:Y:S01]  /*22a0*/  @!P1 IMAD R11, R15, 0x100000, R31 ;  /* 0x001000000f0b9824 */ /* 0x000fe200078e021f */
[----:B------:R-:W-:Y:S01]  /*22b0*/  FSEL R18, R10, RZ, !P0 ;  /* 0x000000ff0a127208 */ /* 0x000fe20004000000 */
[----:B------:R-:W-:Y:S01]  /*22c0*/  @!P1 IMAD.MOV.U32 R10, RZ, RZ, R30 ;  /* 0x000000ffff0a9224 */ /* 0x000fe200078e001e */
[----:B------:R-:W-:Y:S01]  /*22d0*/  @!P1 LEA R15, R14, 0x3ff00000, 0x14 ;  /* 0x3ff000000e0f9811 */ /* 0x000fe200078ea0ff */
[----:B------:R-:W-:-:S15]  /*22e0*/  @!P1 IMAD.MOV.U32 R14, RZ, RZ, RZ ;  /* 0x000000ffff0e9224 */ /* 0x000fde00078e00ff */
[----:B------:R-:W-:-:S15]  /*22f0*/  NOP ;  /* 0x0000000000007918 */ /* 0x000fde0000000000 */
[----:B------:R-:W-:-:S15]  /*2300*/  NOP ;  /* 0x0000000000007918 */ /* 0x000fde0000000000 */
[----:B------:R-:W-:-:S12]  /*2310*/  NOP ;  /* 0x0000000000007918 */ /* 0x000fd80000000000 */
[----:B------:R0:W3:Y:S02]  /*2320*/  @!P1 DMUL R18, R10, R14 ;  /* 0x0000000e0a129228 */ /* 0x0000e40000000000 */
.L_x_5430:
[----:B------:R-:W-:Y:S05]  /*2330*/  BSYNC.RECONVERGENT B1 ;  /* 0x0000000000017941 */ /* 0x000fea0003800200 */
.L_x_5429:
[----:B---3--:R-:W0:Y:S01]  /*2340*/  DADD R30, R18, 1 ;  /* 0x3ff00000121e7429 */ /* 0x008e220000000000 */
        /* <DEDUP_REMOVED lines=27> */
[----:B0-----:R0:W3:Y:S02]  /*2500*/  DFMA R32, R14, R18, R14 ;  /* 0x000000120e20722b */ /* 0x0010e4000000000e */
[----:B0--3--:R-:W-:Y:S05]  /*2510*/  @P0 BRA `(.L_x_5432) ;  /* 0x0000000000100947 */ /* 0x009fea0003800000 */
[----:B------:R-:W-:Y:S02]  /*2520*/  LOP3.LUT R2, R31, 0x7fffffff, RZ, 0xc0, !PT ;  /* 0x7fffffff1f027812 */ /* 0x000fe400078ec0ff */
[----:B------:R-:W-:-:S03]  /*2530*/  MOV R0, 0x2560 ;  /* 0x0000256000007802 */ /* 0x000fc60000000f00 */
[----:B------:R-:W-:-:S07]  /*2540*/  VIADD R2, R2, 0xfff00000 ;  /* 0xfff0000002027836 */ /* 0x000fce0000000000 */
[----:B-12---:R-:W-:Y:S05]  /*2550*/  CALL.REL.NOINC `($__internal_3_$__cuda_sm20_dblrcp_rn_slowpath_v3) ;  /* 0x0000000c00787944 */ /* 0x006fea0003c00000 */
.L_x_5432:
[----:B------:R-:W-:Y:S05]  /*2560*/  BSYNC.RECONVERGENT B1 ;  /* 0x0000000000017941 */ /* 0x000fea0003800200 */
.L_x_5431:
        /* <DEDUP_REMOVED lines=10> */
[----:B0-----:R3:W4:Y:S02]  /*2610*/  DFMA R8, R32, R8, R6 ;  /* 0x000000082008722b */ /* 0x0017240000000006 */
.L_x_5428:
[----:B------:R-:W-:Y:S05]  /*2620*/  BSYNC.RECONVERGENT B0 ;  /* 0x0000000000007941 */ /* 0x000fea0003800200 */
.L_x_5427:
[----:B------:R-:W-:Y:S01]  /*2630*/  VIADD R0, R4, 0x180 ;  /* 0x0000018004007836 */ /* 0x000fe20000000000 */
[----:B------:R-:W-:Y:S04]  /*2640*/  BSSY.RECONVERGENT B0, `(.L_x_5433) ;  /* 0x00000ae000007945 */ /* 0x000fe80003800200 */
[----:B------:R-:W-:-:S13]  /*2650*/  ISETP.GE.AND P0, PT, R0, R5, PT ;  /* 0x000000050000720c */ /* 0x000fda0003f06270 */
[----:B------:R-:W-:Y:S05]  /*2660*/  @P0 BRA `(.L_x_5434) ;  /* 0x0000000800ac0947 */ /* 0x000fea0003800000 */
[----:B---3--:R-:W-:Y:S01]  /*2670*/  IMAD.MOV.U32 R6, RZ, RZ, 0x652b82fe ;  /* 0x652b82feff067424 */ /* 0x008fe200078e00ff */
[----:B------:R-:W-:Y:S01]  /*2680*/  UMOV UR6, 0xfefa39ef ;  /* 0xfefa39ef00067882 */ /* 0x000fe20000000000 */
[----:B------:R-:W-:Y:S01]  /*2690*/  IMAD.MOV.U32 R7, RZ, RZ, 0x3ff71547 ;  /* 0x3ff71547ff077424 */ /* 0x000fe200078e00ff */
[----:B------:R-:W-:Y:S01]  /*26a0*/  UMOV UR7, 0x3fe62e42 ;  /* 0x3fe62e4200077882 */ /* 0x000fe20000000000 */
[----:B------:R-:W3:Y:S01]  /*26b0*/  DADD R10, -RZ, -R24 ;  /* 0x00000000ff0a7229 */ /* 0x000ee20000000918 */
[----:B------:R-:W-:Y:S01]  /*26c0*/  BSSY.RECONVERGENT B1, `(.L_x_5435) ;  /* 0x0000077000017945 */ /* 0x000fe20003800200 */
[----:B---3--:R-:W-:-:S05]  /*26d0*/  IMAD.MOV.U32 R0, RZ, RZ, R11 ;  /* 0x000000ffff007224 */ /* 0x008fca00078e000b */
[----:B------:R-:W-:-:S15]  /*26e0*/  FSETP.GEU.FTZ.AND P0, PT, |R0|, 4.1917929649353027344, PT ;  /* 0x4086232b0000780b */ /* 0x000fde0003f1e200 */
[----:B------:R-:W-:-:S15]  /*26f0*/  NOP ;  /* 0x0000000000007918 */ /* 0x000fde0000000000 */
[----:B------:R-:W-:-:S15]  /*2700*/  NOP ;  /* 0x0000000000007918 */ /* 0x000fde0000000000 */
[----:B------:R-:W-:-:S12]  /*2710*/  NOP ;  /* 0x0000000000007918 */ /* 0x000fd80000000000 */
[----:B------:R-:W3:-:S15]  /*2720*/  DFMA R6, R24, -R6, 6.75539944105574400000e+15 ;  /* 0x433800001806742b */ /* 0x000ede0000000806 */
[----:B------:R-:W-:-:S15]  /*2730*/  NOP ;  /* 0x0000000000007918 */ /* 0x000fde0000000000 */
[----:B------:R-:W-:-:S15]  /*2740*/  NOP ;  /* 0x0000000000007918 */ /* 0x000fde0000000000 */
[----:B------:R-:W-:-:S15]  /*2750*/  NOP ;  /* 0x0000000000007918 */ /* 0x000fde0000000000 */
[----:B------:R-:W-:-:S04]  /*2760*/  NOP ;  /* 0x0000000000007918 */ /* 0x000fc80000000000 */
[----:B---3--:R-:W0:-:S15]  /*2770*/  DADD R12, R6, -6.75539944105574400000e+15 ;  /* 0xc3380000060c7429 */ /* 0x008e1e0000000000 */
        /* <DEDUP_REMOVED lines=13> */
[----:B0-----:R-:W-:Y:S01]  /*2850*/  MOV R14, 0xfca213ea ;  /* 0xfca213ea000e7802 */ /* 0x001fe20000000f00 */
[----:B------:R-:W-:Y:S01]  /*2860*/  IMAD.MOV.U32 R15, RZ, RZ, 0x3e928af3 ;  /* 0x3e928af3ff0f7424 */ /* 0x000fe200078e00ff */
[----:B------:R-:W-:-:S15]  /*2870*/  UMOV UR7, 0x3e5ade15 ;  /* 0x3e5ade1500077882 */ /* 0x000fde0000000000 */
        /* <DEDUP_REMOVED lines=77> */
[----:B------:R-:W-:-:S04]  /*2d50*/  @!P1 SHF.R.S32.HI R7, RZ, 0x1, R0 ;  /* 0x00000001ff079819 */ /* 0x000fc80000011400 */
[----:B------:R-:W-:Y:S01]  /*2d60*/  @!P1 IADD3 R6, PT, PT, R6, -R7, RZ ;  /* 0x8000000706069210 */ /* 0x000fe20007ffe0ff */
[----:B------:R-:W-:-:S03]  /*2d70*/  @!P1 IMAD R7, R7, 0x100000, R15 ;  /* 0x0010000007079824 */ /* 0x000fc600078e020f */
[----:B------:R-:W-:Y:S01]  /*2d80*/  @!P1 LEA R13, R6, 0x3ff00000, 0x14 ;  /* 0x3ff00000060d9811 */ /* 0x000fe200078ea0ff */
[----:B------:R-:W-:-:S15]  /*2d90*/  @!P1 IMAD.MOV.U32 R6, RZ, RZ, R14 ;  /* 0x000000ffff069224 */ /* 0x000fde00078e000e */
        /* <DEDUP_REMOVED lines=8> */
[----:B------:R0:W3:Y:S02]  /*2e20*/  @!P1 DMUL R10, R6, R12 ;  /* 0x0000000c060a9228 */ /* 0x0000e40000000000 */
.L_x_5436:
[----:B------:R-:W-:Y:S05]  /*2e30*/  BSYNC.RECONVERGENT B1 ;  /* 0x0000000000017941 */ /* 0x000fea0003800200 */
.L_x_5435:
[----:B---3--:R-:W0:Y:S01]  /*2e40*/  DADD R30, R10, 1 ;  /* 0x3ff000000a1e7429 */ /* 0x008e220000000000 */
        /* <DEDUP_REMOVED lines=30> */
[----:B------:R-:W-:Y:S02]  /*3030*/  MOV R0, 0x3060 ;  /* 0x0000306000007802 */ /* 0x000fe40000000f00 */
[----:B------:R-:W-:-:S07]  /*3040*/  IADD3 R2, PT, PT, R2, -0x100000, RZ ;  /* 0xfff0000002027810 */ /* 0x000fce0007ffe0ff */
[----:B-12-4-:R-:W-:Y:S05]  /*3050*/  CALL.REL.NOINC `($__internal_3_$__cuda_sm20_dblrcp_rn_slowpath_v3) ;  /* 0x0000000000b87944 */ /* 0x016fea0003c00000 */
.L_x_5438:
[----:B------:R-:W-:Y:S05]  /*3060*/  BSYNC.RECONVERGENT B1 ;  /* 0x0000000000017941 */ /* 0x000fea0003800200 */
.L_x_5437:
        /* <DEDUP_REMOVED lines=10> */
[----:B0-----:R0:W3:Y:S02]  /*3110*/  DFMA R22, R32, R26, R22 ;  /* 0x0000001a2016722b */ /* 0x0010e40000000016 */
.L_x_5434:
[----:B------:R-:W-:Y:S05]  /*3120*/  BSYNC.RECONVERGENT B0 ;  /* 0x0000000000007941 */ /* 0x000fea0003800200 */
.L_x_5433:
[----:B------:R-:W-:Y:S01]  /*3130*/  ISETP.GE.AND P0, PT, R4, R5, PT ;  /* 0x000000050400720c */ /* 0x000fe20003f06270 */
[----:B------:R-:W-:Y:S04]  /*3140*/  BSSY.RECONVERGENT B0, `(.L_x_5439) ;  /* 0x0000017000007945 */ /* 0x000fe80003800200 */
[----:B------:R-:W-:Y:S08]  /*3150*/  BSSY.RELIABLE B1, `(.L_x_5440) ;  /* 0x000000f000017945 */ /* 0x000ff00003800100 */
[----:B------:R-:W-:Y:S05]  /*3160*/  @P0 BRA `(.L_x_5441) ;  /* 0x0000000000340947 */ /* 0x000fea0003800000 */
[----:B---3--:R-:W3:Y:S01]  /*3170*/  LDC.64 R6, c[0x0][0x388] ;  /* 0x0000e200ff067b82 */ /* 0x008ee20000000a00 */
[----:B------:R-:W-:Y:S02]  /*3180*/  IMAD R11, R3, 0x200, R4 ;  /* 0x00000200030b7824 */ /* 0x000fe400078e0204 */
[----:B------:R-:W-:-:S05]  /*3190*/  VIADD R4, R4, 0x80 ;  /* 0x0000008004047836 */ /* 0x000fca0000000000 */
[----:B------:R-:W-:-:S13]  /*31a0*/  ISETP.GE.AND P0, PT, R4, R5, PT ;  /* 0x000000050400720c */ /* 0x000fda0003f06270 */
[----:B------:R-:W-:Y:S05]  /*31b0*/  @P0 BREAK.RELIABLE B1 ;  /* 0x0000000000010942 */ /* 0x000fea0003800100 */
[----:B---3--:R-:W-:-:S05]  /*31c0*/  IMAD.WIDE.U32 R6, R11, 0x8, R6 ;  /* 0x000000080b067825 */ /* 0x008fca00078e0006 */
[----:B-1----:R1:W-:Y:S01]  /*31d0*/  STG.E.64 desc[UR4][R6.64], R38 ;  /* 0x0000002606007986 */ /* 0x0023e2000c101b04 */
[----:B------:R-:W-:Y:S05]  /*31e0*/  @P0 BRA `(.L_x_5442) ;  /* 0x0000000000300947 */ /* 0x000fea0003800000 */
[----:B-1----:R-:W1:Y:S01]  /*31f0*/  LDC.64 R6, c[0x0][0x388] ;  /* 0x0000e200ff067b82 */ /* 0x002e620000000a00 */
[----:B------:R-:W-:Y:S02]  /*3200*/  IMAD R11, R3, 0x200, R4 ;  /* 0x00000200030b7824 */ /* 0x000fe400078e0204 */
[----:B------:R-:W-:Y:S02]  /*3210*/  VIADD R4, R4, 0x80 ;  /* 0x0000008004047836 */ /* 0x000fe40000000000 */
[----:B-1----:R-:W-:-:S05]  /*3220*/  IMAD.WIDE.U32 R6, R11, 0x8, R6 ;  /* 0x000000080b067825 */ /* 0x002fca00078e0006 */
[----:B--2---:R1:W-:Y:S02]  /*3230*/  STG.E.64 desc[UR4][R6.64], R16 ;  /* 0x0000001006007986 */ /* 0x0043e4000c101b04 */
.L_x_5441:
[----:B------:R-:W-:Y:S05]  /*3240*/  BSYNC.RELIABLE B1 ;  /* 0x0000000000017941 */ /* 0x000fea0003800100 */
.L_x_5440:
[----:B------:R-:W-:-:S13]  /*3250*/  ISETP.GE.AND P0, PT, R4, R5, PT ;  /* 0x000000050400720c */ /* 0x000fda0003f06270 */
[----:B-1-3--:R-:W1:Y:S01]  /*3260*/  @!P0 LDC.64 R6, c[0x0][0x388] ;  /* 0x0000e200ff068b82 */ /* 0x00ae620000000a00 */
[----:B------:R-:W-:Y:S01]  /*3270*/  @!P0 LEA R11, R3, R4, 0x9 ;  /* 0x00000004030b8211 */ /* 0x000fe200078e48ff */
[----:B------:R-:W-:-:S04]  /*3280*/  @!P0 VIADD R4, R4, 0x80 ;  /* 0x0000008004048836 */ /* 0x000fc80000000000 */
[----:B-1----:R-:W-:-:S05]  /*3290*/  @!P0 IMAD.WIDE.U32 R6, R11, 0x8, R6 ;  /* 0x000000080b068825 */ /* 0x002fca00078e0006 */
[----:B----4-:R3:W-:Y:S02]  /*32a0*/  @!P0 STG.E.64 desc[UR4][R6.64], R8 ;  /* 0x0000000806008986 */ /* 0x0107e4000c101b04 */
.L_x_5442:
[----:B------:R-:W-:Y:S05]  /*32b0*/  BSYNC.RECONVERGENT B0 ;  /* 0x0000000000007941 */ /* 0x000fea0003800200 */
.L_x_5439:
[----:B------:R-:W-:Y:S05]  /*32c0*/  WARPSYNC.ALL ;  /* 0x0000000000007948 */ /* 0x000fea0003800000 */
[----:B------:R-:W-:-:S13]  /*32d0*/  ISETP.GE.AND P0, PT, R4, R5, PT ;  /* 0x000000050400720c */ /* 0x000fda0003f06270 */
[----:B------:R-:W-:Y:S05]  /*32e0*/  @P0 EXIT ;  /* 0x000000000000094d */ /* 0x000fea0003800000 */
[----:B-1-3--:R-:W1:Y:S01]  /*32f0*/  LDC.64 R6, c[0x0][0x388] ;  /* 0x0000e200ff067b82 */ /* 0x00ae620000000a00 */
[----:B------:R-:W-:-:S04]  /*3300*/  IMAD R3, R3, 0x200, R4 ;  /* 0x0000020003037824 */ /* 0x000fc800078e0204 */
[----:B-1----:R-:W-:-:S05]  /*3310*/  IMAD.WIDE.U32 R2, R3, 0x8, R6 ;  /* 0x0000000803027825 */ /* 0x002fca00078e0006 */
[----:B------:R-:W-:Y:S01]  /*3320*/  STG.E.64 desc[UR4][R2.64], R22 ;  /* 0x0000001602007986 */ /* 0x000fe2000c101b04 */
[----:B------:R-:W-:Y:S05]  /*3330*/  EXIT ;  /* 0x000000000000794d */ /* 0x000fea0003800000 */
        .weak           $__internal_3_$__cuda_sm20_dblrcp_rn_slowpath_v3
        .type           $__internal_3_$__cuda_sm20_dblrcp_rn_slowpath_v3,@function
        .size           $__internal_3_$__cuda_sm20_dblrcp_rn_slowpath_v3,(.L_x_9229 - $__internal_3_$__cuda_sm20_dblrcp_rn_slowpath_v3)
$__internal_3_$__cuda_sm20_dblrcp_rn_slowpath_v3:
[----:B------:R-:W0:Y:S01]  /*3340*/  DSETP.GTU.AND P0, PT, |R30|, +INF , PT ;  /* 0x7ff000001e00742a */ /* 0x000e220003f0c200 */
[----:B------:R-:W-:Y:S04]  /*3350*/  BSSY.RECONVERGENT B2, `(.L_x_5443) ;  /* 0x000005c000027945 */ /* 0x000fe80003800200 */
        /* <DEDUP_REMOVED lines=9> */
[----:B------:R-:W-:Y:S01]  /*33f0*/  IADD3 R33, PT, PT, R31, -0x3fe00000, RZ ;  /* 0xc02000001f217810 */ /* 0x000fe20007ffe0ff */
[----:B------:R-:W-:Y:S02]  /*3400*/  IMAD.MOV.U32 R34, RZ, RZ, R2 ;  /* 0x000000ffff227224 */ /* 0x000fe400078e0002 */
[----:B------:R-:W-:Y:S01]  /*3410*/  IMAD.MOV.U32 R32, RZ, RZ, R30 ;  /* 0x000000ffff207224 */ /* 0x000fe200078e001e */
[----:B------:R-:W0:Y:S05]  /*3420*/  MUFU.RCP64H R35, R33 ;  /* 0x0000002100237308 */ /* 0x000e2a0000001800 */
        /* <DEDUP_REMOVED lines=42> */
.L_x_5446:
[----:B------:R-:W0:Y:S01]  /*36d0*/  DMUL R30, R30, 8.11296384146066816958e+31 ;  /* 0x469000001e1e7828 */ /* 0x000e220000000000 */
[----:B------:R-:W-:Y:S01]  /*36e0*/  IMAD.MOV.U32 R32, RZ, RZ, R2 ;  /* 0x000000ffff207224 */ /* 0x000fe200078e0002 */
        /* <DEDUP_REMOVED lines=32> */
.L_x_5444:
[----:B------:R-:W-:Y:S02]  /*38f0*/  LOP3.LUT R33, R31, 0x80000, RZ, 0xfc, !PT ;  /* 0x000800001f217812 */ /* 0x000fe400078efcff */
[----:B------:R-:W-:-:S07]  /*3900*/  MOV R32, R30 ;  /* 0x0000001e00207202 */ /* 0x000fce0000000f00 */
.L_x_5445:
[----:B------:R-:W-:Y:S05]  /*3910*/  BSYNC.RECONVERGENT B2 ;  /* 0x0000000000027941 */ /* 0x000fea0003800200 */
.L_x_5443:
[----:B------:R-:W-:Y:S02]  /*3920*/  IMAD.MOV.U32 R30, RZ, RZ, R0 ;  /* 0x000000ffff1e7224 */ /* 0x000fe400078e0000 */
[----:B------:R-:W-:-:S04]  /*3930*/  IMAD.MOV.U32 R31, RZ, RZ, 0x0 ;  /* 0x00000000ff1f7424 */ /* 0x000fc800078e00ff */
[----:B------:R-:W-:Y:S05]  /*3940*/  RET.REL.NODEC R30 `(_ZN2at6native27unrolled_elementwise_kernelIZZZNS0_14glu_jvp_kernelERNS_18TensorIteratorBaseEENKUlvE_clEvENKUlvE_clEvEUlddddE_St5arrayIPcLm5EELi4E23TrivialOffsetCalculatorILi4EjESA_ILi1EjENS0_6memory15LoadWithoutCastENSD_16StoreWithoutCastEEEviT_T0_T2_T3_T4_T5_) ;  /* 0xffffffc41eac7950 */ /* 0x000fea0003c3ffff */
.L_x_5447:
        /* <DEDUP_REMOVED lines=11> */
.L_x_9229:


//--------------------- .text._ZN2at6native29vectorized_elementwise_kernelILi2EZZZNS0_14glu_jvp_kernelERNS_18TensorIteratorBaseEENKUlvE_clEvENKUlvE_clEvEUlddddE_St5arrayIPcLm5EEEEviT0_T1_ --------------------------
	.section	.text._ZN2at6native29vectorized_elementwise_kernelILi2EZZZNS0_14glu_jvp_kernelERNS_18TensorIteratorBaseEENKUlvE_clEvENKUlvE_clEvEUlddddE_St5arrayIPcLm5EEEEviT0_T1_,"ax",@progbits
	.align	128
        .global         _ZN2at6native29vectorized_elementwise_kernelILi2EZZZNS0_14glu_jvp_kernelERNS_18TensorIteratorBaseEENKUlvE_clEvENKUlvE_clEvEUlddddE_St5arrayIPcLm5EEEEviT0_T1_
        .type           _ZN2at6native29vectorized_elementwise_kernelILi2EZZZNS0_14glu_jvp_kernelERNS_18TensorIteratorBaseEENKUlvE_clEvENKUlvE_clEvEUlddddE_St5arrayIPcLm5EEEEviT0_T1_,@function
        .size           _ZN2at6native29vectorized_elementwise_kernelILi2EZZZNS0_14glu_jvp_kernelERNS_18TensorIteratorBaseEENKUlvE_clEvENKUlvE_clEvEUlddddE_St5arrayIPcLm5EEEEviT0_T1_,(.L_x_9230 - _ZN2at6native29vectorized_elementwise_kernelILi2EZZZNS0_14glu_jvp_kernelERNS_18TensorIteratorBaseEENKUlvE_clEvENKUlvE_clEvEUlddddE_St5arrayIPcLm5EEEEviT0_T1_)
        .other          _ZN2at6native29vectorized_elementwise_kernelILi2EZZZNS0_14glu_jvp_kernelERNS_18TensorIteratorBaseEENKUlvE_clEvENKUlvE_clEvEUlddddE_St5arrayIPcLm5EEEEviT0_T1_,@"STO_CUDA_ENTRY STV_DEFAULT"
_ZN2at6native29vectorized_elementwise_kernelILi2EZZZNS0_14glu_jvp_kernelERNS_18TensorIteratorBaseEENKUlvE_clEvENKUlvE_clEvEUlddddE_St5arrayIPcLm5EEEEviT0_T1_:
.text._ZN2at6native29vectorized_elementwise_kernelILi2EZZZNS0_14glu_jvp_kernelERNS_18TensorIteratorBaseEENKUlvE_clEvENKUlvE_clEvEUlddddE_St5arrayIPcLm5EEEEviT0_T1_:
[----:B------:R-:W-:Y:S01]  /*0000*/  LDC R1, c[0x0][0x37c] ;  /* 0x0000df00ff017b82 */ /* 0x000fe20000000800 */
[----:B------:R-:W0:Y:S07]  /*0010*/  S2R R74, SR_CTAID.X ;  /* 0x00000000004a7919 */ /* 0x000e2e0000002500 */
[----:B------:R-:W0:Y:S01]  /*0020*/  LDC R3, c[0x0][0x380] ;  /* 0x0000e000ff037b82 */ /* 0x000e220000000800 */
[----:B------:R-:W1:Y:S01]  /*0030*/  LDCU.64 UR4, c[0x0][0x358] ;  /* 0x00006b00ff0477ac */ /* 0x000e620008000a00 */
[----:B0-----:R-:W-:-:S05]  /*0040*/  IMAD R12, R74, -0x400, R3 ;  /* 0xfffffc004a0c7824 */ /* 0x001fca00078e0203 */
[----:B------:R-:W-:-:S13]  /*0050*/  ISETP.GT.U32.AND P0, PT, R12, 0x3ff, PT ;  /* 0x000003ff0c00780c */ /* 0x000fda0003f04070 */
[----:B-1----:R-:W-:Y:S05]  /*0060*/  @P0 BRA `(.L_x_5448) ;  /* 0x0000006400ac0947 */ /* 0x002fea0003800000 */
[----:B------:R-:W0:Y:S01]  /*0070*/  S2R R35, SR_TID.X ;  /* 0x0000000000237919 */ /* 0x000e220000002100 */
[----:B------:R-:W1:Y:S01]  /*0080*/  LDC.64 R4, c[0x0][0x390] ;  /* 0x0000e400ff047b82 */ /* 0x000e620000000a00 */
[----:B------:R-:W-:-:S07]  /*0090*/  CS2R R60, SRZ ;  /* 0x00000000003c7805 */ /* 0x000fce000001ff00 */
[----:B------:R-:W2:Y:S08]  /*00a0*/  LDC.64 R6, c[0x0][0x398] ;  /* 0x0000e600ff067b82 */ /* 0x000eb00000000a00 */
[----:B------:R-:W3:Y:S08]  /*00b0*/  LDC.64 R8, c[0x0][0x3a0] ;  /* 0x0000e800ff087b82 */ /* 0x000ef00000000a00 */
[----:B------:R-:W4:Y:S01]  /*00c0*/  LDC.64 R10, c[0x0][0x3a8] ;  /* 0x0000ea00ff0a7b82 */ /* 0x000f220000000a00 */
[----:B0-----:R-:W-:-:S07]  /*00d0*/  ISETP.GE.U32.AND P0, PT, R35, R12, PT ;  /* 0x0000000c2300720c */ /* 0x001fce0003f06070 */
[----:B------:R-:W0:Y:S08]  /*00e0*/  LDC.64 R22, c[0x0][0x390] ;  /* 0x0000e400ff167b82 */ /* 0x000e300000000a00 */
[----:B------:R-:W0:Y:S01]  /*00f0*/  LDC.64 R28, c[0x0][0x398] ;  /* 0x0000e600ff1c7b82 */ /* 0x000e220000000a00 */
[----:B------:R-:W-:Y:S02]  /*0100*/  @!P0 IMAD R0, R74, 0x400, R35 ;  /* 0x000004004a008824 */ /* 0x000fe400078e0223 */
[----:B------:R-:W-:-:S05]  /*0110*/  @!P0 VIADD R35, R35, 0x80 ;  /* 0x0000008023238836 */ /* 0x000fca0000000000 */
[----:B------:R-:W0:Y:S01]  /*0120*/  LDC.64 R30, c[0x0][0x3a0] ;  /* 0x0000e800ff1e7b82 */ /* 0x000e220000000a00 */
[----:B------:R-:W-:-:S07]  /*0130*/  ISETP.GE.U32.AND P6, PT, R35, R12, PT ;  /* 0x0000000c2300720c */ /* 0x000fce0003fc6070 */
[----:B------:R-:W0:Y:S06]  /*0140*/  LDC.64 R32, c[0x0][0x3a8] ;  /* 0x0000ea00ff207b82 */ /* 0x000e2c0000000a00 */
[----:B------:R-:W-:Y:S02]  /*0150*/  @!P6 IMAD R21, R74, 0x400, R35 ;  /* 0x000004004a15e824 */ /* 0x000fe400078e0223 */
[----:B------:R-:W0:Y:S01]  /*0160*/  LDC.64 R38, c[0x0][0x390] ;  /* 0x0000e400ff267b82 */ /* 0x000e220000000a00 */
[----:B------:R-:W-:Y:S02]  /*0170*/  @!P6 VIADD R35, R35, 0x80 ;  /* 0x000000802323e836 */ /* 0x000fe40000000000 */
[----:B-1----:R-:W-:-:S03]  /*0180*/  @!P6 IMAD.WIDE.U32 R4, R21, 0x8, R4 ;  /* 0x000000081504e825 */ /* 0x002fc600078e0004 */
[----:B------:R-:W-:Y:S01]  /*0190*/  ISETP.GE.U32.AND P5, PT, R35, R12, PT ;  /* 0x0000000c2300720c */ /* 0x000fe20003fa6070 */
[----:B--2---:R-:W-:Y:S01]  /*01a0*/  @!P6 IMAD.WIDE.U32 R16, R21, 0x8, R6 ;  /* 0x000000081510e825 */ /* 0x004fe200078e0006 */
[----:B------:R-:W1:Y:S01]  /*01b0*/  LDC.64 R40, c[0x0][0x398] ;  /* 0x0000e600ff287b82 */ /* 0x000e620000000a00 */
[----:B------:R2:W5:Y:S07]  /*01c0*/  @!P6 LDG.E.64 R60, desc[UR4][R4.64] ;  /* 0x00000004043ce981 */ /* 0x00056e000c1e1b00 */
[----:B------:R-:W1:Y:S03]  /*01d0*/  LDC.64 R48, c[0x0][0x3a8] ;  /* 0x0000ea00ff307b82 */ /* 0x000e660000000a00 */
[----:B------:R-:W-:Y:S01]  /*01e0*/  @!P5 LEA R37, R74, R35, 0xa ;  /* 0x000000234a25d211 */ /* 0x000fe200078e50ff */
[----:B------:R-:W-:-:S02]  /*01f0*/  @!P5 VIADD R35, R35, 0x80 ;  /* 0x000000802323d836 */ /* 0x000fc40000000000 */
[----:B---3--:R-:W-:Y:S01]  /*0200*/  @!P6 IMAD.WIDE.U32 R18, R21, 0x8, R8 ;  /* 0x000000081512e825 */ /* 0x008fe200078e0008 */
[----:B------:R-:W-:Y:S01]  /*0210*/  CS2R R6, SRZ ;  /* 0x0000000000067805 */ /* 0x000fe2000001ff00 */
[----:B------:R-:W3:Y:S01]  /*0220*/  LDC.64 R24, c[0x0][0x3a0] ;  /* 0x0000e800ff187b82 */ /* 0x000ee20000000a00 */
[-C--:B------:R-:W-:Y:S01]  /*0230*/  ISETP.GE.U32.AND P4, PT, R35, R12.reuse, PT ;  /* 0x0000000c2300720c */ /* 0x080fe20003f86070 */
[----:B----4-:R-:W-:Y:S01]  /*0240*/  @!P6 IMAD.WIDE.U32 R20, R21, 0x8, R10 ;  /* 0x000000081514e825 */ /* 0x010fe200078e000a */
[----:B------:R-:W-:Y:S02]  /*0250*/  CS2R R8, SRZ ;  /* 0x0000000000087805 */ /* 0x000fe4000001ff00 */
[----:B------:R-:W5:Y:S03]  /*0260*/  @!P6 LDG.E.64 R6, desc[UR4][R16.64] ;  /* 0x000000041006e981 */ /* 0x000f66000c1e1b00 */
[----:B--2---:R-:W2:Y:S06]  /*0270*/  LDC.64 R4, c[0x0][0x3a0] ;  /* 0x0000e800ff047b82 */ /* 0x004eac0000000a00 */
[C---:B------:R-:W-:Y:S01]  /*0280*/  @!P4 IMAD R3, R74.reuse, 0x400, R35 ;  /* 0x000004004a03c824 */ /* 0x040fe200078e0223 */
[----:B------:R-:W-:Y:S01]  /*0290*/  CS2R R10, SRZ ;  /* 0x00000000000a7805 */ /* 0x000fe2000001ff00 */
[----:B------:R-:W-:Y:S01]  /*02a0*/  @!P4 VIADD R35, R35, 0x80 ;  /* 0x000000802323c836 */ /* 0x000fe20000000000 */
[----:B------:R-:W5:Y:S01]  /*02b0*/  @!P6 LDG.E.64 R8, desc[UR4][R18.64] ;  /* 0x000000041208e981 */ /* 0x000f62000c1e1b00 */
[----:B------:R-:W4:Y:S03]  /*02c0*/  LDC.64 R44, c[0x0][0x398] ;  /* 0x0000e600ff2c7b82 */ /* 0x000f260000000a00 */
[CC--:B------:R-:W-:Y:S01]  /*02d0*/  ISETP.GE.U32.AND P3, PT, R35.reuse, R12.reuse, PT ;  /* 0x0000000c2300720c */ /* 0x0c0fe20003f66070 */
[----:B------:R1:W5:Y:S04]  /*02e0*/  @!P6 LDG.E.64 R10, desc[UR4][R20.64] ;  /* 0x00000004140ae981 */ /* 0x000368000c1e1b00 */
[----:B------:R-:W4:Y:S08]  /*02f0*/  LDC.64 R52, c[0x0][0x390] ;  /* 0x0000e400ff347b82 */ /* 0x000f300000000a00 */
[----:B------:R-:W-:Y:S01]  /*0300*/  @!P3 IMAD R2, R74, 0x400, R35 ;  /* 0x000004004a02b824 */ /* 0x000fe200078e0223 */
[----:B------:R-:W-:Y:S01]  /*0310*/  @!P3 IADD3 R35, PT, PT, R35, 0x80, RZ ;  /* 0x000000802323b810 */ /* 0x000fe20007ffe0ff */
[----:B------:R-:W4:Y:S03]  /*0320*/  LDC.64 R54, c[0x0][0x398] ;  /* 0x0000e600ff367b82 */ /* 0x000f260000000a00 */
[----:B------:R-:W-:-:S05]  /*0330*/  ISETP.GE.U32.AND P2, PT, R35, R12, PT ;  /* 0x0000000c2300720c */ /* 0x000fca0003f46070 */
[----:B------:R-:W4:Y:S08]  /*0340*/  LDC.64 R66, c[0x0][0x3a0] ;  /* 0x0000e800ff427b82 */ /* 0x000f300000000a00 */
[----:B------:R-:W-:Y:S01]  /*0350*/  @!P2 IMAD R50, R74, 0x400, R35 ;  /* 0x000004004a32a824 */ /* 0x000fe200078e0223 */
[----:B------:R-:W4:Y:S01]  /*0360*/  LDC.64 R70, c[0x0][0x3a8] ;  /* 0x0000ea00ff467b82 */ /* 0x000f220000000a00 */
[----:B------:R-:W-:-:S05]  /*0370*/  @!P2 VIADD R35, R35, 0x80 ;  /* 0x000000802323a836 */ /* 0x000fca0000000000 */
[----:B------:R-:W-:Y:S02]  /*0380*/  ISETP.GE.U32.AND P1, PT, R35, R12, PT ;  /* 0x0000000c2300720c */ /* 0x000fe40003f26070 */
[----:B------:R-:W4:Y:S01]  /*0390*/  LDC.64 R68, c[0x0][0x3a0] ;  /* 0x0000e800ff447b82 */ /* 0x000f220000000a00 */
[----:B------:R-:W-:-:S07]  /*03a0*/  CS2R R14, SRZ ;  /* 0x00000000000e7805 */ /* 0x000fce000001ff00 */
[----:B------:R-:W4:Y:S03]  /*03b0*/  LDC.64 R72, c[0x0][0x398] ;  /* 0x0000e600ff487b82 */ /* 0x000f260000000a00 */
[----:B------:R-:W-:Y:S02]  /*03c0*/  @!P1 IMAD R57, R74, 0x400, R35 ;  /* 0x000004004a399824 */ /* 0x000fe400078e0223 */
[----:B------:R-:W-:-:S05]  /*03d0*/  @!P1 VIADD R35, R35, 0x80 ;  /* 0x0000008023239836 */ /* 0x000fca0000000000 */
[----:B------:R-:W-:Y:S01]  /*03e0*/  ISETP.GE.U32.AND P6, PT, R35, R12, PT ;  /* 0x0000000c2300720c */ /* 0x000fe20003fc6070 */
[----:B0-----:R-:W-:-:S04]  /*03f0*/  @!P5 IMAD.WIDE.U32 R26, R37, 0x8, R22 ;  /* 0x00000008251ad825 */ /* 0x001fc800078e0016 */
[----:B------:R-:W-:-:S04]  /*0400*/  @!P5 IMAD.WIDE.U32 R28, R37, 0x8, R28 ;  /* 0x00000008251cd825 */ /* 0x000fc800078e001c */
[----:B------:R-:W-:-:S04]  /*0410*/  @!P5 IMAD.WIDE.U32 R30, R37, 0x8, R30 ;  /* 0x00000008251ed825 */ /* 0x000fc800078e001e */
[----:B------:R-:W-:Y:S01]  /*0420*/  @!P5 IMAD.WIDE.U32 R32, R37, 0x8, R32 ;  /* 0x000000082520d825 */ /* 0x000fe200078e0020 */
[----:B------:R-:W-:Y:S01]  /*0430*/  @!P6 LEA R74, R74, R35, 0xa ;  /* 0x000000234a4ae211 */ /* 0x000fe200078e50ff */
[----:B------:R-:W0:Y:S02]  /*0440*/  LDC.64 R36, c[0x0][0x398] ;  /* 0x0000e600ff247b82 */ /* 0x000e240000000a00 */
[----:B------:R-:W-:-:S04]  /*0450*/  @!P4 IMAD.WIDE.U32 R42, R3, 0x8, R38 ;  /* 0x00000008032ac825 */ /* 0x000fc800078e0026 */
[C---:B-1----:R-:W-:Y:S01]  /*0460*/  @!P4 IMAD.WIDE.U32 R46, R3.reuse, 0x8, R40 ;  /* 0x00000008032ec825 */ /* 0x042fe200078e0028 */
[----:B------:R-:W-:Y:S01]  /*0470*/  CS2R R20, SRZ ;  /* 0x0000000000147805 */ /* 0x000fe2000001ff00 */
[----:B------:R-:W1:Y:S01]  /*0480*/  LDC.64 R38, c[0x0][0x3a8] ;  /* 0x0000ea00ff267b82 */ /* 0x000e620000000a00 */
[----:B------:R-:W-:Y:S01]  /*0490*/  CS2R R12, SRZ ;  /* 0x00000000000c7805 */ /* 0x000fe2000001ff00 */
[C---:B------:R-:W-:Y:S01]  /*04a0*/  @!P4 IMAD.WIDE.U32 R62, R3.reuse, 0x8, R48 ;  /* 0x00000008033ec825 */ /* 0x040fe200078e0030 */
[----:B------:R-:W-:Y:S02]  /*04b0*/  CS2R R16, SRZ ;  /* 0x0000000000107805 */ /* 0x000fe4000001ff00 */
[----:B------:R-:W-:Y:S01]  /*04c0*/  CS2R R18, SRZ ;  /* 0x0000000000127805 */ /* 0x000fe2000001ff00 */
[----:B------:R-:W5:Y:S02]  /*04d0*/  @!P4 LDG.E.64 R20, desc[UR4][R42.64] ;  /* 0x000000042a14c981 */ /* 0x000f64000c1e1b00 */
[----:B------:R-:W4:Y:S02]  /*04e0*/  LDC.64 R34, c[0x0][0x390] ;  /* 0x0000e400ff227b82 */ /* 0x000f240000000a00 */
[----:B------:R2:W5:Y:S01]  /*04f0*/  @!P5 LDG.E.64 R12, desc[UR4][R26.64] ;  /* 0x000000041a0cd981 */ /* 0x000562000c1e1b00 */
[----:B------:R-:W-:Y:S01]  /*0500*/  CS2R R22, SRZ ;  /* 0x0000000000167805 */ /* 0x000fe2000001ff00 */
[----:B---3--:R-:W-:-:S02]  /*0510*/  @!P4 IMAD.WIDE.U32 R58, R3, 0x8, R24 ;  /* 0x00000008033ac825 */ /* 0x008fc400078e0018 */
[----:B------:R-:W5:Y:S02]  /*0520*/  @!P5 LDG.E.64 R14, desc[UR4][R28.64] ;  /* 0x000000041c0ed981 */ /* 0x000f64000c1e1b00 */
[----:B------:R-:W3:Y:S01]  /*0530*/  LDC.64 R40, c[0x0][0x390] ;  /* 0x0000e400ff287b82 */ /* 0x000ee20000000a00 */
[----:B------:R-:W-:Y:S01]  /*0540*/  CS2R R24, SRZ ;  /* 0x0000000000187805 */ /* 0x000fe2000001ff00 */
[----:B------:R1:W5:Y:S01]  /*0550*/  @!P5 LDG.E.64 R16, desc[UR4][R30.64] ;  /* 0x000000041e10d981 */ /* 0x000362000c1e1b00 */
[----:B--2---:R-:W-:Y:S01]  /*0560*/  CS2R R26, SRZ ;  /* 0x00000000001a7805 */ /* 0x004fe2000001ff00 */
[C---:B0-----:R-:W-:Y:S02]  /*0570*/  @!P3 IMAD.WIDE.U32 R64, R2.reuse, 0x8, R36 ;  /* 0x000000080240b825 */ /* 0x041fe400078e0024 */
[----:B------:R0:W5:Y:S02]  /*0580*/  @!P5 LDG.E.64 R18, desc[UR4][R32.64] ;  /* 0x000000042012d981 */ /* 0x000164000c1e1b00 */
[----:B------:R-:W2:Y:S01]  /*0590*/  LDC.64 R48, c[0x0][0x3a0] ;  /* 0x0000e800ff307b82 */ /* 0x000ea20000000a00 */
[----:B-1----:R-:W-:Y:S01]  /*05a0*/  @!P3 IMAD.WIDE.U32 R76, R2, 0x8, R38 ;  /* 0x00000008024cb825 */ /* 0x002fe200078e0026 */
[----:B------:R4:W5:Y:S06]  /*05b0*/  @!P4 LDG.E.64 R22, desc[UR4][R46.64] ;  /* 0x000000042e16c981 */ /* 0x00096c000c1e1b00 */
[----:B------:R-:W1:Y:S01]  /*05c0*/  LDC.64 R42, c[0x0][0x3a8] ;  /* 0x0000ea00ff2a7b82 */ /* 0x000e620000000a00 */
[----:B------:R-:W-:-:S02]  /*05d0*/  CS2R R30, SRZ ;  /* 0x00000000001e7805 */ /* 0x000fc4000001ff00 */
[----:B0-----:R-:W-:Y:S01]  /*05e0*/  CS2R R32, SRZ ;  /* 0x0000000000207805 */ /* 0x001fe2000001ff00 */
[C---:B------:R-:W-:Y:S01]  /*05f0*/  @!P3 IMAD.WIDE.U32 R4, R2.reuse, 0x8, R4 ;  /* 0x000000080204b825 */ /* 0x040fe200078e0004 */
[----:B------:R3:W5:Y:S01]  /*0600*/  @!P4 LDG.E.64 R24, desc[UR4][R58.64] ;  /* 0x000000043a18c981 */ /* 0x000762000c1e1b00 */
[----:B------:R-:W-:Y:S02]  /*0610*/  CS2R R36, SRZ ;  /* 0x0000000000247805 */ /* 0x000fe4000001ff00 */
[----:B------:R-:W-:Y:S01]  /*0620*/  CS2R R38, SRZ ;  /* 0x0000000000267805 */ /* 0x000fe2000001ff00 */
[----:B----4-:R-:W-:Y:S01]  /*0630*/  @!P3 IMAD.WIDE.U32 R46, R2, 0x8, R34 ;  /* 0x00000008022eb825 */ /* 0x010fe200078e0022 */
[----:B------:R0:W5:Y:S01]  /*0640*/  @!P4 LDG.E.64 R26, desc[UR4][R62.64] ;  /* 0x000000043e1ac981 */ /* 0x000162000c1e1b00 */
[----:B------:R-:W4:Y:S01]  /*0650*/  LDC.64 R2, c[0x0][0x390] ;  /* 0x0000e400ff027b82 */ /* 0x000f220000000a00 */
[----:B------:R-:W-:Y:S02]  /*0660*/  CS2R R34, SRZ ;  /* 0x0000000000227805 */ /* 0x000fe4000001ff00 */
[----:B------:R0:W5:Y:S01]  /*0670*/  @!P3 LDG.E.64 R30, desc[UR4][R64.64] ;  /* 0x00000004401eb981 */ /* 0x000162000c1e1b00 */
[----:B---3--:R-:W-:-:S03]  /*0680*/  @!P2 IMAD.WIDE.U32 R58, R50, 0x8, R40 ;  /* 0x00000008323aa825 */ /* 0x008fc600078e0028 */
[----:B------:R-:W5:Y:S01]  /*0690*/  @!P3 LDG.E.64 R32, desc[UR4][R4.64] ;  /* 0x000000040420b981 */ /* 0x000f62000c1e1b00 */
[----:B0-----:R-:W-:-:S03]  /*06a0*/  @!P2 IMAD.WIDE.U32 R62, R50, 0x8, R44 ;  /* 0x00000008323ea825 */ /* 0x001fc600078e002c */
[----:B------:R0:W5:Y:S01]  /*06b0*/  @!P2 LDG.E.64 R36, desc[UR4][R58.64] ;  /* 0x000000043a24a981 */ /* 0x000162000c1e1b00 */
[----:B------:R-:W3:Y:S03]  /*06c0*/  LDC.64 R64, c[0x0][0x3a8] ;  /* 0x0000ea00ff407b82 */ /* 0x000ee60000000a00 */
[----:B------:R2:W5:Y:S04]  /*06d0*/  @!P2 LDG.E.64 R38, desc[UR4][R62.64] ;  /* 0x000000043e26a981 */ /* 0x000568000c1e1b00 */
[----:B------:R1:W5:Y:S01]  /*06e0*/  @!P3 LDG.E.64 R34, desc[UR4][R76.64] ;  /* 0x000000044c22b981 */ /* 0x000362000c1e1b00 */
[----:B0-----:R-:W0:Y:S08]  /*06f0*/  LDC.64 R58, c[0x0][0x3a0] ;  /* 0x0000e800ff3a7b82 */ /* 0x001e300000000a00 */
[----:B--2---:R-:W2:Y:S08]  /*0700*/  LDC.64 R62, c[0x0][0x398] ;  /* 0x0000e600ff3e7b82 */ /* 0x004eb00000000a00 */
[----:B------:R-:W0:Y:S01]  /*0710*/  LDC.64 R4, c[0x0][0x3a8] ;  /* 0x0000ea00ff047b82 */ /* 0x000e220000000a00 */
[----:B------:R-:W-:-:S07]  /*0720*/  @!P2 IMAD.WIDE.U32 R48, R50, 0x8, R48 ;  /* 0x000000083230a825 */ /* 0x000fce00078e0030 */
[----:B-1----:R-:W1:Y:S01]  /*0730*/  LDC.64 R76, c[0x0][0x390] ;  /* 0x0000e400ff4c7b82 */ /* 0x002e620000000a00 */
[----:B------:R-:W-:Y:S01]  /*0740*/  @!P2 IMAD.WIDE.U32 R50, R50, 0x8, R42 ;  /* 0x000000083232a825 */ /* 0x000fe200078e002a */
[----:B------:R-:W-:Y:S02]  /*0750*/  CS2R R42, SRZ ;  /* 0x00000000002a7805 */ /* 0x000fe4000001ff00 */
[----:B------:R-:W-:Y:S02]  /*0760*/  CS2R R44, SRZ ;  /* 0x00000000002c7805 */ /* 0x000fe4000001ff00 */
[----:B------:R-:W-:Y:S02]  /*0770*/  CS2R R28, SRZ ;  /* 0x00000000001c7805 */ /* 0x000fe4000001ff00 */
[----:B------:R-:W-:Y:S01]  /*0780*/  CS2R R40, SRZ ;  /* 0x0000000000287805 */ /* 0x000fe2000001ff00 */
[C---:B------:R-:W-:Y:S01]  /*0790*/  @!P1 IMAD.WIDE.U32 R52, R57.reuse, 0x8, R52 ;  /* 0x0000000839349825 */ /* 0x040fe200078e0034 */
[----:B------:R4:W5:Y:S03]  /*07a0*/  @!P2 LDG.E.64 R42, desc[UR4][R50.64] ;  /* 0x00000004322aa981 */ /* 0x000966000c1e1b00 */
[C---:B------:R-:W-:Y:S01]  /*07b0*/  @!P1 IMAD.WIDE.U32 R54, R57.reuse, 0x8, R54 ;  /* 0x0000000839369825 */ /* 0x040fe200078e0036 */
[----:B------:R3:W5:Y:S03]  /*07c0*/  @!P1 LDG.E.64 R44, desc[UR4][R52.64] ;  /* 0x00000004342c9981 */ /* 0x000766000c1e1b00 */
[C---:B------:R-:W-:Y:S01]  /*07d0*/  @!P1 IMAD.WIDE.U32 R66, R57.reuse, 0x8, R66 ;  /* 0x0000000839429825 */ /* 0x040fe200078e0042 */
[----:B------:R3:W5:Y:S03]  /*07e0*/  @!P3 LDG.E.64 R28, desc[UR4][R46.64] ;  /* 0x000000042e1cb981 */ /* 0x000766000c1e1b00 */
[----:B------:R-:W-:Y:S01]  /*07f0*/  @!P1 IMAD.WIDE.U32 R70, R57, 0x8, R70 ;  /* 0x0000000839469825 */ /* 0x000fe200078e0046 */
[----:B----4-:R-:W-:Y:S01]  /*0800*/  CS2R R50, SRZ ;  /* 0x0000000000327805 */ /* 0x010fe2000001ff00 */
[----:B------:R4:W5:Y:S01]  /*0810*/  @!P2 LDG.E.64 R40, desc[UR4][R48.64] ;  /* 0x000000043028a981 */ /* 0x000962000c1e1b00 */
[----:B------:R-:W-:-:S02]  /*0820*/  CS2R R56, SRZ ;  /* 0x0000000000387805 */ /* 0x000fc4000001ff00 */
[----:B---3--:R-:W-:Y:S01]  /*0830*/  CS2R R52, SRZ ;  /* 0x0000000000347805 */ /* 0x008fe2000001ff00 */
[C---:B------:R-:W-:Y:S01]  /*0840*/  @!P6 IMAD.WIDE.U32 R2, R74.reuse, 0x8, R2 ;  /* 0x000000084a02e825 */ /* 0x040fe200078e0002 */
[----:B------:R-:W5:Y:S01]  /*0850*/  @!P1 LDG.E.64 R50, desc[UR4][R70.64] ;  /* 0x0000000446329981 */ /* 0x000f62000c1e1b00 */
[----:B------:R-:W-:Y:S02]  /*0860*/  CS2R R46, SRZ ;  /* 0x00000000002e7805 */ /* 0x000fe4000001ff00 */
[C---:B------:R-:W-:Y:S01]  /*0870*/  @!P6 IMAD.WIDE.U32 R68, R74.reuse, 0x8, R68 ;  /* 0x000000084a44e825 */ /* 0x040fe200078e0044 */
[----:B------:R2:W5:Y:S01]  /*0880*/  @!P6 LDG.E.64 R52, desc[UR4][R2.64] ;  /* 0x000000040234e981 */ /* 0x000562000c1e1b00 */
[----:B----4-:R-:W-:Y:S02]  /*0890*/  CS2R R48, SRZ ;  /* 0x0000000000307805 */ /* 0x010fe4000001ff00 */
[C---:B------:R-:W-:Y:S01]  /*08a0*/  @!P6 IMAD.WIDE.U32 R72, R74.reuse, 0x8, R72 ;  /* 0x000000084a48e825 */ /* 0x040fe200078e0048 */
[----:B------:R0:W5:Y:S03]  /*08b0*/  @!P6 LDG.E.64 R56, desc[UR4][R68.64] ;  /* 0x000000044438e981 */ /* 0x000166000c1e1b00 */
[----:B------:R-:W-:Y:S01]  /*08c0*/  @!P6 IMAD.WIDE.U32 R74, R74, 0x8, R64 ;  /* 0x000000084a4ae825 */ /* 0x000fe200078e0040 */
[----:B------:R-:W-:Y:S01]  /*08d0*/  CS2R R64, SRZ ;  /* 0x0000000000407805 */ /* 0x000fe2000001ff00 */
[----:B------:R3:W5:Y:S02]  /*08e0*/  @!P1 LDG.E.64 R46, desc[UR4][R54.64] ;  /* 0x00000004362e9981 */ /* 0x000764000c1e1b00 */
[C---:B--2---:R-:W-:Y:S01]  /*08f0*/  @!P0 IMAD.WIDE.U32 R2, R0.reuse, 0x8, R62 ;  /* 0x0000000800028825 */ /* 0x044fe200078e003e */
[----:B------:R-:W-:Y:S01]  /*0900*/  CS2R R62, SRZ ;  /* 0x00000000003e7805 */ /* 0x000fe2000001ff00 */
[----:B------:R2:W5:Y:S02]  /*0910*/  @!P1 LDG.E.64 R48, desc[UR4][R66.64] ;  /* 0x0000000442309981 */ /* 0x000564000c1e1b00 */
[----:B0-----:R-:W-:Y:S01]  /*0920*/  @!P0 IMAD.WIDE.U32 R68, R0, 0x8, R58 ;  /* 0x0000000800448825 */ /* 0x001fe200078e003a */
[----:B------:R-:W-:-:S03]  /*0930*/  CS2R R58, SRZ ;  /* 0x00000000003a7805 */ /* 0x000fc6000001ff00 */
[C---:B------:R-:W-:Y:S01]  /*0940*/  @!P0 IMAD.WIDE.U32 R70, R0.reuse, 0x8, R4 ;  /* 0x0000000800468825 */ /* 0x040fe200078e0004 */
[----:B---3--:R-:W-:Y:S02]  /*0950*/  CS2R R54, SRZ ;  /* 0x0000000000367805 */ /* 0x008fe4000001ff00 */
[----:B------:R-:W-:Y:S01]  /*0960*/  CS2R R4, SRZ ;  /* 0x0000000000047805 */ /* 0x000fe2000001ff00 */
[----:B------:R0:W5:Y:S01]  /*0970*/  @!P6 LDG.E.64 R58, desc[UR4][R74.64] ;  /* 0x000000044a3ae981 */ /* 0x000162000c1e1b00 */
[----:B--2---:R-:W-:Y:S01]  /*0980*/  CS2R R66, SRZ ;  /* 0x0000000000427805 */ /* 0x004fe2000001ff00 */
[----:B-1----:R-:W-:Y:S02]  /*0990*/  @!P0 IMAD.WIDE.U32 R76, R0, 0x8, R76 ;  /* 0x00000008004c8825 */ /* 0x002fe400078e004c */
[----:B------:R0:W5:Y:S04]  /*09a0*/  @!P6 LDG.E.64 R54, desc[UR4][R72.64] ;  /* 0x000000044836e981 */ /* 0x000168000c1e1b00 */
[----:B------:R0:W5:Y:S04]  /*09b0*/  @!P0 LDG.E.64 R66, desc[UR4][R76.64] ;  /* 0x000000044c428981 */ /* 0x000168000c1e1b00 */
[----:B------:R0:W5:Y:S04]  /*09c0*/  @!P0 LDG.E.64 R4, desc[UR4][R2.64] ;  /* 0x0000000402048981 */ /* 0x000168000c1e1b00 */
[----:B------:R0:W5:Y:S04]  /*09d0*/  @!P0 LDG.E.64 R64, desc[UR4][R68.64] ;  /* 0x0000000444408981 */ /* 0x000168000c1e1b00 */
[----:B------:R0:W5:Y:S01]  /*09e0*/  @!P0 LDG.E.64 R62, desc[UR4][R70.64] ;  /* 0x00000004463e8981 */ /* 0x000162000c1e1b00 */
[----:B------:R-:W-:Y:S04]  /*09f0*/  BSSY.RECONVERGENT B1, `(.L_x_5449) ;  /* 0x00000ae000017945 */ /* 0x000fe80003800200 */
[----:B------:R-:W-:Y:S05]  /*0a00*/  @P0 BRA `(.L_x_5450) ;  /* 0x0000000800b00947 */ /* 0x000fea0003800000 */
[----:B0-----:R-:W-:Y:S01]  /*0a10*/  IMAD.MOV.U32 R2, RZ, RZ, 0x652b82fe ;  /* 0x652b82feff027424 */ /* 0x001fe200078e00ff */
[----:B------:R-:W-:Y:S01]  /*0a20*/  UMOV UR6, 0xfefa39ef ;  /* 0xfefa39ef00067882 */ /* 0x000fe20000000000 */
[----:B------:R-:W-:Y:S01]  /*0a30*/  IMAD.MOV.U32 R3, RZ, RZ, 0x3ff71547 ;  /* 0x3ff71547ff037424 */ /* 0x000fe200078e00ff */
        /* <DEDUP_REMOVED lines=109> */
[----:B------:R-:W-:Y:S02]  /*1110*/  @!P1 LEA R3, R2, 0x3ff00000, 0x14 ;  /* 0x3ff0000002039811 */ /* 0x000fe400078ea0ff */
[----:B------:R-:W-:-:S15]  /*1120*/  @!P1 MOV R2, RZ ;  /* 0x000000ff00029202 */ /* 0x000fde0000000f00 */
[----:B------:R-:W-:-:S15]  /*1130*/  NOP ;  /* 0x0000000000007918 */ /* 0x000fde0000000000 */
[----:B------:R-:W-:-:S06]  /*1140*/  NOP ;  /* 0x0000000000007918 */ /* 0x000fcc0000000000 */
[----:B------:R-:W0:Y:S02]  /*1150*/  DADD R4, -R4, +INF ;  /* 0x7ff0000004047429 */ /* 0x000e240000000100 */
[----:B0-----:R-:W-:Y:S02]  /*1160*/  FSEL R68, R4, RZ, !P0 ;  /* 0x000000ff04447208 */ /* 0x001fe40004000000 */
[----:B------:R-:W-:-:S15]  /*1170*/  FSEL R69, R5, RZ, !P0 ;  /* 0x000000ff05457208 */ /* 0x000fde0004000000 */
[----:B------:R-:W-:-:S15]  /*1180*/  NOP ;  /* 0x0000000000007918 */ /* 0x000fde0000000000 */
[----:B------:R-:W-:-:S15]  /*1190*/  NOP ;  /* 0x0000000000007918 */ /* 0x000fde0000000000 */
[----:B------:R-:W-:-:S15]  /*11a0*/  NOP ;  /* 0x0000000000007918 */ /* 0x000fde0000000000 */
[----:B------:R0:W1:Y:S02]  /*11b0*/  @!P1 DMUL R68, R70, R2 ;  /* 0x0000000246449228 */ /* 0x0000640000000000 */
.L_x_5452:
[----:B------:R-:W-:Y:S05]  /*11c0*/  BSYNC.RECONVERGENT B0 ;  /* 0x0000000000007941 */ /* 0x000fea0003800200 */
.L_x_5451:
        /* <DEDUP_REMOVED lines=34> */
[----:B------:R-:W-:Y:S05]  /*13f0*/  CALL.REL.NOINC `($__internal_4_$__cuda_sm20_dblrcp_rn_slowpath_v3) ;  /* 0x000000ac00787944 */ /* 0x000fea0003c00000 */
[----:B------:R-:W-:-:S07]  /*1400*/  IMAD.MOV.U32 R68, RZ, RZ, R0 ;  /* 0x000000ffff447224 */ /* 0x000fce00078e0000 */
.L_x_5454:
[----:B------:R-:W-:Y:S05]  /*1410*/  BSYNC.RECONVERGENT B2 ;  /* 0x0000000000027941 */ /* 0x000fea0003800200 */
.L_x_5453:
        /* <DEDUP_REMOVED lines=11> */
.L_x_5450:
[----:B------:R-:W-:Y:S05]  /*14d0*/  BSYNC.RECONVERGENT B1 ;  /* 0x0000000000017941 */ /* 0x000fea0003800200 */
.L_x_5449:
[----:B-----5:R-:W3:Y:S01]  /*14e0*/  S2R R66, SR_CTAID.X ;  /* 0x0000000000427919 */ /* 0x020ee20000002500 */
[----:B0-----:R-:W3:Y:S01]  /*14f0*/  LDC R3, c[0x0][0x380] ;  /* 0x0000e000ff037b82 */ /* 0x001ee20000000800 */
[----:B------:R-:W-:Y:S01]  /*1500*/  BSSY.RECONVERGENT B1, `(.L_x_5455) ;  /* 0x00000b2000017945 */ /* 0x000fe20003800200 */
[----:B-1----:R-:W0:Y:S01]  /*1510*/  S2R R62, SR_TID.X ;  /* 0x00000000003e7919 */ /* 0x002e220000002100 */
[----:B---3--:R-:W-:Y:S01]  /*1520*/  IMAD R0, R66, -0x400, R3 ;  /* 0xfffffc0042007824 */ /* 0x008fe200078e0203 */
[----:B0-----:R-:W-:-:S04]  /*1530*/  IADD3 R63, PT, PT, R62, 0x80, RZ ;  /* 0x000000803e3f7810 */ /* 0x001fc80007ffe0ff */
[----:B------:R-:W-:-:S13]  /*1540*/  ISETP.GE.U32.AND P0, PT, R63, R0, PT ;  /* 0x000000003f00720c */ /* 0x000fda0003f06070 */
        /* <DEDUP_REMOVED lines=124> */
.L_x_5458:
[----:B------:R-:W-:Y:S05]  /*1d10*/  BSYNC.RECONVERGENT B0 ;  /* 0x0000000000007941 */ /* 0x000fea0003800200 */
.L_x_5457:
        /* <DEDUP_REMOVED lines=34> */
[----:B--2---:R-:W-:Y:S05]  /*1f40*/  CALL.REL.NOINC `($__internal_4_$__cuda_sm20_dblrcp_rn_slowpath_v3) ;  /* 0x000000a000a47944 */ /* 0x004fea0003c00000 */
[----:B------:R-:W-:-:S07]  /*1f50*/  IMAD.MOV.U32 R68, RZ, RZ, R0 ;  /* 0x000000ffff447224 */ /* 0x000fce00078e0000 */
.L_x_5460:
[----:B------:R-:W-:Y:S05]  /*1f60*/  BSYNC.RECONVERGENT B2 ;  /* 0x0000000000027941 */ /* 0x000fea0003800200 */
.L_x_5459:
        /* <DEDUP_REMOVED lines=11> */
.L_x_5456:
[----:B------:R-:W-:Y:S05]  /*2020*/  BSYNC.RECONVERGENT B1 ;  /* 0x0000000000017941 */ /* 0x000fea0003800200 */
.L_x_5455:
[----:B------:R-:W3:Y:S01]  /*2030*/  LDC R3, c[0x0][0x380] ;  /* 0x0000e000ff037b82 */ /* 0x000ee20000000800 */
[----:B------:R-:W-:Y:S01]  /*2040*/  BSSY.RECONVERGENT B1, `(.L_x_5461) ;  /* 0x00000b2000017945 */ /* 0x000fe20003800200 */
[----:B---3--:R-:W-:Y:S01]  /*2050*/  IMAD R6, R66, -0x400, R3 ;  /* 0xfffffc0042067824 */ /* 0x008fe200078e0203 */
[----:B------:R-:W-:-:S04]  /*2060*/  IADD3 R3, PT, PT, R62, 0x100, RZ ;  /* 0x000001003e037810 */ /* 0x000fc80007ffe0ff */
[----:B------:R-:W-:-:S13]  /*2070*/  ISETP.GE.U32.AND P0, PT, R3, R6, PT ;  /* 0x000000060300720c */ /* 0x000fda0003f06070 */
[----:B------:R-:W-:Y:S05]  /*2080*/  @P0 BRA `(.L_x_5462) ;  /* 0x0000000800b40947 */ /* 0x000fea0003800000 */
[----:B------:R-:W-:Y:S01]  /*2090*/  IMAD.MOV.U32 R2, RZ, RZ, 0x652b82fe ;  /* 0x652b82feff027424 */ /* 0x000fe200078e00ff */
[----:B------:R-:W-:Y:S01]  /*20a0*/  UMOV UR6, 0xfefa39ef ;  /* 0xfefa39ef00067882 */ /* 0x000fe20000000000 */
[----:B------:R-:W-:Y:S01]  /*20b0*/  IMAD.MOV.U32 R3, RZ, RZ, 0x3ff71547 ;  /* 0x3ff71547ff037424 */ /* 0x000fe200078e00ff */
[----:B------:R-:W-:Y:S01]  /*20c0*/  UMOV UR7, 0x3fe62e42 ;  /* 0x3fe62e4200077882 */ /* 0x000fe20000000000 */
[----:B------:R-:W3:Y:S01]  /*20d0*/  DADD R4, -RZ, -R14 ;  /* 0x00000000ff047229 */ /* 0x000ee2000000090e */
[----:B------:R-:W-:Y:S01]  /*20e0*/  BSSY.RECONVERGENT B0, `(.L_x_5463) ;  /* 0x0000076000007945 */ /* 0x000fe20003800200 */
[----:B---3--:R-:W-:-:S04]  /*20f0*/  MOV R0, R5 ;  /* 0x0000000500007202 */ /* 0x008fc80000000f00 */
        /* <DEDUP_REMOVED lines=115> */
[----:B------:R0:W3:Y:S02]  /*2830*/  @!P1 DMUL R4, R10, R2 ;  /* 0x000000020a049228 */ /* 0x0000e40000000000 */
.L_x_5464:
[----:B------:R-:W-:Y:S05]  /*2840*/  BSYNC.RECONVERGENT B0 ;  /* 0x0000000000007941 */ /* 0x000fea0003800200 */
.L_x_5463:
        /* <DEDUP_REMOVED lines=30> */
[----:B------:R-:W-:Y:S01]  /*2a30*/  LOP3.LUT R0, R15, 0x7fffffff, RZ, 0xc0, !PT ;  /* 0x7fffffff0f007812 */ /* 0x000fe200078ec0ff */
[----:B------:R-:W-:Y:S01]  /*2a40*/  IMAD.MOV.U32 R4, RZ, RZ, R14 ;  /* 0x000000ffff047224 */ /* 0x000fe200078e000e */
[----:B------:R-:W-:Y:S01]  /*2a50*/  MOV R2, 0x2a90 ;  /* 0x00002a9000027802 */ /* 0x000fe20000000f00 */
[----:B------:R-:W-:Y:S02]  /*2a60*/  IMAD.MOV.U32 R3, RZ, RZ, R15 ;  /* 0x000000ffff037224 */ /* 0x000fe400078e000f */
[----:B------:R-:W-:-:S07]  /*2a70*/  VIADD R0, R0, 0xfff00000 ;  /* 0xfff0000000007836 */ /* 0x000fce0000000000 */
[----:B-12---:R-:W-:Y:S05]  /*2a80*/  CALL.REL.NOINC `($__internal_4_$__cuda_sm20_dblrcp_rn_slowpath_v3) ;  /* 0x0000009400d47944 */ /* 0x006fea0003c00000 */
[----:B------:R-:W-:-:S07]  /*2a90*/  MOV R68, R0 ;  /* 0x0000000000447202 */ /* 0x000fce0000000f00 */
.L_x_5466:
[----:B------:R-:W-:Y:S05]  /*2aa0*/  BSYNC.RECONVERGENT B2 ;  /* 0x0000000000027941 */ /* 0x000fea0003800200 */
.L_x_5465:
        /* <DEDUP_REMOVED lines=11> */
.L_x_5462:
[----:B------:R-:W-:Y:S05]  /*2b60*/  BSYNC.RECONVERGENT B1 ;  /* 0x0000000000017941 */ /* 0x000fea0003800200 */
.L_x_5461:
[----:B------:R-:W-:Y:S01]  /*2b70*/  VIADD R3, R62, 0x180 ;  /* 0x000001803e037836 */ /* 0x000fe20000000000 */
[----:B------:R-:W-:Y:S04]  /*2b80*/  BSSY.RECONVERGENT B1, `(.L_x_5467) ;  /* 0x00000b1000017945 */ /* 0x000fe80003800200 */
[----:B------:R-:W-:-:S13]  /*2b90*/  ISETP.GE.U32.AND P0, PT, R3, R6, PT ;  /* 0x000000060300720c */ /* 0x000fda0003f06070 */
[----:B------:R-:W-:Y:S05]  /*2ba0*/  @P0 BRA `(.L_x_5468) ;  /* 0x0000000800b80947 */ /* 0x000fea0003800000 */
[----:B------:R-:W-:Y:S01]  /*2bb0*/  IMAD.MOV.U32 R2, RZ, RZ, 0x652b82fe ;  /* 0x652b82feff027424 */ /* 0x000fe200078e00ff */
[----:B------:R-:W-:Y:S01]  /*2bc0*/  UMOV UR6, 0xfefa39ef ;  /* 0xfefa39ef00067882 */ /* 0x000fe20000000000 */
[----:B------:R-:W-:Y:S01]  /*2bd0*/  IMAD.MOV.U32 R3, RZ, RZ, 0x3ff71547 ;  /* 0x3ff71547ff037424 */ /* 0x000fe200078e00ff */
[----:B------:R-:W-:Y:S01]  /*2be0*/  UMOV UR7, 0x3fe62e42 ;  /* 0x3fe62e4200077882 */ /* 0x000fe20000000000 */
[----:B------:R-:W5:Y:S01]  /*2bf0*/  DADD R4, -RZ, -R22 ;  /* 0x00000000ff047229 */ /* 0x000f620000000916 */
[----:B------:R-:W-:Y:S01]  /*2c00*/  BSSY.RECONVERGENT B0, `(.L_x_5469) ;  /* 0x0000077000007945 */ /* 0x000fe20003800200 */
[----:B-----5:R-:W-:-:S05]  /*2c10*/  IMAD.MOV.U32 R0, RZ, RZ, R5 ;  /* 0x000000ffff007224 */ /* 0x020fca00078e0005 */
        /* <DEDUP_REMOVED lines=9> */
[----:B0-----:R-:W3:-:S15]  /*2cb0*/  DADD R10, R2, -6.75539944105574400000e+15 ;  /* 0xc3380000020a7429 */ /* 0x001ede0000000000 */
[----:B------:R-:W-:-:S15]  /*2cc0*/  NOP ;  /* 0x0000000000007918 */ /* 0x000fde0000000000 */
[----:B------:R-:W-:-:S15]  /*2cd0*/  NOP ;  /* 0x0000000000007918 */ /* 0x000fde0000000000 */
[----:B------:R-:W-:-:S15]  /*2ce0*/  NOP ;  /* 0x0000000000007918 */ /* 0x000fde0000000000 */
[----:B------:R-:W-:-:S04]  /*2cf0*/  NOP ;  /* 0x0000000000007918 */ /* 0x000fc80000000000 */
[----:B---3--:R-:W0:Y:S01]  /*2d00*/  DFMA R12, R10, -UR6, -R22 ;  /* 0x800000060a0c7c2b */ /* 0x008e220008000816 */
        /* <DEDUP_REMOVED lines=9> */
[----:B------:R-:W-:Y:S01]  /*2da0*/  MOV R13, 0x3e928af3 ;  /* 0x3e928af3000d7802 */ /* 0x000fe20000000f00 */
        /* <DEDUP_REMOVED lines=91> */
[----:B------:R0:W3:Y:S02]  /*3360*/  @!P1 DMUL R4, R2, R10 ;  /* 0x0000000a02049228 */ /* 0x0000e40000000000 */
.L_x_5470:
[----:B------:R-:W-:Y:S05]  /*3370*/  BSYNC.RECONVERGENT B0 ;  /* 0x0000000000007941 */ /* 0x000fea0003800200 */
.L_x_5469:
        /* <DEDUP_REMOVED lines=32> */
[----:B------:R-:W-:Y:S02]  /*3580*/  MOV R3, R13 ;  /* 0x0000000d00037202 */ /* 0x000fe40000000f00 */
[----:B------:R-:W-:Y:S01]  /*3590*/  MOV R2, 0x35c0 ;  /* 0x000035c000027802 */ /* 0x000fe20000000f00 */
[----:B------:R-:W-:-:S07]  /*35a0*/  VIADD R0, R0, 0xfff00000 ;  /* 0xfff0000000007836 */ /* 0x000fce0000000000 */
[----:B-12-4-:R-:W-:Y:S05]  /*35b0*/  CALL.REL.NOINC `($__internal_4_$__cuda_sm20_dblrcp_rn_slowpath_v3) ;  /* 0x0000008c00087944 */ /* 0x016fea0003c00000 */
[----:B------:R-:W-:-:S07]  /*35c0*/  IMAD.MOV.U32 R68, RZ, RZ, R0 ;  /* 0x000000ffff447224 */ /* 0x000fce00078e0000 */
.L_x_5472:
[----:B------:R-:W-:Y:S05]  /*35d0*/  BSYNC.RECONVERGENT B2 ;  /* 0x0000000000027941 */ /* 0x000fea0003800200 */
.L_x_5471:
        /* <DEDUP_REMOVED lines=11> */
.L_x_5468:
[----:B------:R-:W-:Y:S05]  /*3690*/  BSYNC.RECONVERGENT B1 ;  /* 0x0000000000017941 */ /* 0x000fea0003800200 */
.L_x_5467:
[----:B------:R-:W-:Y:S01]  /*36a0*/  VIADD R3, R62, 0x200 ;  /* 0x000002003e037836 */ /* 0x000fe20000000000 */
[----:B------:R-:W-:Y:S04]  /*36b0*/  BSSY.RECONVERGENT B1, `(.L_x_5473) ;  /* 0x00000b1000017945 */ /* 0x000fe80003800200 */
[----:B------:R-:W-:-:S13]  /*36c0*/  ISETP.GE.U32.AND P0, PT, R3, R6, PT ;  /* 0x000000060300720c */ /* 0x000fda0003f06070 */
[----:B------:R-:W-:Y:S05]  /*36d0*/  @P0 BRA `(.L_x_5474) ;  /* 0x0000000800b80947 */ /* 0x000fea0003800000 */
[----:B------:R-:W-:Y:S01]  /*36e0*/  IMAD.MOV.U32 R2, RZ, RZ, 0x652b82fe ;  /* 0x652b82feff027424 */ /* 0x000fe200078e00ff */
[----:B------:R-:W-:Y:S01]  /*36f0*/  MOV R3, 0x3ff71547 ;  /* 0x3ff7154700037802 */ /* 0x000fe20000000f00 */
[----:B------:R-:W-:Y:S01]  /*3700*/  UMOV UR6, 0xfefa39ef ;  /* 0xfefa39ef00067882 */ /* 0x000fe20000000000 */
        /* <DEDUP_REMOVED lines=120> */
[----:B------:R0:W3:Y:S02]  /*3e90*/  @!P1 DMUL R4, R2, R10 ;  /* 0x0000000a02049228 */ /* 0x0000e40000000000 */
.L_x_5476:
[----:B------:R-:W-:Y:S05]  /*3ea0*/  BSYNC.RECONVERGENT B0 ;  /* 0x0000000000007941 */ /* 0x000fea0003800200 */
.L_x_5475:
        /* <DEDUP_REMOVED lines=35> */
[----:B-12-4-:R-:W-:Y:S05]  /*40e0*/  CALL.REL.NOINC `($__internal_4_$__cuda_sm20_dblrcp_rn_slowpath_v3) ;  /* 0x00000080003c7944 */ /* 0x016fea0003c00000 */
[----:B------:R-:W-:-:S07]  /*40f0*/  IMAD.MOV.U32 R68, RZ, RZ, R0 ;  /* 0x000000ffff447224 */ /* 0x000fce00078e0000 */
.L_x_5478:
[----:B------:R-:W-:Y:S05]  /*4100*/  BSYNC.RECONVERGENT B2 ;  /* 0x0000000000027941 */ /* 0x000fea0003800200 */
.L_x_5477:
        /* <DEDUP_REMOVED lines=11> */
.L_x_5474:
[----:B------:R-:W-:Y:S05]  /*41c0*/  BSYNC.RECONVERGENT B1 ;  /* 0x0000000000017941 */ /* 0x000fea0003800200 */
.L_x_5473:
[----:B------:R-:W-:Y:S01]  /*41d0*/  IADD3 R3, PT, PT, R62, 0x280, RZ ;  /* 0x000002803e037810 */ /* 0x000fe20007ffe0ff */
[----:B------:R-:W-:Y:S03]  /*41e0*/  BSSY.RECONVERGENT B1, `(.L_x_5479) ;  /* 0x00000b1000017945 */ /* 0x000fe60003800200 */
        /* <DEDUP_REMOVED lines=8> */
[----:B-----5:R-:W-:-:S04]  /*4270*/  MOV R0, R5 ;  /* 0x0000000500007202 */ /* 0x020fc80000000f00 */
        /* <DEDUP_REMOVED lines=106> */
[----:B------:R-:W-:Y:S01]  /*4920*/  @!P1 MOV R2, R10 ;  /* 0x0000000a00029202 */ /* 0x000fe20000000f00 */
        /* <DEDUP_REMOVED lines=10> */
.L_x_5482:
[----:B------:R-:W-:Y:S05]  /*49d0*/  BSYNC.RECONVERGENT B0 ;  /* 0x0000000000007941 */ /* 0x000fea0003800200 */
.L_x_5481:
        /* <DEDUP_REMOVED lines=33> */
[----:B------:R-:W-:Y:S01]  /*4bf0*/  IMAD.MOV.U32 R3, RZ, RZ, R13 ;  /* 0x000000ffff037224 */ /* 0x000fe200078e000d */
[----:B------:R-:W-:-:S07]  /*4c00*/  IADD3 R0, PT, PT, R0, -0x100000, RZ ;  /* 0xfff0000000007810 */ /* 0x000fce0007ffe0ff */
[----:B-12-4-:R-:W-:Y:S05]  /*4c10*/  CALL.REL.NOINC `($__internal_4_$__cuda_sm20_dblrcp_rn_slowpath_v3) ;  /* 0x0000007400707944 */ /* 0x016fea0003c00000 */
[----:B------:R-:W-:-:S07]  /*4c20*/  IMAD.MOV.U32 R68, RZ, RZ, R0 ;  /* 0x000000ffff447224 */ /* 0x000fce00078e0000 */
.L_x_5484:
[----:B------:R-:W-:Y:S05]  /*4c30*/  BSYNC.RECONVERGENT B2 ;  /* 0x0000000000027941 */ /* 0x000fea0003800200 */
.L_x_5483:
        /* <DEDUP_REMOVED lines=11> */
.L_x_5480:
[----:B------:R-:W-:Y:S05]  /*4cf0*/  BSYNC.RECONVERGENT B1 ;  /* 0x0000000000017941 */ /* 0x000fea0003800200 */
.L_x_5479:
        /* <DEDUP_REMOVED lines=8> */
[----:B---3--:R-:W3:Y:S01]  /*4d80*/  DADD R12, -RZ, -R46 ;  /* 0x00000000ff0c7229 */ /* 0x008ee2000000092e */
[----:B------:R-:W-:Y:S01]  /*4d90*/  BSSY.RECONVERGENT B0, `(.L_x_5487) ;  /* 0x0000077000007945 */ /* 0x000fe20003800200 */
[----:B---3--:R-:W-:-:S15]  /*4da0*/  FSETP.GEU.FTZ.AND P0, PT, |R13|, 4.1917929649353027344, PT ;  /* 0x4086232b0d00780b */ /* 0x008fde0003f1e200 */
[----:B------:R-:W-:-:S15]  /*4db0*/  NOP ;  /* 0x0000000000007918 */ /* 0x000fde0000000000 */
[----:B------:R-:W-:-:S15]  /*4dc0*/  NOP ;  /* 0x0000000000007918 */ /* 0x000fde0000000000 */
[----:B------:R-:W-:-:S15]  /*4dd0*/  NOP ;  /* 0x0000000000007918 */ /* 0x000fde0000000000 */
[----:B------:R-:W-:-:S02]  /*4de0*/  NOP ;  /* 0x0000000000007918 */ /* 0x000fc40000000000 */
        /* <DEDUP_REMOVED lines=99> */
[----:B------:R-:W-:Y:S01]  /*5420*/  @!P1 IMAD.IADD R2, R2, 0x1, -R3 ;  /* 0x0000000102029824 */ /* 0x000fe200078e0a03 */
[----:B------:R-:W-:-:S04]  /*5430*/  @!P1 LEA R3, R3, R11, 0x14 ;  /* 0x0000000b03039211 */ /* 0x000fc800078ea0ff */
        /* <DEDUP_REMOVED lines=12> */
.L_x_5488:
[----:B------:R-:W-:Y:S05]  /*5500*/  BSYNC.RECONVERGENT B0 ;  /* 0x0000000000007941 */ /* 0x000fea0003800200 */
.L_x_5487:
        /* <DEDUP_REMOVED lines=37> */
.L_x_5490:
[----:B------:R-:W-:Y:S05]  /*5760*/  BSYNC.RECONVERGENT B2 ;  /* 0x0000000000027941 */ /* 0x000fea0003800200 */
.L_x_5489:
        /* <DEDUP_REMOVED lines=11> */
.L_x_5486:
[----:B------:R-:W-:Y:S05]  /*5820*/  BSYNC.RECONVERGENT B1 ;  /* 0x0000000000017941 */ /* 0x000fea0003800200 */
.L_x_5485:
[----:B------:R-:W-:Y:S01]  /*5830*/  VIADD R3, R62, 0x380 ;  /* 0x000003803e037836 */ /* 0x000fe20000000000 */
[----:B------:R-:W-:Y:S04]  /*5840*/  BSSY.RECONVERGENT B1, `(.L_x_5491) ;  /* 0x00000b0000017945 */ /* 0x000fe80003800200 */
[----:B------:R-:W-:-:S13]  /*5850*/  ISETP.GE.U32.AND P0, PT, R3, R6, PT ;  /* 0x000000060300720c */ /* 0x000fda0003f06070 */
[----:B------:R-:W-:Y:S05]  /*5860*/  @P0 BRA `(.L_x_5492) ;  /* 0x0000000800b40947 */ /* 0x000fea0003800000 */
[----:B0-----:R-:W-:Y:S01]  /*5870*/  IMAD.MOV.U32 R10, RZ, RZ, 0x652b82fe ;  /* 0x652b82feff0a7424 */ /* 0x001fe200078e00ff */
[----:B------:R-:W-:Y:S01]  /*5880*/  MOV R11, 0x3ff71547 ;  /* 0x3ff71547000b7802 */ /* 0x000fe20000000f00 */
[----:B------:R-:W-:Y:S01]  /*5890*/  UMOV UR6, 0xfefa39ef ;  /* 0xfefa39ef00067882 */ /* 0x000fe20000000000 */
[----:B------:R-:W-:Y:S01]  /*58a0*/  UMOV UR7, 0x3fe62e42 ;  /* 0x3fe62e4200077882 */ /* 0x000fe20000000000 */
[----:B---3--:R-:W0:Y:S01]  /*58b0*/  DADD R12, -RZ, -R54 ;  /* 0x00000000ff0c7229 */ /* 0x008e220000000936 */
[----:B------:R-:W-:Y:S01]  /*58c0*/  BSSY.RECONVERGENT B0, `(.L_x_5493) ;  /* 0x0000076000007945 */ /* 0x000fe20003800200 */
[----:B0-----:R-:W-:-:S15]  /*58d0*/  FSETP.GEU.FTZ.AND P0, PT, |R13|, 4.1917929649353027344, PT ;  /* 0x4086232b0d00780b */ /* 0x001fde0003f1e200 */
[----:B------:R-:W-:-:S15]  /*58e0*/  NOP ;  /* 0x0000000000007918 */ /* 0x000fde0000000000 */
[----:B------:R-:W-:-:S15]  /*58f0*/  NOP ;  /* 0x0000000000007918 */ /* 0x000fde0000000000 */
[----:B------:R-:W-:-:S15]  /*5900*/  NOP ;  /* 0x0000000000007918 */ /* 0x000fde0000000000 */
[----:B------:R-:W-:-:S02]  /*5910*/  NOP ;  /* 0x0000000000007918 */ /* 0x000fc40000000000 */
        /* <DEDUP_REMOVED lines=112> */
.L_x_5494:
[----:B------:R-:W-:Y:S05]  /*6020*/  BSYNC.RECONVERGENT B0 ;  /* 0x0000000000007941 */ /* 0x000fea0003800200 */
.L_x_5493:
[----:B---3--:R-:W3:Y:S01]  /*6030*/  DADD R12, R2, 1 ;  /* 0x3ff00000020c7429 */ /* 0x008ee20000000000 */
[----:B------:R-:W-:Y:S01]  /*6040*/  BSSY.RECONVERGENT B2, `(.L_x_5495) ;  /* 0x0000024000027945 */ /* 0x000fe20003800200 */
[----:B---3--:R-:W0:Y:S01]  /*6050*/  MUFU.RCP64H R3, R13 ;  /* 0x0000000d00037308 */ /* 0x008e220000001800 */
        /* <DEDUP_REMOVED lines=34> */
.L_x_5496:
[----:B------:R-:W-:Y:S05]  /*6280*/  BSYNC.RECONVERGENT B2 ;  /* 0x0000000000027941 */ /* 0x000fea0003800200 */
.L_x_5495:
        /* <DEDUP_REMOVED lines=11> */
.L_x_5492:
[----:B------:R-:W-:Y:S05]  /*6340*/  BSYNC.RECONVERGENT B1 ;  /* 0x0000000000017941 */ /* 0x000fea0003800200 */
.L_x_5491:
[----:B------:R-:W-:Y:S01]  /*6350*/  ISETP.GE.U32.AND P0, PT, R62, R6, PT ;  /* 0x000000063e00720c */ /* 0x000fe20003f06070 */
[----:B------:R-:W-:Y:S04]  /*6360*/  BSSY.RECONVERGENT B0, `(.L_x_5497) ;  /* 0x0000033000007945 */ /* 0x000fe80003800200 */
[----:B------:R-:W-:Y:S08]  /*6370*/  BSSY.RELIABLE B1, `(.L_x_5498) ;  /* 0x000002b000017945 */ /* 0x000ff00003800100 */
[----:B------:R-:W-:Y:S05]  /*6380*/  @P0 BRA `(.L_x_5499) ;  /* 0x0000000000300947 */ /* 0x000fea0003800000 */
[----:B------:R-:W5:Y:S01]  /*6390*/  LDC.64 R2, c[0x0][0x388] ;  /* 0x0000e200ff027b82 */ /* 0x000f620000000a00 */
[----:B------:R-:W-:Y:S02]  /*63a0*/  IMAD R5, R66, 0x400, R62 ;  /* 0x0000040042057824 */ /* 0x000fe400078e023e */
[----:B------:R-:W-:-:S05]  /*63b0*/  IMAD.MOV.U32 R62, RZ, RZ, R63 ;  /* 0x000000ffff3e7224 */ /* 0x000fca00078e003f */
[----:B------:R-:W-:Y:S01]  /*63c0*/  ISETP.GE.U32.AND P0, PT, R62, R6, PT ;  /* 0x000000063e00720c */ /* 0x000fe20003f06070 */
[----:B-----5:R-:W-:-:S05]  /*63d0*/  IMAD.WIDE.U32 R2, R5, 0x8, R2 ;  /* 0x0000000805027825 */ /* 0x020fca00078e0002 */
[----:B--2---:R2:W-:Y:S07]  /*63e0*/  STG.E.64 desc[UR4][R2.64], R64 ;  /* 0x0000004002007986 */ /* 0x0045ee000c101b04 */
[----:B------:R-:W-:Y:S05]  /*63f0*/  @P0 BRA `(.L_x_5500) ;  /* 0x0000000000300947 */ /* 0x000fea0003800000 */
[----:B--2---:R-:W2:Y:S01]  /*6400*/  LDC.64 R2, c[0x0][0x388] ;  /* 0x0000e200ff027b82 */ /* 0x004ea20000000a00 */
[----:B------:R-:W-:Y:S01]  /*6410*/  LEA R5, R66, R62, 0xa ;  /* 0x0000003e42057211 */ /* 0x000fe200078e50ff */
[----:B------:R-:W-:-:S04]  /*6420*/  VIADD R62, R62, 0x80 ;  /* 0x000000803e3e7836 */ /* 0x000fc80000000000 */
[----:B--2---:R-:W-:-:S05]  /*6430*/  IMAD.WIDE.U32 R2, R5, 0x8, R2 ;  /* 0x0000000805027825 */ /* 0x004fca00078e0002 */
[----:B-1----:R1:W-:Y:S02]  /*6440*/  STG.E.64 desc[UR4][R2.64], R8 ;  /* 0x0000000802007986 */ /* 0x0023e4000c101b04 */
.L_x_5499:
[----:B------:R-:W-:-:S13]  /*6450*/  ISETP.GE.U32.AND P0, PT, R62, R6, PT ;  /* 0x000000063e00720c */ /* 0x000fda0003f06070 */
[----:B------:R-:W-:Y:S05]  /*6460*/  @P0 BRA `(.L_x_5501) ;  /* 0x0000000000300947 */ /* 0x000fea0003800000 */
[----:B-1----:R-:W1:Y:S01]  /*6470*/  LDC.64 R2, c[0x0][0x388] ;  /* 0x0000e200ff027b82 */ /* 0x002e620000000a00 */
[----:B------:R-:W-:Y:S02]  /*6480*/  IMAD R5, R66, 0x400, R62 ;  /* 0x0000040042057824 */ /* 0x000fe400078e023e */
[----:B------:R-:W-:Y:S02]  /*6490*/  VIADD R62, R62, 0x80 ;  /* 0x000000803e3e7836 */ /* 0x000fe40000000000 */
[----:B-1----:R-:W-:-:S05]  /*64a0*/  IMAD.WIDE.U32 R2, R5, 0x8, R2 ;  /* 0x0000000805027825 */ /* 0x002fca00078e0002 */
[----:B----4-:R1:W-:Y:S02]  /*64b0*/  STG.E.64 desc[UR4][R2.64], R16 ;  /* 0x0000001002007986 */ /* 0x0103e4000c101b04 */
.L_x_5500:
[----:B------:R-:W-:-:S13]  /*64c0*/  ISETP.GE.U32.AND P0, PT, R62, R6, PT ;  /* 0x000000063e00720c */ /* 0x000fda0003f06070 */
[----:B------:R-:W-:Y:S05]  /*64d0*/  @P0 BRA `(.L_x_5502) ;  /* 0x0000000000300947 */ /* 0x000fea0003800000 */
[----:B-12---:R-:W1:Y:S01]  /*64e0*/  LDC.64 R2, c[0x0][0x388] ;  /* 0x0000e200ff027b82 */ /* 0x006e620000000a00 */
[----:B------:R-:W-:Y:S01]  /*64f0*/  IMAD R5, R66, 0x400, R62 ;  /* 0x0000040042057824 */ /* 0x000fe200078e023e */
[----:B------:R-:W-:-:S03]  /*6500*/  IADD3 R62, PT, PT, R62, 0x80, RZ ;  /* 0x000000803e3e7810 */ /* 0x000fc60007ffe0ff */
[----:B-1----:R-:W-:-:S05]  /*6510*/  IMAD.WIDE.U32 R2, R5, 0x8, R2 ;  /* 0x0000000805027825 */ /* 0x002fca00078e0002 */
[----:B---3--:R1:W-:Y:S02]  /*6520*/  STG.E.64 desc[UR4][R2.64], R24 ;  /* 0x0000001802007986 */ /* 0x0083e4000c101b04 */
.L_x_5501:
[----:B------:R-:W-:-:S13]  /*6530*/  ISETP.GE.U32.AND P0, PT, R62, R6, PT ;  /* 0x000000063e00720c */ /* 0x000fda0003f06070 */
[----:B------:R-:W-:Y:S05]  /*6540*/  @P0 BRA `(.L_x_5503) ;  /* 0x0000000000340947 */ /* 0x000fea0003800000 */
[----:B-1----:R-:W1:Y:S01]  /*6550*/  LDC.64 R2, c[0x0][0x388] ;  /* 0x0000e200ff027b82 */ /* 0x002e620000000a00 */
[----:B------:R-:W-:Y:S02]  /*6560*/  IMAD R5, R66, 0x400, R62 ;  /* 0x0000040042057824 */ /* 0x000fe400078e023e */
[----:B------:R-:W-:Y:S02]  /*6570*/  VIADD R62, R62, 0x80 ;  /* 0x000000803e3e7836 */ /* 0x000fe40000000000 */
[----:B-1----:R-:W-:-:S05]  /*6580*/  IMAD.WIDE.U32 R2, R5, 0x8, R2 ;  /* 0x0000000805027825 */ /* 0x002fca00078e0002 */
[----:B---3--:R1:W-:Y:S02]  /*6590*/  STG.E.64 desc[UR4][R2.64], R32 ;  /* 0x0000002002007986 */ /* 0x0083e4000c101b04 */
.L_x_5502:
[----:B------:R-:W-:-:S13]  /*65a0*/  ISETP.GE.U32.AND P0, PT, R62, R6, PT ;  /* 0x000000063e00720c */ /* 0x000fda0003f06070 */
[----:B------:R-:W-:Y:S05]  /*65b0*/  @P0 BREAK.RELIABLE B1 ;  /* 0x0000000000010942 */ /* 0x000fea0003800100 */
[----:B------:R-:W-:Y:S05]  /*65c0*/  @P0 BRA `(.L_x_5504) ;  /* 0x0000000000300947 */ /* 0x000fea0003800000 */
[----:B-12---:R-:W1:Y:S01]  /*65d0*/  LDC.64 R2, c[0x0][0x388] ;  /* 0x0000e200ff027b82 */ /* 0x006e620000000a00 */
[----:B------:R-:W-:Y:S02]  /*65e0*/  IMAD R5, R66, 0x400, R62 ;  /* 0x0000040042057824 */ /* 0x000fe400078e023e */
[----:B------:R-:W-:Y:S02]  /*65f0*/  VIADD R62, R62, 0x80 ;  /* 0x000000803e3e7836 */ /* 0x000fe40000000000 */
[----:B-1----:R-:W-:-:S05]  /*6600*/  IMAD.WIDE.U32 R2, R5, 0x8, R2 ;  /* 0x0000000805027825 */ /* 0x002fca00078e0002 */
[----:B---3--:R1:W-:Y:S02]  /*6610*/  STG.E.64 desc[UR4][R2.64], R40 ;  /* 0x0000002802007986 */ /* 0x0083e4000c101b04 */
.L_x_5503:
[----:B------:R-:W-:Y:S05]  /*6620*/  BSYNC.RELIABLE B1 ;  /* 0x0000000000017941 */ /* 0x000fea0003800100 */
.L_x_5498:
[----:B------:R-:W-:-:S13]  /*6630*/  ISETP.GE.U32.AND P0, PT, R62, R6, PT ;  /* 0x000000063e00720c */ /* 0x000fda0003f06070 */
[----:B-1----:R-:W1:Y:S01]  /*6640*/  @!P0 LDC.64 R2, c[0x0][0x388] ;  /* 0x0000e200ff028b82 */ /* 0x002e620000000a00 */
[----:B------:R-:W-:Y:S01]  /*6650*/  @!P0 LEA R5, R66, R62, 0xa ;  /* 0x0000003e42058211 */ /* 0x000fe200078e50ff */
[----:B------:R-:W-:-:S04]  /*6660*/  @!P0 VIADD R62, R62, 0x80 ;  /* 0x000000803e3e8836 */ /* 0x000fc80000000000 */
[----:B-1----:R-:W-:-:S05]  /*6670*/  @!P0 IMAD.WIDE.U32 R2, R5, 0x8, R2 ;  /* 0x0000000805028825 */ /* 0x002fca00078e0002 */
[----:B---3--:R1:W-:Y:S02]  /*6680*/  @!P0 STG.E.64 desc[UR4][R2.64], R48 ;  /* 0x0000003002008986 */ /* 0x0083e4000c101b04 */
.L_x_5504:
[----:B------:R-:W-:Y:S05]  /*6690*/  BSYNC.RECONVERGENT B0 ;  /* 0x0000000000007941 */ /* 0x000fea0003800200 */
.L_x_5497:
[----:B------:R-:W-:Y:S05]  /*66a0*/  WARPSYNC.ALL ;  /* 0x0000000000007948 */ /* 0x000fea0003800000 */
[----:B------:R-:W-:-:S13]  /*66b0*/  ISETP.GE.U32.AND P0, PT, R62, R6, PT ;  /* 0x000000063e00720c */ /* 0x000fda0003f06070 */
[----:B------:R-:W-:Y:S05]  /*66c0*/  @P0 EXIT ;  /* 0x000000000000094d */ /* 0x000fea0003800000 */
[----:B-12---:R-:W1:Y:S01]  /*66d0*/  LDC.64 R2, c[0x0][0x388] ;  /* 0x0000e200ff027b82 */ /* 0x006e620000000a00 */
[----:B------:R-:W-:-:S04]  /*66e0*/  IMAD R5, R66, 0x400, R62 ;  /* 0x0000040042057824 */ /* 0x000fc800078e023e */
[----:B-1----:R-:W-:-:S05]  /*66f0*/  IMAD.WIDE.U32 R2, R5, 0x8, R2 ;  /* 0x0000000805027825 */ /* 0x002fca00078e0002 */
[----:B---3--:R-:W-:Y:S01]  /*6700*/  STG.E.64 desc[UR4][R2.64], R52 ;  /* 0x0000003402007986 */ /* 0x008fe2000c101b04 */
[----:B------:R-:W-:Y:S05]  /*6710*/  EXIT ;  /* 0x000000000000794d */ /* 0x000fea0003800000 */
.L_x_5448:
[----:B------:R-:W0:Y:S01]  /*6720*/  S2R R73, SR_TID.X ;  /* 0x0000000000497919 */ /* 0x000e220000002100 */
[----:B------:R-:W1:Y:S01]  /*6730*/  LDC.64 R2, c[0x0][0x398] ;  /* 0x0000e600ff027b82 */ /* 0x000e620000000a00 */
[----:B------:R-:W-:-:S07]  /*6740*/  IMAD.SHL.U32 R13, R74, 0x400, RZ ;  /* 0x000004004a0d7824 */ /* 0x000fce00078e00ff */
[----:B------:R-:W2:Y:S08]  /*6750*/  LDC.64 R8, c[0x0][0x3a0] ;  /* 0x0000e800ff087b82 */ /* 0x000eb00000000a00 */
[----:B------:R-:W3:Y:S01]  /*6760*/  LDC.64 R10, c[0x0][0x3a8] ;  /* 0x0000ea00ff0a7b82 */ /* 0x000ee20000000a00 */
[----:B-1----:R-:W-:-:S04]  /*6770*/  IMAD.WIDE.U32 R2, R13, 0x8, R2 ;  /* 0x000000080d027825 */ /* 0x002fc800078e0002 */
[----:B0-----:R-:W-:-:S03]  /*6780*/  IMAD.WIDE.U32 R68, R73, 0x10, R2 ;  /* 0x0000001049447825 */ /* 0x001fc600078e0002 */
[----:B------:R-:W0:Y:S02]  /*6790*/  LDC.64 R2, c[0x0][0x390] ;  /* 0x0000e400ff027b82 */ /* 0x000e240000000a00 */
[----:B------:R-:W4:Y:S01]  /*67a0*/  LDG.E.128 R4, desc[UR4][R68.64] ;  /* 0x0000000444047981 */ /* 0x000f22000c1e1d00 */
[C---:B--2---:R-:W-:Y:S01]  /*67b0*/  IMAD.WIDE.U32 R8, R13.reuse, 0x8, R8 ;  /* 0x000000080d087825 */ /* 0x044fe200078e0008 */
[----:B------:R-:W-:Y:S01]  /*67c0*/  UMOV UR6, 0xfefa39ef ;  /* 0xfefa39ef00067882 */ /* 0x000fe20000000000 */
[----:B------:R-:W-:Y:S01]  /*67d0*/  UMOV UR7, 0x3fe62e42 ;  /* 0x3fe62e4200077882 */ /* 0x000fe20000000000 */
[----:B------:R-:W5:Y:S01]  /*67e0*/  LDG.E.128 R24, desc[UR4][R68.64+0x800] ;  /* 0x0008000444187981 */ /* 0x000f62000c1e1d00 */
[----:B---3--:R-:W-:-:S03]  /*67f0*/  IMAD.WIDE.U32 R10, R13, 0x8, R10 ;  /* 0x000000080d0a7825 */ /* 0x008fc600078e000a */
[----:B------:R-:W5:Y:S01]  /*6800*/  LDG.E.128 R28, desc[UR4][R68.64+0x1000] ;  /* 0x00100004441c7981 */ /* 0x000f62000c1e1d00 */
[----:B------:R-:W-:-:S03]  /*6810*/  IMAD.WIDE.U32 R70, R73, 0x10, R8 ;  /* 0x0000001049467825 */ /* 0x000fc600078e0008 */
[----:B------:R-:W5:Y:S04]  /*6820*/  LDG.E.128 R32, desc[UR4][R68.64+0x1800] ;  /* 0x0018000444207981 */ /* 0x000f68000c1e1d00 */
[----:B------:R-:W5:Y:S04]  /*6830*/  LDG.E.128 R36, desc[UR4][R70.64] ;  /* 0x0000000446247981 */ /* 0x000f68000c1e1d00 */
[----:B------:R-:W5:Y:S01]  /*6840*/  LDG.E.128 R40, desc[UR4][R70.64+0x800] ;  /* 0x0008000446287981 */ /* 0x000f62000c1e1d00 */
[----:B0-----:R-:W-:-:S03]  /*6850*/  IMAD.WIDE.U32 R2, R13, 0x8, R2 ;  /* 0x000000080d027825 */ /* 0x001fc600078e0002 */
[----:B------:R-:W5:Y:S01]  /*6860*/  LDG.E.128 R44, desc[UR4][R70.64+0x1000] ;  /* 0x00100004462c7981 */ /* 0x000f62000c1e1d00 */
[----:B------:R-:W-:-:S03]  /*6870*/  IMAD.WIDE.U32 R2, R73, 0x10, R2 ;  /* 0x0000001049027825 */ /* 0x000fc600078e0002 */
[----:B------:R0:W5:Y:S01]  /*6880*/  LDG.E.128 R48, desc[UR4][R70.64+0x1800] ;  /* 0x0018000446307981 */ /* 0x000162000c1e1d00 */
[----:B------:R-:W-:-:S03]  /*6890*/  IMAD.WIDE.U32 R72, R73, 0x10, R10 ;  /* 0x0000001049487825 */ /* 0x000fc600078e000a */
[----:B------:R-:W5:Y:S04]  /*68a0*/  LDG.E.128 R12, desc[UR4][R2.64+0x800] ;  /* 0x00080004020c7981 */ /* 0x000f68000c1e1d00 */
[----:B------:R-:W5:Y:S04]  /*68b0*/  LDG.E.128 R52, desc[UR4][R72.64] ;  /* 0x0000000448347981 */ /* 0x000f68000c1e1d00 */
[----:B------:R-:W5:Y:S04]  /*68c0*/  LDG.E.128 R56, desc[UR4][R72.64+0x800] ;  /* 0x0008000448387981 */ /* 0x000f68000c1e1d00 */
[----:B------:R-:W5:Y:S04]  /*68d0*/  LDG.E.128 R60, desc[UR4][R72.64+0x1000] ;  /* 0x00100004483c7981 */ /* 0x000f68000c1e1d00 */
[----:B------:R-:W5:Y:S04]  /*68e0*/  LDG.E.128 R64, desc[UR4][R72.64+0x1800] ;  /* 0x0018000448407981 */ /* 0x000f68000c1e1d00 */
[----:B------:R-:W5:Y:S04]  /*68f0*/  LDG.E.128 R8, desc[UR4][R2.64] ;  /* 0x0000000402087981 */ /* 0x000f68000c1e1d00 */
[----:B------:R-:W5:Y:S04]  /*6900*/  LDG.E.128 R16, desc[UR4][R2.64+0x1000] ;  /* 0x0010000402107981 */ /* 0x000f68000c1e1d00 */
[----:B------:R1:W5:Y:S01]  /*6910*/  LDG.E.128 R20, desc[UR4][R2.64+0x1800] ;  /* 0x0018000402147981 */ /* 0x000362000c1e1d00 */
[----:B0-----:R-:W-:-:S02]  /*6920*/  IMAD.MOV.U32 R70, RZ, RZ, -0x35dec16 ;  /* 0xfca213eaff467424 */ /* 0x001fc400078e00ff */
[----:B-1----:R-:W-:Y:S01]  /*6930*/  IMAD.MOV.U32 R2, RZ, RZ, 0x652b82fe ;  /* 0x652b82feff027424 */ /* 0x002fe200078e00ff */
[----:B------:R-:W-:Y:S01]  /*6940*/  MOV R3, 0x3ff71547 ;  /* 0x3ff7154700037802 */ /* 0x000fe20000000f00 */
[----:B------:R-:W-:Y:S01]  /*6950*/  IMAD.MOV.U32 R71, RZ, RZ, 0x3e928af3 ;  /* 0x3e928af3ff477424 */ /* 0x000fe200078e00ff */
[----:B------:R-:W-:Y:S04]  /*6960*/  BSSY.RECONVERGENT B0, `(.L_x_5505) ;  /* 0x0000077000007945 */ /* 0x000fe80003800200 */
[----:B----4-:R-:W0:-:S15]  /*6970*/  DFMA R2, R4, -R2, 6.75539944105574400000e+15 ;  /* 0x433800000402742b */ /* 0x010e1e0000000802 */
        /* <DEDUP_REMOVED lines=16> */
[----:B0-----:R-:W0:Y:S01]  /*6a80*/  DFMA R68, R68, -UR6, R74 ;  /* 0x8000000644447c2b */ /* 0x001e22000800004a */
[----:B------:R-:W-:Y:S01]  /*6a90*/  UMOV UR6, 0x69ce2bdf ;  /* 0x69ce2bdf00067882 */ /* 0x000fe20000000000 */
[----:B------:R-:W-:-:S15]  /*6aa0*/  UMOV UR7, 0x3e5ade15 ;  /* 0x3e5ade1500077882 */ /* 0x000fde0000000000 */
[----:B------:R-:W-:-:S15]  /*6ab0*/  NOP ;  /* 0x0000000000007918 */ /* 0x000fde0000000000 */
[----:B------:R-:W-:-:S15]  /*6ac0*/  NOP ;  /* 0x0000000000007918 */ /* 0x000fde0000000000 */
[----:B------:R-:W-:-:S15]  /*6ad0*/  NOP ;  /* 0x0000000000007918 */ /* 0x000fde0000000000 */
[----:B------:R-:W-:-:S02]  /*6ae0*/  NOP ;  /* 0x0000000000007918 */ /* 0x000fc40000000000 */
[----:B0-----:R-:W0:Y:S01]  /*6af0*/  DFMA R70, R68, UR6, R70 ;  /* 0x0000000644467c2b */ /* 0x001e220008000046 */
        /* <DEDUP_REMOVED lines=71> */
[----:B0-----:R-:W-:-:S05]  /*6f70*/  IMAD.MOV.U32 R0, RZ, RZ, R71 ;  /* 0x000000ffff007224 */ /* 0x001fca00078e0047 */
[----:B------:R-:W-:Y:S01]  /*6f80*/  FSETP.GEU.FTZ.AND P0, PT, |R0|, 4.1917929649353027344, PT ;  /* 0x4086232b0000780b */ /* 0x000fe20003f1e200 */
[----:B------:R-:W-:Y:S01]  /*6f90*/  IMAD R71, R2, 0x100000, R69 ;  /* 0x0010000002477824 */ /* 0x000fe200078e0245 */
[----:B------:R-:W-:-:S11]  /*6fa0*/  MOV R70, R68 ;  /* 0x0000004400467202 */ /* 0x000fd60000000f00 */
        /* <DEDUP_REMOVED lines=18> */
.L_x_5506:
[----:B------:R-:W-:Y:S05]  /*70d0*/  BSYNC.RECONVERGENT B0 ;  /* 0x0000000000007941 */ /* 0x000fea0003800200 */
.L_x_5505:
        /* <DEDUP_REMOVED lines=32> */
[----:B------:R-:W-:Y:S01]  /*72e0*/  MOV R2, 0x7310 ;  /* 0x0000731000027802 */ /* 0x000fe20000000f00 */
[----:B------:R-:W-:-:S07]  /*72f0*/  VIADD R0, R0, 0xfff00000 ;  /* 0xfff0000000007836 */ /* 0x000fce0000000000 */
[----:B-----5:R-:W-:Y:S05]  /*7300*/  CALL.REL.NOINC `($__internal_4_$__cuda_sm20_dblrcp_rn_slowpath_v3) ;  /* 0x0000004c00b47944 */ /* 0x020fea0003c00000 */
[----:B------:R-:W-:-:S07]  /*7310*/  IMAD.MOV.U32 R68, RZ, RZ, R0 ;  /* 0x000000ffff447224 */ /* 0x000fce00078e0000 */
.L_x_5508:
[----:B------:R-:W-:Y:S05]  /*7320*/  BSYNC.RECONVERGENT B1 ;  /* 0x0000000000017941 */ /* 0x000fea0003800200 */
.L_x_5507:
[----:B------:R-:W-:Y:S01]  /*7330*/  IMAD.MOV.U32 R4, RZ, RZ, 0x652b82fe ;  /* 0x652b82feff047424 */ /* 0x000fe200078e00ff */
[----:B-----5:R-:W0:Y:S01]  /*7340*/  DFMA R52, -R52, R68, R52 ;  /* 0x000000443434722b */ /* 0x020e220000000134 */
[----:B------:R-:W-:Y:S01]  /*7350*/  IMAD.MOV.U32 R5, RZ, RZ, 0x3ff71547 ;  /* 0x3ff71547ff057424 */ /* 0x000fe200078e00ff */
[----:B------:R-:W-:Y:S01]  /*7360*/  UMOV UR6, 0xfefa39ef ;  /* 0xfefa39ef00067882 */ /* 0x000fe20000000000 */
[----:B------:R-:W-:Y:S01]  /*7370*/  UMOV UR7, 0x3fe62e42 ;  /* 0x3fe62e4200077882 */ /* 0x000fe20000000000 */
[----:B------:R-:W-:-:S15]  /*7380*/  BSSY.RECONVERGENT B0, `(.L_x_5509) ;  /* 0x0000084000007945 */ /* 0x000fde0003800200 */
[----:B------:R-:W-:-:S15]  /*7390*/  NOP ;  /* 0x0000000000007918 */ /* 0x000fde0000000000 */
[----:B------:R-:W-:-:S15]  /*73a0*/  NOP ;  /* 0x0000000000007918 */ /* 0x000fde0000000000 */
[----:B------:R-:W-:-:S15]  /*73b0*/  NOP ;  /* 0x0000000000007918 */ /* 0x000fde0000000000 */
[----:B0-----:R-:W0:-:S15]  /*73c0*/  DMUL R8, R8, R52 ;  /* 0x0000003408087228 */ /* 0x001e1e0000000000 */
[----:B------:R-:W-:-:S15]  /*73d0*/  NOP ;  /* 0x0000000000007918 */ /* 0x000fde0000000000 */
[----:B------:R-:W-:-:S15]  /*73e0*/  NOP ;  /* 0x0000000000007918 */ /* 0x000fde0000000000 */
[----:B------:R-:W-:-:S15]  /*73f0*/  NOP ;  /* 0x0000000000007918 */ /* 0x000fde0000000000 */
[----:B------:R-:W-:-:S04]  /*7400*/  NOP ;  /* 0x0000000000007918 */ /* 0x000fc80000000000 */
[----:B------:R-:W1:-:S15]  /*7410*/  DFMA R4, R6, -R4, 6.75539944105574400000e+15 ;  /* 0x433800000604742b */ /* 0x000e5e0000000804 */
[----:B------:R-:W-:-:S15]  /*7420*/  NOP ;  /* 0x0000000000007918 */ /* 0x000fde0000000000 */
[----:B------:R-:W-:-:S15]  /*7430*/  NOP ;  /* 0x0000000000007918 */ /* 0x000fde0000000000 */
[----:B------:R-:W-:-:S15]  /*7440*/  NOP ;  /* 0x0000000000007918 */ /* 0x000fde0000000000 */
[----:B------:R-:W-:-:S04]  /*7450*/  NOP ;  /* 0x0000000000007918 */ /* 0x000fc80000000000 */
[----:B0-----:R-:W-:-:S15]  /*7460*/  DFMA R36, R36, R68, R8 ;  /* 0x000000442424722b */ /* 0x001fde0000000008 */
[----:B------:R-:W-:-:S15]  /*7470*/  NOP ;  /* 0x0000000000007918 */ /* 0x000fde0000000000 */
[----:B------:R-:W-:-:S15]  /*7480*/  NOP ;  /* 0x0000000000007918 */ /* 0x000fde0000000000 */
[----:B------:R-:W-:-:S15]  /*7490*/  NOP ;  /* 0x0000000000007918 */ /* 0x000fde0000000000 */
[----:B------:R-:W-:-:S04]  /*74a0*/  NOP ;  /* 0x0000000000007918 */ /* 0x000fc80000000000 */
[----:B-1----:R-:W0:-:S15]  /*74b0*/  DADD R8, R4, -6.75539944105574400000e+15 ;  /* 0xc338000004087429 */ /* 0x002e1e0000000000 */
        /* <DEDUP_REMOVED lines=26> */
[----:B0-----:R-:W-:Y:S01]  /*7660*/  DFMA R52, R8, R52, UR6 ;  /* 0x0000000608347e2b */ /* 0x001fe20008000034 */
[----:B------:R-:W-:Y:S01]  /*7670*/  UMOV UR6, 0x7c89eb71 ;  /* 0x7c89eb7100067882 */ /* 0x000fe20000000000 */
[----:B------:R-:W-:-:S15]  /*7680*/  UMOV UR7, 0x3efa0199 ;  /* 0x3efa019900077882 */ /* 0x000fde0000000000 */
[----:B------:R-:W-:-:S15]  /*7690*/  NOP ;  /* 0x0000000000007918 */ /* 0x000fde0000000000 */
[----:B------:R-:W-:-:S15]  /*76a0*/  NOP ;  /* 0x0000000000007918 */ /* 0x000fde0000000000 */
[----:B------:R-:W-:-:S15]  /*76b0*/  NOP ;  /* 0x0000000000007918 */ /* 0x000fde0000000000 */
[----:B------:R-:W-:-:S02]  /*76c0*/  NOP ;  /* 0x0000000000007918 */ /* 0x000fc40000000000 */
[----:B------:R-:W0:Y:S02]  /*76d0*/  DADD R2, -RZ, -R6 ;  /* 0x00000000ff027229 */ /* 0x000e240000000906 */
[----:B0-----:R-:W-:-:S05]  /*76e0*/  IMAD.MOV.U32 R0, RZ, RZ, R3 ;  /* 0x000000ffff007224 */ /* 0x001fca00078e0003 */
[----:B------:R-:W-:-:S15]  /*76f0*/  FSETP.GEU.FTZ.AND P0, PT, |R0|, 4.1917929649353027344, PT ;  /* 0x4086232b0000780b */ /* 0x000fde0003f1e200 */
[----:B------:R-:W-:-:S15]  /*7700*/  NOP ;  /* 0x0000000000007918 */ /* 0x000fde0000000000 */
[----:B------:R-:W-:-:S15]  /*7710*/  NOP ;  /* 0x0000000000007918 */ /* 0x000fde0000000000 */
[----:B------:R-:W-:-:S12]  /*7720*/  NOP ;  /* 0x0000000000007918 */ /* 0x000fd80000000000 */
[----:B------:R-:W0:Y:S01]  /*7730*/  DFMA R52, R8, R52, UR6 ;  /* 0x0000000608347e2b */ /* 0x000e220008000034 */
        /* <DEDUP_REMOVED lines=72> */
.L_x_5510:
[----:B------:R-:W-:Y:S05]  /*7bc0*/  BSYNC.RECONVERGENT B0 ;  /* 0x0000000000007941 */ /* 0x000fea0003800200 */
.L_x_5509:
[----:B-1----:R-:W1:Y:S01]  /*7bd0*/  DADD R8, R2, 1 ;  /* 0x3ff0000002087429 */ /* 0x002e620000000000 */
[----:B------:R-:W-:Y:S01]  /*7be0*/  BSSY.RECONVERGENT B1, `(.L_x_5511) ;  /* 0x0000024000017945 */ /* 0x000fe20003800200 */
[----:B-1----:R-:W0:Y:S01]  /*7bf0*/  MUFU.RCP64H R3, R9 ;  /* 0x0000000900037308 */ /* 0x002e220000001800 */
        /* <DEDUP_REMOVED lines=30> */
[----:B------:R-:W-:Y:S01]  /*7de0*/  MOV R2, 0x7e10 ;  /* 0x00007e1000027802 */ /* 0x000fe20000000f00 */
[----:B------:R-:W-:-:S07]  /*7df0*/  VIADD R0, R0, 0xfff00000 ;  /* 0xfff0000000007836 */ /* 0x000fce0000000000 */
[----:B------:R-:W-:Y:S05]  /*7e00*/  CALL.REL.NOINC `($__internal_4_$__cuda_sm20_dblrcp_rn_slowpath_v3) ;  /* 0x0000004000f47944 */ /* 0x000fea0003c00000 */
[----:B------:R-:W-:-:S07]  /*7e10*/  IMAD.MOV.U32 R68, RZ, RZ, R0 ;  /* 0x000000ffff447224 */ /* 0x000fce00078e0000 */
.L_x_5512:
[----:B------:R-:W-:Y:S05]  /*7e20*/  BSYNC.RECONVERGENT B1 ;  /* 0x0000000000017941 */ /* 0x000fea0003800200 */
.L_x_5511:
[----:B------:R-:W-:Y:S01]  /*7e30*/  IMAD.MOV.U32 R4, RZ, RZ, 0x652b82fe ;  /* 0x652b82feff047424 */ /* 0x000fe200078e00ff */
[----:B------:R-:W-:Y:S01]  /*7e40*/  UMOV UR6, 0xfefa39ef ;  /* 0xfefa39ef00067882 */ /* 0x000fe20000000000 */
[----:B------:R-:W-:Y:S01]  /*7e50*/  IMAD.MOV.U32 R5, RZ, RZ, 0x3ff71547 ;  /* 0x3ff71547ff057424 */ /* 0x000fe200078e00ff */
        /* <DEDUP_REMOVED lines=89> */
[----:B------:R-:W1:-:S15]  /*83f0*/  DFMA R54, -R54, R68, R54 ;  /* 0x000000443636722b */ /* 0x000e5e0000000136 */
[----:B------:R-:W-:-:S15]  /*8400*/  NOP ;  /* 0x0000000000007918 */ /* 0x000fde0000000000 */
[----:B------:R-:W-:-:S15]  /*8410*/  NOP ;  /* 0x0000000000007918 */ /* 0x000fde0000000000 */
[----:B------:R-:W-:-:S15]  /*8420*/  NOP ;  /* 0x0000000000007918 */ /* 0x000fde0000000000 */
[----:B------:R-:W-:-:S04]  /*8430*/  NOP ;  /* 0x0000000000007918 */ /* 0x000fc80000000000 */
[----:B0-----:R-:W0:-:S15]  /*8440*/  DFMA R8, R6, R8, UR6 ;  /* 0x0000000606087e2b */ /* 0x001e1e0008000008 */
        /* <DEDUP_REMOVED lines=14> */
[----:B-1----:R-:W-:-:S15]  /*8530*/  DFMA R38, R38, R68, R10 ;  /* 0x000000442626722b */ /* 0x002fde000000000a */
        /* <DEDUP_REMOVED lines=25> */
.L_x_5514:
[----:B------:R-:W-:Y:S05]  /*86d0*/  BSYNC.RECONVERGENT B0 ;  /* 0x0000000000007941 */ /* 0x000fea0003800200 */
.L_x_5513:
        /* <DEDUP_REMOVED lines=37> */
.L_x_5516:
[----:B------:R-:W-:Y:S05]  /*8930*/  BSYNC.RECONVERGENT B1 ;  /* 0x0000000000017941 */ /* 0x000fea0003800200 */
.L_x_5515:
        /* <DEDUP_REMOVED lines=138> */
.L_x_5518:
[----:B------:R-:W-:Y:S05]  /*91e0*/  BSYNC.RECONVERGENT B0 ;  /* 0x0000000000007941 */ /* 0x000fea0003800200 */
.L_x_5517:
[----:B-1----:R-:W1:Y:S01]  /*91f0*/  DADD R8, R2, 1 ;  /* 0x3ff0000002087429 */ /* 0x002e620000000000 */
[----:B------:R-:W-:Y:S01]  /*9200*/  BSSY.RECONVERGENT B1, `(.L_x_5519) ;  /* 0x0000024000017945 */ /* 0x000fe20003800200 */
[----:B-1----:R-:W0:Y:S01]  /*9210*/  MUFU.RCP64H R3, R9 ;  /* 0x0000000900037308 */ /* 0x002e220000001800 */
        /* <DEDUP_REMOVED lines=32> */
[----:B------:R-:W-:Y:S05]  /*9420*/  CALL.REL.NOINC `($__internal_4_$__cuda_sm20_dblrcp_rn_slowpath_v3) ;  /* 0x0000002c006c7944 */ /* 0x000fea0003c00000 */
[----:B------:R-:W-:-:S07]  /*9430*/  MOV R68, R0 ;  /* 0x0000000000447202 */ /* 0x000fce0000000f00 */
.L_x_5520:
[----:B------:R-:W-:Y:S05]  /*9440*/  BSYNC.RECONVERGENT B1 ;  /* 0x0000000000017941 */ /* 0x000fea0003800200 */
.L_x_5519:
        /* <DEDUP_REMOVED lines=138> */
.L_x_5522:
[----:B------:R-:W-:Y:S05]  /*9cf0*/  BSYNC.RECONVERGENT B0 ;  /* 0x0000000000007941 */ /* 0x000fea0003800200 */
.L_x_5521:
        /* <DEDUP_REMOVED lines=37> */
.L_x_5524:
[----:B------:R-:W-:Y:S05]  /*9f50*/  BSYNC.RECONVERGENT B1 ;  /* 0x0000000000017941 */ /* 0x000fea0003800200 */
.L_x_5523:
[----:B------:R-:W-:Y:S01]  /*9f60*/  MOV R4, 0x652b82fe ;  /* 0x652b82fe00047802 */ /* 0x000fe20000000f00 */
[----:B------:R-:W-:Y:S01]  /*9f70*/  IMAD.MOV.U32 R5, RZ, RZ, 0x3ff71547 ;  /* 0x3ff71547ff057424 */ /* 0x000fe200078e00ff */
[----:B------:R-:W-:Y:S01]  /*9f80*/  UMOV UR6, 0xfefa39ef ;  /* 0xfefa39ef00067882 */ /* 0x000fe20000000000 */
        /* <DEDUP_REMOVED lines=135> */
.L_x_5526:
[----:B------:R-:W-:Y:S05]  /*a800*/  BSYNC.RECONVERGENT B0 ;  /* 0x0000000000007941 */ /* 0x000fea0003800200 */
.L_x_5525:
        /* <DEDUP_REMOVED lines=37> */
.L_x_5528:
[----:B------:R-:W-:Y:S05]  /*aa60*/  BSYNC.RECONVERGENT B1 ;  /* 0x0000000000017941 */ /* 0x000fea0003800200 */
.L_x_5527:
[----:B------:R-:W-:Y:S01]  /*aa70*/  IMAD.MOV.U32 R2, RZ, RZ, 0x652b82fe ;  /* 0x652b82feff027424 */ /* 0x000fe200078e00ff */
[----:B------:R-:W-:Y:S01]  /*aa80*/  MOV R3, 0x3ff71547 ;  /* 0x3ff7154700037802 */ /* 0x000fe20000000f00 */
[----:B------:R-:W-:Y:S01]  /*aa90*/  UMOV UR6, 0xfefa39ef ;  /* 0xfefa39ef00067882 */ /* 0x000fe20000000000 */
[----:B------:R-:W-:Y:S01]  /*aaa0*/  UMOV UR7, 0x3fe62e42 ;  /* 0x3fe62e4200077882 */ /* 0x000fe20000000000 */
[----:B------:R-:W0:Y:S01]  /*aab0*/  DADD R8, -RZ, -R32 ;  /* 0x00000000ff087229 */ /* 0x000e220000000920 */
        /* <DEDUP_REMOVED lines=133> */
.L_x_5530:
[----:B------:R-:W-:Y:S05]  /*b310*/  BSYNC.RECONVERGENT B0 ;  /* 0x0000000000007941 */ /* 0x000fea0003800200 */
.L_x_5529:
        /* <DEDUP_REMOVED lines=37> */
.L_x_5532:
[----:B------:R-:W-:Y:S05]  /*b570*/  BSYNC.RECONVERGENT B1 ;  /* 0x0000000000017941 */ /* 0x000fea0003800200 */
.L_x_5531:
[----:B------:R-:W-:Y:S01]  /*b580*/  IMAD.MOV.U32 R2, RZ, RZ, 0x652b82fe ;  /* 0x652b82feff027424 */ /* 0x000fe200078e00ff */
[----:B------:R-:W-:Y:S01]  /*b590*/  UMOV UR6, 0xfefa39ef ;  /* 0xfefa39ef00067882 */ /* 0x000fe20000000000 */
[----:B------:R-:W-:Y:S01]  /*b5a0*/  IMAD.MOV.U32 R3, RZ, RZ, 0x3ff71547 ;  /* 0x3ff71547ff037424 */ /* 0x000fe200078e00ff */
        /* <DEDUP_REMOVED lines=94> */
[----:B------:R-:W1:-:S15]  /*bb90*/  DFMA R64, -R64, R68, R64 ;  /* 0x000000444040722b */ /* 0x000e5e0000000140 */
        /* <DEDUP_REMOVED lines=9> */
[----:B-1----:R-:W-:-:S15]  /*bc30*/  DMUL R20, R20, R64 ;  /* 0x0000004014147228 */ /* 0x002fde0000000000 */
        /* <DEDUP_REMOVED lines=25> */
.L_x_5534:
[----:B------:R-:W-:Y:S05]  /*bdd0*/  BSYNC.RECONVERGENT B0 ;  /* 0x0000000000007941 */ /* 0x000fea0003800200 */
.L_x_5533:
        /* <DEDUP_REMOVED lines=29> */
[----:B0-----:R-:W0:Y:S01]  /*bfb0*/  S2R R7, SR_CTAID.X ;  /* 0x0000000000077919 */ /* 0x001e220000002500 */
[----:B------:R-:W2:Y:S01]  /*bfc0*/  S2R R6, SR_TID.X ;  /* 0x0000000000067919 */ /* 0x000ea20000002100 */
[----:B0-----:R-:W-:-:S15]  /*bfd0*/  IMAD.SHL.U32 R7, R7, 0x400, RZ ;  /* 0x0000040007077824 */ /* 0x001fde00078e00ff */
[----:B------:R-:W-:-:S15]  /*bfe0*/  NOP ;  /* 0x0000000000007918 */ /* 0x000fde0000000000 */
[----:B------:R-:W-:-:S15]  /*bff0*/  NOP ;  /* 0x0000000000007918 */ /* 0x000fde0000000000 */
[----:B------:R-:W-:-:S15]  /*c000*/  NOP ;  /* 0x0000000000007918 */ /* 0x000fde0000000000 */
[----:B------:R0:W3:Y:S02]  /*c010*/  DFMA R48, R48, R68, R20 ;  /* 0x000000443030722b */ /* 0x0000e40000000014 */
[----:B0123--:R-:W-:Y:S05]  /*c020*/  @P0 BRA `(.L_x_5536) ;  /* 0x0000000000200947 */ /* 0x00ffea0003800000 */
[----:B------:R-:W-:Y:S01]  /*c030*/  LOP3.LUT R0, R9, 0x7fffffff, RZ, 0xc0, !PT ;  /* 0x7fffffff09007812 */ /* 0x000fe200078ec0ff */
[----:B------:R-:W-:Y:S01]  /*c040*/  IMAD.MOV.U32 R3, RZ, RZ, R9 ;  /* 0x000000ffff037224 */ /* 0x000fe200078e0009 */
[----:B------:R-:W-:Y:S02]  /*c050*/  MOV R4, R8 ;  /* 0x0000000800047202 */ /* 0x000fe40000000f00 */
[----:B------:R-:W-:Y:S01]  /*c060*/  MOV R2, 0xc090 ;  /* 0x0000c09000027802 */ /* 0x000fe20000000f00 */
[----:B------:R-:W-:-:S07]  /*c070*/  VIADD R0, R0, 0xfff00000 ;  /* 0xfff0000000007836 */ /* 0x000fce0000000000 */
[----:B------:R-:W-:Y:S05]  /*c080*/  CALL.REL.NOINC `($__internal_4_$__cuda_sm20_dblrcp_rn_slowpath_v3) ;  /* 0x0000000000547944 */ /* 0x000fea0003c00000 */
[----:B------:R-:W-:Y:S01]  /*c090*/  IMAD.MOV.U32 R4, RZ, RZ, R0 ;  /* 0x000000ffff047224 */ /* 0x000fe200078e0000 */
[----:B------:R-:W-:-:S07]  /*c0a0*/  MOV R5, R69 ;  /* 0x0000004500057202 */ /* 0x000fce0000000f00 */
.L_x_5536:
[----:B------:R-:W-:Y:S05]  /*c0b0*/  BSYNC.RECONVERGENT B1 ;  /* 0x0000000000017941 */ /* 0x000fea0003800200 */
.L_x_5535:
[----:B------:R-:W0:Y:S01]  /*c0c0*/  LDC.64 R2, c[0x0][0x388] ;  /* 0x0000e200ff027b82 */ /* 0x000e220000000a00 */
[----:B------:R-:W1:Y:S01]  /*c0d0*/  DFMA R66, -R66, R4, R66 ;  /* 0x000000044242722b */ /* 0x000e620000000142 */
[----:B0-----:R-:W-:-:S04]  /*c0e0*/  IMAD.WIDE.U32 R2, R7, 0x8, R2 ;  /* 0x0000000807027825 */ /* 0x001fc800078e0002 */
[----:B------:R-:W-:-:S05]  /*c0f0*/  IMAD.WIDE.U32 R2, R6, 0x10, R2 ;  /* 0x0000001006027825 */ /* 0x000fca00078e0002 */
[----:B------:R-:W-:Y:S04]  /*c100*/  STG.E.128 desc[UR4][R2.64], R36 ;  /* 0x0000002402007986 */ /* 0x000fe8000c101d04 */
[----:B------:R-:W-:Y:S04]  /*c110*/  STG.E.128 desc[UR4][R2.64+0x800], R40 ;  /* 0x0008002802007986 */ /* 0x000fe8000c101d04 */
[----:B------:R-:W-:-:S15]  /*c120*/  STG.E.128 desc[UR4][R2.64+0x1000], R44 ;  /* 0x0010002c02007986 */ /* 0x000fde000c101d04 */
        /* <DEDUP_REMOVED lines=8> */
[----:B0-----:R-:W0:Y:S02]  /*c1b0*/  DFMA R50, R50, R4, R22 ;  /* 0x000000043232722b */ /* 0x001e240000000016 */
[----:B0-----:R-:W-:Y:S01]  /*c1c0*/  STG.E.128 desc[UR4][R2.64+0x1800], R48 ;  /* 0x0018003002007986 */ /* 0x001fe2000c101d04 */
[----:B------:R-:W-:Y:S05]  /*c1d0*/  EXIT ;  /* 0x000000000000794d */ /* 0x000fea0003800000 */
        .weak           $__internal_4_$__cuda_sm20_dblrcp_rn_slowpath_v3
        .type           $__internal_4_$__cuda_sm20_dblrcp_rn_slowpath_v3,@function
        .size           $__internal_4_$__cuda_sm20_dblrcp_rn_slowpath_v3,(.L_x_9230 - $__internal_4_$__cuda_sm20_dblrcp_rn_slowpath_v3)
$__internal_4_$__cuda_sm20_dblrcp_rn_slowpath_v3:
        /* <DEDUP_REMOVED lines=58> */
.L_x_5540:
[----:B------:R-:W0:Y:S02]  /*c580*/  DMUL R68, R4, 8.11296384146066816958e+31 ;  /* 0x4690000004447828 */ /* 0x000e240000000000 */
[----:B0-----:R-:W0:Y:S01]  /*c590*/  MUFU.RCP64H R5, R69 ;  /* 0x0000004500057308 */ /* 0x001e220000001800 */
[----:B------:R-:W-:-:S15]  /*c5a0*/  IMAD.MOV.U32 R4, RZ, RZ, R0 ;  /* 0x000000ffff047224 */ /* 0x000fde00078e0000 */
[----:B------:R-:W-:-:S15]  /*c5b0*/  NOP ;  /* 0x0000000000007918 */ /* 0x000fde0000000000 */
[----:B------:R-:W-:-:S15]  /*c5c0*/  NOP ;  /* 0x0000000000007918 */ /* 0x000fde0000000000 */
[----:B------:R-:W-:-:S15]  /*c5d0*/  NOP ;  /* 0x0000000000007918 */ /* 0x000fde0000000000 */
[----:B------:R-:W-:-:S01]  /*c5e0*/  NOP ;  /* 0x0000000000007918 */ /* 0x000fc20000000000 */
        /* <DEDUP_REMOVED lines=25> */
[----:B0-----:R0:W1:Y:S02]  /*c780*/  DMUL R68, R4, 8.11296384146066816958e+31 ;  /* 0x4690000004447828 */ /* 0x0010640000000000 */
[----:B01----:R-:W-:Y:S05]  /*c790*/  BRA `(.L_x_5539) ;  /* 0x0000000000087947 */ /* 0x003fea0003800000 */
.L_x_5538:
[----:B------:R-:W-:Y:S02]  /*c7a0*/  LOP3.LUT R69, R5, 0x80000, RZ, 0xfc, !PT ;  /* 0x0008000005457812 */ /* 0x000fe400078efcff */
[----:B------:R-:W-:-:S07]  /*c7b0*/  MOV R68, R4 ;  /* 0x0000000400447202 */ /* 0x000fce0000000f00 */
.L_x_5539:
[----:B------:R-:W-:Y:S05]  /*c7c0*/  BSYNC.RECONVERGENT B0 ;  /* 0x0000000000007941 */ /* 0x000fea0003800200 */
.L_x_5537:
[----:B------:R-:W-:Y:S02]  /*c7d0*/  IMAD.MOV.U32 R3, RZ, RZ, 0x0 ;  /* 0x00000000ff037424 */ /* 0x000fe400078e00ff */
[----:B------:R-:W-:Y:S02]  /*c7e0*/  IMAD.MOV.U32 R0, RZ, RZ, R68 ;  /* 0x000000ffff007224 */ /* 0x000fe400078e0044 */
[----:B------:R-:W-:Y:S05]  /*c7f0*/  RET.REL.NODEC R2 `(_ZN2at6native29vectorized_elementwise_kernelILi2EZZZNS0_14glu_jvp_kernelERNS_18TensorIteratorBaseEENKUlvE_clEvENKUlvE_clEvEUlddddE_St5arrayIPcLm5EEEEviT0_T1_) ;  /* 0xffffff3802007950 */ /* 0x000fea0003c3ffff */
.L_x_5541:
        /* <DEDUP_REMOVED lines=16> */
.L_x_9230:


//--------------------- .text._ZN2at6native29vectorized_elementwise_kernelILi4EZZZNS0_14glu_jvp_kernelERNS_18TensorIteratorBaseEENKUlvE_clEvENKUlvE_clEvEUlddddE_St5arrayIPcLm5EEEEviT0_T1_ --------------------------
	.section	.text._ZN2at6native29vectorized_elementwise_kernelILi4EZZZNS0_14glu_jvp_kernelERNS_18TensorIteratorBaseEENKUlvE_clEvENKUlvE_clEvEUlddddE_St5arrayIPcLm5EEEEviT0_T1_,"ax",@progbits
	.align	128
        .global         _ZN2at6native29vectorized_elementwise_kernelILi4EZZZNS0_14glu_jvp_kernelERNS_18TensorIteratorBaseEENKUlvE_clEvENKUlvE_clEvEUlddddE_St5arrayIPcLm5EEEEviT0_T1_
        .type           _ZN2at6native29vectorized_elementwise_kernelILi4EZZZNS0_14glu_jvp_kernelERNS_18TensorIteratorBaseEENKUlvE_clEvENKUlvE_clEvEUlddddE_St5arrayIPcLm5EEEEviT0_T1_,@function
        .size           _ZN2at6native29vectorized_elementwise_kernelILi4EZZZNS0_14glu_jvp_kernelERNS_18TensorIteratorBaseEENKUlvE_clEvENKUlvE_clEvEUlddddE_St5arrayIPcLm5EEEEviT0_T1_,(.L_x_9231 - _ZN2at6native29vectorized_elementwise_kernelILi4EZZZNS0_14glu_jvp_kernelERNS_18TensorIteratorBaseEENKUlvE_clEvENKUlvE_clEvEUlddddE_St5arrayIPcLm5EEEEviT0_T1_)
        .other          _ZN2at6native29vectorized_elementwise_kernelILi4EZZZNS0_14glu_jvp_kernelERNS_18TensorIteratorBaseEENKUlvE_clEvENKUlvE_clEvEUlddddE_St5arrayIPcLm5EEEEviT0_T1_,@"STO_CUDA_ENTRY STV_DEFAULT"
_ZN2at6native29vectorized_elementwise_kernelILi4EZZZNS0_14glu_jvp_kernelERNS_18TensorIteratorBaseEENKUlvE_clEvENKUlvE_clEvEUlddddE_St5arrayIPcLm5EEEEviT0_T1_:
.text._ZN2at6native29vectorized_elementwise_kernelILi4EZZZNS0_14glu_jvp_kernelERNS_18TensorIteratorBaseEENKUlvE_clEvENKUlvE_clEvEUlddddE_St5arrayIPcLm5EEEEviT0_T1_:
        /* <DEDUP_REMOVED lines=284> */
.L_x_5546:
[----:B------:R-:W-:Y:S05]  /*11c0*/  BSYNC.RECONVERGENT B0 ;  /* 0x0000000000007941 */ /* 0x000fea0003800200 */
.L_x_5545:
        /* <DEDUP_REMOVED lines=34> */
[----:B------:R-:W-:Y:S05]  /*13f0*/  CALL.REL.NOINC `($__internal_5_$__cuda_sm20_dblrcp_rn_slowpath_v3) ;  /* 0x000000ac004c7944 */ /* 0x000fea0003c00000 */
[----:B------:R-:W-:-:S07]  /*1400*/  IMAD.MOV.U32 R68, RZ, RZ, R0 ;  /* 0x000000ffff447224 */ /* 0x000fce00078e0000 */
.L_x_5548:
[----:B------:R-:W-:Y:S05]  /*1410*/  BSYNC.RECONVERGENT B2 ;  /* 0x0000000000027941 */ /* 0x000fea0003800200 */
.L_x_5547:
        /* <DEDUP_REMOVED lines=11> */
.L_x_5544:
[----:B------:R-:W-:Y:S05]  /*14d0*/  BSYNC.RECONVERGENT B1 ;  /* 0x0000000000017941 */ /* 0x000fea0003800200 */
.L_x_5543:
        /* <DEDUP_REMOVED lines=131> */
.L_x_5552:
[----:B------:R-:W-:Y:S05]  /*1d10*/  BSYNC.RECONVERGENT B0 ;  /* 0x0000000000007941 */ /* 0x000fea0003800200 */
.L_x_5551:
        /* <DEDUP_REMOVED lines=34> */
[----:B--2---:R-:W-:Y:S05]  /*1f40*/  CALL.REL.NOINC `($__internal_5_$__cuda_sm20_dblrcp_rn_slowpath_v3) ;  /* 0x000000a000787944 */ /* 0x004fea0003c00000 */
[----:B------:R-:W-:-:S07]  /*1f50*/  IMAD.MOV.U32 R68, RZ, RZ, R0 ;  /* 0x000000ffff447224 */ /* 0x000fce00078e0000 */
.L_x_5554:
[----:B------:R-:W-:Y:S05]  /*1f60*/  BSYNC.RECONVERGENT B2 ;  /* 0x0000000000027941 */ /* 0x000fea0003800200 */
.L_x_5553:
        /* <DEDUP_REMOVED lines=11> */
.L_x_5550:
[----:B------:R-:W-:Y:S05]  /*2020*/  BSYNC.RECONVERGENT B1 ;  /* 0x0000000000017941 */ /* 0x000fea0003800200 */
.L_x_5549:
        /* <DEDUP_REMOVED lines=129> */
.L_x_5558:
[----:B------:R-:W-:Y:S05]  /*2840*/  BSYNC.RECONVERGENT B0 ;  /* 0x0000000000007941 */ /* 0x000fea0003800200 */
.L_x_5557:
        /* <DEDUP_REMOVED lines=35> */
[----:B-12---:R-:W-:Y:S05]  /*2a80*/  CALL.REL.NOINC `($__internal_5_$__cuda_sm20_dblrcp_rn_slowpath_v3) ;  /* 0x0000009400a87944 */ /* 0x006fea0003c00000 */
[----:B------:R-:W-:-:S07]  /*2a90*/  MOV R68, R0 ;  /* 0x0000000000447202 */ /* 0x000fce0000000f00 */
.L_x_5560:
[----:B------:R-:W-:Y:S05]  /*2aa0*/  BSYNC.RECONVERGENT B2 ;  /* 0x0000000000027941 */ /* 0x000fea0003800200 */
.L_x_5559:
        /* <DEDUP_REMOVED lines=11> */
.L_x_5556:
[----:B------:R-:W-:Y:S05]  /*2b60*/  BSYNC.RECONVERGENT B1 ;  /* 0x0000000000017941 */ /* 0x000fea0003800200 */
.L_x_5555:
        /* <DEDUP_REMOVED lines=128> */
.L_x_5564:
[----:B------:R-:W-:Y:S05]  /*3370*/  BSYNC.RECONVERGENT B0 ;  /* 0x0000000000007941 */ /* 0x000fea0003800200 */
.L_x_5563:
        /* <DEDUP_REMOVED lines=35> */
[----:B-12-4-:R-:W-:Y:S05]  /*35b0*/  CALL.REL.NOINC `($__internal_5_$__cuda_sm20_dblrcp_rn_slowpath_v3) ;  /* 0x0000008800dc7944 */ /* 0x016fea0003c00000 */
[----:B------:R-:W-:-:S07]  /*35c0*/  IMAD.MOV.U32 R68, RZ, RZ, R0 ;  /* 0x000000ffff447224 */ /* 0x000fce00078e0000 */
.L_x_5566:
[----:B------:R-:W-:Y:S05]  /*35d0*/  BSYNC.RECONVERGENT B2 ;  /* 0x0000000000027941 */ /* 0x000fea0003800200 */
.L_x_5565:
        /* <DEDUP_REMOVED lines=11> */
.L_x_5562:
[----:B------:R-:W-:Y:S05]  /*3690*/  BSYNC.RECONVERGENT B1 ;  /* 0x0000000000017941 */ /* 0x000fea0003800200 */
.L_x_5561:
        /* <DEDUP_REMOVED lines=128> */
.L_x_5570:
[----:B------:R-:W-:Y:S05]  /*3ea0*/  BSYNC.RECONVERGENT B0 ;  /* 0x0000000000007941 */ /* 0x000fea0003800200 */
.L_x_5569:
        /* <DEDUP_REMOVED lines=35> */
[----:B-12-4-:R-:W-:Y:S05]  /*40e0*/  CALL.REL.NOINC `($__internal_5_$__cuda_sm20_dblrcp_rn_slowpath_v3) ;  /* 0x0000008000107944 */ /* 0x016fea0003c00000 */
[----:B------:R-:W-:-:S07]  /*40f0*/  IMAD.MOV.U32 R68, RZ, RZ, R0 ;  /* 0x000000ffff447224 */ /* 0x000fce00078e0000 */
.L_x_5572:
[----:B------:R-:W-:Y:S05]  /*4100*/  BSYNC.RECONVERGENT B2 ;  /* 0x0000000000027941 */ /* 0x000fea0003800200 */
.L_x_5571:
        /* <DEDUP_REMOVED lines=11> */
.L_x_5568:
[----:B------:R-:W-:Y:S05]  /*41c0*/  BSYNC.RECONVERGENT B1 ;  /* 0x0000000000017941 */ /* 0x000fea0003800200 */
.L_x_5567:
        /* <DEDUP_REMOVED lines=128> */
.L_x_5576:
[----:B------:R-:W-:Y:S05]  /*49d0*/  BSYNC.RECONVERGENT B0 ;  /* 0x0000000000007941 */ /* 0x000fea0003800200 */
.L_x_5575:
        /* <DEDUP_REMOVED lines=35> */
[----:B-12-4-:R-:W-:Y:S05]  /*4c10*/  CALL.REL.NOINC `($__internal_5_$__cuda_sm20_dblrcp_rn_slowpath_v3) ;  /* 0x0000007400447944 */ /* 0x016fea0003c00000 */
[----:B------:R-:W-:-:S07]  /*4c20*/  IMAD.MOV.U32 R68, RZ, RZ, R0 ;  /* 0x000000ffff447224 */ /* 0x000fce00078e0000 */
.L_x_5578:
[----:B------:R-:W-:Y:S05]  /*4c30*/  BSYNC.RECONVERGENT B2 ;  /* 0x0000000000027941 */ /* 0x000fea0003800200 */
.L_x_5577:
        /* <DEDUP_REMOVED lines=11> */
.L_x_5574:
[----:B------:R-:W-:Y:S05]  /*4cf0*/  BSYNC.RECONVERGENT B1 ;  /* 0x0000000000017941 */ /* 0x000fea0003800200 */
.L_x_5573:
        /* <DEDUP_REMOVED lines=128> */
.L_x_5582:
[----:B------:R-:W-:Y:S05]  /*5500*/  BSYNC.RECONVERGENT B0 ;  /* 0x0000000000007941 */ /* 0x000fea0003800200 */
.L_x_5581:
        /* <DEDUP_REMOVED lines=37> */
.L_x_5584:
[----:B------:R-:W-:Y:S05]  /*5760*/  BSYNC.RECONVERGENT B2 ;  /* 0x0000000000027941 */ /* 0x000fea0003800200 */
.L_x_5583:
        /* <DEDUP_REMOVED lines=11> */
.L_x_5580:
[----:B------:R-:W-:Y:S05]  /*5820*/  BSYNC.RECONVERGENT B1 ;  /* 0x0000000000017941 */ /* 0x000fea0003800200 */
.L_x_5579:
        /* <DEDUP_REMOVED lines=127> */
.L_x_5588:
[----:B------:R-:W-:Y:S05]  /*6020*/  BSYNC.RECONVERGENT B0 ;  /* 0x0000000000007941 */ /* 0x000fea0003800200 */
.L_x_5587:
        /* <DEDUP_REMOVED lines=37> */
.L_x_5590:
[----:B------:R-:W-:Y:S05]  /*6280*/  BSYNC.RECONVERGENT B2 ;  /* 0x0000000000027941 */ /* 0x000fea0003800200 */
.L_x_5589:
        /* <DEDUP_REMOVED lines=11> */
.L_x_5586:
[----:B------:R-:W-:Y:S05]  /*6340*/  BSYNC.RECONVERGENT B1 ;  /* 0x0000000000017941 */ /* 0x000fea0003800200 */
.L_x_5585:
        /* <DEDUP_REMOVED lines=16> */
.L_x_5593:
[----:B------:R-:W-:-:S13]  /*6450*/  ISETP.GE.U32.AND P0, PT, R62, R6, PT ;  /* 0x000000063e00720c */ /* 0x000fda0003f06070 */
[----:B------:R-:W-:Y:S05]  /*6460*/  @P0 BRA `(.L_x_5595) ;  /* 0x0000000000300947 */ /* 0x000fea0003800000 */
[----:B-1----:R-:W1:Y:S01]  /*6470*/  LDC.64 R2, c[0x0][0x388] ;  /* 0x0000e200ff027b82 */ /* 0x002e620000000a00 */
[----:B------:R-:W-:Y:S02]  /*6480*/  IMAD R5, R66, 0x400, R62 ;  /* 0x0000040042057824 */ /* 0x000fe400078e023e */
[----:B------:R-:W-:Y:S02]  /*6490*/  VIADD R62, R62, 0x80 ;  /* 0x000000803e3e7836 */ /* 0x000fe40000000000 */
[----:B-1----:R-:W-:-:S05]  /*64a0*/  IMAD.WIDE.U32 R2, R5, 0x8, R2 ;  /* 0x0000000805027825 */ /* 0x002fca00078e0002 */
[----:B----4-:R1:W-:Y:S02]  /*64b0*/  STG.E.64 desc[UR4][R2.64], R16 ;  /* 0x0000001002007986 */ /* 0x0103e4000c101b04 */
.L_x_5594:
[----:B------:R-:W-:-:S13]  /*64c0*/  ISETP.GE.U32.AND P0, PT, R62, R6, PT ;  /* 0x000000063e00720c */ /* 0x000fda0003f06070 */
[----:B------:R-:W-:Y:S05]  /*64d0*/  @P0 BRA `(.L_x_5596) ;  /* 0x0000000000300947 */ /* 0x000fea0003800000 */
[----:B-12---:R-:W1:Y:S01]  /*64e0*/  LDC.64 R2, c[0x0][0x388] ;  /* 0x0000e200ff027b82 */ /* 0x006e620000000a00 */
[----:B------:R-:W-:Y:S01]  /*64f0*/  IMAD R5, R66, 0x400, R62 ;  /* 0x0000040042057824 */ /* 0x000fe200078e023e */
[----:B------:R-:W-:-:S03]  /*6500*/  IADD3 R62, PT, PT, R62, 0x80, RZ ;  /* 0x000000803e3e7810 */ /* 0x000fc60007ffe0ff */
[----:B-1----:R-:W-:-:S05]  /*6510*/  IMAD.WIDE.U32 R2, R5, 0x8, R2 ;  /* 0x0000000805027825 */ /* 0x002fca00078e0002 */
[----:B---3--:R1:W-:Y:S02]  /*6520*/  STG.E.64 desc[UR4][R2.64], R24 ;  /* 0x0000001802007986 */ /* 0x0083e4000c101b04 */
.L_x_5595:
[----:B------:R-:W-:-:S13]  /*6530*/  ISETP.GE.U32.AND P0, PT, R62, R6, PT ;  /* 0x000000063e00720c */ /* 0x000fda0003f06070 */
[----:B------:R-:W-:Y:S05]  /*6540*/  @P0 BRA `(.L_x_5597) ;  /* 0x0000000000340947 */ /* 0x000fea0003800000 */
[----:B-1----:R-:W1:Y:S01]  /*6550*/  LDC.64 R2, c[0x0][0x388] ;  /* 0x0000e200ff027b82 */ /* 0x002e620000000a00 */
[----:B------:R-:W-:Y:S02]  /*6560*/  IMAD R5, R66, 0x400, R62 ;  /* 0x0000040042057824 */ /* 0x000fe400078e023e */
[----:B------:R-:W-:Y:S02]  /*6570*/  VIADD R62, R62, 0x80 ;  /* 0x000000803e3e7836 */ /* 0x000fe40000000000 */
[----:B-1----:R-:W-:-:S05]  /*6580*/  IMAD.WIDE.U32 R2, R5, 0x8, R2 ;  /* 0x0000000805027825 */ /* 0x002fca00078e0002 */
[----:B---3--:R1:W-:Y:S02]  /*6590*/  STG.E.64 desc[UR4][R2.64], R32 ;  /* 0x0000002002007986 */ /* 0x0083e4000c101b04 */
.L_x_5596:
        /* <DEDUP_REMOVED lines=8> */
.L_x_5597:
[----:B------:R-:W-:Y:S05]  /*6620*/  BSYNC.RELIABLE B1 ;  /* 0x0000000000017941 */ /* 0x000fea0003800100 */
.L_x_5592:
[----:B------:R-:W-:-:S13]  /*6630*/  ISETP.GE.U32.AND P0, PT, R62, R6, PT ;  /* 0x000000063e00720c */ /* 0x000fda0003f06070 */
[----:B-1----:R-:W1:Y:S01]  /*6640*/  @!P0 LDC.64 R2, c[0x0][0x388] ;  /* 0x0000e200ff028b82 */ /* 0x002e620000000a00 */
[----:B------:R-:W-:Y:S01]  /*6650*/  @!P0 LEA R5, R66, R62, 0xa ;  /* 0x0000003e42058211 */ /* 0x000fe200078e50ff */
[----:B------:R-:W-:-:S04]  /*6660*/  @!P0 VIADD R62, R62, 0x80 ;  /* 0x000000803e3e8836 */ /* 0x000fc80000000000 */
[----:B-1----:R-:W-:-:S05]  /*6670*/  @!P0 IMAD.WIDE.U32 R2, R5, 0x8, R2 ;  /* 0x0000000805028825 */ /* 0x002fca00078e0002 */
[----:B---3--:R1:W-:Y:S02]  /*6680*/  @!P0 STG.E.64 desc[UR4][R2.64], R48 ;  /* 0x0000003002008986 */ /* 0x0083e4000c101b04 */
.L_x_5598:
[----:B------:R-:W-:Y:S05]  /*6690*/  BSYNC.RECONVERGENT B0 ;  /* 0x0000000000007941 */ /* 0x000fea0003800200 */
.L_x_5591:
        /* <DEDUP_REMOVED lines=8> */
.L_x_5542:
        /* <DEDUP_REMOVED lines=8> */
[----:B------:R-:W4:Y:S01]  /*67a0*/  LDG.E.ENL2.256 R8, R4, desc[UR4][R28.64] ;  /* 0xfe0000041c04797e */ /* 0x000f220008121908 */
[----:B--2---:R-:W-:-:S04]  /*67b0*/  IMAD.WIDE.U32 R12, R17, 0x8, R12 ;  /* 0x00000008110c7825 */ /* 0x004fc800078e000c */
[----:B---3--:R-:W-:-:S04]  /*67c0*/  IMAD.WIDE.U32 R14, R17, 0x8, R14 ;  /* 0x00000008110e7825 */ /* 0x008fc800078e000e */
[----:B------:R-:W-:Y:S01]  /*67d0*/  IMAD.WIDE.U32 R70, R73, 0x20, R12 ;  /* 0x0000002049467825 */ /* 0x000fe200078e000c */
[----:B------:R-:W5:Y:S01]  /*67e0*/  LDG.E.ENL2.256 R32, R28, desc[UR4][R28.64+0x1000] ;  /* 0xfe0080041c1c797e */ /* 0x000f620008121920 */
[----:B------:R-:W-:Y:S01]  /*67f0*/  UMOV UR6, 0xfefa39ef ;  /* 0xfefa39ef00067882 */ /* 0x000fe20000000000 */
[----:B------:R-:W-:Y:S02]  /*6800*/  UMOV UR7, 0x3fe62e42 ;  /* 0x3fe62e4200077882 */ /* 0x000fe40000000000 */
[----:B------:R-:W5:Y:S04]  /*6810*/  LDG.E.ENL2.256 R40, R36, desc[UR4][R70.64] ;  /* 0xfe0000044624797e */ /* 0x000f680008121928 */
[----:B------:R-:W5:Y:S01]  /*6820*/  LDG.E.ENL2.256 R48, R44, desc[UR4][R70.64+0x1000] ;  /* 0xfe008004462c797e */ /* 0x000f620008121930 */
[----:B0-----:R-:W-:-:S04]  /*6830*/  IMAD.WIDE.U32 R2, R17, 0x8, R2 ;  /* 0x0000000811027825 */ /* 0x001fc800078e0002 */
[----:B------:R-:W-:-:S04]  /*6840*/  IMAD.WIDE.U32 R68, R73, 0x20, R2 ;  /* 0x0000002049447825 */ /* 0x000fc800078e0002 */
[----:B------:R-:W-:Y:S01]  /*6850*/  IMAD.WIDE.U32 R72, R73, 0x20, R14 ;  /* 0x0000002049487825 */ /* 0x000fe200078e000e */
[----:B------:R-:W-:Y:S01]  /*6860*/  MOV R3, 0x3ff71547 ;  /* 0x3ff7154700037802 */ /* 0x000fe20000000f00 */
[----:B------:R-:W5:Y:S04]  /*6870*/  LDG.E.ENL2.256 R16, R12, desc[UR4][R68.64] ;  /* 0xfe000004440c797e */ /* 0x000f680008121910 */
[----:B------:R-:W5:Y:S04]  /*6880*/  LDG.E.ENL2.256 R56, R52, desc[UR4][R72.64] ;  /* 0xfe0000044834797e */ /* 0x000f680008121938 */
[----:B------:R-:W5:Y:S01]  /*6890*/  LDG.E.ENL2.256 R64, R60, desc[UR4][R72.64+0x1000] ;  /* 0xfe008004483c797e */ /* 0x000f620008121940 */
[----:B------:R-:W-:-:S03]  /*68a0*/  IMAD.MOV.U32 R2, RZ, RZ, 0x652b82fe ;  /* 0x652b82feff027424 */ /* 0x000fc600078e00ff */
[----:B------:R0:W5:Y:S01]  /*68b0*/  LDG.E.ENL2.256 R24, R20, desc[UR4][R68.64+0x1000] ;  /* 0xfe0080044414797e */ /* 0x0001620008121918 */
[----:B------:R-:W-:Y:S02]  /*68c0*/  BSSY.RECONVERGENT B0, `(.L_x_5599) ;  /* 0x0000078000007945 */ /* 0x000fe40003800200 */
[----:B----4-:R-:W1:-:S15]  /*68d0*/  DFMA R2, R4, -R2, 6.75539944105574400000e+15 ;  /* 0x433800000402742b */ /* 0x010e5e0000000802 */
        /* <DEDUP_REMOVED lines=9> */
[----:B-1----:R-:W0:Y:S01]  /*6970*/  DFMA R76, R74, -UR6, -R4 ;  /* 0x800000064a4c7c2b */ /* 0x002e220008000804 */
[----:B------:R-:W-:Y:S01]  /*6980*/  UMOV UR6, 0x3b39803f ;  /* 0x3b39803f00067882 */ /* 0x000fe20000000000 */
[----:B------:R-:W-:-:S15]  /*6990*/  UMOV UR7, 0x3c7abc9e ;  /* 0x3c7abc9e00077882 */ /* 0x000fde0000000000 */
[----:B------:R-:W-:-:S15]  /*69a0*/  NOP ;  /* 0x0000000000007918 */ /* 0x000fde0000000000 */
[----:B------:R-:W-:-:S15]  /*69b0*/  NOP ;  /* 0x0000000000007918 */ /* 0x000fde0000000000 */
[----:B------:R-:W-:-:S15]  /*69c0*/  NOP ;  /* 0x0000000000007918 */ /* 0x000fde0000000000 */
[----:B------:R-:W-:-:S02]  /*69d0*/  NOP ;  /* 0x0000000000007918 */ /* 0x000fc40000000000 */
[----:B0-----:R0:W1:Y:S02]  /*69e0*/  DFMA R68, R74, -UR6, R76 ;  /* 0x800000064a447c2b */ /* 0x001064000800004c */
[----:B0-----:R-:W-:Y:S02]  /*69f0*/  IMAD.MOV.U32 R74, RZ, RZ, -0x35dec16 ;  /* 0xfca213eaff4a7424 */ /* 0x001fe400078e00ff */
[----:B------:R-:W-:Y:S01]  /*6a00*/  IMAD.MOV.U32 R75, RZ, RZ, 0x3e928af3 ;  /* 0x3e928af3ff4b7424 */ /* 0x000fe200078e00ff */
        /* <DEDUP_REMOVED lines=99> */
.L_x_5600:
[----:B------:R-:W-:Y:S05]  /*7040*/  BSYNC.RECONVERGENT B0 ;  /* 0x0000000000007941 */ /* 0x000fea0003800200 */
.L_x_5599:
        /* <DEDUP_REMOVED lines=34> */
[----:B-----5:R-:W-:Y:S05]  /*7270*/  CALL.REL.NOINC `($__internal_5_$__cuda_sm20_dblrcp_rn_slowpath_v3) ;  /* 0x0000004c00ac7944 */ /* 0x020fea0003c00000 */
[----:B------:R-:W-:-:S07]  /*7280*/  IMAD.MOV.U32 R68, RZ, RZ, R0 ;  /* 0x000000ffff447224 */ /* 0x000fce00078e0000 */
.L_x_5602:
[----:B------:R-:W-:Y:S05]  /*7290*/  BSYNC.RECONVERGENT B1 ;  /* 0x0000000000017941 */ /* 0x000fea0003800200 */
.L_x_5601:
        /* <DEDUP_REMOVED lines=137> */
.L_x_5604:
[----:B------:R-:W-:Y:S05]  /*7b30*/  BSYNC.RECONVERGENT B0 ;  /* 0x0000000000007941 */ /* 0x000fea0003800200 */
.L_x_5603:
        /* <DEDUP_REMOVED lines=35> */
[----:B------:R-:W-:Y:S05]  /*7d70*/  CALL.REL.NOINC `($__internal_5_$__cuda_sm20_dblrcp_rn_slowpath_v3) ;  /* 0x0000004000ec7944 */ /* 0x000fea0003c00000 */
[----:B------:R-:W-:-:S07]  /*7d80*/  IMAD.MOV.U32 R68, RZ, RZ, R0 ;  /* 0x000000ffff447224 */ /* 0x000fce00078e0000 */
.L_x_5606:
[----:B------:R-:W-:Y:S05]  /*7d90*/  BSYNC.RECONVERGENT B1 ;  /* 0x0000000000017941 */ /* 0x000fea0003800200 */
.L_x_5605:
        /* <DEDUP_REMOVED lines=138> */
.L_x_5608:
[----:B------:R-:W-:Y:S05]  /*8640*/  BSYNC.RECONVERGENT B0 ;  /* 0x0000000000007941 */ /* 0x000fea0003800200 */
.L_x_5607:
        /* <DEDUP_REMOVED lines=37> */
.L_x_5610:
[----:B------:R-:W-:Y:S05]  /*88a0*/  BSYNC.RECONVERGENT B1 ;  /* 0x0000000000017941 */ /* 0x000fea0003800200 */
.L_x_5609:
        /* <DEDUP_REMOVED lines=138> */
.L_x_5612:
[----:B------:R-:W-:Y:S05]  /*9150*/  BSYNC.RECONVERGENT B0 ;  /* 0x0000000000007941 */ /* 0x000fea0003800200 */
.L_x_5611:
        /* <DEDUP_REMOVED lines=35> */
[----:B------:R-:W-:Y:S05]  /*9390*/  CALL.REL.NOINC `($__internal_5_$__cuda_sm20_dblrcp_rn_slowpath_v3) ;  /* 0x0000002c00647944 */ /* 0x000fea0003c00000 */
[----:B------:R-:W-:-:S07]  /*93a0*/  MOV R68, R0 ;  /* 0x0000000000447202 */ /* 0x000fce0000000f00 */
.L_x_5614:
[----:B------:R-:W-:Y:S05]  /*93b0*/  BSYNC.RECONVERGENT B1 ;  /* 0x0000000000017941 */ /* 0x000fea0003800200 */
.L_x_5613:
        /* <DEDUP_REMOVED lines=138> */
.L_x_5616:
[----:B------:R-:W-:Y:S05]  /*9c60*/  BSYNC.RECONVERGENT B0 ;  /* 0x0000000000007941 */ /* 0x000fea0003800200 */
.L_x_5615:
        /* <DEDUP_REMOVED lines=37> */
.L_x_5618:
[----:B------:R-:W-:Y:S05]  /*9ec0*/  BSYNC.RECONVERGENT B1 ;  /* 0x0000000000017941 */ /* 0x000fea0003800200 */
.L_x_5617:
        /* <DEDUP_REMOVED lines=138> */
.L_x_5620:
[----:B------:R-:W-:Y:S05]  /*a770*/  BSYNC.RECONVERGENT B0 ;  /* 0x0000000000007941 */ /* 0x000fea0003800200 */
.L_x_5619:
        /* <DEDUP_REMOVED lines=37> */
.L_x_5622:
[----:B------:R-:W-:Y:S05]  /*a9d0*/  BSYNC.RECONVERGENT B1 ;  /* 0x0000000000017941 */ /* 0x000fea0003800200 */
.L_x_5621:
        /* <DEDUP_REMOVED lines=138> */
.L_x_5624:
[----:B------:R-:W-:Y:S05]  /*b280*/  BSYNC.RECONVERGENT B0 ;  /* 0x0000000000007941 */ /* 0x000fea0003800200 */
.L_x_5623:
        /* <DEDUP_REMOVED lines=37> */
.L_x_5626:
[----:B------:R-:W-:Y:S05]  /*b4e0*/  BSYNC.RECONVERGENT B1 ;  /* 0x0000000000017941 */ /* 0x000fea0003800200 */
.L_x_5625:
        /* <DEDUP_REMOVED lines=133> */
.L_x_5628:
[----:B------:R-:W-:Y:S05]  /*bd40*/  BSYNC.RECONVERGENT B0 ;  /* 0x0000000000007941 */ /* 0x000fea0003800200 */
.L_x_5627:
        /* <DEDUP_REMOVED lines=42> */
[----:B------:R-:W-:Y:S05]  /*bff0*/  CALL.REL.NOINC `($__internal_5_$__cuda_sm20_dblrcp_rn_slowpath_v3) ;  /* 0x00000000004c7944 */ /* 0x000fea0003c00000 */
[----:B------:R-:W-:Y:S01]  /*c000*/  IMAD.MOV.U32 R4, RZ, RZ, R0 ;  /* 0x000000ffff047224 */ /* 0x000fe200078e0000 */
[----:B------:R-:W-:-:S07]  /*c010*/  MOV R5, R69 ;  /* 0x0000004500057202 */ /* 0x000fce0000000f00 */
.L_x_5630:
[----:B------:R-:W-:Y:S05]  /*c020*/  BSYNC.RECONVERGENT B1 ;  /* 0x0000000000017941 */ /* 0x000fea0003800200 */
.L_x_5629:
[----:B------:R-:W0:Y:S01]  /*c030*/  LDC.64 R2, c[0x0][0x388] ;  /* 0x0000e200ff027b82 */ /* 0x000e220000000a00 */
[----:B------:R-:W1:Y:S01]  /*c040*/  DFMA R66, -R66, R4, R66 ;  /* 0x000000044242722b */ /* 0x000e620000000142 */
[----:B0-----:R-:W-:-:S04]  /*c050*/  IMAD.WIDE.U32 R2, R7, 0x8, R2 ;  /* 0x0000000807027825 */ /* 0x001fc800078e0002 */
[----:B------:R-:W-:-:S05]  /*c060*/  IMAD.WIDE.U32 R2, R6, 0x20, R2 ;  /* 0x0000002006027825 */ /* 0x000fca00078e0002 */
[----:B------:R-:W-:-:S15]  /*c070*/  STG.E.ENL2.256 desc[UR4][R2.64], R36, R40 ;  /* 0xf80000240228797f */ /* 0x000fde000f121804 */
[----:B------:R-:W-:-:S15]  /*c080*/  NOP ;  /* 0x0000000000007918 */ /* 0x000fde0000000000 */
[----:B------:R-:W-:-:S15]  /*c090*/  NOP ;  /* 0x0000000000007918 */ /* 0x000fde0000000000 */
[----:B------:R-:W-:-:S09]  /*c0a0*/  NOP ;  /* 0x0000000000007918 */ /* 0x000fd20000000000 */
[----:B-1----:R-:W0:-:S15]  /*c0b0*/  DMUL R26, R26, R66 ;  /* 0x000000421a1a7228 */ /* 0x002e1e0000000000 */
[----:B------:R-:W-:-:S15]  /*c0c0*/  NOP ;  /* 0x0000000000007918 */ /* 0x000fde0000000000 */
[----:B------:R-:W-:-:S15]  /*c0d0*/  NOP ;  /* 0x0000000000007918 */ /* 0x000fde0000000000 */
[----:B------:R-:W-:-:S15]  /*c0e0*/  NOP ;  /* 0x0000000000007918 */ /* 0x000fde0000000000 */
[----:B------:R-:W-:-:S04]  /*c0f0*/  NOP ;  /* 0x0000000000007918 */ /* 0x000fc80000000000 */
[----:B0-----:R-:W0:Y:S02]  /*c100*/  DFMA R50, R50, R4, R26 ;  /* 0x000000043232722b */ /* 0x001e24000000001a */
[----:B0-----:R-:W-:Y:S01]  /*c110*/  STG.E.ENL2.256 desc[UR4][R2.64+0x1000], R44, R48 ;  /* 0xf800802c0230797f */ /* 0x001fe2000f121804 */
[----:B------:R-:W-:Y:S05]  /*c120*/  EXIT ;  /* 0x000000000000794d */ /* 0x000fea0003800000 */
        .weak           $__internal_5_$__cuda_sm20_dblrcp_rn_slowpath_v3
        .type           $__internal_5_$__cuda_sm20_dblrcp_rn_slowpath_v3,@function
        .size           $__internal_5_$__cuda_sm20_dblrcp_rn_slowpath_v3,(.L_x_9231 - $__internal_5_$__cuda_sm20_dblrcp_rn_slowpath_v3)
$__internal_5_$__cuda_sm20_dblrcp_rn_slowpath_v3:
        /* <DEDUP_REMOVED lines=58> */
.L_x_5634:
        /* <DEDUP_REMOVED lines=34> */
.L_x_5632:
[----:B------:R-:W-:Y:S02]  /*c6f0*/  LOP3.LUT R69, R5, 0x80000, RZ, 0xfc, !PT ;  /* 0x0008000005457812 */ /* 0x000fe400078efcff */
[----:B------:R-:W-:-:S07]  /*c700*/  MOV R68, R4 ;  /* 0x0000000400447202 */ /* 0x000fce0000000f00 */
.L_x_5633:
[----:B------:R-:W-:Y:S05]  /*c710*/  BSYNC.RECONVERGENT B0 ;  /* 0x0000000000007941 */ /* 0x000fea0003800200 */
.L_x_5631:
[----:B------:R-:W-:Y:S02]  /*c720*/  IMAD.MOV.U32 R3, RZ, RZ, 0x0 ;  /* 0x00000000ff037424 */ /* 0x000fe400078e00ff */
[----:B------:R-:W-:Y:S02]  /*c730*/  IMAD.MOV.U32 R0, RZ, RZ, R68 ;  /* 0x000000ffff007224 */ /* 0x000fe400078e0044 */
[----:B------:R-:W-:Y:S05]  /*c740*/  RET.REL.NODEC R2 `(_ZN2at6native29vectorized_elementwise_kernelILi4EZZZNS0_14glu_jvp_kernelERNS_18TensorIteratorBaseEENKUlvE_clEvENKUlvE_clEvEUlddddE_St5arrayIPcLm5EEEEviT0_T1_) ;  /* 0xffffff38022c7950 */ /* 0x000fea0003c3ffff */
.L_x_5635:
        /* <DEDUP_REMOVED lines=11> */
.L_x_9231:


//--------------------- .text._ZN2at6native29vectorized_elementwise_kernelILi8EZZZNS0_14glu_jvp_kernelERNS_18TensorIteratorBaseEENKUlvE_clEvENKUlvE_clEvEUlddddE_St5arrayIPcLm5EEEEviT0_T1_ --------------------------
	.section	.text._ZN2at6native29vectorized_elementwise_kernelILi8EZZZNS0_14glu_jvp_kernelERNS_18TensorIteratorBaseEENKUlvE_clEvENKUlvE_clEvEUlddddE_St5arrayIPcLm5EEEEviT0_T1_,"ax",@progbits
	.align	128
        .global         _ZN2at6native29vectorized_elementwise_kernelILi8EZZZNS0_14glu_jvp_kernelERNS_18TensorIteratorBaseEENKUlvE_clEvENKUlvE_clEvEUlddddE_St5arrayIPcLm5EEEEviT0_T1_
        .type           _ZN2at6native29vectorized_elementwise_kernelILi8EZZZNS0_14glu_jvp_kernelERNS_18TensorIteratorBaseEENKUlvE_clEvENKUlvE_clEvEUlddddE_St5arrayIPcLm5EEEEviT0_T1_,@function
        .size           _ZN2at6native29vectorized_elementwise_kernelILi8EZZZNS0_14glu_jvp_kernelERNS_18TensorIteratorBaseEENKUlvE_clEvENKUlvE_clEvEUlddddE_St5arrayIPcLm5EEEEviT0_T1_,(.L_x_9266 - _ZN2at6native29vectorized_elementwise_kernelILi8EZZZNS0_14glu_jvp_kernelERNS_18TensorIteratorBaseEENKUlvE_clEvENKUlvE_clEvEUlddddE_St5arrayIPcLm5EEEEviT0_T1_)
        .other          _ZN2at6native29vectorized_elementwise_kernelILi8EZZZNS0_14glu_jvp_kernelERNS_18TensorIteratorBaseEENKUlvE_clEvENKUlvE_clEvEUlddddE_St5arrayIPcLm5EEEEviT0_T1_,@"STO_CUDA_ENTRY STV_DEFAULT"
_ZN2at6native29vectorized_elementwise_kernelILi8EZZZNS0_14glu_jvp_kernelERNS_18TensorIteratorBaseEENKUlvE_clEvENKUlvE_clEvEUlddddE_St5arrayIPcLm5EEEEviT0_T1_:
.text._ZN2at6native29vectorized_elementwise_kernelILi8EZZZNS0_14glu_jvp_kernelERNS_18TensorIteratorBaseEENKUlvE_clEvENKUlvE_clEvEUlddddE_St5arrayIPcLm5EEEEviT0_T1_:
[----:B------:R-:W-:Y:S01]  /*0000*/  LDC R1, c[0x0][0x37c] ;  /* 0x0000df00ff017b82 */ /* 0x000fe20000000800 */
[----:B------:R-:W-:Y:S05]  /*0010*/  EXIT ;  /* 0x000000000000794d */ /* 0x000fea0003800000 */
.L_x_5636:
        /* <DEDUP_REMOVED lines=14> */
.L_x_9266:


//--------------------- .text._ZN2at6native18elementwise_kernelILi128ELi4EZNS0_15gpu_kernel_implIZZZNS0_10glu_kernelERNS_18TensorIteratorBaseEENKUlvE_clEvENKUlvE2_clEvEUlN3c108BFloat16ES8_E_EEvS4_RKT_EUliE_EEviT1_ --------------------------
	.section	.text._ZN2at6native18elementwise_kernelILi128ELi4EZNS0_15gpu_kernel_implIZZZNS0_10glu_kernelERNS_18TensorIteratorBaseEENKUlvE_clEvENKUlvE2_clEvEUlN3c108BFloat16ES8_E_EEvS4_RKT_EUliE_EEviT1_,"ax",@progbits
	.align	128
        .global         _ZN2at6native18elementwise_kernelILi128ELi4EZNS0_15gpu_kernel_implIZZZNS0_10glu_kernelERNS_18TensorIteratorBaseEENKUlvE_clEvENKUlvE2_clEvEUlN3c108BFloat16ES8_E_EEvS4_RKT_EUliE_EEviT1_
        .type           _ZN2at6native18elementwise_kernelILi128ELi4EZNS0_15gpu_kernel_implIZZZNS0_10glu_kernelERNS_18TensorIteratorBaseEENKUlvE_clEvENKUlvE2_clEvEUlN3c108BFloat16ES8_E_EEvS4_RKT_EUliE_EEviT1_,@function
        .size           _ZN2at6native18elementwise_kernelILi128ELi4EZNS0_15gpu_kernel_implIZZZNS0_10glu_kernelERNS_18TensorIteratorBaseEENKUlvE_clEvENKUlvE2_clEvEUlN3c108BFloat16ES8_E_EEvS4_RKT_EUliE_EEviT1_,(.L_x_9267 - _ZN2at6native18elementwise_kernelILi128ELi4EZNS0_15gpu_kernel_implIZZZNS0_10glu_kernelERNS_18TensorIteratorBaseEENKUlvE_clEvENKUlvE2_clEvEUlN3c108BFloat16ES8_E_EEvS4_RKT_EUliE_EEviT1_)
        .other          _ZN2at6native18elementwise_kernelILi128ELi4EZNS0_15gpu_kernel_implIZZZNS0_10glu_kernelERNS_18TensorIteratorBaseEENKUlvE_clEvENKUlvE2_clEvEUlN3c108BFloat16ES8_E_EEvS4_RKT_EUliE_EEviT1_,@"STO_CUDA_ENTRY STV_DEFAULT"
_ZN2at6native18elementwise_kernelILi128ELi4EZNS0_15gpu_kernel_implIZZZNS0_10glu_kernelERNS_18TensorIteratorBaseEENKUlvE_clEvENKUlvE2_clEvEUlN3c108BFloat16ES8_E_EEvS4_RKT_EUliE_EEviT1_:
.text._ZN2at6native18elementwise_kernelILi128ELi4EZNS0_15gpu_kernel_implIZZZNS0_10glu_kernelERNS_18TensorIteratorBaseEENKUlvE_clEvENKUlvE2_clEvEUlN3c108BFloat16ES8_E_EEvS4_RKT_EUliE_EEviT1_:
        /* <DEDUP_REMOVED lines=12> */
[----:B------:R-:W-:-:S04]  /*00c0*/  UISETP.LT.U32.AND UP0, UPT, UR41, 0x18, UPT ;  /* 0x000000182900788c */ /* 0x000fc8000bf01070 */
[----:B-1----:R-:W-:Y:S01]  /*00d0*/  LOP3.LUT R17, R17, UR4, RZ, 0xfc, !PT ;  /* 0x0000000411117c12 */ /* 0x002fe2000f8efcff */
[----:B------:R-:W-:-:S03]  /*00e0*/  USEL UR38, UR41, 0x18, UP0 ;  /* 0x0000001829267887 */ /* 0x000fc60008000000 */
[----:B----4-:R-:W-:Y:S01]  /*00f0*/  ISETP.GE.AND P0, PT, R17, UR5, PT ;  /* 0x0000000511007c0c */ /* 0x010fe2000bf06270 */
[----:B------:R-:W-:-:S12]  /*0100*/  UIADD3 UR38, UPT, UPT, UR38, 0x1, URZ ;  /* 0x0000000126267890 */ /* 0x000fd8000fffe0ff */
[----:B0--3--:R-:W-:Y:S05]  /*0110*/  @P0 BRA `(.L_x_5638) ;  /* 0x0000004400ac0947 */ /* 0x009fea0003800000 */
[----:B------:R-:W-:Y:S01]  /*0120*/  UISETP.NE.AND UP0, UPT, UR40, URZ, UPT ;  /* 0x000000ff2800728c */ /* 0x000fe2000bf05270 */
[----:B------:R-:W-:Y:S02]  /*0130*/  IMAD.MOV.U32 R18, RZ, RZ, RZ ;  /* 0x000000ffff127224 */ /* 0x000fe400078e00ff */
[----:B------:R-:W-:Y:S02]  /*0140*/  IMAD.MOV.U32 R0, RZ, RZ, RZ ;  /* 0x000000ffff007224 */ /* 0x000fe400078e00ff */
[----:B------:R-:W-:-:S04]  /*0150*/  IMAD.MOV.U32 R16, RZ, RZ, RZ ;  /* 0x000000ffff107224 */ /* 0x000fc800078e00ff */
[----:B------:R-:W-:Y:S05]  /*0160*/  BRA.U !UP0, `(.L_x_5639) ;  /* 0x0000001508707547 */ /* 0x000fea000b800000 */
[----:B------:R-:W0:Y:S01]  /*0170*/  LDCU.64 UR4, c[0x0][0x390] ;  /* 0x00007200ff0477ac */ /* 0x000e220008000a00 */
[----:B------:R-:W-:Y:S01]  /*0180*/  IMAD.MOV.U32 R16, RZ, RZ, RZ ;  /* 0x000000ffff107224 */ /* 0x000fe200078e00ff */
[----:B------:R-:W1:Y:S01]  /*0190*/  LDCU UR6, c[0x0][0x38c] ;  /* 0x00007180ff0677ac */ /* 0x000e620008000800 */
[----:B------:R-:W2:Y:S01]  /*01a0*/  LDCU.64 UR8, c[0x0][0x4b8] ;  /* 0x00009700ff0877ac */ /* 0x000ea20008000a00 */
        /* <DEDUP_REMOVED lines=8> */
[----:B0-----:R-:W-:Y:S01]  /*0230*/  IMAD R18, R18, UR4, RZ ;  /* 0x0000000412127c24 */ /* 0x001fe2000f8e02ff */
[----:B------:R-:W-:Y:S06]  /*0240*/  BRA.U !UP0, `(.L_x_5639) ;  /* 0x0000001508387547 */ /* 0x000fec000b800000 */
[----:B------:R-:W0:Y:S01]  /*0250*/  LDCU.64 UR6, c[0x0][0x398] ;  /* 0x00007300ff0677ac */ /* 0x000e220008000a00 */
[----:B------:R-:W-:Y:S01]  /*0260*/  HFMA2 R2, -RZ, RZ, 0, 0 ;  /* 0x00000000ff027431 */ /* 0x000fe200000001ff */
[----:B------:R-:W1:Y:S01]  /*0270*/  LDCU UR4, c[0x0][0x3a0] ;  /* 0x00007400ff0477ac */ /* 0x000e620008000800 */
[----:B------:R-:W2:Y:S01]  /*0280*/  LDCU UR5, c[0x0][0x4c4] ;  /* 0x00009880ff0577ac */ /* 0x000ea20008000800 */
[----:B------:R-:W3:Y:S01]  /*0290*/  LDCU.64 UR8, c[0x0][0x4c8] ;  /* 0x00009900ff0877ac */ /* 0x000ee20008000a00 */
[----:B------:R-:W-:Y:S01]  /*02a0*/  UISETP.NE.AND UP0, UPT, UR38, 0x2, UPT ;  /* 0x000000022600788c */ /* 0x000fe2000bf05270 */
[----:B0-----:R-:W-:-:S05]  /*02b0*/  IMAD.HI.U32 R4, R3, UR7, R2 ;  /* 0x0000000703047c27 */ /* 0x001fca000f8e0002 */
[----:B-1----:R-:W-:-:S05]  /*02c0*/  SHF.R.U32.HI R5, RZ, UR4, R4 ;  /* 0x00000004ff057c19 */ /* 0x002fca0008011604 */
[----:B------:R-:W-:-:S04]  /*02d0*/  IMAD.MOV R2, RZ, RZ, -R5 ;  /* 0x000000ffff027224 */ /* 0x000fc800078e0a05 */
[----:B------:R-:W-:-:S04]  /*02e0*/  IMAD R3, R2, UR6, R3 ;  /* 0x0000000602037c24 */ /* 0x000fc8000f8e0203 */
[C---:B--2---:R-:W-:Y:S02]  /*02f0*/  IMAD R16, R3.reuse, UR5, R16 ;  /* 0x0000000503107c24 */ /* 0x044fe4000f8e0210 */
[C---:B---3--:R-:W-:Y:S02]  /*0300*/  IMAD R0, R3.reuse, UR8, R0 ;  /* 0x0000000803007c24 */ /* 0x048fe4000f8e0200 */
[----:B------:R-:W-:Y:S01]  /*0310*/  IMAD R18, R3, UR9, R18 ;  /* 0x0000000903127c24 */ /* 0x000fe2000f8e0212 */
[----:B------:R-:W-:Y:S06]  /*0320*/  BRA.U !UP0, `(.L_x_5639) ;  /* 0x0000001508007547 */ /* 0x000fec000b800000 */
[----:B------:R-:W0:Y:S01]  /*0330*/  LDCU.64 UR4, c[0x0][0x3a8] ;  /* 0x00007500ff0477ac */ /* 0x000e220008000a00 */
[----:B------:R-:W-:Y:S01]  /*0340*/  IMAD.MOV.U32 R4, RZ, RZ, RZ ;  /* 0x000000ffff047224 */ /* 0x000fe200078e00ff */
[----:B------:R-:W1:Y:S01]  /*0350*/  LDCU UR6, c[0x0][0x3a4] ;  /* 0x00007480ff0677ac */ /* 0x000e620008000800 */
[----:B------:R-:W2:Y:S01]  /*0360*/  LDCU.64 UR8, c[0x0][0x4d0] ;  /* 0x00009a00ff0877ac */ /* 0x000ea20008000a00 */
        /* <DEDUP_REMOVED lines=25> */
[----:B------:R-:W-:Y:S01]  /*0500*/  MOV R4, RZ ;  /* 0x000000ff00047202 */ /* 0x000fe20000000f00 */
[----:B------:R-:W1:Y:S01]  /*0510*/  LDCU UR6, c[0x0][0x3bc] ;  /* 0x00007780ff0677ac */ /* 0x000e620008000800 */
[----:B------:R-:W2:Y:S01]  /*0520*/  LDCU.64 UR8, c[0x0][0x4e8] ;  /* 0x00009d00ff0877ac */ /* 0x000ea20008000a00 */
        /* <DEDUP_REMOVED lines=279> */
[----:B------:R-:W2:Y:S02]  /*16a0*/  LDCU.64 UR8, c[0x0][0x5d8] ;  /* 0x0000bb00ff0877ac */ /* 0x000ea40008000a00 */
[----:B0-----:R-:W-:Y:S01]  /*16b0*/  IMAD.HI.U32 R2, R5, UR4, R4 ;  /* 0x0000000405027c27 */ /* 0x001fe2000f8e0004 */
[----:B------:R-:W0:Y:S04]  /*16c0*/  LDCU UR4, c[0x0][0x5e0] ;  /* 0x0000bc00ff0477ac */ /* 0x000e280008000800 */
[----:B------:R-:W-:-:S05]  /*16d0*/  SHF.R.U32.HI R2, RZ, UR5, R2 ;  /* 0x00000005ff027c19 */ /* 0x000fca0008011602 */
[----:B------:R-:W-:-:S04]  /*16e0*/  IMAD.MOV R3, RZ, RZ, -R2 ;  /* 0x000000ffff037224 */ /* 0x000fc800078e0a02 */
[----:B-1----:R-:W-:-:S04]  /*16f0*/  IMAD R5, R3, UR6, R5 ;  /* 0x0000000603057c24 */ /* 0x002fc8000f8e0205 */
[C---:B--2---:R-:W-:Y:S02]  /*1700*/  IMAD R16, R5.reuse, UR8, R16 ;  /* 0x0000000805107c24 */ /* 0x044fe4000f8e0210 */
[C---:B------:R-:W-:Y:S02]  /*1710*/  IMAD R0, R5.reuse, UR9, R0 ;  /* 0x0000000905007c24 */ /* 0x040fe4000f8e0200 */
[----:B0-----:R-:W-:-:S07]  /*1720*/  IMAD R18, R5, UR4, R18 ;  /* 0x0000000405127c24 */ /* 0x001fce000f8e0212 */
.L_x_5639:
[----:B------:R-:W0:Y:S01]  /*1730*/  LDCU.64 UR6, c[0x0][0x5f0] ;  /* 0x0000be00ff0677ac */ /* 0x000e220008000a00 */
        /* <DEDUP_REMOVED lines=18> */
.L_x_5643:
[----:B------:R-:W2:Y:S02]  /*1860*/  LDG.E.U8 R2, desc[UR36][R2.64] ;  /* 0x0000002402027981 */ /* 0x000ea4000c1e1100 */
[----:B--2---:R-:W-:-:S04]  /*1870*/  I2FP.F32.U32 R0, R2 ;  /* 0x0000000200007245 */ /* 0x004fc80000201000 */
[----:B------:R-:W-:-:S04]  /*1880*/  F2FP.BF16.F32.PACK_AB R0, RZ, R0 ;  /* 0x00000000ff00723e */ /* 0x000fc800000010ff */
[----:B------:R-:W-:Y:S01]  /*1890*/  PRMT R19, R0, 0x7610, R19 ;  /* 0x0000761000137816 */ /* 0x000fe20000000013 */
[----:B------:R-:W-:Y:S06]  /*18a0*/  BRA `(.L_x_5645) ;  /* 0x0000000c00e07947 */ /* 0x000fec0003800000 */
.L_x_5642:
        /* <DEDUP_REMOVED lines=11> */
.L_x_5647:
[----:B------:R-:W2:Y:S02]  /*1960*/  LDG.E R2, desc[UR36][R2.64] ;  /* 0x0000002402027981 */ /* 0x000ea4000c1e1900 */
[----:B--2---:R-:W-:-:S04]  /*1970*/  I2FP.F32.S32 R0, R2 ;  /* 0x0000000200007245 */ /* 0x004fc80000201400 */
[----:B------:R-:W-:-:S04]  /*1980*/  F2FP.BF16.F32.PACK_AB R0, RZ, R0 ;  /* 0x00000000ff00723e */ /* 0x000fc800000010ff */
[----:B------:R-:W-:Y:S01]  /*1990*/  PRMT R19, R0, 0x7610, R19 ;  /* 0x0000761000137816 */ /* 0x000fe20000000013 */
[----:B------:R-:W-:Y:S06]  /*19a0*/  BRA `(.L_x_5645) ;  /* 0x0000000c00a07947 */ /* 0x000fec0003800000 */
.L_x_5646:
[----:B------:R-:W2:Y:S02]  /*19b0*/  LDG.E.U16 R2, desc[UR36][R2.64] ;  /* 0x0000002402027981 */ /* 0x000ea4000c1e1500 */
[----:B--2---:R-:W0:Y:S02]  /*19c0*/  I2F.S16 R0, R2 ;  /* 0x0000000200007306 */ /* 0x004e240000101400 */
[----:B0-----:R-:W-:-:S04]  /*19d0*/  F2FP.BF16.F32.PACK_AB R0, RZ, R0 ;  /* 0x00000000ff00723e */ /* 0x001fc800000010ff */
[----:B------:R-:W-:Y:S01]  /*19e0*/  PRMT R19, R0, 0x7610, R19 ;  /* 0x0000761000137816 */ /* 0x000fe20000000013 */
[----:B------:R-:W-:Y:S06]  /*19f0*/  BRA `(.L_x_5645) ;  /* 0x0000000c008c7947 */ /* 0x000fec0003800000 */
.L_x_5641:
        /* <DEDUP_REMOVED lines=9> */
.L_x_5649:
[----:B------:R-:W2:Y:S02]  /*1a90*/  LDG.E.U16 R0, desc[UR36][R2.64] ;  /* 0x0000002402007981 */ /* 0x000ea4000c1e1500 */
[----:B--2---:R-:W-:-:S05]  /*1aa0*/  HADD2.F32 R0, -RZ, R0.H0_H0 ;  /* 0x20000000ff007230 */ /* 0x004fca0000004100 */
[----:B------:R-:W-:-:S04]  /*1ab0*/  F2FP.BF16.F32.PACK_AB R0, RZ, R0 ;  /* 0x00000000ff00723e */ /* 0x000fc800000010ff */
[----:B------:R-:W-:Y:S01]  /*1ac0*/  PRMT R19, R0, 0x7610, R19 ;  /* 0x0000761000137816 */ /* 0x000fe20000000013 */
[----:B------:R-:W-:Y:S06]  /*1ad0*/  BRA `(.L_x_5645) ;  /* 0x0000000c00547947 */ /* 0x000fec0003800000 */
.L_x_5648:
        /* <DEDUP_REMOVED lines=9> */
.L_x_5651:
[----:B------:R-:W2:Y:S02]  /*1b70*/  LDG.E.U16 R2, desc[UR36][R2.64] ;  /* 0x0000002402027981 */ /* 0x000ea4000c1e1500 */
[----:B--2---:R-:W-:-:S05]  /*1b80*/  HADD2.F32 R0, -RZ, R2.H0_H0 ;  /* 0x20000002ff007230 */ /* 0x004fca0000004100 */
[----:B------:R-:W-:-:S04]  /*1b90*/  F2FP.BF16.F32.PACK_AB R0, RZ, R0 ;  /* 0x00000000ff00723e */ /* 0x000fc800000010ff */
[----:B------:R-:W-:Y:S01]  /*1ba0*/  PRMT R19, R0, 0x7610, R19 ;  /* 0x0000761000137816 */ /* 0x000fe20000000013 */
[----:B------:R-:W-:Y:S06]  /*1bb0*/  BRA `(.L_x_5645) ;  /* 0x0000000c001c7947 */ /* 0x000fec0003800000 */
.L_x_5650:
        /* <DEDUP_REMOVED lines=13> */
.L_x_5640:
        /* <DEDUP_REMOVED lines=14> */
.L_x_5654:
        /* <DEDUP_REMOVED lines=13> */
.L_x_5653:
        /* <DEDUP_REMOVED lines=27> */
.L_x_5656:
        /* <DEDUP_REMOVED lines=14> */
.L_x_5655:
[----:B------:R0:W5:Y:S01]  /*20d0*/  LDG.E.U16 R19, desc[UR36][R2.64] ;  /* 0x0000002402137981 */ /* 0x000162000c1e1500 */
[----:B------:R-:W-:Y:S05]  /*20e0*/  BRA `(.L_x_5645) ;  /* 0x0000000400d07947 */ /* 0x000fea0003800000 */
.L_x_5652:
        /* <DEDUP_REMOVED lines=13> */
.L_x_5659:
        /* <DEDUP_REMOVED lines=21> */
.L_x_5663:
[----:B------:R-:W-:Y:S05]  /*2310*/  BSYNC.RECONVERGENT B1 ;  /* 0x0000000000017941 */ /* 0x000fea0003800200 */
.L_x_5662:
[----:B------:R-:W-:Y:S01]  /*2320*/  IMAD.SHL.U32 R0, R0, 0x100000, RZ ;  /* 0x0010000000007824 */ /* 0x000fe200078e00ff */
[----:B------:R-:W-:-:S04]  /*2330*/  LEA R2, R2, 0x3b800000, 0x17 ;  /* 0x3b80000002027811 */ /* 0x000fc800078eb8ff */
[----:B------:R-:W-:-:S07]  /*2340*/  LOP3.LUT R0, R2, R0, R7, 0xfe, !PT ;  /* 0x0000000002007212 */ /* 0x000fce00078efe07 */
.L_x_5661:
[----:B------:R-:W-:Y:S05]  /*2350*/  BSYNC.RECONVERGENT B0 ;  /* 0x0000000000007941 */ /* 0x000fea0003800200 */
.L_x_5660:
[----:B------:R-:W-:-:S04]  /*2360*/  F2FP.BF16.F32.PACK_AB R0, RZ, R0 ;  /* 0x00000000ff00723e */ /* 0x000fc800000010ff */
[----:B------:R-:W-:Y:S01]  /*2370*/  PRMT R19, R0, 0x7610, R19 ;  /* 0x0000761000137816 */ /* 0x000fe20000000013 */
[----:B------:R-:W-:Y:S06]  /*2380*/  BRA `(.L_x_5645) ;  /* 0x0000000400287947 */ /* 0x000fec0003800000 */
.L_x_5658:
        /* <DEDUP_REMOVED lines=21> */
.L_x_5667:
[----:B------:R-:W-:Y:S05]  /*24e0*/  BSYNC.RECONVERGENT B1 ;  /* 0x0000000000017941 */ /* 0x000fea0003800200 */
.L_x_5666:
[----:B------:R-:W-:Y:S01]  /*24f0*/  IMAD.SHL.U32 R0, R0, 0x200000, RZ ;  /* 0x0020000000007824 */ /* 0x000fe200078e00ff */
[----:B------:R-:W-:-:S04]  /*2500*/  LEA R2, R2, 0x37800000, 0x17 ;  /* 0x3780000002027811 */ /* 0x000fc800078eb8ff */
[----:B------:R-:W-:-:S07]  /*2510*/  LOP3.LUT R0, R2, R0, R7, 0xfe, !PT ;  /* 0x0000000002007212 */ /* 0x000fce00078efe07 */
.L_x_5665:
[----:B------:R-:W-:Y:S05]  /*2520*/  BSYNC.RECONVERGENT B0 ;  /* 0x0000000000007941 */ /* 0x000fea0003800200 */
.L_x_5664:
[----:B------:R-:W-:-:S04]  /*2530*/  F2FP.BF16.F32.PACK_AB R0, RZ, R0 ;  /* 0x00000000ff00723e */ /* 0x000fc800000010ff */
[----:B------:R-:W-:Y:S01]  /*2540*/  PRMT R19, R0, 0x7610, R19 ;  /* 0x0000761000137816 */ /* 0x000fe20000000013 */
[----:B------:R-:W-:Y:S06]  /*2550*/  BRA `(.L_x_5645) ;  /* 0x0000000000b47947 */ /* 0x000fec0003800000 */
.L_x_5657:
[----:B------:R-:W-:-:S09]  /*2560*/  UISETP.NE.AND UP0, UPT, UR4, 0x1c, UPT ;  /* 0x0000001c0400788c */ /* 0x000fd2000bf05270 */
[----:B------:R-:W-:Y:S05]  /*2570*/  BRA.U !UP0, `(.L_x_5668) ;  /* 0x00000001089c7547 */ /* 0x000fea000b800000 */
[----:B------:R-:W-:-:S09]  /*2580*/  UISETP.NE.AND UP0, UPT, UR4, 0x1d, UPT ;  /* 0x0000001d0400788c */ /* 0x000fd2000bf05270 */
[----:B------:R-:W-:Y:S05]  /*2590*/  BRA.U !UP0, `(.L_x_5669) ;  /* 0x0000000108807547 */ /* 0x000fea000b800000 */
[----:B------:R-:W-:-:S09]  /*25a0*/  UISETP.NE.AND UP0, UPT, UR4, 0x2c, UPT ;  /* 0x0000002c0400788c */ /* 0x000fd2000bf05270 */
[----:B------:R-:W-:Y:S05]  /*25b0*/  BRA.U !UP0, `(.L_x_5670) ;  /* 0x0000000108487547 */ /* 0x000fea000b800000 */
.L_x_5644:
        /* <DEDUP_REMOVED lines=11> */
[----:B------:R-:W-:Y:S01]  /*2670*/  IMAD.U32 R7, RZ, RZ, UR7 ;  /* 0x00000007ff077e24 */ /* 0x000fe2000f8e00ff */
[----:B---3--:R-:W-:Y:S01]  /*2680*/  MOV R10, UR8 ;  /* 0x00000008000a7c02 */ /* 0x008fe20008000f00 */
[----:B------:R-:W-:-:S07]  /*2690*/  IMAD.U32 R11, RZ, RZ, UR9 ;  /* 0x00000009ff0b7e24 */ /* 0x000fce000f8e00ff */
[----:B------:R-:W-:-:S07]  /*26a0*/  LEPC R20, `(.L_x_5671) ;  /* 0x000000001014794e */ /* 0x000fce0000000000 */
[----:B--2---:R-:W-:Y:S05]  /*26b0*/  CALL.ABS.NOINC R2 ;  /* 0x0000000002007343 */ /* 0x004fea0003c00000 */
.L_x_5671:
[----:B------:R-:W-:Y:S01]  /*26c0*/  PRMT R19, RZ, 0x7610, R19 ;  /* 0x00007610ff137816 */ /* 0x000fe20000000013 */
[----:B------:R-:W-:Y:S06]  /*26d0*/  BRA `(.L_x_5645) ;  /* 0x0000000000547947 */ /* 0x000fec0003800000 */
.L_x_5670:
        /* <DEDUP_REMOVED lines=8> */
.L_x_5673:
[----:B------:R-:W-:Y:S05]  /*2760*/  BSYNC.RECONVERGENT B0 ;  /* 0x0000000000007941 */ /* 0x000fea0003800200 */
.L_x_5672:
[----:B------:R-:W-:-:S04]  /*2770*/  F2FP.BF16.F32.PACK_AB R0, RZ, R0 ;  /* 0x00000000ff00723e */ /* 0x000fc800000010ff */
[----:B------:R-:W-:Y:S01]  /*2780*/  PRMT R19, R0, 0x7610, R19 ;  /* 0x0000761000137816 */ /* 0x000fe20000000013 */
[----:B------:R-:W-:Y:S06]  /*2790*/  BRA `(.L_x_5645) ;  /* 0x0000000000247947 */ /* 0x000fec0003800000 */
.L_x_5669:
[----:B------:R-:W2:Y:S02]  /*27a0*/  LDG.E.64 R2, desc[UR36][R2.64] ;  /* 0x0000002402027981 */ /* 0x000ea4000c1e1b00 */
[----:B--2---:R-:W0:Y:S02]  /*27b0*/  I2F.U64 R0, R2 ;  /* 0x0000000200007312 */ /* 0x004e240000301000 */
[----:B0-----:R-:W-:-:S04]  /*27c0*/  F2FP.BF16.F32.PACK_AB R0, RZ, R0 ;  /* 0x00000000ff00723e */ /* 0x001fc800000010ff */
[----:B------:R-:W-:Y:S01]  /*27d0*/  PRMT R19, R0, 0x7610, R19 ;  /* 0x0000761000137816 */ /* 0x000fe20000000013 */
[----:B------:R-:W-:Y:S06]  /*27e0*/  BRA `(.L_x_5645) ;  /* 0x0000000000107947 */ /* 0x000fec0003800000 */
.L_x_5668:
[----:B------:R-:W2:Y:S02]  /*27f0*/  LDG.E R2, desc[UR36][R2.64] ;  /* 0x0000002402027981 */ /* 0x000ea4000c1e1900 */
[----:B--2---:R-:W-:-:S04]  /*2800*/  I2FP.F32.U32 R0, R2 ;  /* 0x0000000200007245 */ /* 0x004fc80000201000 */
[----:B------:R-:W-:-:S04]  /*2810*/  F2FP.BF16.F32.PACK_AB R0, RZ, R0 ;  /* 0x00000000ff00723e */ /* 0x000fc800000010ff */
[----:B------:R-:W-:-:S07]  /*2820*/  PRMT R19, R0, 0x7610, R19 ;  /* 0x0000761000137816 */ /* 0x000fce0000000013 */
.L_x_5645:
        /* <DEDUP_REMOVED lines=18> */
.L_x_5677:
[----:B------:R-:W2:Y:S02]  /*2950*/  LDG.E.U8 R2, desc[UR36][R2.64] ;  /* 0x0000002402027981 */ /* 0x000ea4000c1e1100 */
[----:B--2---:R-:W-:-:S04]  /*2960*/  I2FP.F32.U32 R0, R2 ;  /* 0x0000000200007245 */ /* 0x004fc80000201000 */
[----:B------:R-:W-:Y:S01]  /*2970*/  F2FP.BF16.F32.PACK_AB R0, RZ, R0 ;  /* 0x00000000ff00723e */ /* 0x000fe200000010ff */
[----:B------:R-:W-:Y:S06]  /*2980*/  BRA `(.L_x_5679) ;  /* 0x0000000c00a47947 */ /* 0x000fec0003800000 */
.L_x_5676:
        /* <DEDUP_REMOVED lines=10> */
.L_x_5681:
[----:B------:R-:W2:Y:S02]  /*2a30*/  LDG.E R2, desc[UR36][R2.64] ;  /* 0x0000002402027981 */ /* 0x000ea4000c1e1900 */
[----:B--2---:R-:W-:-:S04]  /*2a40*/  I2FP.F32.S32 R0, R2 ;  /* 0x0000000200007245 */ /* 0x004fc80000201400 */
[----:B------:R-:W-:Y:S01]  /*2a50*/  F2FP.BF16.F32.PACK_AB R0, RZ, R0 ;  /* 0x00000000ff00723e */ /* 0x000fe200000010ff */
[----:B------:R-:W-:Y:S06]  /*2a60*/  BRA `(.L_x_5679) ;  /* 0x0000000c006c7947 */ /* 0x000fec0003800000 */
.L_x_5680:
[----:B------:R-:W2:Y:S02]  /*2a70*/  LDG.E.U16 R2, desc[UR36][R2.64] ;  /* 0x0000002402027981 */ /* 0x000ea4000c1e1500 */
[----:B--2---:R-:W0:Y:S02]  /*2a80*/  I2F.S16 R0, R2 ;  /* 0x0000000200007306 */ /* 0x004e240000101400 */
[----:B0-----:R-:W-:Y:S01]  /*2a90*/  F2FP.BF16.F32.PACK_AB R0, RZ, R0 ;  /* 0x00000000ff00723e */ /* 0x001fe200000010ff */
[----:B------:R-:W-:Y:S06]  /*2aa0*/  BRA `(.L_x_5679) ;  /* 0x0000000c005c7947 */ /* 0x000fec0003800000 */
.L_x_5675:
        /* <DEDUP_REMOVED lines=9> */
.L_x_5683:
[----:B------:R-:W2:Y:S02]  /*2b40*/  LDG.E.U16 R0, desc[UR36][R2.64] ;  /* 0x0000002402007981 */ /* 0x000ea4000c1e1500 */
[----:B--2---:R-:W-:-:S05]  /*2b50*/  HADD2.F32 R0, -RZ, R0.H0_H0 ;  /* 0x20000000ff007230 */ /* 0x004fca0000004100 */
[----:B------:R-:W-:Y:S01]  /*2b60*/  F2FP.BF16.F32.PACK_AB R0, RZ, R0 ;  /* 0x00000000ff00723e */ /* 0x000fe200000010ff */
[----:B------:R-:W-:Y:S06]  /*2b70*/  BRA `(.L_x_5679) ;  /* 0x0000000c00287947 */ /* 0x000fec0003800000 */
.L_x_5682:
        /* <DEDUP_REMOVED lines=9> */
.L_x_5685:
[----:B------:R-:W2:Y:S02]  /*2c10*/  LDG.E.U16 R2, desc[UR36][R2.64] ;  /* 0x0000002402027981 */ /* 0x000ea4000c1e1500 */
[----:B--2---:R-:W-:-:S05]  /*2c20*/  HADD2.F32 R0, -RZ, R2.H0_H0 ;  /* 0x20000002ff007230 */ /* 0x004fca0000004100 */
[----:B------:R-:W-:Y:S01]  /*2c30*/  F2FP.BF16.F32.PACK_AB R0, RZ, R0 ;  /* 0x00000000ff00723e */ /* 0x000fe200000010ff */
[----:B------:R-:W-:Y:S06]  /*2c40*/  BRA `(.L_x_5679) ;  /* 0x0000000800f47947 */ /* 0x000fec0003800000 */
.L_x_5684:
        /* <DEDUP_REMOVED lines=12> */
.L_x_5674:
        /* <DEDUP_REMOVED lines=13> */
.L_x_5688:
        /* <DEDUP_REMOVED lines=12> */
.L_x_5687:
        /* <DEDUP_REMOVED lines=27> */
.L_x_5690:
        /* <DEDUP_REMOVED lines=13> */
.L_x_5689:
[----:B------:R0:W5:Y:S01]  /*3120*/  LDG.E.U16 R0, desc[UR36][R2.64] ;  /* 0x0000002402007981 */ /* 0x000162000c1e1500 */
[----:B------:R-:W-:Y:S05]  /*3130*/  BRA `(.L_x_5679) ;  /* 0x0000000400b87947 */ /* 0x000fea0003800000 */
.L_x_5686:
        /* <DEDUP_REMOVED lines=12> */
.L_x_5693:
        /* <DEDUP_REMOVED lines=21> */
.L_x_5697:
[----:B------:R-:W-:Y:S05]  /*3350*/  BSYNC.RECONVERGENT B1 ;  /* 0x0000000000017941 */ /* 0x000fea0003800200 */
.L_x_5696:
[----:B------:R-:W-:Y:S01]  /*3360*/  IMAD.SHL.U32 R0, R0, 0x100000, RZ ;  /* 0x0010000000007824 */ /* 0x000fe200078e00ff */
[----:B------:R-:W-:-:S04]  /*3370*/  LEA R2, R2, 0x3b800000, 0x17 ;  /* 0x3b80000002027811 */ /* 0x000fc800078eb8ff */
[----:B------:R-:W-:-:S07]  /*3380*/  LOP3.LUT R0, R2, R0, R7, 0xfe, !PT ;  /* 0x0000000002007212 */ /* 0x000fce00078efe07 */
.L_x_5695:
[----:B------:R-:W-:Y:S05]  /*3390*/  BSYNC.RECONVERGENT B0 ;  /* 0x0000000000007941 */ /* 0x000fea0003800200 */
.L_x_5694:
[----:B------:R-:W-:Y:S01]  /*33a0*/  F2FP.BF16.F32.PACK_AB R0, RZ, R0 ;  /* 0x00000000ff00723e */ /* 0x000fe200000010ff */
[----:B------:R-:W-:Y:S06]  /*33b0*/  BRA `(.L_x_5679) ;  /* 0x0000000400187947 */ /* 0x000fec0003800000 */
.L_x_5692:
        /* <DEDUP_REMOVED lines=21> */
.L_x_5701:
[----:B------:R-:W-:Y:S05]  /*3510*/  BSYNC.RECONVERGENT B1 ;  /* 0x0000000000017941 */ /* 0x000fea0003800200 */
.L_x_5700:
[----:B------:R-:W-:Y:S01]  /*3520*/  IMAD.SHL.U32 R0, R0, 0x200000, RZ ;  /* 0x0020000000007824 */ /* 0x000fe200078e00ff */
[----:B------:R-:W-:-:S04]  /*3530*/  LEA R2, R2, 0x37800000, 0x17 ;  /* 0x3780000002027811 */ /* 0x000fc800078eb8ff */
[----:B------:R-:W-:-:S07]  /*3540*/  LOP3.LUT R0, R2, R0, R7, 0xfe, !PT ;  /* 0x0000000002007212 */ /* 0x000fce00078efe07 */
.L_x_5699:
[----:B------:R-:W-:Y:S05]  /*3550*/  BSYNC.RECONVERGENT B0 ;  /* 0x0000000000007941 */ /* 0x000fea0003800200 */
.L_x_5698:
[----:B------:R-:W-:Y:S01]  /*3560*/  F2FP.BF16.F32.PACK_AB R0, RZ, R0 ;  /* 0x00000000ff00723e */ /* 0x000fe200000010ff */
[----:B------:R-:W-:Y:S06]  /*3570*/  BRA `(.L_x_5679) ;  /* 0x0000000000a87947 */ /* 0x000fec0003800000 */
.L_x_5691:
[----:B------:R-:W-:-:S09]  /*3580*/  UISETP.NE.AND UP0, UPT, UR4, 0x1c, UPT ;  /* 0x0000001c0400788c */ /* 0x000fd2000bf05270 */
[----:B------:R-:W-:Y:S05]  /*3590*/  BRA.U !UP0, `(.L_x_5702) ;  /* 0x0000000108947547 */ /* 0x000fea000b800000 */
[----:B------:R-:W-:-:S09]  /*35a0*/  UISETP.NE.AND UP0, UPT, UR4, 0x1d, UPT ;  /* 0x0000001d0400788c */ /* 0x000fd2000bf05270 */
[----:B------:R-:W-:Y:S05]  /*35b0*/  BRA.U !UP0, `(.L_x_5703) ;  /* 0x00000001087c7547 */ /* 0x000fea000b800000 */
[----:B------:R-:W-:-:S09]  /*35c0*/  UISETP.NE.AND UP0, UPT, UR4, 0x2c, UPT ;  /* 0x0000002c0400788c */ /* 0x000fd2000bf05270 */
[----:B------:R-:W-:Y:S05]  /*35d0*/  BRA.U !UP0, `(.L_x_5704) ;  /* 0x0000000108487547 */ /* 0x000fea000b800000 */
.L_x_5678:
        /* <DEDUP_REMOVED lines=9> */
[----:B------:R-:W-:Y:S01]  /*3670*/  IMAD.U32 R5, RZ, RZ, UR5 ;  /* 0x00000005ff057e24 */ /* 0x000fe2000f8e00ff */
[----:B-1----:R-:W-:Y:S01]  /*3680*/  MOV R6, UR6 ;  /* 0x0000000600067c02 */ /* 0x002fe20008000f00 */
[----:B------:R-:W-:-:S02]  /*3690*/  IMAD.U32 R7, RZ, RZ, UR7 ;  /* 0x00000007ff077e24 */ /* 0x000fc4000f8e00ff */
[----:B---3--:R-:W-:Y:S02]  /*36a0*/  IMAD.U32 R10, RZ, RZ, UR8 ;  /* 0x00000008ff0a7e24 */ /* 0x008fe4000f8e00ff */
[----:B------:R-:W-:-:S07]  /*36b0*/  IMAD.U32 R11, RZ, RZ, UR9 ;  /* 0x00000009ff0b7e24 */ /* 0x000fce000f8e00ff */
[----:B------:R-:W-:-:S07]  /*36c0*/  LEPC R20, `(.L_x_5705) ;  /* 0x000000001014794e */ /* 0x000fce0000000000 */
[----:B--2--5:R-:W-:Y:S05]  /*36d0*/  CALL.ABS.NOINC R2 ;  /* 0x0000000002007343 */ /* 0x024fea0003c00000 */
.L_x_5705:
[----:B------:R-:W-:Y:S01]  /*36e0*/  PRMT R0, RZ, 0x7610, R0 ;  /* 0x00007610ff007816 */ /* 0x000fe20000000000 */
[----:B------:R-:W-:Y:S06]  /*36f0*/  BRA `(.L_x_5679) ;  /* 0x0000000000487947 */ /* 0x000fec0003800000 */
.L_x_5704:
        /* <DEDUP_REMOVED lines=8> */
.L_x_5707:
[----:B------:R-:W-:Y:S05]  /*3780*/  BSYNC.RECONVERGENT B0 ;  /* 0x0000000000007941 */ /* 0x000fea0003800200 */
.L_x_5706:
[----:B------:R-:W-:Y:S01]  /*3790*/  F2FP.BF16.F32.PACK_AB R0, RZ, R0 ;  /* 0x00000000ff00723e */ /* 0x000fe200000010ff */
[----:B------:R-:W-:Y:S06]  /*37a0*/  BRA `(.L_x_5679) ;  /* 0x00000000001c7947 */ /* 0x000fec0003800000 */
.L_x_5703:
[----:B------:R-:W2:Y:S02]  /*37b0*/  LDG.E.64 R2, desc[UR36][R2.64] ;  /* 0x0000002402027981 */ /* 0x000ea4000c1e1b00 */
[----:B--2---:R-:W0:Y:S02]  /*37c0*/  I2F.U64 R0, R2 ;  /* 0x0000000200007312 */ /* 0x004e240000301000 */
[----:B0-----:R-:W-:Y:S01]  /*37d0*/  F2FP.BF16.F32.PACK_AB R0, RZ, R0 ;  /* 0x00000000ff00723e */ /* 0x001fe200000010ff */
[----:B------:R-:W-:Y:S06]  /*37e0*/  BRA `(.L_x_5679) ;  /* 0x00000000000c7947 */ /* 0x000fec0003800000 */
.L_x_5702:
[----:B------:R-:W2:Y:S02]  /*37f0*/  LDG.E R2, desc[UR36][R2.64] ;  /* 0x0000002402027981 */ /* 0x000ea4000c1e1900 */
[----:B--2---:R-:W-:-:S04]  /*3800*/  I2FP.F32.U32 R0, R2 ;  /* 0x0000000200007245 */ /* 0x004fc80000201000 */
[----:B------:R-:W-:-:S07]  /*3810*/  F2FP.BF16.F32.PACK_AB R0, RZ, R0 ;  /* 0x00000000ff00723e */ /* 0x000fce00000010ff */
.L_x_5679:
[----:B-----5:R-:W-:Y:S01]  /*3820*/  IMAD.U32 R0, R0, 0x10000, RZ ;  /* 0x0001000000007824 */ /* 0x020fe200078e00ff */
[----:B------:R-:W0:Y:S01]  /*3830*/  LDCU.64 UR6, c[0x0][0x5e8] ;  /* 0x0000bd00ff0677ac */ /* 0x000e220008000a00 */
[----:B------:R-:W-:Y:S02]  /*3840*/  IMAD.U32 R19, R19, 0x10000, RZ ;  /* 0x0001000013137824 */ /* 0x000fe400078e00ff */
[----:B------:R-:W-:Y:S01]  /*3850*/  FMUL.FTZ R0, R0, -1.4426950216293334961 ;  /* 0xbfb8aa3b00007820 */ /* 0x000fe20000410000 */
[----:B------:R-:W-:-:S04]  /*3860*/  UPRMT UR4, UR43, 0x9910, URZ ;  /* 0x000099102b047896 */ /* 0x000fc800080000ff */
[----:B------:R-:W-:Y:S01]  /*3870*/  UISETP.GT.AND UP0, UPT, UR4, 0x9, UPT ;  /* 0x000000090400788c */ /* 0x000fe2000bf04270 */
[----:B------:R-:W1:Y:S01]  /*3880*/  MUFU.EX2 R0, R0 ;  /* 0x0000000000007308 */ /* 0x000e620000000800 */
[----:B0-----:R-:W-:-:S04]  /*3890*/  IADD3 R2, P0, PT, R16, UR6, RZ ;  /* 0x0000000610027c10 */ /* 0x001fc8000ff1e0ff */
[----:B------:R-:W-:Y:S01]  /*38a0*/  IADD3.X R3, PT, PT, RZ, UR7, RZ, P0, !PT ;  /* 0x00000007ff037c10 */ /* 0x000fe200087fe4ff */
[----:B-1----:R-:W-:-:S06]  /*38b0*/  FADD.FTZ R4, R0, 1 ;  /* 0x3f80000000047421 */ /* 0x002fcc0000010000 */
[----:B------:R-:W0:Y:S02]  /*38c0*/  MUFU.RCP R4, R4 ;  /* 0x0000000400047308 */ /* 0x000e240000001000 */
[----:B0-----:R-:W-:-:S06]  /*38d0*/  FMUL.FTZ R19, R19, R4 ;  /* 0x0000000413137220 */ /* 0x001fcc0000410000 */
        /* <DEDUP_REMOVED lines=14> */
.L_x_5711:
[----:B0-----:R-:W-:-:S06]  /*39c0*/  IMAD.U32 R5, R19, 0x10000, RZ ;  /* 0x0001000013057824 */ /* 0x001fcc00078e00ff */
[----:B------:R-:W0:Y:S02]  /*39d0*/  F2I.S64.TRUNC R4, R5 ;  /* 0x0000000500047311 */ /* 0x000e24000020d900 */
[----:B0-----:R1:W-:Y:S01]  /*39e0*/  STG.E.U8 desc[UR36][R2.64], R4 ;  /* 0x0000000402007986 */ /* 0x0013e2000c101124 */
[----:B------:R-:W-:Y:S05]  /*39f0*/  BRA `(.L_x_5713) ;  /* 0x0000000c00707947 */ /* 0x000fea0003800000 */
.L_x_5710:
        /* <DEDUP_REMOVED lines=10> */
.L_x_5715:
[----:B0-----:R-:W-:-:S06]  /*3aa0*/  IMAD.U32 R19, R19, 0x10000, RZ ;  /* 0x0001000013137824 */ /* 0x001fcc00078e00ff */
[----:B------:R-:W0:Y:S02]  /*3ab0*/  F2I.FTZ.TRUNC.NTZ R19, R19 ;  /* 0x0000001300137305 */ /* 0x000e24000021f100 */
[----:B0-----:R3:W-:Y:S01]  /*3ac0*/  STG.E desc[UR36][R2.64], R19 ;  /* 0x0000001302007986 */ /* 0x0017e2000c101924 */
[----:B------:R-:W-:Y:S05]  /*3ad0*/  BRA `(.L_x_5713) ;  /* 0x0000000c00387947 */ /* 0x000fea0003800000 */
.L_x_5714:
[----:B0-----:R-:W-:-:S06]  /*3ae0*/  IMAD.U32 R19, R19, 0x10000, RZ ;  /* 0x0001000013137824 */ /* 0x001fcc00078e00ff */
[----:B------:R-:W0:Y:S02]  /*3af0*/  F2I.FTZ.TRUNC.NTZ R19, R19 ;  /* 0x0000001300137305 */ /* 0x000e24000021f100 */
[----:B0-----:R2:W-:Y:S01]  /*3b00*/  STG.E.U16 desc[UR36][R2.64], R19 ;  /* 0x0000001302007986 */ /* 0x0015e2000c101524 */
[----:B------:R-:W-:Y:S05]  /*3b10*/  BRA `(.L_x_5713) ;  /* 0x0000000c00287947 */ /* 0x000fea0003800000 */
.L_x_5709:
[----:B------:R-:W-:-:S09]  /*3b20*/  UISETP.GT.AND UP0, UPT, UR4, 0x6, UPT ;  /* 0x000000060400788c */ /* 0x000fd2000bf04270 */
[----:B------:R-:W-:Y:S05]  /*3b30*/  BRA.U UP0, `(.L_x_5716) ;  /* 0x00000001002c7547 */ /* 0x000fea000b800000 */
[----:B------:R-:W-:-:S09]  /*3b40*/  UISETP.NE.AND UP0, UPT, UR4, 0x5, UPT ;  /* 0x000000050400788c */ /* 0x000fd2000bf05270 */
[----:B------:R-:W-:Y:S05]  /*3b50*/  BRA.U !UP0, `(.L_x_5717) ;  /* 0x0000000108147547 */ /* 0x000fea000b800000 */
[----:B------:R-:W-:-:S09]  /*3b60*/  UISETP.NE.AND UP0, UPT, UR4, 0x6, UPT ;  /* 0x000000060400788c */ /* 0x000fd2000bf05270 */
[----:B------:R-:W-:Y:S05]  /*3b70*/  BRA.U UP0, `(.L_x_5712) ;  /* 0x0000000900707547 */ /* 0x000fea000b800000 */
[----:B0-----:R-:W-:-:S05]  /*3b80*/  SHF.L.U32 R19, R19, 0x10, RZ ;  /* 0x0000001013137819 */ /* 0x001fca00000006ff */
[----:B------:R0:W-:Y:S01]  /*3b90*/  STG.E desc[UR36][R2.64], R19 ;  /* 0x0000001302007986 */ /* 0x0001e2000c101924 */
[----:B------:R-:W-:Y:S05]  /*3ba0*/  BRA `(.L_x_5713) ;  /* 0x0000000c00047947 */ /* 0x000fea0003800000 */
.L_x_5717:
[----:B0-----:R-:W-:-:S05]  /*3bb0*/  IMAD.U32 R0, R19, 0x10000, RZ ;  /* 0x0001000013007824 */ /* 0x001fca00078e00ff */
[----:B------:R-:W-:-:S05]  /*3bc0*/  F2FP.F16.F32.PACK_AB R0, RZ, R0 ;  /* 0x00000000ff00723e */ /* 0x000fca00000000ff */
[----:B------:R0:W-:Y:S01]  /*3bd0*/  STG.E.U16 desc[UR36][R2.64], R0 ;  /* 0x0000000002007986 */ /* 0x0001e2000c101524 */
[----:B------:R-:W-:Y:S05]  /*3be0*/  BRA `(.L_x_5713) ;  /* 0x0000000800f47947 */ /* 0x000fea0003800000 */
.L_x_5716:
        /* <DEDUP_REMOVED lines=10> */
.L_x_5719:
[----:B0-----:R-:W-:-:S05]  /*3c90*/  IMAD.U32 R19, R19, 0x10000, RZ ;  /* 0x0001000013137824 */ /* 0x001fca00078e00ff */
[----:B------:R-:W-:-:S04]  /*3ca0*/  F2FP.F16.F32.PACK_AB R5, RZ, R19 ;  /* 0x00000013ff05723e */ /* 0x000fc800000000ff */
[----:B------:R-:W-:-:S05]  /*3cb0*/  PRMT R5, R5, 0x5410, RZ ;  /* 0x0000541005057816 */ /* 0x000fca00000000ff */
[----:B------:R0:W-:Y:S01]  /*3cc0*/  STG.E desc[UR36][R2.64], R5 ;  /* 0x0000000502007986 */ /* 0x0001e2000c101924 */
[----:B------:R-:W-:Y:S05]  /*3cd0*/  BRA `(.L_x_5713) ;  /* 0x0000000800b87947 */ /* 0x000fea0003800000 */
.L_x_5718:
[----:B0-----:R-:W-:-:S04]  /*3ce0*/  IMAD.U32 R4, R19, 0x10000, RZ ;  /* 0x0001000013047824 */ /* 0x001fc800078e00ff */
[----:B------:R-:W-:-:S06]  /*3cf0*/  FMUL.FTZ R4, R4, 1 ;  /* 0x3f80000004047820 */ /* 0x000fcc0000410000 */
[----:B------:R-:W0:Y:S02]  /*3d00*/  F2F.F64.F32 R4, R4 ;  /* 0x0000000400047310 */ /* 0x000e240000201800 */
[----:B0-----:R0:W-:Y:S01]  /*3d10*/  STG.E.64 desc[UR36][R2.64], R4 ;  /* 0x0000000402007986 */ /* 0x0011e2000c101b24 */
[----:B------:R-:W-:Y:S05]  /*3d20*/  BRA `(.L_x_5713) ;  /* 0x0000000800a47947 */ /* 0x000fea0003800000 */
.L_x_5708:
        /* <DEDUP_REMOVED lines=8> */
[----:B0-----:R-:W-:-:S04]  /*3db0*/  SHF.L.U32 R19, R19, 0x10, RZ ;  /* 0x0000001013137819 */ /* 0x001fc800000006ff */
[----:B------:R-:W-:-:S04]  /*3dc0*/  FSETP.NEU.FTZ.AND P0, PT, R19, RZ, PT ;  /* 0x000000ff1300720b */ /* 0x000fc80003f1d000 */
[----:B------:R-:W-:-:S05]  /*3dd0*/  SEL R5, RZ, 0x1, !P0 ;  /* 0x00000001ff057807 */ /* 0x000fca0004000000 */
[----:B------:R0:W-:Y:S01]  /*3de0*/  STG.E.U8 desc[UR36][R2.64], R5 ;  /* 0x0000000502007986 */ /* 0x0001e2000c101124 */
[----:B------:R-:W-:Y:S05]  /*3df0*/  BRA `(.L_x_5713) ;  /* 0x0000000800707947 */ /* 0x000fea0003800000 */
.L_x_5722:
[----:B0-----:R-:W-:Y:S01]  /*3e00*/  IMAD.U32 R19, R19, 0x10000, RZ ;  /* 0x0001000013137824 */ /* 0x001fe200078e00ff */
[----:B------:R-:W-:-:S03]  /*3e10*/  CS2R R6, SRZ ;  /* 0x0000000000067805 */ /* 0x000fc6000001ff00 */
[----:B------:R-:W-:-:S06]  /*3e20*/  FMUL.FTZ R4, R19, 1 ;  /* 0x3f80000013047820 */ /* 0x000fcc0000410000 */
[----:B------:R-:W0:Y:S02]  /*3e30*/  F2F.F64.F32 R4, R4 ;  /* 0x0000000400047310 */ /* 0x000e240000201800 */
[----:B0-----:R0:W-:Y:S01]  /*3e40*/  STG.E.128 desc[UR36][R2.64], R4 ;  /* 0x0000000402007986 */ /* 0x0011e2000c101d24 */
[----:B------:R-:W-:Y:S05]  /*3e50*/  BRA `(.L_x_5713) ;  /* 0x0000000800587947 */ /* 0x000fea0003800000 */
.L_x_5721:
        /* <DEDUP_REMOVED lines=19> */
.L_x_5726:
[----:B------:R-:W-:Y:S05]  /*3f90*/  BSYNC.RECONVERGENT B0 ;  /* 0x0000000000007941 */ /* 0x000fea0003800200 */
.L_x_5725:
[----:B------:R-:W-:-:S05]  /*3fa0*/  LOP3.LUT R5, R0, 0x80, R5, 0xf8, !PT ;  /* 0x0000008000057812 */ /* 0x000fca00078ef805 */
[----:B------:R0:W-:Y:S01]  /*3fb0*/  STG.E.U8 desc[UR36][R2.64], R5 ;  /* 0x0000000502007986 */ /* 0x0001e2000c101124 */
[----:B------:R-:W-:Y:S05]  /*3fc0*/  BRA `(.L_x_5713) ;  /* 0x0000000400fc7947 */ /* 0x000fea0003800000 */
.L_x_5724:
        /* <DEDUP_REMOVED lines=15> */
.L_x_5728:
[----:B------:R-:W-:Y:S05]  /*40c0*/  BSYNC.RECONVERGENT B0 ;  /* 0x0000000000007941 */ /* 0x000fea0003800200 */
.L_x_5727:
[----:B------:R-:W-:-:S05]  /*40d0*/  LOP3.LUT R5, R0, 0x80, R5, 0xf8, !PT ;  /* 0x0000008000057812 */ /* 0x000fca00078ef805 */
[----:B------:R0:W-:Y:S01]  /*40e0*/  STG.E.U8 desc[UR36][R2.64], R5 ;  /* 0x0000000502007986 */ /* 0x0001e2000c101124 */
[----:B------:R-:W-:Y:S05]  /*40f0*/  BRA `(.L_x_5713) ;  /* 0x0000000400b07947 */ /* 0x000fea0003800000 */
.L_x_5723:
[----:B0-----:R0:W-:Y:S01]  /*4100*/  STG.E.U16 desc[UR36][R2.64], R19 ;  /* 0x0000001302007986 */ /* 0x0011e2000c101524 */
[----:B------:R-:W-:Y:S05]  /*4110*/  BRA `(.L_x_5713) ;  /* 0x0000000400a87947 */ /* 0x000fea0003800000 */
.L_x_5720:
        /* <DEDUP_REMOVED lines=8> */
[----:B0-----:R-:W-:-:S06]  /*41a0*/  SHF.L.U32 R5, R19, 0x10, RZ ;  /* 0x0000001013057819 */ /* 0x001fcc00000006ff */
[----:B------:R-:W0:Y:S02]  /*41b0*/  F2I.FTZ.U32.TRUNC.NTZ R5, R5 ;  /* 0x0000000500057305 */ /* 0x000e24000021f000 */
[----:B0-----:R0:W-:Y:S01]  /*41c0*/  STG.E.U16 desc[UR36][R2.64], R5 ;  /* 0x0000000502007986 */ /* 0x0011e2000c101524 */
[----:B------:R-:W-:Y:S05]  /*41d0*/  BRA `(.L_x_5713) ;  /* 0x0000000400787947 */ /* 0x000fea0003800000 */
.L_x_5731:
        /* <DEDUP_REMOVED lines=13> */
.L_x_5734:
[----:B------:R-:W-:-:S04]  /*42b0*/  SHF.R.U32.HI R0, RZ, 0x14, R5 ;  /* 0x00000014ff007819 */ /* 0x000fc80000011605 */
[----:B------:R-:W-:-:S04]  /*42c0*/  LOP3.LUT R0, R0, 0x1, RZ, 0xc0, !PT ;  /* 0x0000000100007812 */ /* 0x000fc800078ec0ff */
[----:B------:R-:W-:-:S04]  /*42d0*/  IADD3 R0, PT, PT, R5, 0x487ffff, R0 ;  /* 0x0487ffff05007810 */ /* 0x000fc80007ffe000 */
[----:B------:R-:W-:-:S04]  /*42e0*/  SHF.R.U32.HI R0, RZ, 0x14, R0 ;  /* 0x00000014ff007819 */ /* 0x000fc80000011600 */
[----:B------:R-:W-:-:S07]  /*42f0*/  LOP3.LUT R4, R0, 0xff, RZ, 0xc0, !PT ;  /* 0x000000ff00047812 */ /* 0x000fce00078ec0ff */
.L_x_5735:
[----:B------:R-:W-:-:S04]  /*4300*/  SHF.R.U32.HI R5, RZ, 0x18, R5 ;  /* 0x00000018ff057819 */ /* 0x000fc80000011605 */
[----:B------:R-:W-:-:S04]  /*4310*/  LOP3.LUT R4, R4, 0x80, R5, 0xf8, !PT ;  /* 0x0000008004047812 */ /* 0x000fc800078ef805 */
[----:B------:R-:W-:-:S07]  /*4320*/  PRMT R0, R4, 0x7610, R0 ;  /* 0x0000761004007816 */ /* 0x000fce0000000000 */
.L_x_5733:
[----:B------:R-:W-:Y:S05]  /*4330*/  BSYNC.RECONVERGENT B0 ;  /* 0x0000000000007941 */ /* 0x000fea0003800200 */
.L_x_5732:
[----:B------:R0:W-:Y:S01]  /*4340*/  STG.E.U8 desc[UR36][R2.64], R0 ;  /* 0x0000000002007986 */ /* 0x0001e2000c101124 */
[----:B------:R-:W-:Y:S05]  /*4350*/  BRA `(.L_x_5713) ;  /* 0x0000000400187947 */ /* 0x000fea0003800000 */
.L_x_5730:
        /* <DEDUP_REMOVED lines=13> */
.L_x_5738:
[----:B------:R-:W-:-:S04]  /*4430*/  SHF.R.U32.HI R0, RZ, 0x15, R5 ;  /* 0x00000015ff007819 */ /* 0x000fc80000011605 */
[----:B------:R-:W-:-:S04]  /*4440*/  LOP3.LUT R0, R0, 0x1, RZ, 0xc0, !PT ;  /* 0x0000000100007812 */ /* 0x000fc800078ec0ff */
[----:B------:R-:W-:-:S04]  /*4450*/  IADD3 R0, PT, PT, R5, 0x88fffff, R0 ;  /* 0x088fffff05007810 */ /* 0x000fc80007ffe000 */
[----:B------:R-:W-:-:S04]  /*4460*/  SHF.R.U32.HI R0, RZ, 0x15, R0 ;  /* 0x00000015ff007819 */ /* 0x000fc80000011600 */
[----:B------:R-:W-:-:S07]  /*4470*/  LOP3.LUT R4, R0, 0xff, RZ, 0xc0, !PT ;  /* 0x000000ff00047812 */ /* 0x000fce00078ec0ff */
.L_x_5739:
[----:B------:R-:W-:-:S04]  /*4480*/  SHF.R.U32.HI R5, RZ, 0x18, R5 ;  /* 0x00000018ff057819 */ /* 0x000fc80000011605 */
[----:B------:R-:W-:-:S04]  /*4490*/  LOP3.LUT R4, R4, 0x80, R5, 0xf8, !PT ;  /* 0x0000008004047812 */ /* 0x000fc800078ef805 */
[----:B------:R-:W-:-:S07]  /*44a0*/  PRMT R0, R4, 0x7610, R0 ;  /* 0x0000761004007816 */ /* 0x000fce0000000000 */
.L_x_5737:
[----:B------:R-:W-:Y:S05]  /*44b0*/  BSYNC.RECONVERGENT B0 ;  /* 0x0000000000007941 */ /* 0x000fea0003800200 */
.L_x_5736:
[----:B------:R0:W-:Y:S01]  /*44c0*/  STG.E.U8 desc[UR36][R2.64], R0 ;  /* 0x0000000002007986 */ /* 0x0001e2000c101124 */
[----:B------:R-:W-:Y:S05]  /*44d0*/  BRA `(.L_x_5713) ;  /* 0x0000000000b87947 */ /* 0x000fea0003800000 */
.L_x_5729:
[----:B------:R-:W-:-:S09]  /*44e0*/  UISETP.NE.AND UP0, UPT, UR4, 0x1c, UPT ;  /* 0x0000001c0400788c */ /* 0x000fd2000bf05270 */
[----:B------:R-:W-:Y:S05]  /*44f0*/  BRA.U !UP0, `(.L_x_5740) ;  /* 0x0000000108a47547 */ /* 0x000fea000b800000 */
[----:B------:R-:W-:-:S09]  /*4500*/  UISETP.NE.AND UP0, UPT, UR4, 0x1d, UPT ;  /* 0x0000001d0400788c */ /* 0x000fd2000bf05270 */
[----:B------:R-:W-:Y:S05]  /*4510*/  BRA.U !UP0, `(.L_x_5741) ;  /* 0x00000001088c7547 */ /* 0x000fea000b800000 */
[----:B------:R-:W-:-:S09]  /*4520*/  UISETP.NE.AND UP0, UPT, UR4, 0x2c, UPT ;  /* 0x0000002c0400788c */ /* 0x000fd2000bf05270 */
[----:B------:R-:W-:Y:S05]  /*4530*/  BRA.U !UP0, `(.L_x_5742) ;  /* 0x0000000108447547 */ /* 0x000fea000b800000 */
.L_x_5712:
[----:B------:R-:W-:Y:S01]  /*4540*/  MOV R0, 0x0 ;  /* 0x0000000000007802 */ /* 0x000fe20000000f00 */
[----:B------:R-:W1:Y:S01]  /*4550*/  LDCU.64 UR6, c[0x4][0x128] ;  /* 0x01002500ff0677ac */ /* 0x000e620008000a00 */
[----:B------:R-:W-:Y:S02]  /*4560*/  HFMA2 R12, -RZ, RZ, 0, 5.9604644775390625e-08 ;  /* 0x00000001ff0c7431 */ /* 0x000fe400000001ff */
[----:B------:R-:W-:Y:S01]  /*4570*/  IMAD.MOV.U32 R8, RZ, RZ, 0x65 ;  /* 0x00000065ff087424 */ /* 0x000fe200078e00ff */
[----:B------:R2:W3:Y:S01]  /*4580*/  LDC.64 R2, c[0x4][R0] ;  /* 0x0100000000027b82 */ /* 0x0004e20000000a00 */
[----:B------:R-:W4:Y:S01]  /*4590*/  LDCU.64 UR8, c[0x4][0x130] ;  /* 0x01002600ff0877ac */ /* 0x000f220008000a00 */
[----:B------:R-:W-:Y:S01]  /*45a0*/  IMAD.MOV.U32 R13, RZ, RZ, RZ ;  /* 0x000000ffff0d7224 */ /* 0x000fe200078e00ff */
[----:B------:R-:W5:Y:S01]  /*45b0*/  LDCU.64 UR4, c[0x4][0x40] ;  /* 0x01000800ff0477ac */ /* 0x000f620008000a00 */
[----:B-1----:R-:W-:Y:S01]  /*45c0*/  IMAD.U32 R4, RZ, RZ, UR6 ;  /* 0x00000006ff047e24 */ /* 0x002fe2000f8e00ff */
[----:B------:R-:W-:Y:S01]  /*45d0*/  MOV R5, UR7 ;  /* 0x0000000700057c02 */ /* 0x000fe20008000f00 */
[----:B----4-:R-:W-:-:S02]  /*45e0*/  IMAD.U32 R6, RZ, RZ, UR8 ;  /* 0x00000008ff067e24 */ /* 0x010fc4000f8e00ff */
[----:B------:R-:W-:Y:S02]  /*45f0*/  IMAD.U32 R7, RZ, RZ, UR9 ;  /* 0x00000009ff077e24 */ /* 0x000fe4000f8e00ff */
[----:B-----5:R-:W-:Y:S02]  /*4600*/  IMAD.U32 R10, RZ, RZ, UR4 ;  /* 0x00000004ff0a7e24 */ /* 0x020fe4000f8e00ff */
[----:B--2---:R-:W-:-:S07]  /*4610*/  IMAD.U32 R11, RZ, RZ, UR5 ;  /* 0x00000005ff0b7e24 */ /* 0x004fce000f8e00ff */
[----:B------:R-:W-:-:S07]  /*4620*/  LEPC R20, `(.L_x_5743) ;  /* 0x000000001014794e */ /* 0x000fce0000000000 */
[----:B0--3--:R-:W-:Y:S05]  /*4630*/  CALL.ABS.NOINC R2 ;  /* 0x0000000002007343 */ /* 0x009fea0003c00000 */
.L_x_5743:
[----:B------:R-:W-:Y:S05]  /*4640*/  BRA `(.L_x_5713) ;  /* 0x00000000005c7947 */ /* 0x000fea0003800000 */
.L_x_5742:
        /* <DEDUP_REMOVED lines=16> */
.L_x_5741:
[----:B0-----:R-:W-:-:S06]  /*4750*/  IMAD.U32 R4, R19, 0x10000, RZ ;  /* 0x0001000013047824 */ /* 0x001fcc00078e00ff */
[----:B------:R-:W0:Y:S02]  /*4760*/  F2I.U64.TRUNC R4, R4 ;  /* 0x0000000400047311 */ /* 0x000e24000020d800 */
[----:B0-----:R0:W-:Y:S01]  /*4770*/  STG.E.64 desc[UR36][R2.64], R4 ;  /* 0x0000000402007986 */ /* 0x0011e2000c101b24 */
[----:B------:R-:W-:Y:S05]  /*4780*/  BRA `(.L_x_5713) ;  /* 0x00000000000c7947 */ /* 0x000fea0003800000 */
.L_x_5740:
[----:B0-----:R-:W-:-:S06]  /*4790*/  IMAD.U32 R19, R19, 0x10000, RZ ;  /* 0x0001000013137824 */ /* 0x001fcc00078e00ff */
[----:B------:R-:W0:Y:S02]  /*47a0*/  F2I.FTZ.U32.TRUNC.NTZ R19, R19 ;  /* 0x0000001300137305 */ /* 0x000e24000021f000 */
[----:B0-----:R0:W-:Y:S02]  /*47b0*/  STG.E desc[UR36][R2.64], R19 ;  /* 0x0000001302007986 */ /* 0x0011e4000c101924 */
.L_x_5713:
[----:B------:R-:W-:-:S07]  /*47c0*/  VIADD R17, R17, 0x80 ;  /* 0x0000008011117836 */ /* 0x000fce0000000000 */
.L_x_5638:
[----:B------:R-:W-:Y:S05]  /*47d0*/  BSYNC.RECONVERGENT B6 ;  /* 0x0000000000067941 */ /* 0x000fea0003800200 */
.L_x_5637:
[----:B------:R-:W5:Y:S01]  /*47e0*/  LDCU UR4, c[0x0][0x380] ;  /* 0x00007000ff0477ac */ /* 0x000f620008000800 */
[----:B------:R-:W-:Y:S01]  /*47f0*/  BSSY.RECONVERGENT B6, `(.L_x_5744) ;  /* 0x000046e000067945 */ /* 0x000fe20003800200 */
[----:B-----5:R-:W-:-:S13]  /*4800*/  ISETP.GE.AND P0, PT, R17, UR4, PT ;  /* 0x0000000411007c0c */ /* 0x020fda000bf06270 */
[----:B------:R-:W-:Y:S05]  /*4810*/  @P0 BRA `(.L_x_5745) ;  /* 0x0000004400ac0947 */ /* 0x000fea0003800000 */
[----:B------:R-:W5:Y:S01]  /*4820*/  LDCU UR4, c[0x0][0x388] ;  /* 0x00007100ff0477ac */ /* 0x000f620008000800 */
[----:B------:R-:W-:Y:S02]  /*4830*/  HFMA2 R16, -RZ, RZ, 0, 0 ;  /* 0x00000000ff107431 */ /* 0x000fe400000001ff */
[----:B------:R-:W-:Y:S02]  /*4840*/  IMAD.MOV.U32 R18, RZ, RZ, RZ ;  /* 0x000000ffff127224 */ /* 0x000fe400078e00ff */
[----:B0-----:R-:W-:Y:S01]  /*4850*/  IMAD.MOV.U32 R0, RZ, RZ, RZ ;  /* 0x000000ffff007224 */ /* 0x001fe200078e00ff */
[----:B-----5:R-:W-:-:S09]  /*4860*/  UISETP.NE.AND UP0, UPT, UR4, URZ, UPT ;  /* 0x000000ff0400728c */ /* 0x020fd2000bf05270 */
[----:B------:R-:W-:Y:S05]  /*4870*/  BRA.U !UP0, `(.L_x_5746) ;  /* 0x0000001508707547 */ /* 0x000fea000b800000 */
[----:B------:R-:W1:Y:S01]  /*4880*/  LDCU.64 UR4, c[0x0][0x390] ;  /* 0x00007200ff0477ac */ /* 0x000e620008000a00 */
[----:B------:R-:W-:Y:S01]  /*4890*/  IMAD.MOV.U32 R16, RZ, RZ, RZ ;  /* 0x000000ffff107224 */ /* 0x000fe200078e00ff */
[----:B------:R-:W0:Y:S01]  /*48a0*/  LDCU UR6, c[0x0][0x38c] ;  /* 0x00007180ff0677ac */ /* 0x000e220008000800 */
[----:B------:R-:W5:Y:S01]  /*48b0*/  LDCU.64 UR8, c[0x0][0x4b8] ;  /* 0x00009700ff0877ac */ /* 0x000f620008000a00 */
[----:B------:R-:W-:Y:S01]  /*48c0*/  UISETP.NE.AND UP0, UPT, UR41, URZ, UPT ;  /* 0x000000ff2900728c */ /* 0x000fe2000bf05270 */
[----:B-1234-:R-:W-:Y:S01]  /*48d0*/  IMAD.HI.U32 R2, R17, UR4, R16 ;  /* 0x0000000411027c27 */ /* 0x01efe2000f8e0010 */
[----:B------:R-:W1:Y:S04]  /*48e0*/  LDCU UR4, c[0x0][0x4c0] ;  /* 0x00009800ff0477ac */ /* 0x000e680008000800 */
[----:B------:R-:W-:-:S05]  /*48f0*/  SHF.R.U32.HI R3, RZ, UR5, R2 ;  /* 0x00000005ff037c19 */ /* 0x000fca0008011602 */
[----:B------:R-:W-:-:S04]  /*4900*/  IMAD.MOV R18, RZ, RZ, -R3 ;  /* 0x000000ffff127224 */ /* 0x000fc800078e0a03 */
[----:B0-----:R-:W-:-:S04]  /*4910*/  IMAD R18, R18, UR6, R17 ;  /* 0x0000000612127c24 */ /* 0x001fc8000f8e0211 */
[C---:B-----5:R-:W-:Y:S02]  /*4920*/  IMAD R16, R18.reuse, UR8, RZ ;  /* 0x0000000812107c24 */ /* 0x060fe4000f8e02ff */
[C---:B------:R-:W-:Y:S02]  /*4930*/  IMAD R0, R18.reuse, UR9, RZ ;  /* 0x0000000912007c24 */ /* 0x040fe4000f8e02ff */
[----:B-1----:R-:W-:Y:S01]  /*4940*/  IMAD R18, R18, UR4, RZ ;  /* 0x0000000412127c24 */ /* 0x002fe2000f8e02ff */
        /* <DEDUP_REMOVED lines=64> */
[----:B-1----:R-:W-:-:S04]  /*4d50*/  SHF.R.U32.HI R5, RZ, UR4, R4 ;  /* 0x00000004ff057c19 */ /* 0x002fc80008011604 */
[----:B------:R-:W-:-:S05]  /*4d60*/  IADD3 R2, PT, PT, -R5, RZ, RZ ;  /* 0x000000ff05027210 */ /* 0x000fca0007ffe1ff */
        /* <DEDUP_REMOVED lines=269> */
.L_x_5746:
[----:B------:R-:W1:Y:S01]  /*5e40*/  LDCU.64 UR6, c[0x0][0x5f0] ;  /* 0x0000be00ff0677ac */ /* 0x000e620008000a00 */
[----:B------:R-:W-:-:S04]  /*5e50*/  UPRMT UR4, UR39, 0x9910, URZ ;  /* 0x0000991027047896 */ /* 0x000fc800080000ff */
[----:B------:R-:W-:Y:S01]  /*5e60*/  UISETP.GT.AND UP0, UPT, UR4, 0x9, UPT ;  /* 0x000000090400788c */ /* 0x000fe2000bf04270 */
[----:B-1234-:R-:W-:-:S05]  /*5e70*/  IADD3 R2, P0, PT, R0, UR6, RZ ;  /* 0x0000000600027c10 */ /* 0x01efca000ff1e0ff */
        /* <DEDUP_REMOVED lines=15> */
.L_x_5750:
[----:B------:R-:W2:Y:S02]  /*5f70*/  LDG.E.U8 R2, desc[UR36][R2.64] ;  /* 0x0000002402027981 */ /* 0x000ea4000c1e1100 */
[----:B--2---:R-:W-:-:S04]  /*5f80*/  I2FP.F32.U32 R0, R2 ;  /* 0x0000000200007245 */ /* 0x004fc80000201000 */
[----:B------:R-:W-:-:S04]  /*5f90*/  F2FP.BF16.F32.PACK_AB R0, RZ, R0 ;  /* 0x00000000ff00723e */ /* 0x000fc800000010ff */
[----:B------:R-:W-:Y:S01]  /*5fa0*/  PRMT R19, R0, 0x7610, R19 ;  /* 0x0000761000137816 */ /* 0x000fe20000000013 */
[----:B------:R-:W-:Y:S06]  /*5fb0*/  BRA `(.L_x_5752) ;  /* 0x0000000c00e07947 */ /* 0x000fec0003800000 */
.L_x_5749:
        /* <DEDUP_REMOVED lines=11> */
.L_x_5754:
[----:B------:R-:W2:Y:S02]  /*6070*/  LDG.E R2, desc[UR36][R2.64] ;  /* 0x0000002402027981 */ /* 0x000ea4000c1e1900 */
[----:B--2---:R-:W-:-:S04]  /*6080*/  I2FP.F32.S32 R0, R2 ;  /* 0x0000000200007245 */ /* 0x004fc80000201400 */
[----:B------:R-:W-:-:S04]  /*6090*/  F2FP.BF16.F32.PACK_AB R0, RZ, R0 ;  /* 0x00000000ff00723e */ /* 0x000fc800000010ff */
[----:B------:R-:W-:Y:S01]  /*60a0*/  PRMT R19, R0, 0x7610, R19 ;  /* 0x0000761000137816 */ /* 0x000fe20000000013 */
[----:B------:R-:W-:Y:S06]  /*60b0*/  BRA `(.L_x_5752) ;  /* 0x0000000c00a07947 */ /* 0x000fec0003800000 */
.L_x_5753:
[----:B------:R-:W2:Y:S02]  /*60c0*/  LDG.E.U16 R2, desc[UR36][R2.64] ;  /* 0x0000002402027981 */ /* 0x000ea4000c1e1500 */
[----:B--2---:R-:W0:Y:S02]  /*60d0*/  I2F.S16 R0, R2 ;  /* 0x0000000200007306 */ /* 0x004e240000101400 */
[----:B0-----:R-:W-:-:S04]  /*60e0*/  F2FP.BF16.F32.PACK_AB R0, RZ, R0 ;  /* 0x00000000ff00723e */ /* 0x001fc800000010ff */
[----:B------:R-:W-:Y:S01]  /*60f0*/  PRMT R19, R0, 0x7610, R19 ;  /* 0x0000761000137816 */ /* 0x000fe20000000013 */
[----:B------:R-:W-:Y:S06]  /*6100*/  BRA `(.L_x_5752) ;  /* 0x0000000c008c7947 */ /* 0x000fec0003800000 */
.L_x_5748:
        /* <DEDUP_REMOVED lines=9> */
.L_x_5756:
[----:B------:R-:W2:Y:S02]  /*61a0*/  LDG.E.U16 R0, desc[UR36][R2.64] ;  /* 0x0000002402007981 */ /* 0x000ea4000c1e1500 */
[----:B--2---:R-:W-:-:S05]  /*61b0*/  HADD2.F32 R0, -RZ, R0.H0_H0 ;  /* 0x20000000ff007230 */ /* 0x004fca0000004100 */
[----:B------:R-:W-:-:S04]  /*61c0*/  F2FP.BF16.F32.PACK_AB R0, RZ, R0 ;  /* 0x00000000ff00723e */ /* 0x000fc800000010ff */
[----:B------:R-:W-:Y:S01]  /*61d0*/  PRMT R19, R0, 0x7610, R19 ;  /* 0x0000761000137816 */ /* 0x000fe20000000013 */
[----:B------:R-:W-:Y:S06]  /*61e0*/  BRA `(.L_x_5752) ;  /* 0x0000000c00547947 */ /* 0x000fec0003800000 */
.L_x_5755:
        /* <DEDUP_REMOVED lines=9> */
.L_x_5758:
[----:B------:R-:W2:Y:S02]  /*6280*/  LDG.E.U16 R2, desc[UR36][R2.64] ;  /* 0x0000002402027981 */ /* 0x000ea4000c1e1500 */
[----:B--2---:R-:W-:-:S05]  /*6290*/  HADD2.F32 R0, -RZ, R2.H0_H0 ;  /* 0x20000002ff007230 */ /* 0x004fca0000004100 */
[----:B------:R-:W-:-:S04]  /*62a0*/  F2FP.BF16.F32.PACK_AB R0, RZ, R0 ;  /* 0x00000000ff00723e */ /* 0x000fc800000010ff */
[----:B------:R-:W-:Y:S01]  /*62b0*/  PRMT R19, R0, 0x7610, R19 ;  /* 0x0000761000137816 */ /* 0x000fe20000000013 */
[----:B------:R-:W-:Y:S06]  /*62c0*/  BRA `(.L_x_5752) ;  /* 0x0000000c001c7947 */ /* 0x000fec0003800000 */
.L_x_5757:
        /* <DEDUP_REMOVED lines=13> */
.L_x_5747:
        /* <DEDUP_REMOVED lines=14> */
.L_x_5761:
        /* <DEDUP_REMOVED lines=13> */
.L_x_5760:
        /* <DEDUP_REMOVED lines=27> */
.L_x_5763:
        /* <DEDUP_REMOVED lines=14> */
.L_x_5762:
[----:B------:R0:W5:Y:S01]  /*67e0*/  LDG.E.U16 R19, desc[UR36][R2.64] ;  /* 0x0000002402137981 */ /* 0x000162000c1e1500 */
[----:B------:R-:W-:Y:S05]  /*67f0*/  BRA `(.L_x_5752) ;  /* 0x0000000400d07947 */ /* 0x000fea0003800000 */
.L_x_5759:
        /* <DEDUP_REMOVED lines=13> */
.L_x_5766:
        /* <DEDUP_REMOVED lines=21> */
.L_x_5770:
[----:B------:R-:W-:Y:S05]  /*6a20*/  BSYNC.RECONVERGENT B1 ;  /* 0x0000000000017941 */ /* 0x000fea0003800200 */
.L_x_5769:
[----:B------:R-:W-:Y:S01]  /*6a30*/  IMAD.SHL.U32 R0, R0, 0x100000, RZ ;  /* 0x0010000000007824 */ /* 0x000fe200078e00ff */
[----:B------:R-:W-:-:S04]  /*6a40*/  LEA R2, R2, 0x3b800000, 0x17 ;  /* 0x3b80000002027811 */ /* 0x000fc800078eb8ff */
[----:B------:R-:W-:-:S07]  /*6a50*/  LOP3.LUT R0, R2, R0, R7, 0xfe, !PT ;  /* 0x0000000002007212 */ /* 0x000fce00078efe07 */
.L_x_5768:
[----:B------:R-:W-:Y:S05]  /*6a60*/  BSYNC.RECONVERGENT B0 ;  /* 0x0000000000007941 */ /* 0x000fea0003800200 */
.L_x_5767:
[----:B------:R-:W-:-:S04]  /*6a70*/  F2FP.BF16.F32.PACK_AB R0, RZ, R0 ;  /* 0x00000000ff00723e */ /* 0x000fc800000010ff */
[----:B------:R-:W-:Y:S01]  /*6a80*/  PRMT R19, R0, 0x7610, R19 ;  /* 0x0000761000137816 */ /* 0x000fe20000000013 */
[----:B------:R-:W-:Y:S06]  /*6a90*/  BRA `(.L_x_5752) ;  /* 0x0000000400287947 */ /* 0x000fec0003800000 */
.L_x_5765:
        /* <DEDUP_REMOVED lines=21> */
.L_x_5774:
[----:B------:R-:W-:Y:S05]  /*6bf0*/  BSYNC.RECONVERGENT B1 ;  /* 0x0000000000017941 */ /* 0x000fea0003800200 */
.L_x_5773:
[----:B------:R-:W-:Y:S01]  /*6c00*/  IMAD.SHL.U32 R0, R0, 0x200000, RZ ;  /* 0x0020000000007824 */ /* 0x000fe200078e00ff */
[----:B------:R-:W-:-:S04]  /*6c10*/  LEA R2, R2, 0x37800000, 0x17 ;  /* 0x3780000002027811 */ /* 0x000fc800078eb8ff */
[----:B------:R-:W-:-:S07]  /*6c20*/  LOP3.LUT R0, R2, R0, R7, 0xfe, !PT ;  /* 0x0000000002007212 */ /* 0x000fce00078efe07 */
.L_x_5772:
[----:B------:R-:W-:Y:S05]  /*6c30*/  BSYNC.RECONVERGENT B0 ;  /* 0x0000000000007941 */ /* 0x000fea0003800200 */
.L_x_5771:
[----:B------:R-:W-:-:S04]  /*6c40*/  F2FP.BF16.F32.PACK_AB R0, RZ, R0 ;  /* 0x00000000ff00723e */ /* 0x000fc800000010ff */
[----:B------:R-:W-:Y:S01]  /*6c50*/  PRMT R19, R0, 0x7610, R19 ;  /* 0x0000761000137816 */ /* 0x000fe20000000013 */
[----:B------:R-:W-:Y:S06]  /*6c60*/  BRA `(.L_x_5752) ;  /* 0x0000000000b47947 */ /* 0x000fec0003800000 */
.L_x_5764:
        /* <DEDUP_REMOVED lines=14> */
.L_x_5778:
[----:B------:R-:W-:Y:S05]  /*6d50*/  BSYNC.RECONVERGENT B0 ;  /* 0x0000000000007941 */ /* 0x000fea0003800200 */
.L_x_5777:
[----:B------:R-:W-:-:S04]  /*6d60*/  F2FP.BF16.F32.PACK_AB R0, RZ, R0 ;  /* 0x00000000ff00723e */ /* 0x000fc800000010ff */
[----:B------:R-:W-:Y:S01]  /*6d70*/  PRMT R19, R0, 0x7610, R19 ;  /* 0x0000761000137816 */ /* 0x000fe20000000013 */
[----:B------:R-:W-:Y:S06]  /*6d80*/  BRA `(.L_x_5752) ;  /* 0x00000000006c7947 */ /* 0x000fec0003800000 */
.L_x_5751:
        /* <DEDUP_REMOVED lines=16> */
.L_x_5779:
[----:B------:R-:W-:Y:S01]  /*6e90*/  PRMT R19, RZ, 0x7610, R19 ;  /* 0x00007610ff137816 */ /* 0x000fe20000000013 */
[----:B------:R-:W-:Y:S06]  /*6ea0*/  BRA `(.L_x_5752) ;  /* 0x0000000000247947 */ /* 0x000fec0003800000 */
.L_x_5776:
[----:B------:R-:W2:Y:S02]  /*6eb0*/  LDG.E.64 R2, desc[UR36][R2.64] ;  /* 0x0000002402027981 */ /* 0x000ea4000c1e1b00 */
[----:B--2---:R-:W0:Y:S02]  /*6ec0*/  I2F.U64 R0, R2 ;  /* 0x0000000200007312 */ /* 0x004e240000301000 */
[----:B0-----:R-:W-:-:S04]  /*6ed0*/  F2FP.BF16.F32.PACK_AB R0, RZ, R0 ;  /* 0x00000000ff00723e */ /* 0x001fc800000010ff */
[----:B------:R-:W-:Y:S01]  /*6ee0*/  PRMT R19, R0, 0x7610, R19 ;  /* 0x0000761000137816 */ /* 0x000fe20000000013 */
[----:B------:R-:W-:Y:S06]  /*6ef0*/  BRA `(.L_x_5752) ;  /* 0x0000000000107947 */ /* 0x000fec0003800000 */
.L_x_5775:
[----:B------:R-:W2:Y:S02]  /*6f00*/  LDG.E R2, desc[UR36][R2.64] ;  /* 0x0000002402027981 */ /* 0x000ea4000c1e1900 */
[----:B--2---:R-:W-:-:S04]  /*6f10*/  I2FP.F32.U32 R0, R2 ;  /* 0x0000000200007245 */ /* 0x004fc80000201000 */
[----:B------:R-:W-:-:S04]  /*6f20*/  F2FP.BF16.F32.PACK_AB R0, RZ, R0 ;  /* 0x00000000ff00723e */ /* 0x000fc800000010ff */
[----:B------:R-:W-:-:S07]  /*6f30*/  PRMT R19, R0, 0x7610, R19 ;  /* 0x0000761000137816 */ /* 0x000fce0000000013 */
.L_x_5752:
        /* <DEDUP_REMOVED lines=18> */
.L_x_5783:
[----:B------:R-:W2:Y:S02]  /*7060*/  LDG.E.U8 R2, desc[UR36][R2.64] ;  /* 0x0000002402027981 */ /* 0x000ea4000c1e1100 */
[----:B--2---:R-:W-:-:S04]  /*7070*/  I2FP.F32.U32 R0, R2 ;  /* 0x0000000200007245 */ /* 0x004fc80000201000 */
[----:B------:R-:W-:Y:S01]  /*7080*/  F2FP.BF16.F32.PACK_AB R0, RZ, R0 ;  /* 0x00000000ff00723e */ /* 0x000fe200000010ff */
[----:B------:R-:W-:Y:S06]  /*7090*/  BRA `(.L_x_5785) ;  /* 0x0000000c00a47947 */ /* 0x000fec0003800000 */
.L_x_5782:
        /* <DEDUP_REMOVED lines=10> */
.L_x_5787:
[----:B------:R-:W2:Y:S02]  /*7140*/  LDG.E R2, desc[UR36][R2.64] ;  /* 0x0000002402027981 */ /* 0x000ea4000c1e1900 */
[----:B--2---:R-:W-:-:S04]  /*7150*/  I2FP.F32.S32 R0, R2 ;  /* 0x0000000200007245 */ /* 0x004fc80000201400 */
[----:B------:R-:W-:Y:S01]  /*7160*/  F2FP.BF16.F32.PACK_AB R0, RZ, R0 ;  /* 0x00000000ff00723e */ /* 0x000fe200000010ff */
[----:B------:R-:W-:Y:S06]  /*7170*/  BRA `(.L_x_5785) ;  /* 0x0000000c006c7947 */ /* 0x000fec0003800000 */
.L_x_5786:
[----:B------:R-:W2:Y:S02]  /*7180*/  LDG.E.U16 R2, desc[UR36][R2.64] ;  /* 0x0000002402027981 */ /* 0x000ea4000c1e1500 */
[----:B--2---:R-:W0:Y:S02]  /*7190*/  I2F.S16 R0, R2 ;  /* 0x0000000200007306 */ /* 0x004e240000101400 */
[----:B0-----:R-:W-:Y:S01]  /*71a0*/  F2FP.BF16.F32.PACK_AB R0, RZ, R0 ;  /* 0x00000000ff00723e */ /* 0x001fe200000010ff */
[----:B------:R-:W-:Y:S06]  /*71b0*/  BRA `(.L_x_5785) ;  /* 0x0000000c005c7947 */ /* 0x000fec0003800000 */
.L_x_5781:
        /* <DEDUP_REMOVED lines=9> */
.L_x_5789:
[----:B------:R-:W2:Y:S02]  /*7250*/  LDG.E.U16 R0, desc[UR36][R2.64] ;  /* 0x0000002402007981 */ /* 0x000ea4000c1e1500 */
[----:B--2---:R-:W-:-:S05]  /*7260*/  HADD2.F32 R0, -RZ, R0.H0_H0 ;  /* 0x20000000ff007230 */ /* 0x004fca0000004100 */
[----:B------:R-:W-:Y:S01]  /*7270*/  F2FP.BF16.F32.PACK_AB R0, RZ, R0 ;  /* 0x00000000ff00723e */ /* 0x000fe200000010ff */
[----:B------:R-:W-:Y:S06]  /*7280*/  BRA `(.L_x_5785) ;  /* 0x0000000c00287947 */ /* 0x000fec0003800000 */
.L_x_5788:
        /* <DEDUP_REMOVED lines=9> */
.L_x_5791:
[----:B------:R-:W2:Y:S02]  /*7320*/  LDG.E.U16 R2, desc[UR36][R2.64] ;  /* 0x0000002402027981 */ /* 0x000ea4000c1e1500 */
[----:B--2---:R-:W-:-:S05]  /*7330*/  HADD2.F32 R0, -RZ, R2.H0_H0 ;  /* 0x20000002ff007230 */ /* 0x004fca0000004100 */
[----:B------:R-:W-:Y:S01]  /*7340*/  F2FP.BF16.F32.PACK_AB R0, RZ, R0 ;  /* 0x00000000ff00723e */ /* 0x000fe200000010ff */
[----:B------:R-:W-:Y:S06]  /*7350*/  BRA `(.L_x_5785) ;  /* 0x0000000800f47947 */ /* 0x000fec0003800000 */
.L_x_5790:
        /* <DEDUP_REMOVED lines=12> */
.L_x_5780:
        /* <DEDUP_REMOVED lines=13> */
.L_x_5794:
        /* <DEDUP_REMOVED lines=12> */
.L_x_5793:
        /* <DEDUP_REMOVED lines=27> */
.L_x_5796:
        /* <DEDUP_REMOVED lines=13> */
.L_x_5795:
[----:B------:R0:W5:Y:S01]  /*7830*/  LDG.E.U16 R0, desc[UR36][R2.64] ;  /* 0x0000002402007981 */ /* 0x000162000c1e1500 */
[----:B------:R-:W-:Y:S05]  /*7840*/  BRA `(.L_x_5785) ;  /* 0x0000000400b87947 */ /* 0x000fea0003800000 */
.L_x_5792:
        /* <DEDUP_REMOVED lines=12> */
.L_x_5799:
        /* <DEDUP_REMOVED lines=21> */
.L_x_5803:
[----:B------:R-:W-:Y:S05]  /*7a60*/  BSYNC.RECONVERGENT B1 ;  /* 0x0000000000017941 */ /* 0x000fea0003800200 */
.L_x_5802:
[----:B------:R-:W-:Y:S01]  /*7a70*/  IMAD.SHL.U32 R0, R0, 0x100000, RZ ;  /* 0x0010000000007824 */ /* 0x000fe200078e00ff */
[----:B------:R-:W-:-:S04]  /*7a80*/  LEA R2, R2, 0x3b800000, 0x17 ;  /* 0x3b80000002027811 */ /* 0x000fc800078eb8ff */
[----:B------:R-:W-:-:S07]  /*7a90*/  LOP3.LUT R0, R2, R0, R7, 0xfe, !PT ;  /* 0x0000000002007212 */ /* 0x000fce00078efe07 */
.L_x_5801:
[----:B------:R-:W-:Y:S05]  /*7aa0*/  BSYNC.RECONVERGENT B0 ;  /* 0x0000000000007941 */ /* 0x000fea0003800200 */
.L_x_5800:
[----:B------:R-:W-:Y:S01]  /*7ab0*/  F2FP.BF16.F32.PACK_AB R0, RZ, R0 ;  /* 0x00000000ff00723e */ /* 0x000fe200000010ff */
[----:B------:R-:W-:Y:S06]  /*7ac0*/  BRA `(.L_x_5785) ;  /* 0x0000000400187947 */ /* 0x000fec0003800000 */
.L_x_5798:
        /* <DEDUP_REMOVED lines=21> */
.L_x_5807:
[----:B------:R-:W-:Y:S05]  /*7c20*/  BSYNC.RECONVERGENT B1 ;  /* 0x0000000000017941 */ /* 0x000fea0003800200 */
.L_x_5806:
[----:B------:R-:W-:Y:S02]  /*7c30*/  SHF.L.U32 R0, R0, 0x15, RZ ;  /* 0x0000001500007819 */ /* 0x000fe400000006ff */
[----:B------:R-:W-:-:S04]  /*7c40*/  LEA R2, R2, 0x37800000, 0x17 ;  /* 0x3780000002027811 */ /* 0x000fc800078eb8ff */
[----:B------:R-:W-:-:S07]  /*7c50*/  LOP3.LUT R0, R2, R0, R7, 0xfe, !PT ;  /* 0x0000000002007212 */ /* 0x000fce00078efe07 */
.L_x_5805:
[----:B------:R-:W-:Y:S05]  /*7c60*/  BSYNC.RECONVERGENT B0 ;  /* 0x0000000000007941 */ /* 0x000fea0003800200 */
.L_x_5804:
[----:B------:R-:W-:Y:S01]  /*7c70*/  F2FP.BF16.F32.PACK_AB R0, RZ, R0 ;  /* 0x00000000ff00723e */ /* 0x000fe200000010ff */
[----:B------:R-:W-:Y:S06]  /*7c80*/  BRA `(.L_x_5785) ;  /* 0x0000000000a87947 */ /* 0x000fec0003800000 */
.L_x_5797:
        /* <DEDUP_REMOVED lines=14> */
.L_x_5811:
[----:B------:R-:W-:Y:S05]  /*7d70*/  BSYNC.RECONVERGENT B0 ;  /* 0x0000000000007941 */ /* 0x000fea0003800200 */
.L_x_5810:
[----:B------:R-:W-:Y:S01]  /*7d80*/  F2FP.BF16.F32.PACK_AB R0, RZ, R0 ;  /* 0x00000000ff00723e */ /* 0x000fe200000010ff */
[----:B------:R-:W-:Y:S06]  /*7d90*/  BRA `(.L_x_5785) ;  /* 0x0000000000647947 */ /* 0x000fec0003800000 */
.L_x_5784:
        /* <DEDUP_REMOVED lines=16> */
.L_x_5812:
[----:B------:R-:W-:Y:S01]  /*7ea0*/  PRMT R0, RZ, 0x7610, R0 ;  /* 0x00007610ff007816 */ /* 0x000fe20000000000 */
[----:B------:R-:W-:Y:S06]  /*7eb0*/  BRA `(.L_x_5785) ;  /* 0x00000000001c7947 */ /* 0x000fec0003800000 */
.L_x_5809:
[----:B------:R-:W2:Y:S02]  /*7ec0*/  LDG.E.64 R2, desc[UR36][R2.64] ;  /* 0x0000002402027981 */ /* 0x000ea4000c1e1b00 */
[----:B--2---:R-:W0:Y:S02]  /*7ed0*/  I2F.U64 R0, R2 ;  /* 0x0000000200007312 */ /* 0x004e240000301000 */
[----:B0-----:R-:W-:Y:S01]  /*7ee0*/  F2FP.BF16.F32.PACK_AB R0, RZ, R0 ;  /* 0x00000000ff00723e */ /* 0x001fe200000010ff */
[----:B------:R-:W-:Y:S06]  /*7ef0*/  BRA `(.L_x_5785) ;  /* 0x00000000000c7947 */ /* 0x000fec0003800000 */
.L_x_5808:
[----:B------:R-:W2:Y:S02]  /*7f00*/  LDG.E R2, desc[UR36][R2.64] ;  /* 0x0000002402027981 */ /* 0x000ea4000c1e1900 */
[----:B--2---:R-:W-:-:S04]  /*7f10*/  I2FP.F32.U32 R0, R2 ;  /* 0x0000000200007245 */ /* 0x004fc80000201000 */
[----:B------:R-:W-:-:S07]  /*7f20*/  F2FP.BF16.F32.PACK_AB R0, RZ, R0 ;  /* 0x00000000ff00723e */ /* 0x000fce00000010ff */
.L_x_5785:
[----:B-----5:R-:W-:Y:S01]  /*7f30*/  IMAD.U32 R0, R0, 0x10000, RZ ;  /* 0x0001000000007824 */ /* 0x020fe200078e00ff */
[----:B------:R-:W0:Y:S01]  /*7f40*/  LDCU.64 UR6, c[0x0][0x5e8] ;  /* 0x0000bd00ff0677ac */ /* 0x000e220008000a00 */
[----:B------:R-:W-:Y:S02]  /*7f50*/  IMAD.U32 R19, R19, 0x10000, RZ ;  /* 0x0001000013137824 */ /* 0x000fe400078e00ff */
[----:B------:R-:W-:Y:S01]  /*7f60*/  FMUL.FTZ R0, R0, -1.4426950216293334961 ;  /* 0xbfb8aa3b00007820 */ /* 0x000fe20000410000 */
[----:B------:R-:W-:-:S04]  /*7f70*/  UPRMT UR4, UR43, 0x9910, URZ ;  /* 0x000099102b047896 */ /* 0x000fc800080000ff */
[----:B------:R-:W-:Y:S01]  /*7f80*/  UISETP.GT.AND UP0, UPT, UR4, 0x9, UPT ;  /* 0x000000090400788c */ /* 0x000fe2000bf04270 */
[----:B------:R-:W1:Y:S01]  /*7f90*/  MUFU.EX2 R0, R0 ;  /* 0x0000000000007308 */ /* 0x000e620000000800 */
[----:B0-----:R-:W-:Y:S01]  /*7fa0*/  IADD3 R2, P0, PT, R16, UR6, RZ ;  /* 0x0000000610027c10 */ /* 0x001fe2000ff1e0ff */
[----:B-1----:R-:W-:-:S04]  /*7fb0*/  FADD.FTZ R4, R0, 1 ;  /* 0x3f80000000047421 */ /* 0x002fc80000010000 */
[----:B------:R-:W-:Y:S02]  /*7fc0*/  IMAD.X R3, RZ, RZ, UR7, P0 ;  /* 0x00000007ff037e24 */ /* 0x000fe400080e06ff */
        /* <DEDUP_REMOVED lines=16> */
.L_x_5816:
[----:B0-----:R-:W-:-:S06]  /*80d0*/  IMAD.U32 R5, R19, 0x10000, RZ ;  /* 0x0001000013057824 */ /* 0x001fcc00078e00ff */
[----:B------:R-:W0:Y:S02]  /*80e0*/  F2I.S64.TRUNC R4, R5 ;  /* 0x0000000500047311 */ /* 0x000e24000020d900 */
[----:B0-----:R0:W-:Y:S01]  /*80f0*/  STG.E.U8 desc[UR36][R2.64], R4 ;  /* 0x0000000402007986 */ /* 0x0011e2000c101124 */
[----:B------:R-:W-:Y:S05]  /*8100*/  BRA `(.L_x_5818) ;  /* 0x0000000c006c7947 */ /* 0x000fea0003800000 */
.L_x_5815:
[----:B------:R-:W-:-:S09]  /*8110*/  UISETP.NE.AND UP0, UPT, UR4, 0x2, UPT ;  /* 0x000000020400788c */ /* 0x000fd2000bf05270 */
[----:B------:R-:W-:Y:S05]  /*8120*/  BRA.U !UP0, `(.L_x_5819) ;  /* 0x0000000108307547 */ /* 0x000fea000b800000 */
[----:B------:R-:W-:-:S09]  /*8130*/  UISETP.NE.AND UP0, UPT, UR4, 0x3, UPT ;  /* 0x000000030400788c */ /* 0x000fd2000bf05270 */
[----:B------:R-:W-:Y:S05]  /*8140*/  BRA.U !UP0, `(.L_x_5820) ;  /* 0x0000000108187547 */ /* 0x000fea000b800000 */
[----:B------:R-:W-:-:S09]  /*8150*/  UISETP.NE.AND UP0, UPT, UR4, 0x4, UPT ;  /* 0x000000040400788c */ /* 0x000fd2000bf05270 */
[----:B------:R-:W-:Y:S05]  /*8160*/  BRA.U UP0, `(.L_x_5817) ;  /* 0x0000000900787547 */ /* 0x000fea000b800000 */
[----:B0-----:R-:W-:-:S06]  /*8170*/  SHF.L.U32 R4, R19, 0x10, RZ ;  /* 0x0000001013047819 */ /* 0x001fcc00000006ff */
[----:B------:R-:W0:Y:S02]  /*8180*/  F2I.S64.TRUNC R4, R4 ;  /* 0x0000000400047311 */ /* 0x000e24000020d900 */
[----:B0-----:R0:W-:Y:S01]  /*8190*/  STG.E.64 desc[UR36][R2.64], R4 ;  /* 0x0000000402007986 */ /* 0x0011e2000c101b24 */
[----:B------:R-:W-:Y:S05]  /*81a0*/  BRA `(.L_x_5818) ;  /* 0x0000000c00447947 */ /* 0x000fea0003800000 */
.L_x_5820:
[----:B0-----:R-:W-:-:S06]  /*81b0*/  IMAD.U32 R19, R19, 0x10000, RZ ;  /* 0x0001000013137824 */ /* 0x001fcc00078e00ff */
[----:B------:R-:W0:Y:S02]  /*81c0*/  F2I.FTZ.TRUNC.NTZ R19, R19 ;  /* 0x0000001300137305 */ /* 0x000e24000021f100 */
[----:B0-----:R0:W-:Y:S01]  /*81d0*/  STG.E desc[UR36][R2.64], R19 ;  /* 0x0000001302007986 */ /* 0x0011e2000c101924 */
[----:B------:R-:W-:Y:S05]  /*81e0*/  BRA `(.L_x_5818) ;  /* 0x0000000c00347947 */ /* 0x000fea0003800000 */
.L_x_5819:
[----:B0-----:R-:W-:-:S06]  /*81f0*/  IMAD.U32 R19, R19, 0x10000, RZ ;  /* 0x0001000013137824 */ /* 0x001fcc00078e00ff */
[----:B------:R-:W0:Y:S02]  /*8200*/  F2I.FTZ.TRUNC.NTZ R19, R19 ;  /* 0x0000001300137305 */ /* 0x000e24000021f100 */
[----:B0-----:R0:W-:Y:S01]  /*8210*/  STG.E.U16 desc[UR36][R2.64], R19 ;  /* 0x0000001302007986 */ /* 0x0011e2000c101524 */
[----:B------:R-:W-:Y:S05]  /*8220*/  BRA `(.L_x_5818) ;  /* 0x0000000c00247947 */ /* 0x000fea0003800000 */
.L_x_5814:
        /* <DEDUP_REMOVED lines=9> */
.L_x_5822:
[----:B0-----:R-:W-:-:S05]  /*82c0*/  IMAD.U32 R0, R19, 0x10000, RZ ;  /* 0x0001000013007824 */ /* 0x001fca00078e00ff */
[----:B------:R-:W-:-:S05]  /*82d0*/  F2FP.F16.F32.PACK_AB R0, RZ, R0 ;  /* 0x00000000ff00723e */ /* 0x000fca00000000ff */
[----:B------:R0:W-:Y:S01]  /*82e0*/  STG.E.U16 desc[UR36][R2.64], R0 ;  /* 0x0000000002007986 */ /* 0x0001e2000c101524 */
[----:B------:R-:W-:Y:S05]  /*82f0*/  BRA `(.L_x_5818) ;  /* 0x0000000800f07947 */ /* 0x000fea0003800000 */
.L_x_5821:
[----:B------:R-:W-:-:S09]  /*8300*/  UISETP.NE.AND UP0, UPT, UR4, 0x7, UPT ;  /* 0x000000070400788c */ /* 0x000fd2000bf05270 */
[----:B------:R-:W-:Y:S05]  /*8310*/  BRA.U !UP0, `(.L_x_5823) ;  /* 0x0000000108347547 */ /* 0x000fea000b800000 */
[----:B------:R-:W-:-:S09]  /*8320*/  UISETP.NE.AND UP0, UPT, UR4, 0x8, UPT ;  /* 0x000000080400788c */ /* 0x000fd2000bf05270 */
[----:B------:R-:W-:Y:S05]  /*8330*/  BRA.U !UP0, `(.L_x_5824) ;  /* 0x0000000108187547 */ /* 0x000fea000b800000 */
[----:B------:R-:W-:-:S09]  /*8340*/  UISETP.NE.AND UP0, UPT, UR4, 0x9, UPT ;  /* 0x000000090400788c */ /* 0x000fd2000bf05270 */
[----:B------:R-:W-:Y:S05]  /*8350*/  BRA.U UP0, `(.L_x_5817) ;  /* 0x0000000500fc7547 */ /* 0x000fea000b800000 */
[----:B0-----:R-:W-:Y:S01]  /*8360*/  IMAD.U32 R4, R19, 0x10000, RZ ;  /* 0x0001000013047824 */ /* 0x001fe200078e00ff */
[----:B------:R-:W-:-:S05]  /*8370*/  MOV R5, RZ ;  /* 0x000000ff00057202 */ /* 0x000fca0000000f00 */
[----:B------:R0:W-:Y:S01]  /*8380*/  STG.E.64 desc[UR36][R2.64], R4 ;  /* 0x0000000402007986 */ /* 0x0001e2000c101b24 */
[----:B------:R-:W-:Y:S05]  /*8390*/  BRA `(.L_x_5818) ;  /* 0x0000000800c87947 */ /* 0x000fea0003800000 */
.L_x_5824:
[----:B0-----:R-:W-:-:S05]  /*83a0*/  IMAD.U32 R19, R19, 0x10000, RZ ;  /* 0x0001000013137824 */ /* 0x001fca00078e00ff */
[----:B------:R-:W-:-:S04]  /*83b0*/  F2FP.F16.F32.PACK_AB R5, RZ, R19 ;  /* 0x00000013ff05723e */ /* 0x000fc800000000ff */
[----:B------:R-:W-:-:S05]  /*83c0*/  PRMT R5, R5, 0x5410, RZ ;  /* 0x0000541005057816 */ /* 0x000fca00000000ff */
[----:B------:R0:W-:Y:S01]  /*83d0*/  STG.E desc[UR36][R2.64], R5 ;  /* 0x0000000502007986 */ /* 0x0001e2000c101924 */
[----:B------:R-:W-:Y:S05]  /*83e0*/  BRA `(.L_x_5818) ;  /* 0x0000000800b47947 */ /* 0x000fea0003800000 */
.L_x_5823:
[----:B0-----:R-:W-:-:S04]  /*83f0*/  IMAD.U32 R4, R19, 0x10000, RZ ;  /* 0x0001000013047824 */ /* 0x001fc800078e00ff */
[----:B------:R-:W-:-:S06]  /*8400*/  FMUL.FTZ R4, R4, 1 ;  /* 0x3f80000004047820 */ /* 0x000fcc0000410000 */
[----:B------:R-:W0:Y:S02]  /*8410*/  F2F.F64.F32 R4, R4 ;  /* 0x0000000400047310 */ /* 0x000e240000201800 */
[----:B0-----:R0:W-:Y:S01]  /*8420*/  STG.E.64 desc[UR36][R2.64], R4 ;  /* 0x0000000402007986 */ /* 0x0011e2000c101b24 */
[----:B------:R-:W-:Y:S05]  /*8430*/  BRA `(.L_x_5818) ;  /* 0x0000000800a07947 */ /* 0x000fea0003800000 */
.L_x_5813:
        /* <DEDUP_REMOVED lines=14> */
.L_x_5828:
        /* <DEDUP_REMOVED lines=17> */
[----:B------:R-:W-:-:S07]  /*8630*/  MOV R0, R4 ;  /* 0x0000000400007202 */ /* 0x000fce0000000f00 */
.L_x_5831:
[----:B------:R-:W-:-:S04]  /*8640*/  SHF.R.U32.HI R5, RZ, 0x18, R5 ;  /* 0x00000018ff057819 */ /* 0x000fc80000011605 */
[----:B------:R-:W-:-:S07]  /*8650*/  LOP3.LUT R0, R0, 0x80, R5, 0xf8, !PT ;  /* 0x0000008000007812 */ /* 0x000fce00078ef805 */
.L_x_5830:
[----:B------:R-:W-:Y:S05]  /*8660*/  BSYNC.RECONVERGENT B0 ;  /* 0x0000000000007941 */ /* 0x000fea0003800200 */
.L_x_5829:
[----:B------:R3:W-:Y:S01]  /*8670*/  STG.E.U8 desc[UR36][R2.64], R0 ;  /* 0x0000000002007986 */ /* 0x0007e2000c101124 */
[----:B------:R-:W-:Y:S05]  /*8680*/  BRA `(.L_x_5818) ;  /* 0x00000008000c7947 */ /* 0x000fea0003800000 */
.L_x_5827:
        /* <DEDUP_REMOVED lines=18> */
.L_x_5834:
[----:B------:R-:W-:-:S04]  /*87b0*/  SHF.R.U32.HI R5, RZ, 0x18, R5 ;  /* 0x00000018ff057819 */ /* 0x000fc80000011605 */
[----:B------:R-:W-:-:S07]  /*87c0*/  LOP3.LUT R0, R0, 0x80, R5, 0xf8, !PT ;  /* 0x0000008000007812 */ /* 0x000fce00078ef805 */
.L_x_5833:
[----:B------:R-:W-:Y:S05]  /*87d0*/  BSYNC.RECONVERGENT B0 ;  /* 0x0000000000007941 */ /* 0x000fea0003800200 */
.L_x_5832:
[----:B------:R0:W-:Y:S01]  /*87e0*/  STG.E.U8 desc[UR36][R2.64], R0 ;  /* 0x0000000002007986 */ /* 0x0001e2000c101124 */
[----:B------:R-:W-:Y:S05]  /*87f0*/  BRA `(.L_x_5818) ;  /* 0x0000000400b07947 */ /* 0x000fea0003800000 */
.L_x_5826:
        /* <DEDUP_REMOVED lines=22> */
.L_x_5836:
[----:B0-----:R-:W-:-:S06]  /*8960*/  IMAD.U32 R4, R19, 0x10000, RZ ;  /* 0x0001000013047824 */ /* 0x001fcc00078e00ff */
[----:B------:R-:W0:Y:S02]  /*8970*/  F2I.U64.TRUNC R4, R4 ;  /* 0x0000000400047311 */ /* 0x000e24000020d800 */
[----:B0-----:R1:W-:Y:S01]  /*8980*/  STG.E.64 desc[UR36][R2.64], R4 ;  /* 0x0000000402007986 */ /* 0x0013e2000c101b24 */
[----:B------:R-:W-:Y:S05]  /*8990*/  BRA `(.L_x_5818) ;  /* 0x0000000400487947 */ /* 0x000fea0003800000 */
.L_x_5835:
[----:B0-----:R-:W-:-:S06]  /*89a0*/  IMAD.U32 R19, R19, 0x10000, RZ ;  /* 0x0001000013137824 */ /* 0x001fcc00078e00ff */
[----:B------:R-:W0:Y:S02]  /*89b0*/  F2I.FTZ.U32.TRUNC.NTZ R19, R19 ;  /* 0x0000001300137305 */ /* 0x000e24000021f000 */
[----:B0-----:R0:W-:Y:S01]  /*89c0*/  STG.E desc[UR36][R2.64], R19 ;  /* 0x0000001302007986 */ /* 0x0011e2000c101924 */
[----:B------:R-:W-:Y:S05]  /*89d0*/  BRA `(.L_x_5818) ;  /* 0x0000000400387947 */ /* 0x000fea0003800000 */
.L_x_5825:
        /* <DEDUP_REMOVED lines=11> */
.L_x_5838:
[----:B0-----:R-:W-:Y:S02]  /*8a90*/  SHF.L.U32 R19, R19, 0x10, RZ ;  /* 0x0000001013137819 */ /* 0x001fe400000006ff */
[----:B------:R-:W-:-:S03]  /*8aa0*/  CS2R R6, SRZ ;  /* 0x0000000000067805 */ /* 0x000fc6000001ff00 */
[----:B------:R-:W-:-:S06]  /*8ab0*/  FMUL.FTZ R4, R19, 1 ;  /* 0x3f80000013047820 */ /* 0x000fcc0000410000 */
[----:B------:R-:W0:Y:S02]  /*8ac0*/  F2F.F64.F32 R4, R4 ;  /* 0x0000000400047310 */ /* 0x000e240000201800 */
[----:B0-----:R0:W-:Y:S01]  /*8ad0*/  STG.E.128 desc[UR36][R2.64], R4 ;  /* 0x0000000402007986 */ /* 0x0011e2000c101d24 */
[----:B------:R-:W-:Y:S05]  /*8ae0*/  BRA `(.L_x_5818) ;  /* 0x0000000000f47947 */ /* 0x000fea0003800000 */
.L_x_5837:
[----:B------:R-:W-:-:S09]  /*8af0*/  UISETP.NE.AND UP0, UPT, UR4, 0xf, UPT ;  /* 0x0000000f0400788c */ /* 0x000fd2000bf05270 */
[----:B------:R-:W-:Y:S05]  /*8b00*/  BRA.U !UP0, `(.L_x_5839) ;  /* 0x0000000108e87547 */ /* 0x000fea000b800000 */
[----:B------:R-:W-:-:S09]  /*8b10*/  UISETP.NE.AND UP0, UPT, UR4, 0x17, UPT ;  /* 0x000000170400788c */ /* 0x000fd2000bf05270 */
[----:B------:R-:W-:Y:S05]  /*8b20*/  BRA.U !UP0, `(.L_x_5840) ;  /* 0x0000000108907547 */ /* 0x000fea000b800000 */
[----:B------:R-:W-:-:S09]  /*8b30*/  UISETP.NE.AND UP0, UPT, UR4, 0x18, UPT ;  /* 0x000000180400788c */ /* 0x000fd2000bf05270 */
[----:B------:R-:W-:Y:S05]  /*8b40*/  BRA.U !UP0, `(.L_x_5841) ;  /* 0x0000000108447547 */ /* 0x000fea000b800000 */
.L_x_5817:
        /* <DEDUP_REMOVED lines=12> */
[----:B-----5:R-:W-:Y:S01]  /*8c10*/  IMAD.U32 R10, RZ, RZ, UR8 ;  /* 0x00000008ff0a7e24 */ /* 0x020fe2000f8e00ff */
[----:B--2---:R-:W-:-:S07]  /*8c20*/  MOV R11, UR9 ;  /* 0x00000009000b7c02 */ /* 0x004fce0008000f00 */
[----:B------:R-:W-:-:S07]  /*8c30*/  LEPC R20, `(.L_x_5842) ;  /* 0x000000001014794e */ /* 0x000fce0000000000 */
[----:B0--3--:R-:W-:Y:S05]  /*8c40*/  CALL.ABS.NOINC R2 ;  /* 0x0000000002007343 */ /* 0x009fea0003c00000 */
.L_x_5842:
[----:B------:R-:W-:Y:S05]  /*8c50*/  BRA `(.L_x_5818) ;  /* 0x0000000000987947 */ /* 0x000fea0003800000 */
.L_x_5841:
        /* <DEDUP_REMOVED lines=13> */
.L_x_5844:
[----:B------:R-:W-:Y:S05]  /*8d30*/  BSYNC.RECONVERGENT B0 ;  /* 0x0000000000007941 */ /* 0x000fea0003800200 */
.L_x_5843:
[----:B------:R-:W-:-:S05]  /*8d40*/  LOP3.LUT R5, R0, 0x80, R5, 0xf8, !PT ;  /* 0x0000008000057812 */ /* 0x000fca00078ef805 */
[----:B------:R0:W-:Y:S01]  /*8d50*/  STG.E.U8 desc[UR36][R2.64], R5 ;  /* 0x0000000502007986 */ /* 0x0001e2000c101124 */
[----:B------:R-:W-:Y:S05]  /*8d60*/  BRA `(.L_x_5818) ;  /* 0x0000000000547947 */ /* 0x000fea0003800000 */
.L_x_5840:
[----:B0-----:R-:W-:Y:S01]  /*8d70*/  SHF.L.U32 R5, R19, 0x10, RZ ;  /* 0x0000001013057819 */ /* 0x001fe200000006ff */
[----:B------:R-:W-:Y:S03]  /*8d80*/  BSSY.RECONVERGENT B0, `(.L_x_5845) ;  /* 0x000000e000007945 */ /* 0x000fe60003800200 */
        /* <DEDUP_REMOVED lines=10> */
.L_x_5846:
[----:B------:R-:W-:Y:S01]  /*8e30*/  IMAD.MOV.U32 R0, RZ, RZ, 0x7f ;  /* 0x0000007fff007424 */ /* 0x000fe200078e00ff */
[----:B------:R-:W-:-:S04]  /*8e40*/  ISETP.GT.U32.AND P0, PT, R4, 0x7f800000, PT ;  /* 0x7f8000000400780c */ /* 0x000fc80003f04070 */
[----:B------:R-:W-:-:S09]  /*8e50*/  SEL R0, R0, 0x7c, P0 ;  /* 0x0000007c00007807 */ /* 0x000fd20000000000 */
.L_x_5847:
[----:B------:R-:W-:Y:S05]  /*8e60*/  BSYNC.RECONVERGENT B0 ;  /* 0x0000000000007941 */ /* 0x000fea0003800200 */
.L_x_5845:
[----:B------:R-:W-:-:S04]  /*8e70*/  SHF.R.U32.HI R5, RZ, 0x18, R5 ;  /* 0x00000018ff057819 */ /* 0x000fc80000011605 */
[----:B------:R-:W-:-:S05]  /*8e80*/  LOP3.LUT R5, R0, 0x80, R5, 0xf8, !PT ;  /* 0x0000008000057812 */ /* 0x000fca00078ef805 */
[----:B------:R0:W-:Y:S01]  /*8e90*/  STG.E.U8 desc[UR36][R2.64], R5 ;  /* 0x0000000502007986 */ /* 0x0001e2000c101124 */
[----:B------:R-:W-:Y:S05]  /*8ea0*/  BRA `(.L_x_5818) ;  /* 0x0000000000047947 */ /* 0x000fea0003800000 */
.L_x_5839:
[----:B0-----:R0:W-:Y:S02]  /*8eb0*/  STG.E.U16 desc[UR36][R2.64], R19 ;  /* 0x0000001302007986 */ /* 0x0011e4000c101524 */
.L_x_5818:
[----:B------:R-:W-:-:S07]  /*8ec0*/  VIADD R17, R17, 0x80 ;  /* 0x0000008011117836 */ /* 0x000fce0000000000 */
.L_x_5745:
[----:B------:R-:W-:Y:S05]  /*8ed0*/  BSYNC.RECONVERGENT B6 ;  /* 0x0000000000067941 */ /* 0x000fea0003800200 */
.L_x_5744:
[----:B------:R-:W5:Y:S01]  /*8ee0*/  LDCU UR4, c[0x0][0x380] ;  /* 0x00007000ff0477ac */ /* 0x000f620008000800 */
[----:B------:R-:W-:Y:S01]  /*8ef0*/  BSSY.RECONVERGENT B6, `(.L_x_5848) ;  /* 0x000046e000067945 */ /* 0x000fe20003800200 */
[----:B-----5:R-:W-:-:S13]  /*8f00*/  ISETP.GE.AND P0, PT, R17, UR4, PT ;  /* 0x0000000411007c0c */ /* 0x020fda000bf06270 */
[----:B------:R-:W-:Y:S05]  /*8f10*/  @P0 BRA `(.L_x_5849) ;  /* 0x0000004400ac0947 */ /* 0x000fea0003800000 */
[----:B------:R-:W5:Y:S01]  /*8f20*/  LDCU UR4, c[0x0][0x388] ;  /* 0x00007100ff0477ac */ /* 0x000f620008000800 */
[----:B------:R-:W-:Y:S02]  /*8f30*/  IMAD.MOV.U32 R18, RZ, RZ, RZ ;  /* 0x000000ffff127224 */ /* 0x000fe400078e00ff */
[----:B0--3--:R-:W-:Y:S02]  /*8f40*/  IMAD.MOV.U32 R0, RZ, RZ, RZ ;  /* 0x000000ffff007224 */ /* 0x009fe400078e00ff */
[----:B------:R-:W-:Y:S01]  /*8f50*/  IMAD.MOV.U32 R16, RZ, RZ, RZ ;  /* 0x000000ffff107224 */ /* 0x000fe200078e00ff */
[----:B-----5:R-:W-:-:S09]  /*8f60*/  UISETP.NE.AND UP0, UPT, UR4, URZ, UPT ;  /* 0x000000ff0400728c */ /* 0x020fd2000bf05270 */
[----:B------:R-:W-:Y:S05]  /*8f70*/  BRA.U !UP0, `(.L_x_5850) ;  /* 0x0000001508707547 */ /* 0x000fea000b800000 */
[----:B------:R-:W1:Y:S01]  /*8f80*/  LDCU.64 UR4, c[0x0][0x390] ;  /* 0x00007200ff0477ac */ /* 0x000e620008000a00 */
[----:B------:R-:W-:Y:S01]  /*8f90*/  HFMA2 R16, -RZ, RZ, 0, 0 ;  /* 0x00000000ff107431 */ /* 0x000fe200000001ff */
[----:B------:R-:W0:Y:S01]  /*8fa0*/  LDCU UR6, c[0x0][0x38c] ;  /* 0x00007180ff0677ac */ /* 0x000e220008000800 */
[----:B------:R-:W3:Y:S01]  /*8fb0*/  LDCU.64 UR8, c[0x0][0x4b8] ;  /* 0x00009700ff0877ac */ /* 0x000ee20008000a00 */
[----:B------:R-:W-:Y:S02]  /*8fc0*/  UISETP.NE.AND UP0, UPT, UR41, URZ, UPT ;  /* 0x000000ff2900728c */ /* 0x000fe4000bf05270 */
[----:B-12-4-:R-:W-:Y:S01]  /*8fd0*/  IMAD.HI.U32 R2, R17, UR4, R16 ;  /* 0x0000000411027c27 */ /* 0x016fe2000f8e0010 */
[----:B------:R-:W1:Y:S04]  /*8fe0*/  LDCU UR4, c[0x0][0x4c0] ;  /* 0x00009800ff0477ac */ /* 0x000e680008000800 */
[----:B------:R-:W-:-:S05]  /*8ff0*/  SHF.R.U32.HI R3, RZ, UR5, R2 ;  /* 0x00000005ff037c19 */ /* 0x000fca0008011602 */
[----:B------:R-:W-:-:S04]  /*9000*/  IMAD.MOV R18, RZ, RZ, -R3 ;  /* 0x000000ffff127224 */ /* 0x000fc800078e0a03 */
[----:B0-----:R-:W-:-:S04]  /*9010*/  IMAD R18, R18, UR6, R17 ;  /* 0x0000000612127c24 */ /* 0x001fc8000f8e0211 */
[C---:B---3--:R-:W-:Y:S02]  /*9020*/  IMAD R16, R18.reuse, UR8, RZ ;  /* 0x0000000812107c24 */ /* 0x048fe4000f8e02ff */
        /* <DEDUP_REMOVED lines=74> */
[----:B------:R-:W-:Y:S01]  /*94d0*/  HFMA2 R4, -RZ, RZ, 0, 0 ;  /* 0x00000000ff047431 */ /* 0x000fe200000001ff */
        /* <DEDUP_REMOVED lines=253> */
[----:B------:R-:W2:Y:S03]  /*a4b0*/  LDCU.64 UR8, c[0x0][0x5d8] ;  /* 0x0000bb00ff0877ac */ /* 0x000ea60008000a00 */
        /* <DEDUP_REMOVED lines=8> */
.L_x_5850:
[----:B------:R-:W1:Y:S01]  /*a540*/  LDCU.64 UR6, c[0x0][0x5f0] ;  /* 0x0000be00ff0677ac */ /* 0x000e620008000a00 */
[----:B------:R-:W-:-:S04]  /*a550*/  UPRMT UR4, UR39, 0x9910, URZ ;  /* 0x0000991027047896 */ /* 0x000fc800080000ff */
[----:B------:R-:W-:Y:S01]  /*a560*/  UISETP.GT.AND UP0, UPT, UR4, 0x9, UPT ;  /* 0x000000090400788c */ /* 0x000fe2000bf04270 */
[----:B-12-4-:R-:W-:-:S05]  /*a570*/  IADD3 R2, P0, PT, R0, UR6, RZ ;  /* 0x0000000600027c10 */ /* 0x016fca000ff1e0ff */
        /* <DEDUP_REMOVED lines=15> */
.L_x_5854:
[----:B------:R-:W2:Y:S02]  /*a670*/  LDG.E.U8 R2, desc[UR36][R2.64] ;  /* 0x0000002402027981 */ /* 0x000ea4000c1e1100 */
[----:B--2---:R-:W-:-:S04]  /*a680*/  I2FP.F32.U32 R0, R2 ;  /* 0x0000000200007245 */ /* 0x004fc80000201000 */
[----:B------:R-:W-:-:S04]  /*a690*/  F2FP.BF16.F32.PACK_AB R0, RZ, R0 ;  /* 0x00000000ff00723e */ /* 0x000fc800000010ff */
[----:B------:R-:W-:Y:S01]  /*a6a0*/  PRMT R19, R0, 0x7610, R19 ;  /* 0x0000761000137816 */ /* 0x000fe20000000013 */
[----:B------:R-:W-:Y:S06]  /*a6b0*/  BRA `(.L_x_5856) ;  /* 0x0000000c00e07947 */ /* 0x000fec0003800000 */
.L_x_5853:
        /* <DEDUP_REMOVED lines=11> */
.L_x_5858:
[----:B------:R-:W2:Y:S02]  /*a770*/  LDG.E R2, desc[UR36][R2.64] ;  /* 0x0000002402027981 */ /* 0x000ea4000c1e1900 */
[----:B--2---:R-:W-:-:S04]  /*a780*/  I2FP.F32.S32 R0, R2 ;  /* 0x0000000200007245 */ /* 0x004fc80000201400 */
[----:B------:R-:W-:-:S04]  /*a790*/  F2FP.BF16.F32.PACK_AB R0, RZ, R0 ;  /* 0x00000000ff00723e */ /* 0x000fc800000010ff */
[----:B------:R-:W-:Y:S01]  /*a7a0*/  PRMT R19, R0, 0x7610, R19 ;  /* 0x0000761000137816 */ /* 0x000fe20000000013 */
[----:B------:R-:W-:Y:S06]  /*a7b0*/  BRA `(.L_x_5856) ;  /* 0x0000000c00a07947 */ /* 0x000fec0003800000 */
.L_x_5857:
[----:B------:R-:W2:Y:S02]  /*a7c0*/  LDG.E.U16 R2, desc[UR36][R2.64] ;  /* 0x0000002402027981 */ /* 0x000ea4000c1e1500 */
[----:B--2---:R-:W0:Y:S02]  /*a7d0*/  I2F.S16 R0, R2 ;  /* 0x0000000200007306 */ /* 0x004e240000101400 */
[----:B0-----:R-:W-:-:S04]  /*a7e0*/  F2FP.BF16.F32.PACK_AB R0, RZ, R0 ;  /* 0x00000000ff00723e */ /* 0x001fc800000010ff */
[----:B------:R-:W-:Y:S01]  /*a7f0*/  PRMT R19, R0, 0x7610, R19 ;  /* 0x0000761000137816 */ /* 0x000fe20000000013 */
[----:B------:R-:W-:Y:S06]  /*a800*/  BRA `(.L_x_5856) ;  /* 0x0000000c008c7947 */ /* 0x000fec0003800000 */
.L_x_5852:
        /* <DEDUP_REMOVED lines=9> */
.L_x_5860:
[----:B------:R-:W2:Y:S02]  /*a8a0*/  LDG.E.U16 R0, desc[UR36][R2.64] ;  /* 0x0000002402007981 */ /* 0x000ea4000c1e1500 */
[----:B--2---:R-:W-:-:S05]  /*a8b0*/  HADD2.F32 R0, -RZ, R0.H0_H0 ;  /* 0x20000000ff007230 */ /* 0x004fca0000004100 */
[----:B------:R-:W-:-:S04]  /*a8c0*/  F2FP.BF16.F32.PACK_AB R0, RZ, R0 ;  /* 0x00000000ff00723e */ /* 0x000fc800000010ff */
[----:B------:R-:W-:Y:S01]  /*a8d0*/  PRMT R19, R0, 0x7610, R19 ;  /* 0x0000761000137816 */ /* 0x000fe20000000013 */
[----:B------:R-:W-:Y:S06]  /*a8e0*/  BRA `(.L_x_5856) ;  /* 0x0000000c00547947 */ /* 0x000fec0003800000 */
.L_x_5859:
        /* <DEDUP_REMOVED lines=9> */
.L_x_5862:
[----:B------:R-:W2:Y:S02]  /*a980*/  LDG.E.U16 R2, desc[UR36][R2.64] ;  /* 0x0000002402027981 */ /* 0x000ea4000c1e1500 */
[----:B--2---:R-:W-:-:S05]  /*a990*/  HADD2.F32 R0, -RZ, R2.H0_H0 ;  /* 0x20000002ff007230 */ /* 0x004fca0000004100 */
[----:B------:R-:W-:-:S04]  /*a9a0*/  F2FP.BF16.F32.PACK_AB R0, RZ, R0 ;  /* 0x00000000ff00723e */ /* 0x000fc800000010ff */
[----:B------:R-:W-:Y:S01]  /*a9b0*/  PRMT R19, R0, 0x7610, R19 ;  /* 0x0000761000137816 */ /* 0x000fe20000000013 */
[----:B------:R-:W-:Y:S06]  /*a9c0*/  BRA `(.L_x_5856) ;  /* 0x0000000c001c7947 */ /* 0x000fec0003800000 */
.L_x_5861:
        /* <DEDUP_REMOVED lines=13> */
.L_x_5851:
        /* <DEDUP_REMOVED lines=14> */
.L_x_5865:
        /* <DEDUP_REMOVED lines=13> */
.L_x_5864:
        /* <DEDUP_REMOVED lines=27> */
.L_x_5867:
        /* <DEDUP_REMOVED lines=14> */
.L_x_5866:
[----:B------:R0:W5:Y:S01]  /*aee0*/  LDG.E.U16 R19, desc[UR36][R2.64] ;  /* 0x0000002402137981 */ /* 0x000162000c1e1500 */
[----:B------:R-:W-:Y:S05]  /*aef0*/  BRA `(.L_x_5856) ;  /* 0x0000000400d07947 */ /* 0x000fea0003800000 */
.L_x_5863:
        /* <DEDUP_REMOVED lines=13> */
.L_x_5870:
        /* <DEDUP_REMOVED lines=21> */
.L_x_5874:
[----:B------:R-:W-:Y:S05]  /*b120*/  BSYNC.RECONVERGENT B1 ;  /* 0x0000000000017941 */ /* 0x000fea0003800200 */
.L_x_5873:
[----:B------:R-:W-:Y:S01]  /*b130*/  IMAD.SHL.U32 R0, R0, 0x100000, RZ ;  /* 0x0010000000007824 */ /* 0x000fe200078e00ff */
[----:B------:R-:W-:-:S04]  /*b140*/  LEA R2, R2, 0x3b800000, 0x17 ;  /* 0x3b80000002027811 */ /* 0x000fc800078eb8ff */
[----:B------:R-:W-:-:S07]  /*b150*/  LOP3.LUT R0, R2, R0, R7, 0xfe, !PT ;  /* 0x0000000002007212 */ /* 0x000fce00078efe07 */
.L_x_5872:
[----:B------:R-:W-:Y:S05]  /*b160*/  BSYNC.RECONVERGENT B0 ;  /* 0x0000000000007941 */ /* 0x000fea0003800200 */
.L_x_5871:
[----:B------:R-:W-:-:S04]  /*b170*/  F2FP.BF16.F32.PACK_AB R0, RZ, R0 ;  /* 0x00000000ff00723e */ /* 0x000fc800000010ff */
[----:B------:R-:W-:Y:S01]  /*b180*/  PRMT R19, R0, 0x7610, R19 ;  /* 0x0000761000137816 */ /* 0x000fe20000000013 */
[----:B------:R-:W-:Y:S06]  /*b190*/  BRA `(.L_x_5856) ;  /* 0x0000000400287947 */ /* 0x000fec0003800000 */
.L_x_5869:
        /* <DEDUP_REMOVED lines=21> */
.L_x_5878:
[----:B------:R-:W-:Y:S05]  /*b2f0*/  BSYNC.RECONVERGENT B1 ;  /* 0x0000000000017941 */ /* 0x000fea0003800200 */
.L_x_5877:
[----:B------:R-:W-:Y:S01]  /*b300*/  IMAD.SHL.U32 R0, R0, 0x200000, RZ ;  /* 0x0020000000007824 */ /* 0x000fe200078e00ff */
[----:B------:R-:W-:-:S04]  /*b310*/  LEA R2, R2, 0x37800000, 0x17 ;  /* 0x3780000002027811 */ /* 0x000fc800078eb8ff */
[----:B------:R-:W-:-:S07]  /*b320*/  LOP3.LUT R0, R2, R0, R7, 0xfe, !PT ;  /* 0x0000000002007212 */ /* 0x000fce00078efe07 */
.L_x_5876:
[----:B------:R-:W-:Y:S05]  /*b330*/  BSYNC.RECONVERGENT B0 ;  /* 0x0000000000007941 */ /* 0x000fea0003800200 */
.L_x_5875:
[----:B------:R-:W-:-:S04]  /*b340*/  F2FP.BF16.F32.PACK_AB R0, RZ, R0 ;  /* 0x00000000ff00723e */ /* 0x000fc800000010ff */
[----:B------:R-:W-:Y:S01]  /*b350*/  PRMT R19, R0, 0x7610, R19 ;  /* 0x0000761000137816 */ /* 0x000fe20000000013 */
[----:B------:R-:W-:Y:S06]  /*b360*/  BRA `(.L_x_5856) ;  /* 0x0000000000b47947 */ /* 0x000fec0003800000 */
.L_x_5868:
        /* <DEDUP_REMOVED lines=14> */
.L_x_5882:
[----:B------:R-:W-:Y:S05]  /*b450*/  BSYNC.RECONVERGENT B0 ;  /* 0x0000000000007941 */ /* 0x000fea0003800200 */
.L_x_5881:
[----:B------:R-:W-:-:S04]  /*b460*/  F2FP.BF16.F32.PACK_AB R0, RZ, R0 ;  /* 0x00000000ff00723e */ /* 0x000fc800000010ff */
[----:B------:R-:W-:Y:S01]  /*b470*/  PRMT R19, R0, 0x7610, R19 ;  /* 0x0000761000137816 */ /* 0x000fe20000000013 */
[----:B------:R-:W-:Y:S06]  /*b480*/  BRA `(.L_x_5856) ;  /* 0x00000000006c7947 */ /* 0x000fec0003800000 */
.L_x_5855:
        /* <DEDUP_REMOVED lines=12> */
[----:B---3--:R-:W-:Y:S01]  /*b550*/  IMAD.U32 R10, RZ, RZ, UR8 ;  /* 0x00000008ff0a7e24 */ /* 0x008fe2000f8e00ff */
[----:B------:R-:W-:-:S07]  /*b560*/  MOV R11, UR9 ;  /* 0x00000009000b7c02 */ /* 0x000fce0008000f00 */
[----:B------:R-:W-:-:S07]  /*b570*/  LEPC R20, `(.L_x_5883) ;  /* 0x000000001014794e */ /* 0x000fce0000000000 */
[----:B--2---:R-:W-:Y:S05]  /*b580*/  CALL.ABS.NOINC R2 ;  /* 0x0000000002007343 */ /* 0x004fea0003c00000 */
.L_x_5883:
[----:B------:R-:W-:Y:S01]  /*b590*/  PRMT R19, RZ, 0x7610, R19 ;  /* 0x00007610ff137816 */ /* 0x000fe20000000013 */
[----:B------:R-:W-:Y:S06]  /*b5a0*/  BRA `(.L_x_5856) ;  /* 0x0000000000247947 */ /* 0x000fec0003800000 */
.L_x_5880:
[----:B------:R-:W2:Y:S02]  /*b5b0*/  LDG.E.64 R2, desc[UR36][R2.64] ;  /* 0x0000002402027981 */ /* 0x000ea4000c1e1b00 */
[----:B--2---:R-:W0:Y:S02]  /*b5c0*/  I2F.U64 R0, R2 ;  /* 0x0000000200007312 */ /* 0x004e240000301000 */
[----:B0-----:R-:W-:-:S04]  /*b5d0*/  F2FP.BF16.F32.PACK_AB R0, RZ, R0 ;  /* 0x00000000ff00723e */ /* 0x001fc800000010ff */
[----:B------:R-:W-:Y:S01]  /*b5e0*/  PRMT R19, R0, 0x7610, R19 ;  /* 0x0000761000137816 */ /* 0x000fe20000000013 */
[----:B------:R-:W-:Y:S06]  /*b5f0*/  BRA `(.L_x_5856) ;  /* 0x0000000000107947 */ /* 0x000fec0003800000 */
.L_x_5879:
[----:B------:R-:W2:Y:S02]  /*b600*/  LDG.E R2, desc[UR36][R2.64] ;  /* 0x0000002402027981 */ /* 0x000ea4000c1e1900 */
[----:B--2---:R-:W-:-:S04]  /*b610*/  I2FP.F32.U32 R0, R2 ;  /* 0x0000000200007245 */ /* 0x004fc80000201000 */
[----:B------:R-:W-:-:S04]  /*b620*/  F2FP.BF16.F32.PACK_AB R0, RZ, R0 ;  /* 0x00000000ff00723e */ /* 0x000fc800000010ff */
[----:B------:R-:W-:-:S07]  /*b630*/  PRMT R19, R0, 0x7610, R19 ;  /* 0x0000761000137816 */ /* 0x000fce0000000013 */
.L_x_5856:
        /* <DEDUP_REMOVED lines=18> */
.L_x_5887:
[----:B------:R-:W2:Y:S02]  /*b760*/  LDG.E.U8 R2, desc[UR36][R2.64] ;  /* 0x0000002402027981 */ /* 0x000ea4000c1e1100 */
[----:B--2---:R-:W-:-:S04]  /*b770*/  I2FP.F32.U32 R0, R2 ;  /* 0x0000000200007245 */ /* 0x004fc80000201000 */
[----:B------:R-:W-:Y:S01]  /*b780*/  F2FP.BF16.F32.PACK_AB R0, RZ, R0 ;  /* 0x00000000ff00723e */ /* 0x000fe200000010ff */
[----:B------:R-:W-:Y:S06]  /*b790*/  BRA `(.L_x_5889) ;  /* 0x0000000c00a47947 */ /* 0x000fec0003800000 */
.L_x_5886:
        /* <DEDUP_REMOVED lines=10> */
.L_x_5891:
[----:B------:R-:W2:Y:S02]  /*b840*/  LDG.E R2, desc[UR36][R2.64] ;  /* 0x0000002402027981 */ /* 0x000ea4000c1e1900 */
[----:B--2---:R-:W-:-:S04]  /*b850*/  I2FP.F32.S32 R0, R2 ;  /* 0x0000000200007245 */ /* 0x004fc80000201400 */
[----:B------:R-:W-:Y:S01]  /*b860*/  F2FP.BF16.F32.PACK_AB R0, RZ, R0 ;  /* 0x00000000ff00723e */ /* 0x000fe200000010ff */
[----:B------:R-:W-:Y:S06]  /*b870*/  BRA `(.L_x_5889) ;  /* 0x0000000c006c7947 */ /* 0x000fec0003800000 */
.L_x_5890:
[----:B------:R-:W2:Y:S02]  /*b880*/  LDG.E.U16 R2, desc[UR36][R2.64] ;  /* 0x0000002402027981 */ /* 0x000ea4000c1e1500 */
[----:B--2---:R-:W0:Y:S02]  /*b890*/  I2F.S16 R0, R2 ;  /* 0x0000000200007306 */ /* 0x004e240000101400 */
[----:B0-----:R-:W-:Y:S01]  /*b8a0*/  F2FP.BF16.F32.PACK_AB R0, RZ, R0 ;  /* 0x00000000ff00723e */ /* 0x001fe200000010ff */
[----:B------:R-:W-:Y:S06]  /*b8b0*/  BRA `(.L_x_5889) ;  /* 0x0000000c005c7947 */ /* 0x000fec0003800000 */
.L_x_5885:
        /* <DEDUP_REMOVED lines=9> */
.L_x_5893:
[----:B------:R-:W2:Y:S02]  /*b950*/  LDG.E.U16 R0, desc[UR36][R2.64] ;  /* 0x0000002402007981 */ /* 0x000ea4000c1e1500 */
[----:B--2---:R-:W-:-:S05]  /*b960*/  HADD2.F32 R0, -RZ, R0.H0_H0 ;  /* 0x20000000ff007230 */ /* 0x004fca0000004100 */
[----:B------:R-:W-:Y:S01]  /*b970*/  F2FP.BF16.F32.PACK_AB R0, RZ, R0 ;  /* 0x00000000ff00723e */ /* 0x000fe200000010ff */
[----:B------:R-:W-:Y:S06]  /*b980*/  BRA `(.L_x_5889) ;  /* 0x0000000c00287947 */ /* 0x000fec0003800000 */
.L_x_5892:
        /* <DEDUP_REMOVED lines=9> */
.L_x_5895:
[----:B------:R-:W2:Y:S02]  /*ba20*/  LDG.E.U16 R2, desc[UR36][R2.64] ;  /* 0x0000002402027981 */ /* 0x000ea4000c1e1500 */
[----:B--2---:R-:W-:-:S05]  /*ba30*/  HADD2.F32 R0, -RZ, R2.H0_H0 ;  /* 0x20000002ff007230 */ /* 0x004fca0000004100 */
[----:B------:R-:W-:Y:S01]  /*ba40*/  F2FP.BF16.F32.PACK_AB R0, RZ, R0 ;  /* 0x00000000ff00723e */ /* 0x000fe200000010ff */
[----:B------:R-:W-:Y:S06]  /*ba50*/  BRA `(.L_x_5889) ;  /* 0x0000000800f47947 */ /* 0x000fec0003800000 */
.L_x_5894:
        /* <DEDUP_REMOVED lines=12> */
.L_x_5884:
        /* <DEDUP_REMOVED lines=13> */
.L_x_5898:
        /* <DEDUP_REMOVED lines=12> */
.L_x_5897:
        /* <DEDUP_REMOVED lines=27> */
.L_x_5900:
        /* <DEDUP_REMOVED lines=13> */
.L_x_5899:
[----:B------:R0:W5:Y:S01]  /*bf30*/  LDG.E.U16 R0, desc[UR36][R2.64] ;  /* 0x0000002402007981 */ /* 0x000162000c1e1500 */
[----:B------:R-:W-:Y:S05]  /*bf40*/  BRA `(.L_x_5889) ;  /* 0x0000000400b87947 */ /* 0x000fea0003800000 */
.L_x_5896:
        /* <DEDUP_REMOVED lines=12> */
.L_x_5903:
        /* <DEDUP_REMOVED lines=21> */
.L_x_5907:
[----:B------:R-:W-:Y:S05]  /*c160*/  BSYNC.RECONVERGENT B1 ;  /* 0x0000000000017941 */ /* 0x000fea0003800200 */
.L_x_5906:
[----:B------:R-:W-:Y:S02]  /*c170*/  SHF.L.U32 R0, R0, 0x14, RZ ;  /* 0x0000001400007819 */ /* 0x000fe400000006ff */
[----:B------:R-:W-:-:S04]  /*c180*/  LEA R2, R2, 0x3b800000, 0x17 ;  /* 0x3b80000002027811 */ /* 0x000fc800078eb8ff */
[----:B------:R-:W-:-:S07]  /*c190*/  LOP3.LUT R0, R2, R0, R7, 0xfe, !PT ;  /* 0x0000000002007212 */ /* 0x000fce00078efe07 */
.L_x_5905:
[----:B------:R-:W-:Y:S05]  /*c1a0*/  BSYNC.RECONVERGENT B0 ;  /* 0x0000000000007941 */ /* 0x000fea0003800200 */
.L_x_5904:
[----:B------:R-:W-:Y:S01]  /*c1b0*/  F2FP.BF16.F32.PACK_AB R0, RZ, R0 ;  /* 0x00000000ff00723e */ /* 0x000fe200000010ff */
[----:B------:R-:W-:Y:S06]  /*c1c0*/  BRA `(.L_x_5889) ;  /* 0x0000000400187947 */ /* 0x000fec0003800000 */
.L_x_5902:
        /* <DEDUP_REMOVED lines=21> */
.L_x_5911:
[----:B------:R-:W-:Y:S05]  /*c320*/  BSYNC.RECONVERGENT B1 ;  /* 0x0000000000017941 */ /* 0x000fea0003800200 */
.L_x_5910:
[----:B------:R-:W-:Y:S01]  /*c330*/  IMAD.SHL.U32 R0, R0, 0x200000, RZ ;  /* 0x0020000000007824 */ /* 0x000fe200078e00ff */
[----:B------:R-:W-:-:S04]  /*c340*/  LEA R2, R2, 0x37800000, 0x17 ;  /* 0x3780000002027811 */ /* 0x000fc800078eb8ff */
[----:B------:R-:W-:-:S07]  /*c350*/  LOP3.LUT R0, R2, R0, R7, 0xfe, !PT ;  /* 0x0000000002007212 */ /* 0x000fce00078efe07 */
.L_x_5909:
[----:B------:R-:W-:Y:S05]  /*c360*/  BSYNC.RECONVERGENT B0 ;  /* 0x0000000000007941 */ /* 0x000fea0003800200 */
.L_x_5908:
[----:B------:R-:W-:Y:S01]  /*c370*/  F2FP.BF16.F32.PACK_AB R0, RZ, R0 ;  /* 0x00000000ff00723e */ /* 0x000fe200000010ff */
[----:B------:R-:W-:Y:S06]  /*c380*/  BRA `(.L_x_5889) ;  /* 0x0000000000a87947 */ /* 0x000fec0003800000 */
.L_x_5901:
        /* <DEDUP_REMOVED lines=8> */
[----:B------:R-:W-:Y:S01]  /*c410*/  HFMA2 R0, -RZ, RZ, 3.814697265625e-06, 0 ;  /* 0x00400000ff007431 */ /* 0x000fe200000001ff */
[----:B--2---:R-:W-:-:S13]  /*c420*/  ISETP.NE.AND P0, PT, R2, RZ, PT ;  /* 0x000000ff0200720c */ /* 0x004fda0003f05270 */
[----:B------:R-:W-:Y:S05]  /*c430*/  @!P0 BRA `(.L_x_5915) ;  /* 0x00000000000c8947 */ /* 0x000fea0003800000 */
[----:B------:R-:W-:-:S13]  /*c440*/  ISETP.NE.AND P0, PT, R2, 0xff, PT ;  /* 0x000000ff0200780c */ /* 0x000fda0003f05270 */
[----:B------:R-:W-:Y:S02]  /*c450*/  @!P0 IMAD.MOV.U32 R0, RZ, RZ, 0x7f800001 ;  /* 0x7f800001ff008424 */ /* 0x000fe400078e00ff */
[----:B------:R-:W-:-:S07]  /*c460*/  @P0 IMAD.SHL.U32 R0, R2, 0x800000, RZ ;  /* 0x0080000002000824 */ /* 0x000fce00078e00ff */
.L_x_5915:
[----:B------:R-:W-:Y:S05]  /*c470*/  BSYNC.RECONVERGENT B0 ;  /* 0x0000000000007941 */ /* 0x000fea0003800200 */
.L_x_5914:
[----:B------:R-:W-:Y:S01]  /*c480*/  F2FP.BF16.F32.PACK_AB R0, RZ, R0 ;  /* 0x00000000ff00723e */ /* 0x000fe200000010ff */
[----:B------:R-:W-:Y:S06]  /*c490*/  BRA `(.L_x_5889) ;  /* 0x0000000000647947 */ /* 0x000fec0003800000 */
.L_x_5888:
        /* <DEDUP_REMOVED lines=16> */
.L_x_5916:
[----:B------:R-:W-:Y:S01]  /*c5a0*/  PRMT R0, RZ, 0x7610, R0 ;  /* 0x00007610ff007816 */ /* 0x000fe20000000000 */
[----:B------:R-:W-:Y:S06]  /*c5b0*/  BRA `(.L_x_5889) ;  /* 0x00000000001c7947 */ /* 0x000fec0003800000 */
.L_x_5913:
[----:B------:R-:W2:Y:S02]  /*c5c0*/  LDG.E.64 R2, desc[UR36][R2.64] ;  /* 0x0000002402027981 */ /* 0x000ea4000c1e1b00 */
[----:B--2---:R-:W0:Y:S02]  /*c5d0*/  I2F.U64 R0, R2 ;  /* 0x0000000200007312 */ /* 0x004e240000301000 */
[----:B0-----:R-:W-:Y:S01]  /*c5e0*/  F2FP.BF16.F32.PACK_AB R0, RZ, R0 ;  /* 0x00000000ff00723e */ /* 0x001fe200000010ff */
[----:B------:R-:W-:Y:S06]  /*c5f0*/  BRA `(.L_x_5889) ;  /* 0x00000000000c7947 */ /* 0x000fec0003800000 */
.L_x_5912:
[----:B------:R-:W2:Y:S02]  /*c600*/  LDG.E R2, desc[UR36][R2.64] ;  /* 0x0000002402027981 */ /* 0x000ea4000c1e1900 */
[----:B--2---:R-:W-:-:S04]  /*c610*/  I2FP.F32.U32 R0, R2 ;  /* 0x0000000200007245 */ /* 0x004fc80000201000 */
[----:B------:R-:W-:-:S07]  /*c620*/  F2FP.BF16.F32.PACK_AB R0, RZ, R0 ;  /* 0x00000000ff00723e */ /* 0x000fce00000010ff */
.L_x_5889:
[----:B-----5:R-:W-:Y:S01]  /*c630*/  SHF.L.U32 R0, R0, 0x10, RZ ;  /* 0x0000001000007819 */ /* 0x020fe200000006ff */
[----:B------:R-:W0:Y:S01]  /*c640*/  LDCU.64 UR6, c[0x0][0x5e8] ;  /* 0x0000bd00ff0677ac */ /* 0x000e220008000a00 */
[----:B------:R-:W-:-:S03]  /*c650*/  IMAD.U32 R19, R19, 0x10000, RZ ;  /* 0x0001000013137824 */ /* 0x000fc600078e00ff */
[----:B------:R-:W-:Y:S01]  /*c660*/  FMUL.FTZ R0, R0, -1.4426950216293334961 ;  /* 0xbfb8aa3b00007820 */ /* 0x000fe20000410000 */
[----:B------:R-:W-:-:S04]  /*c670*/  UPRMT UR4, UR43, 0x9910, URZ ;  /* 0x000099102b047896 */ /* 0x000fc800080000ff */
[----:B------:R-:W-:Y:S01]  /*c680*/  UISETP.GT.AND UP0, UPT, UR4, 0x9, UPT ;  /* 0x000000090400788c */ /* 0x000fe2000bf04270 */
[----:B------:R-:W1:Y:S01]  /*c690*/  MUFU.EX2 R0, R0 ;  /* 0x0000000000007308 */ /* 0x000e620000000800 */
[----:B0-----:R-:W-:-:S05]  /*c6a0*/  IADD3 R2, P0, PT, R16, UR6, RZ ;  /* 0x0000000610027c10 */ /* 0x001fca000ff1e0ff */
[----:B------:R-:W-:Y:S02]  /*c6b0*/  IMAD.X R3, RZ, RZ, UR7, P0 ;  /* 0x00000007ff037e24 */ /* 0x000fe400080e06ff */
        /* <DEDUP_REMOVED lines=17> */
.L_x_5920:
[----:B0-----:R-:W-:-:S06]  /*c7d0*/  IMAD.U32 R5, R19, 0x10000, RZ ;  /* 0x0001000013057824 */ /* 0x001fcc00078e00ff */
[----:B------:R-:W0:Y:S02]  /*c7e0*/  F2I.S64.TRUNC R4, R5 ;  /* 0x0000000500047311 */ /* 0x000e24000020d900 */
[----:B0-----:R0:W-:Y:S01]  /*c7f0*/  STG.E.U8 desc[UR36][R2.64], R4 ;  /* 0x0000000402007986 */ /* 0x0011e2000c101124 */
[----:B------:R-:W-:Y:S05]  /*c800*/  BRA `(.L_x_5922) ;  /* 0x0000000c006c7947 */ /* 0x000fea0003800000 */
.L_x_5919:
        /* <DEDUP_REMOVED lines=10> */
.L_x_5924:
[----:B0-----:R-:W-:-:S06]  /*c8b0*/  SHF.L.U32 R19, R19, 0x10, RZ ;  /* 0x0000001013137819 */ /* 0x001fcc00000006ff */
[----:B------:R-:W0:Y:S02]  /*c8c0*/  F2I.FTZ.TRUNC.NTZ R19, R19 ;  /* 0x0000001300137305 */ /* 0x000e24000021f100 */
[----:B0-----:R0:W-:Y:S01]  /*c8d0*/  STG.E desc[UR36][R2.64], R19 ;  /* 0x0000001302007986 */ /* 0x0011e2000c101924 */
[----:B------:R-:W-:Y:S05]  /*c8e0*/  BRA `(.L_x_5922) ;  /* 0x0000000c00347947 */ /* 0x000fea0003800000 */
.L_x_5923:
[----:B0-----:R-:W-:-:S06]  /*c8f0*/  IMAD.U32 R19, R19, 0x10000, RZ ;  /* 0x0001000013137824 */ /* 0x001fcc00078e00ff */
[----:B------:R-:W0:Y:S02]  /*c900*/  F2I.FTZ.TRUNC.NTZ R19, R19 ;  /* 0x0000001300137305 */ /* 0x000e24000021f100 */
[----:B0-----:R0:W-:Y:S01]  /*c910*/  STG.E.U16 desc[UR36][R2.64], R19 ;  /* 0x0000001302007986 */ /* 0x0011e2000c101524 */
[----:B------:R-:W-:Y:S05]  /*c920*/  BRA `(.L_x_5922) ;  /* 0x0000000c00247947 */ /* 0x000fea0003800000 */
.L_x_5918:
        /* <DEDUP_REMOVED lines=9> */
.L_x_5926:
[----:B0-----:R-:W-:-:S05]  /*c9c0*/  IMAD.U32 R0, R19, 0x10000, RZ ;  /* 0x0001000013007824 */ /* 0x001fca00078e00ff */
[----:B------:R-:W-:-:S05]  /*c9d0*/  F2FP.F16.F32.PACK_AB R0, RZ, R0 ;  /* 0x00000000ff00723e */ /* 0x000fca00000000ff */
[----:B------:R0:W-:Y:S01]  /*c9e0*/  STG.E.U16 desc[UR36][R2.64], R0 ;  /* 0x0000000002007986 */ /* 0x0001e2000c101524 */
[----:B------:R-:W-:Y:S05]  /*c9f0*/  BRA `(.L_x_5922) ;  /* 0x0000000800f07947 */ /* 0x000fea0003800000 */
.L_x_5925:
        /* <DEDUP_REMOVED lines=10> */
.L_x_5928:
[----:B0-----:R-:W-:-:S04]  /*caa0*/  SHF.L.U32 R19, R19, 0x10, RZ ;  /* 0x0000001013137819 */ /* 0x001fc800000006ff */
[----:B------:R-:W-:-:S04]  /*cab0*/  F2FP.F16.F32.PACK_AB R5, RZ, R19 ;  /* 0x00000013ff05723e */ /* 0x000fc800000000ff */
[----:B------:R-:W-:-:S05]  /*cac0*/  PRMT R5, R5, 0x5410, RZ ;  /* 0x0000541005057816 */ /* 0x000fca00000000ff */
[----:B------:R0:W-:Y:S01]  /*cad0*/  STG.E desc[UR36][R2.64], R5 ;  /* 0x0000000502007986 */ /* 0x0001e2000c101924 */
[----:B------:R-:W-:Y:S05]  /*cae0*/  BRA `(.L_x_5922) ;  /* 0x0000000800b47947 */ /* 0x000fea0003800000 */
.L_x_5927:
[----:B0-----:R-:W-:-:S04]  /*caf0*/  IMAD.U32 R4, R19, 0x10000, RZ ;  /* 0x0001000013047824 */ /* 0x001fc800078e00ff */
[----:B------:R-:W-:-:S06]  /*cb00*/  FMUL.FTZ R4, R4, 1 ;  /* 0x3f80000004047820 */ /* 0x000fcc0000410000 */
[----:B------:R-:W0:Y:S02]  /*cb10*/  F2F.F64.F32 R4, R4 ;  /* 0x0000000400047310 */ /* 0x000e240000201800 */
[----:B0-----:R0:W-:Y:S01]  /*cb20*/  STG.E.64 desc[UR36][R2.64], R4 ;  /* 0x0000000402007986 */ /* 0x0011e2000c101b24 */
[----:B------:R-:W-:Y:S05]  /*cb30*/  BRA `(.L_x_5922) ;  /* 0x0000000800a07947 */ /* 0x000fea0003800000 */
.L_x_5917:
        /* <DEDUP_REMOVED lines=14> */
.L_x_5932:
        /* <DEDUP_REMOVED lines=18> */
.L_x_5935:
[----:B------:R-:W-:-:S04]  /*cd40*/  SHF.R.U32.HI R5, RZ, 0x18, R5 ;  /* 0x00000018ff057819 */ /* 0x000fc80000011605 */
[----:B------:R-:W-:-:S07]  /*cd50*/  LOP3.LUT R0, R0, 0x80, R5, 0xf8, !PT ;  /* 0x0000008000007812 */ /* 0x000fce00078ef805 */
.L_x_5934:
[----:B------:R-:W-:Y:S05]  /*cd60*/  BSYNC.RECONVERGENT B0 ;  /* 0x0000000000007941 */ /* 0x000fea0003800200 */
.L_x_5933:
[----:B------:R0:W-:Y:S01]  /*cd70*/  STG.E.U8 desc[UR36][R2.64], R0 ;  /* 0x0000000002007986 */ /* 0x0001e2000c101124 */
[----:B------:R-:W-:Y:S05]  /*cd80*/  BRA `(.L_x_5922) ;  /* 0x00000008000c7947 */ /* 0x000fea0003800000 */
.L_x_5931:
[----:B0-----:R-:W-:Y:S01]  /*cd90*/  SHF.L.U32 R5, R19, 0x10, RZ ;  /* 0x0000001013057819 */ /* 0x001fe200000006ff */
[----:B------:R-:W-:Y:S01]  /*cda0*/  BSSY.RECONVERGENT B0, `(.L_x_5936) ;  /* 0x0000013000007945 */ /* 0x000fe20003800200 */
[----:B------:R-:W-:Y:S02]  /*cdb0*/  IMAD.MOV.U32 R0, RZ, RZ, 0x80 ;  /* 0x00000080ff007424 */ /* 0x000fe400078e00ff */
        /* <DEDUP_REMOVED lines=15> */
.L_x_5938:
[----:B------:R-:W-:-:S04]  /*ceb0*/  SHF.R.U32.HI R5, RZ, 0x18, R5 ;  /* 0x00000018ff057819 */ /* 0x000fc80000011605 */
[----:B------:R-:W-:-:S07]  /*cec0*/  LOP3.LUT R0, R0, 0x80, R5, 0xf8, !PT ;  /* 0x0000008000007812 */ /* 0x000fce00078ef805 */
.L_x_5937:
[----:B------:R-:W-:Y:S05]  /*ced0*/  BSYNC.RECONVERGENT B0 ;  /* 0x0000000000007941 */ /* 0x000fea0003800200 */
.L_x_5936:
[----:B------:R0:W-:Y:S01]  /*cee0*/  STG.E.U8 desc[UR36][R2.64], R0 ;  /* 0x0000000002007986 */ /* 0x0001e2000c101124 */
[----:B------:R-:W-:Y:S05]  /*cef0*/  BRA `(.L_x_5922) ;  /* 0x0000000400b07947 */ /* 0x000fea0003800000 */
.L_x_5930:
        /* <DEDUP_REMOVED lines=22> */
.L_x_5940:
[----:B0-----:R-:W-:-:S06]  /*d060*/  IMAD.U32 R4, R19, 0x10000, RZ ;  /* 0x0001000013047824 */ /* 0x001fcc00078e00ff */
[----:B------:R-:W0:Y:S02]  /*d070*/  F2I.U64.TRUNC R4, R4 ;  /* 0x0000000400047311 */ /* 0x000e24000020d800 */
[----:B0-----:R0:W-:Y:S01]  /*d080*/  STG.E.64 desc[UR36][R2.64], R4 ;  /* 0x0000000402007986 */ /* 0x0011e2000c101b24 */
[----:B------:R-:W-:Y:S05]  /*d090*/  BRA `(.L_x_5922) ;  /* 0x0000000400487947 */ /* 0x000fea0003800000 */
.L_x_5939:
[----:B0-----:R-:W-:-:S06]  /*d0a0*/  IMAD.U32 R19, R19, 0x10000, RZ ;  /* 0x0001000013137824 */ /* 0x001fcc00078e00ff */
[----:B------:R-:W0:Y:S02]  /*d0b0*/  F2I.FTZ.U32.TRUNC.NTZ R19, R19 ;  /* 0x0000001300137305 */ /* 0x000e24000021f000 */
[----:B0-----:R0:W-:Y:S01]  /*d0c0*/  STG.E desc[UR36][R2.64], R19 ;  /* 0x0000001302007986 */ /* 0x0011e2000c101924 */
[----:B------:R-:W-:Y:S05]  /*d0d0*/  BRA `(.L_x_5922) ;  /* 0x0000000400387947 */ /* 0x000fea0003800000 */
.L_x_5929:
        /* <DEDUP_REMOVED lines=11> */
.L_x_5942:
[----:B0-----:R-:W-:Y:S01]  /*d190*/  IMAD.U32 R19, R19, 0x10000, RZ ;  /* 0x0001000013137824 */ /* 0x001fe200078e00ff */
[----:B------:R-:W-:-:S03]  /*d1a0*/  CS2R R6, SRZ ;  /* 0x0000000000067805 */ /* 0x000fc6000001ff00 */
[----:B------:R-:W-:-:S06]  /*d1b0*/  FMUL.FTZ R4, R19, 1 ;  /* 0x3f80000013047820 */ /* 0x000fcc0000410000 */
[----:B------:R-:W0:Y:S02]  /*d1c0*/  F2F.F64.F32 R4, R4 ;  /* 0x0000000400047310 */ /* 0x000e240000201800 */
[----:B0-----:R0:W-:Y:S01]  /*d1d0*/  STG.E.128 desc[UR36][R2.64], R4 ;  /* 0x0000000402007986 */ /* 0x0011e2000c101d24 */
[----:B------:R-:W-:Y:S05]  /*d1e0*/  BRA `(.L_x_5922) ;  /* 0x0000000000f47947 */ /* 0x000fea0003800000 */
.L_x_5941:
[----:B------:R-:W-:-:S09]  /*d1f0*/  UISETP.NE.AND UP0, UPT, UR4, 0xf, UPT ;  /* 0x0000000f0400788c */ /* 0x000fd2000bf05270 */
[----:B------:R-:W-:Y:S05]  /*d200*/  BRA.U !UP0, `(.L_x_5943) ;  /* 0x0000000108e87547 */ /* 0x000fea000b800000 */
[----:B------:R-:W-:-:S09]  /*d210*/  UISETP.NE.AND UP0, UPT, UR4, 0x17, UPT ;  /* 0x000000170400788c */ /* 0x000fd2000bf05270 */
[----:B------:R-:W-:Y:S05]  /*d220*/  BRA.U !UP0, `(.L_x_5944) ;  /* 0x0000000108907547 */ /* 0x000fea000b800000 */
[----:B------:R-:W-:-:S09]  /*d230*/  UISETP.NE.AND UP0, UPT, UR4, 0x18, UPT ;  /* 0x000000180400788c */ /* 0x000fd2000bf05270 */
[----:B------:R-:W-:Y:S05]  /*d240*/  BRA.U !UP0, `(.L_x_5945) ;  /* 0x0000000108447547 */ /* 0x000fea000b800000 */
.L_x_5921:
[----:B------:R-:W-:Y:S01]  /*d250*/  MOV R0, 0x0 ;  /* 0x0000000000007802 */ /* 0x000fe20000000f00 */
[----:B------:R-:W1:Y:S01]  /*d260*/  LDCU.64 UR4, c[0x4][0x128] ;  /* 0x01002500ff0477ac */ /* 0x000e620008000a00 */
[----:B------:R-:W-:Y:S02]  /*d270*/  HFMA2 R13, -RZ, RZ, 0, 0 ;  /* 0x00000000ff0d7431 */ /* 0x000fe400000001ff */
[----:B------:R-:W-:Y:S01]  /*d280*/  IMAD.MOV.U32 R8, RZ, RZ, 0x65 ;  /* 0x00000065ff087424 */ /* 0x000fe200078e00ff */
[----:B------:R2:W3:Y:S01]  /*d290*/  LDC.64 R2, c[0x4][R0] ;  /* 0x0100000000027b82 */ /* 0x0004e20000000a00 */
[----:B------:R-:W4:Y:S01]  /*d2a0*/  LDCU.64 UR6, c[0x4][0x130] ;  /* 0x01002600ff0677ac */ /* 0x000f220008000a00 */
[----:B------:R-:W-:Y:S01]  /*d2b0*/  IMAD.MOV.U32 R12, RZ, RZ, 0x1 ;  /* 0x00000001ff0c7424 */ /* 0x000fe200078e00ff */
[----:B------:R-:W5:Y:S01]  /*d2c0*/  LDCU.64 UR8, c[0x4][0x40] ;  /* 0x01000800ff0877ac */ /* 0x000f620008000a00 */
[----:B-1----:R-:W-:Y:S02]  /*d2d0*/  IMAD.U32 R4, RZ, RZ, UR4 ;  /* 0x00000004ff047e24 */ /* 0x002fe4000f8e00ff */
[----:B------:R-:W-:-:S02]  /*d2e0*/  IMAD.U32 R5, RZ, RZ, UR5 ;  /* 0x00000005ff057e24 */ /* 0x000fc4000f8e00ff */
[----:B----4-:R-:W-:Y:S01]  /*d2f0*/  IMAD.U32 R6, RZ, RZ, UR6 ;  /* 0x00000006ff067e24 */ /* 0x010fe2000f8e00ff */
[----:B------:R-:W-:Y:S01]  /*d300*/  MOV R7, UR7 ;  /* 0x0000000700077c02 */ /* 0x000fe20008000f00 */
[----:B-----5:R-:W-:Y:S02]  /*d310*/  IMAD.U32 R10, RZ, RZ, UR8 ;  /* 0x00000008ff0a7e24 */ /* 0x020fe4000f8e00ff */
[----:B--2---:R-:W-:-:S07]  /*d320*/  IMAD.U32 R11, RZ, RZ, UR9 ;  /* 0x00000009ff0b7e24 */ /* 0x004fce000f8e00ff */
[----:B------:R-:W-:-:S07]  /*d330*/  LEPC R20, `(.L_x_5946) ;  /* 0x000000001014794e */ /* 0x000fce0000000000 */
[----:B0--3--:R-:W-:Y:S05]  /*d340*/  CALL.ABS.NOINC R2 ;  /* 0x0000000002007343 */ /* 0x009fea0003c00000 */
.L_x_5946:
[----:B------:R-:W-:Y:S05]  /*d350*/  BRA `(.L_x_5922) ;  /* 0x0000000000987947 */ /* 0x000fea0003800000 */
.L_x_5945:
        /* <DEDUP_REMOVED lines=13> */
.L_x_5948:
[----:B------:R-:W-:Y:S05]  /*d430*/  BSYNC.RECONVERGENT B0 ;  /* 0x0000000000007941 */ /* 0x000fea0003800200 */
.L_x_5947:
[----:B------:R-:W-:-:S05]  /*d440*/  LOP3.LUT R5, R0, 0x80, R5, 0xf8, !PT ;  /* 0x0000008000057812 */ /* 0x000fca00078ef805 */
[----:B------:R3:W-:Y:S01]  /*d450*/  STG.E.U8 desc[UR36][R2.64], R5 ;  /* 0x0000000502007986 */ /* 0x0007e2000c101124 */
[----:B------:R-:W-:Y:S05]  /*d460*/  BRA `(.L_x_5922) ;  /* 0x0000000000547947 */ /* 0x000fea0003800000 */
.L_x_5944:
        /* <DEDUP_REMOVED lines=12> */
.L_x_5950:
[----:B------:R-:W-:Y:S01]  /*d530*/  IMAD.MOV.U32 R0, RZ, RZ, 0x7f ;  /* 0x0000007fff007424 */ /* 0x000fe200078e00ff */
[----:B------:R-:W-:-:S04]  /*d540*/  ISETP.GT.U32.AND P0, PT, R4, 0x7f800000, PT ;  /* 0x7f8000000400780c */ /* 0x000fc80003f04070 */
[----:B------:R-:W-:-:S09]  /*d550*/  SEL R0, R0, 0x7c, P0 ;  /* 0x0000007c00007807 */ /* 0x000fd20000000000 */
.L_x_5951:
[----:B------:R-:W-:Y:S05]  /*d560*/  BSYNC.RECONVERGENT B0 ;  /* 0x0000000000007941 */ /* 0x000fea0003800200 */
.L_x_5949:
[----:B------:R-:W-:-:S04]  /*d570*/  SHF.R.U32.HI R5, RZ, 0x18, R5 ;  /* 0x00000018ff057819 */ /* 0x000fc80000011605 */
[----:B------:R-:W-:-:S05]  /*d580*/  LOP3.LUT R5, R0, 0x80, R5, 0xf8, !PT ;  /* 0x0000008000057812 */ /* 0x000fca00078ef805 */
[----:B------:R2:W-:Y:S01]  /*d590*/  STG.E.U8 desc[UR36][R2.64], R5 ;  /* 0x0000000502007986 */ /* 0x0005e2000c101124 */
[----:B------:R-:W-:Y:S05]  /*d5a0*/  BRA `(.L_x_5922) ;  /* 0x0000000000047947 */ /* 0x000fea0003800000 */
.L_x_5943:
[----:B0-----:R4:W-:Y:S02]  /*d5b0*/  STG.E.U16 desc[UR36][R2.64], R19 ;  /* 0x0000001302007986 */ /* 0x0019e4000c101524 */
.L_x_5922:
[----:B------:R-:W-:-:S07]  /*d5c0*/  IADD3 R17, PT, PT, R17, 0x80, RZ ;  /* 0x0000008011117810 */ /* 0x000fce0007ffe0ff */
.L_x_5849:
[----:B------:R-:W-:Y:S05]  /*d5d0*/  BSYNC.RECONVERGENT B6 ;  /* 0x0000000000067941 */ /* 0x000fea0003800200 */
.L_x_5848:
[----:B------:R-:W5:Y:S02]  /*d5e0*/  LDCU UR4, c[0x0][0x380] ;  /* 0x00007000ff0477ac */ /* 0x000f640008000800 */
[----:B-----5:R-:W-:-:S13]  /*d5f0*/  ISETP.GE.AND P0, PT, R17, UR4, PT ;  /* 0x0000000411007c0c */ /* 0x020fda000bf06270 */
[----:B------:R-:W-:Y:S05]  /*d600*/  @P0 EXIT ;  /* 0x000000000000094d */ /* 0x000fea0003800000 */
[----:B------:R-:W5:Y:S01]  /*d610*/  LDCU UR4, c[0x0][0x388] ;  /* 0x00007100ff0477ac */ /* 0x000f620008000800 */
[----:B------:R-:W-:Y:S02]  /*d620*/  IMAD.MOV.U32 R18, RZ, RZ, RZ ;  /* 0x000000ffff127224 */ /* 0x000fe400078e00ff */
[----:B0--3--:R-:W-:Y:S02]  /*d630*/  IMAD.MOV.U32 R0, RZ, RZ, RZ ;  /* 0x000000ffff007224 */ /* 0x009fe400078e00ff */
[----:B------:R-:W-:Y:S01]  /*d640*/  IMAD.MOV.U32 R16, RZ, RZ, RZ ;  /* 0x000000ffff107224 */ /* 0x000fe200078e00ff */
[----:B-----5:R-:W-:-:S09]  /*d650*/  UISETP.NE.AND UP0, UPT, UR4, URZ, UPT ;  /* 0x000000ff0400728c */ /* 0x020fd2000bf05270 */
[----:B------:R-:W-:Y:S05]  /*d660*/  BRA.U !UP0, `(.L_x_5952) ;  /* 0x0000001508707547 */ /* 0x000fea000b800000 */
[----:B------:R-:W1:Y:S01]  /*d670*/  LDCU.64 UR4, c[0x0][0x390] ;  /* 0x00007200ff0477ac */ /* 0x000e620008000a00 */
[----:B------:R-:W-:Y:S01]  /*d680*/  IMAD.MOV.U32 R16, RZ, RZ, RZ ;  /* 0x000000ffff107224 */ /* 0x000fe200078e00ff */
[----:B------:R-:W0:Y:S01]  /*d690*/  LDCU UR6, c[0x0][0x38c] ;  /* 0x00007180ff0677ac */ /* 0x000e220008000800 */
[----:B------:R-:W3:Y:S01]  /*d6a0*/  LDCU.64 UR8, c[0x0][0x4b8] ;  /* 0x00009700ff0877ac */ /* 0x000ee20008000a00 */
[----:B------:R-:W-:Y:S01]  /*d6b0*/  UISETP.NE.AND UP0, UPT, UR41, URZ, UPT ;  /* 0x000000ff2900728c */ /* 0x000fe2000bf05270 */
[----:B-12-4-:R-:W-:Y:S01]  /*d6c0*/  IMAD.HI.U32 R2, R17, UR4, R16 ;  /* 0x0000000411027c27 */ /* 0x016fe2000f8e0010 */
[----:B------:R-:W1:Y:S04]  /*d6d0*/  LDCU UR4, c[0x0][0x4c0] ;  /* 0x00009800ff0477ac */ /* 0x000e680008000800 */
[----:B------:R-:W-:-:S04]  /*d6e0*/  SHF.R.U32.HI R3, RZ, UR5, R2 ;  /* 0x00000005ff037c19 */ /* 0x000fc80008011602 */
[----:B------:R-:W-:-:S05]  /*d6f0*/  IADD3 R0, PT, PT, -R3, RZ, RZ ;  /* 0x000000ff03007210 */ /* 0x000fca0007ffe1ff */
        /* <DEDUP_REMOVED lines=339> */
.L_x_5952:
[----:B------:R-:W0:Y:S01]  /*ec30*/  LDCU.64 UR6, c[0x0][0x5e8] ;  /* 0x0000bd00ff0677ac */ /* 0x000e220008000a00 */
[----:B------:R-:W1:Y:S01]  /*ec40*/  LDCU.64 UR8, c[0x0][0x5f0] ;  /* 0x0000be00ff0877ac */ /* 0x000e620008000a00 */
[----:B------:R-:W-:-:S04]  /*ec50*/  UPRMT UR4, UR39, 0x9910, URZ ;  /* 0x0000991027047896 */ /* 0x000fc800080000ff */
[----:B------:R-:W-:Y:S01]  /*ec60*/  UISETP.GT.AND UP0, UPT, UR4, 0x9, UPT ;  /* 0x000000090400788c */ /* 0x000fe2000bf04270 */
[----:B0-----:R-:W-:Y:S02]  /*ec70*/  IADD3 R16, P0, PT, R16, UR6, RZ ;  /* 0x0000000610107c10 */ /* 0x001fe4000ff1e0ff */
[----:B-12-4-:R-:W-:-:S03]  /*ec80*/  IADD3 R2, P1, PT, R0, UR8, RZ ;  /* 0x0000000800027c10 */ /* 0x016fc6000ff3e0ff */
        /* <DEDUP_REMOVED lines=16> */
.L_x_5956:
[----:B------:R-:W2:Y:S02]  /*ed90*/  LDG.E.U8 R2, desc[UR36][R2.64] ;  /* 0x0000002402027981 */ /* 0x000ea4000c1e1100 */
[----:B--2---:R-:W-:-:S04]  /*eda0*/  I2FP.F32.U32 R0, R2 ;  /* 0x0000000200007245 */ /* 0x004fc80000201000 */
[----:B------:R-:W-:-:S04]  /*edb0*/  F2FP.BF16.F32.PACK_AB R0, RZ, R0 ;  /* 0x00000000ff00723e */ /* 0x000fc800000010ff */
[----:B------:R-:W-:Y:S01]  /*edc0*/  PRMT R19, R0, 0x7610, R19 ;  /* 0x0000761000137816 */ /* 0x000fe20000000013 */
[----:B------:R-:W-:Y:S06]  /*edd0*/  BRA `(.L_x_5958) ;  /* 0x0000000c00e07947 */ /* 0x000fec0003800000 */
.L_x_5955:
        /* <DEDUP_REMOVED lines=11> */
.L_x_5960:
[----:B------:R-:W2:Y:S02]  /*ee90*/  LDG.E R2, desc[UR36][R2.64] ;  /* 0x0000002402027981 */ /* 0x000ea4000c1e1900 */
[----:B--2---:R-:W-:-:S04]  /*eea0*/  I2FP.F32.S32 R0, R2 ;  /* 0x0000000200007245 */ /* 0x004fc80000201400 */
[----:B------:R-:W-:-:S04]  /*eeb0*/  F2FP.BF16.F32.PACK_AB R0, RZ, R0 ;  /* 0x00000000ff00723e */ /* 0x000fc800000010ff */
[----:B------:R-:W-:Y:S01]  /*eec0*/  PRMT R19, R0, 0x7610, R19 ;  /* 0x0000761000137816 */ /* 0x000fe20000000013 */
[----:B------:R-:W-:Y:S06]  /*eed0*/  BRA `(.L_x_5958) ;  /* 0x0000000c00a07947 */ /* 0x000fec0003800000 */
.L_x_5959:
[----:B------:R-:W2:Y:S02]  /*eee0*/  LDG.E.U16 R2, desc[UR36][R2.64] ;  /* 0x0000002402027981 */ /* 0x000ea4000c1e1500 */
[----:B--2---:R-:W0:Y:S02]  /*eef0*/  I2F.S16 R0, R2 ;  /* 0x0000000200007306 */ /* 0x004e240000101400 */
[----:B0-----:R-:W-:-:S04]  /*ef00*/  F2FP.BF16.F32.PACK_AB R0, RZ, R0 ;  /* 0x00000000ff00723e */ /* 0x001fc800000010ff */
[----:B------:R-:W-:Y:S01]  /*ef10*/  PRMT R19, R0, 0x7610, R19 ;  /* 0x0000761000137816 */ /* 0x000fe20000000013 */
[----:B------:R-:W-:Y:S06]  /*ef20*/  BRA `(.L_x_5958) ;  /* 0x0000000c008c7947 */ /* 0x000fec0003800000 */
.L_x_5954:
        /* <DEDUP_REMOVED lines=9> */
.L_x_5962:
[----:B------:R-:W2:Y:S02]  /*efc0*/  LDG.E.U16 R0, desc[UR36][R2.64] ;  /* 0x0000002402007981 */ /* 0x000ea4000c1e1500 */
[----:B--2---:R-:W-:-:S05]  /*efd0*/  HADD2.F32 R0, -RZ, R0.H0_H0 ;  /* 0x20000000ff007230 */ /* 0x004fca0000004100 */
[----:B------:R-:W-:-:S04]  /*efe0*/  F2FP.BF16.F32.PACK_AB R0, RZ, R0 ;  /* 0x00000000ff00723e */ /* 0x000fc800000010ff */
[----:B------:R-:W-:Y:S01]  /*eff0*/  PRMT R19, R0, 0x7610, R19 ;  /* 0x0000761000137816 */ /* 0x000fe20000000013 */
[----:B------:R-:W-:Y:S06]  /*f000*/  BRA `(.L_x_5958) ;  /* 0x0000000c00547947 */ /* 0x000fec0003800000 */
.L_x_5961:
        /* <DEDUP_REMOVED lines=9> */
.L_x_5964:
[----:B------:R-:W2:Y:S02]  /*f0a0*/  LDG.E.U16 R2, desc[UR36][R2.64] ;  /* 0x0000002402027981 */ /* 0x000ea4000c1e1500 */
[----:B--2---:R-:W-:-:S05]  /*f0b0*/  HADD2.F32 R0, -RZ, R2.H0_H0 ;  /* 0x20000002ff007230 */ /* 0x004fca0000004100 */
[----:B------:R-:W-:-:S04]  /*f0c0*/  F2FP.BF16.F32.PACK_AB R0, RZ, R0 ;  /* 0x00000000ff00723e */ /* 0x000fc800000010ff */
[----:B------:R-:W-:Y:S01]  /*f0d0*/  PRMT R19, R0, 0x7610, R19 ;  /* 0x0000761000137816 */ /* 0x000fe20000000013 */
[----:B------:R-:W-:Y:S06]  /*f0e0*/  BRA `(.L_x_5958) ;  /* 0x0000000c001c7947 */ /* 0x000fec0003800000 */
.L_x_5963:
        /* <DEDUP_REMOVED lines=13> */
.L_x_5953:
        /* <DEDUP_REMOVED lines=14> */
.L_x_5967:
        /* <DEDUP_REMOVED lines=13> */
.L_x_5966:
        /* <DEDUP_REMOVED lines=27> */
.L_x_5969:
        /* <DEDUP_REMOVED lines=14> */
.L_x_5968:
[----:B------:R0:W5:Y:S01]  /*f600*/  LDG.E.U16 R19, desc[UR36][R2.64] ;  /* 0x0000002402137981 */ /* 0x000162000c1e1500 */
[----:B------:R-:W-:Y:S05]  /*f610*/  BRA `(.L_x_5958) ;  /* 0x0000000400d07947 */ /* 0x000fea0003800000 */
.L_x_5965:
        /* <DEDUP_REMOVED lines=13> */
.L_x_5972:
        /* <DEDUP_REMOVED lines=21> */
.L_x_5976:
[----:B------:R-:W-:Y:S05]  /*f840*/  BSYNC.RECONVERGENT B1 ;  /* 0x0000000000017941 */ /* 0x000fea0003800200 */
.L_x_5975:
[----:B------:R-:W-:Y:S01]  /*f850*/  IMAD.SHL.U32 R0, R0, 0x100000, RZ ;  /* 0x0010000000007824 */ /* 0x000fe200078e00ff */
[----:B------:R-:W-:-:S04]  /*f860*/  LEA R2, R2, 0x3b800000, 0x17 ;  /* 0x3b80000002027811 */ /* 0x000fc800078eb8ff */
[----:B------:R-:W-:-:S07]  /*f870*/  LOP3.LUT R0, R2, R0, R7, 0xfe, !PT ;  /* 0x0000000002007212 */ /* 0x000fce00078efe07 */
.L_x_5974:
[----:B------:R-:W-:Y:S05]  /*f880*/  BSYNC.RECONVERGENT B0 ;  /* 0x0000000000007941 */ /* 0x000fea0003800200 */
.L_x_5973:
[----:B------:R-:W-:-:S04]  /*f890*/  F2FP.BF16.F32.PACK_AB R0, RZ, R0 ;  /* 0x00000000ff00723e */ /* 0x000fc800000010ff */
[----:B------:R-:W-:Y:S01]  /*f8a0*/  PRMT R19, R0, 0x7610, R19 ;  /* 0x0000761000137816 */ /* 0x000fe20000000013 */
[----:B------:R-:W-:Y:S06]  /*f8b0*/  BRA `(.L_x_5958) ;  /* 0x0000000400287947 */ /* 0x000fec0003800000 */
.L_x_5971:
[----:B------:R-:W2:Y:S01]  /*f8c0*/  LDG.E.U8 R3, desc[UR36][R2.64] ;  /* 0x0000002402037981 */ /* 0x000ea2000c1e1100 */
[----:B------:R-:W-:Y:S01]  /*f8d0*/  BSSY.RECONVERGENT B0, `(.L_x_5977) ;  /* 0x0000018000007945 */ /* 0x000fe20003800200 */
        /* <DEDUP_REMOVED lines=19> */
.L_x_5980:
[----:B------:R-:W-:Y:S05]  /*fa10*/  BSYNC.RECONVERGENT B1 ;  /* 0x0000000000017941 */ /* 0x000fea0003800200 */
.L_x_5979:
[----:B------:R-:W-:Y:S01]  /*fa20*/  IMAD.SHL.U32 R0, R0, 0x200000, RZ ;  /* 0x0020000000007824 */ /* 0x000fe200078e00ff */
[----:B------:R-:W-:-:S04]  /*fa30*/  LEA R2, R2, 0x37800000, 0x17 ;  /* 0x3780000002027811 */ /* 0x000fc800078eb8ff */
[----:B------:R-:W-:-:S07]  /*fa40*/  LOP3.LUT R0, R2, R0, R7, 0xfe, !PT ;  /* 0x0000000002007212 */ /* 0x000fce00078efe07 */
.L_x_5978:
[----:B------:R-:W-:Y:S05]  /*fa50*/  BSYNC.RECONVERGENT B0 ;  /* 0x0000000000007941 */ /* 0x000fea0003800200 */
.L_x_5977:
[----:B------:R-:W-:-:S04]  /*fa60*/  F2FP.BF16.F32.PACK_AB R0, RZ, R0 ;  /* 0x00000000ff00723e */ /* 0x000fc800000010ff */
[----:B------:R-:W-:Y:S01]  /*fa70*/  PRMT R19, R0, 0x7610, R19 ;  /* 0x0000761000137816 */ /* 0x000fe20000000013 */
[----:B------:R-:W-:Y:S06]  /*fa80*/  BRA `(.L_x_5958) ;  /* 0x0000000000b47947 */ /* 0x000fec0003800000 */
.L_x_5970:
        /* <DEDUP_REMOVED lines=8> */
[----:B------:R-:W-:Y:S02]  /*fb10*/  MOV R0, 0x400000 ;  /* 0x0040000000007802 */ /* 0x000fe40000000f00 */
[----:B--2---:R-:W-:-:S13]  /*fb20*/  ISETP.NE.AND P0, PT, R2, RZ, PT ;  /* 0x000000ff0200720c */ /* 0x004fda0003f05270 */
[----:B------:R-:W-:Y:S05]  /*fb30*/  @!P0 BRA `(.L_x_5984) ;  /* 0x00000000000c8947 */ /* 0x000fea0003800000 */
[----:B------:R-:W-:-:S13]  /*fb40*/  ISETP.NE.AND P0, PT, R2, 0xff, PT ;  /* 0x000000ff0200780c */ /* 0x000fda0003f05270 */
[----:B------:R-:W-:Y:S02]  /*fb50*/  @!P0 IMAD.MOV.U32 R0, RZ, RZ, 0x7f800001 ;  /* 0x7f800001ff008424 */ /* 0x000fe400078e00ff */
[----:B------:R-:W-:-:S07]  /*fb60*/  @P0 IMAD.SHL.U32 R0, R2, 0x800000, RZ ;  /* 0x0080000002000824 */ /* 0x000fce00078e00ff */
.L_x_5984:
[----:B------:R-:W-:Y:S05]  /*fb70*/  BSYNC.RECONVERGENT B0 ;  /* 0x0000000000007941 */ /* 0x000fea0003800200 */
.L_x_5983:
[----:B------:R-:W-:-:S04]  /*fb80*/  F2FP.BF16.F32.PACK_AB R0, RZ, R0 ;  /* 0x00000000ff00723e */ /* 0x000fc800000010ff */
[----:B------:R-:W-:Y:S01]  /*fb90*/  PRMT R19, R0, 0x7610, R19 ;  /* 0x0000761000137816 */ /* 0x000fe20000000013 */
[----:B------:R-:W-:Y:S06]  /*fba0*/  BRA `(.L_x_5958) ;  /* 0x00000000006c7947 */ /* 0x000fec0003800000 */
.L_x_5957:
        /* <DEDUP_REMOVED lines=15> */
[----:B--2---:R-:W-:Y:S05]  /*fca0*/  CALL.ABS.NOINC R2 ;  /* 0x0000000002007343 */ /* 0x004fea0003c00000 */
.L_x_5985:
[----:B------:R-:W-:Y:S01]  /*fcb0*/  PRMT R19, RZ, 0x7610, R19 ;  /* 0x00007610ff137816 */ /* 0x000fe20000000013 */
[----:B------:R-:W-:Y:S06]  /*fcc0*/  BRA `(.L_x_5958) ;  /* 0x0000000000247947 */ /* 0x000fec0003800000 */
.L_x_5982:
[----:B------:R-:W2:Y:S02]  /*fcd0*/  LDG.E.64 R2, desc[UR36][R2.64] ;  /* 0x0000002402027981 */ /* 0x000ea4000c1e1b00 */
[----:B--2---:R-:W0:Y:S02]  /*fce0*/  I2F.U64 R0, R2 ;  /* 0x0000000200007312 */ /* 0x004e240000301000 */
[----:B0-----:R-:W-:-:S04]  /*fcf0*/  F2FP.BF16.F32.PACK_AB R0, RZ, R0 ;  /* 0x00000000ff00723e */ /* 0x001fc800000010ff */
[----:B------:R-:W-:Y:S01]  /*fd00*/  PRMT R19, R0, 0x7610, R19 ;  /* 0x0000761000137816 */ /* 0x000fe20000000013 */
[----:B------:R-:W-:Y:S06]  /*fd10*/  BRA `(.L_x_5958) ;  /* 0x0000000000107947 */ /* 0x000fec0003800000 */
.L_x_5981:
[----:B------:R-:W2:Y:S02]  /*fd20*/  LDG.E R2, desc[UR36][R2.64] ;  /* 0x0000002402027981 */ /* 0x000ea4000c1e1900 */
[----:B--2---:R-:W-:-:S04]  /*fd30*/  I2FP.F32.U32 R0, R2 ;  /* 0x0000000200007245 */ /* 0x004fc80000201000 */
[----:B------:R-:W-:-:S04]  /*fd40*/  F2FP.BF16.F32.PACK_AB R0, RZ, R0 ;  /* 0x00000000ff00723e */ /* 0x000fc800000010ff */
[----:B------:R-:W-:-:S07]  /*fd50*/  PRMT R19, R0, 0x7610, R19 ;  /* 0x0000761000137816 */ /* 0x000fce0000000013 */
.L_x_5958:
        /* <DEDUP_REMOVED lines=18> */
.L_x_5989:
[----:B------:R-:W2:Y:S02]  /*fe80*/  LDG.E.U8 R2, desc[UR36][R2.64] ;  /* 0x0000002402027981 */ /* 0x000ea4000c1e1100 */
[----:B--2---:R-:W-:-:S04]  /*fe90*/  I2FP.F32.U32 R0, R2 ;  /* 0x0000000200007245 */ /* 0x004fc80000201000 */
[----:B------:R-:W-:Y:S01]  /*fea0*/  F2FP.BF16.F32.PACK_AB R0, RZ, R0 ;  /* 0x00000000ff00723e */ /* 0x000fe200000010ff */
[----:B------:R-:W-:Y:S06]  /*feb0*/  BRA `(.L_x_5991) ;  /* 0x0000000c00a47947 */ /* 0x000fec0003800000 */
.L_x_5988:
        /* <DEDUP_REMOVED lines=10> */
.L_x_5993:
[----:B------:R-:W2:Y:S02]  /*ff60*/  LDG.E R2, desc[UR36][R2.64] ;  /* 0x0000002402027981 */ /* 0x000ea4000c1e1900 */
[----:B--2---:R-:W-:-:S04]  /*ff70*/  I2FP.F32.S32 R0, R2 ;  /* 0x0000000200007245 */ /* 0x004fc80000201400 */
[----:B------:R-:W-:Y:S01]  /*ff80*/  F2FP.BF16.F32.PACK_AB R0, RZ, R0 ;  /* 0x00000000ff00723e */ /* 0x000fe200000010ff */
[----:B------:R-:W-:Y:S06]  /*ff90*/  BRA `(.L_x_5991) ;  /* 0x0000000c006c7947 */ /* 0x000fec0003800000 */
.L_x_5992:
[----:B------:R-:W2:Y:S02]  /*ffa0*/  LDG.E.U16 R2, desc[UR36][R2.64] ;  /* 0x0000002402027981 */ /* 0x000ea4000c1e1500 */
[----:B--2---:R-:W0:Y:S02]  /*ffb0*/  I2F.S16 R0, R2 ;  /* 0x0000000200007306 */ /* 0x004e240000101400 */
[----:B0-----:R-:W-:Y:S01]  /*ffc0*/  F2FP.BF16.F32.PACK_AB R0, RZ, R0 ;  /* 0x00000000ff00723e */ /* 0x001fe200000010ff */
[----:B------:R-:W-:Y:S06]  /*ffd0*/  BRA `(.L_x_5991) ;  /* 0x0000000c005c7947 */ /* 0x000fec0003800000 */
.L_x_5987:
        /* <DEDUP_REMOVED lines=9> */
.L_x_5995:
[----:B------:R-:W2:Y:S02]  /*10070*/  LDG.E.U16 R0, desc[UR36][R2.64] ;  /* 0x0000002402007981 */ /* 0x000ea4000c1e1500 */
[----:B--2---:R-:W-:-:S05]  /*10080*/  HADD2.F32 R0, -RZ, R0.H0_H0 ;  /* 0x20000000ff007230 */ /* 0x004fca0000004100 */
[----:B------:R-:W-:Y:S01]  /*10090*/  F2FP.BF16.F32.PACK_AB R0, RZ, R0 ;  /* 0x00000000ff00723e */ /* 0x000fe200000010ff */
[----:B------:R-:W-:Y:S06]  /*100a0*/  BRA `(.L_x_5991) ;  /* 0x0000000c00287947 */ /* 0x000fec0003800000 */
.L_x_5994:
        /* <DEDUP_REMOVED lines=9> */
.L_x_5997:
[----:B------:R-:W2:Y:S02]  /*10140*/  LDG.E.U16 R2, desc[UR36][R2.64] ;  /* 0x0000002402027981 */ /* 0x000ea4000c1e1500 */
[----:B--2---:R-:W-:-:S05]  /*10150*/  HADD2.F32 R0, -RZ, R2.H0_H0 ;  /* 0x20000002ff007230 */ /* 0x004fca0000004100 */
[----:B------:R-:W-:Y:S01]  /*10160*/  F2FP.BF16.F32.PACK_AB R0, RZ, R0 ;  /* 0x00000000ff00723e */ /* 0x000fe200000010ff */
[----:B------:R-:W-:Y:S06]  /*10170*/  BRA `(.L_x_5991) ;  /* 0x0000000800f47947 */ /* 0x000fec0003800000 */
.L_x_5996:
        /* <DEDUP_REMOVED lines=12> */
.L_x_5986:
        /* <DEDUP_REMOVED lines=13> */
.L_x_6000:
        /* <DEDUP_REMOVED lines=12> */
.L_x_5999:
        /* <DEDUP_REMOVED lines=27> */
.L_x_6002:
        /* <DEDUP_REMOVED lines=13> */
.L_x_6001:
[----:B------:R0:W5:Y:S01]  /*10650*/  LDG.E.U16 R0, desc[UR36][R2.64] ;  /* 0x0000002402007981 */ /* 0x000162000c1e1500 */
[----:B------:R-:W-:Y:S05]  /*10660*/  BRA `(.L_x_5991) ;  /* 0x0000000400b87947 */ /* 0x000fea0003800000 */
.L_x_5998:
        /* <DEDUP_REMOVED lines=12> */
.L_x_6005:
        /* <DEDUP_REMOVED lines=21> */
.L_x_6009:
[----:B------:R-:W-:Y:S05]  /*10880*/  BSYNC.RECONVERGENT B1 ;  /* 0x0000000000017941 */ /* 0x000fea0003800200 */
.L_x_6008:
[----:B------:R-:W-:Y:S01]  /*10890*/  IMAD.SHL.U32 R0, R0, 0x100000, RZ ;  /* 0x0010000000007824 */ /* 0x000fe200078e00ff */
[----:B------:R-:W-:-:S04]  /*108a0*/  LEA R2, R2, 0x3b800000, 0x17 ;  /* 0x3b80000002027811 */ /* 0x000fc800078eb8ff */
[----:B------:R-:W-:-:S07]  /*108b0*/  LOP3.LUT R0, R2, R0, R7, 0xfe, !PT ;  /* 0x0000000002007212 */ /* 0x000fce00078efe07 */
.L_x_6007:
[----:B------:R-:W-:Y:S05]  /*108c0*/  BSYNC.RECONVERGENT B0 ;  /* 0x0000000000007941 */ /* 0x000fea0003800200 */
.L_x_6006:
[----:B------:R-:W-:Y:S01]  /*108d0*/  F2FP.BF16.F32.PACK_AB R0, RZ, R0 ;  /* 0x00000000ff00723e */ /* 0x000fe200000010ff */
[----:B------:R-:W-:Y:S06]  /*108e0*/  BRA `(.L_x_5991) ;  /* 0x0000000400187947 */ /* 0x000fec0003800000 */
.L_x_6004:
        /* <DEDUP_REMOVED lines=21> */
.L_x_6013:
[----:B------:R-:W-:Y:S05]  /*10a40*/  BSYNC.RECONVERGENT B1 ;  /* 0x0000000000017941 */ /* 0x000fea0003800200 */
.L_x_6012:
[----:B------:R-:W-:Y:S01]  /*10a50*/  IMAD.SHL.U32 R0, R0, 0x200000, RZ ;  /* 0x0020000000007824 */ /* 0x000fe200078e00ff */
[----:B------:R-:W-:-:S04]  /*10a60*/  LEA R2, R2, 0x37800000, 0x17 ;  /* 0x3780000002027811 */ /* 0x000fc800078eb8ff */
[----:B------:R-:W-:-:S07]  /*10a70*/  LOP3.LUT R0, R2, R0, R7, 0xfe, !PT ;  /* 0x0000000002007212 */ /* 0x000fce00078efe07 */
.L_x_6011:
[----:B------:R-:W-:Y:S05]  /*10a80*/  BSYNC.RECONVERGENT B0 ;  /* 0x0000000000007941 */ /* 0x000fea0003800200 */
.L_x_6010:
[----:B------:R-:W-:Y:S01]  /*10a90*/  F2FP.BF16.F32.PACK_AB R0, RZ, R0 ;  /* 0x00000000ff00723e */ /* 0x000fe200000010ff */
[----:B------:R-:W-:Y:S06]  /*10aa0*/  BRA `(.L_x_5991) ;  /* 0x0000000000a87947 */ /* 0x000fec0003800000 */
.L_x_6003:
        /* <DEDUP_REMOVED lines=14> */
.L_x_6017:
[----:B------:R-:W-:Y:S05]  /*10b90*/  BSYNC.RECONVERGENT B0 ;  /* 0x0000000000007941 */ /* 0x000fea0003800200 */
.L_x_6016:
[----:B------:R-:W-:Y:S01]  /*10ba0*/  F2FP.BF16.F32.PACK_AB R0, RZ, R0 ;  /* 0x00000000ff00723e */ /* 0x000fe200000010ff */
[----:B------:R-:W-:Y:S06]  /*10bb0*/  BRA `(.L_x_5991) ;  /* 0x0000000000647947 */ /* 0x000fec0003800000 */
.L_x_5990:
        /* <DEDUP_REMOVED lines=8> */
[----:B0-----:R-:W-:Y:S01]  /*10c40*/  MOV R4, UR4 ;  /* 0x0000000400047c02 */ /* 0x001fe20008000f00 */
[----:B------:R-:W-:-:S02]  /*10c50*/  IMAD.U32 R5, RZ, RZ, UR5 ;  /* 0x00000005ff057e24 */ /* 0x000fc4000f8e00ff */
[----:B-1----:R-:W-:Y:S02]  /*10c60*/  IMAD.U32 R6, RZ, RZ, UR6 ;  /* 0x00000006ff067e24 */ /* 0x002fe4000f8e00ff */
[----:B------:R-:W-:Y:S02]  /*10c70*/  IMAD.U32 R7, RZ, RZ, UR7 ;  /* 0x00000007ff077e24 */ /* 0x000fe4000f8e00ff */
[----:B---3--:R-:W-:Y:S01]  /*10c80*/  IMAD.U32 R10, RZ, RZ, UR8 ;  /* 0x00000008ff0a7e24 */ /* 0x008fe2000f8e00ff */
[----:B------:R-:W-:-:S07]  /*10c90*/  MOV R11, UR9 ;  /* 0x00000009000b7c02 */ /* 0x000fce0008000f00 */
[----:B------:R-:W-:-:S07]  /*10ca0*/  LEPC R20, `(.L_x_6018) ;  /* 0x000000001014794e */ /* 0x000fce0000000000 */
[----:B--2--5:R-:W-:Y:S05]  /*10cb0*/  CALL.ABS.NOINC R2 ;  /* 0x0000000002007343 */ /* 0x024fea0003c00000 */
.L_x_6018:
[----:B------:R-:W-:Y:S01]  /*10cc0*/  PRMT R0, RZ, 0x7610, R0 ;  /* 0x00007610ff007816 */ /* 0x000fe20000000000 */
[----:B------:R-:W-:Y:S06]  /*10cd0*/  BRA `(.L_x_5991) ;  /* 0x00000000001c7947 */ /* 0x000fec0003800000 */
.L_x_6015:
[----:B------:R-:W2:Y:S02]  /*10ce0*/  LDG.E.64 R2, desc[UR36][R2.64] ;  /* 0x0000002402027981 */ /* 0x000ea4000c1e1b00 */
[----:B--2---:R-:W0:Y:S02]  /*10cf0*/  I2F.U64 R0, R2 ;  /* 0x0000000200007312 */ /* 0x004e240000301000 */
[----:B0-----:R-:W-:Y:S01]  /*10d00*/  F2FP.BF16.F32.PACK_AB R0, RZ, R0 ;  /* 0x00000000ff00723e */ /* 0x001fe200000010ff */
[----:B------:R-:W-:Y:S06]  /*10d10*/  BRA `(.L_x_5991) ;  /* 0x00000000000c7947 */ /* 0x000fec0003800000 */
.L_x_6014:
[----:B------:R-:W2:Y:S02]  /*10d20*/  LDG.E R2, desc[UR36][R2.64] ;  /* 0x0000002402027981 */ /* 0x000ea4000c1e1900 */
[----:B--2---:R-:W-:-:S04]  /*10d30*/  I2FP.F32.U32 R0, R2 ;  /* 0x0000000200007245 */ /* 0x004fc80000201000 */
[----:B------:R-:W-:-:S07]  /*10d40*/  F2FP.BF16.F32.PACK_AB R0, RZ, R0 ;  /* 0x00000000ff00723e */ /* 0x000fce00000010ff */
.L_x_5991:
[----:B-----5:R-:W-:Y:S01]  /*10d50*/  IMAD.U32 R0, R0, 0x10000, RZ ;  /* 0x0001000000007824 */ /* 0x020fe200078e00ff */
[----:B------:R-:W-:Y:S01]  /*10d60*/  SHF.L.U32 R19, R19, 0x10, RZ ;  /* 0x0000001013137819 */ /* 0x000fe200000006ff */
[----:B------:R-:W-:Y:S02]  /*10d70*/  UPRMT UR4, UR43, 0x9910, URZ ;  /* 0x000099102b047896 */ /* 0x000fe400080000ff */
[----:B------:R-:W-:Y:S02]  /*10d80*/  FMUL.FTZ R0, R0, -1.4426950216293334961 ;  /* 0xbfb8aa3b00007820 */ /* 0x000fe40000410000 */
[----:B------:R-:W-:-:S04]  /*10d90*/  UISETP.GT.AND UP0, UPT, UR4, 0x9, UPT ;  /* 0x000000090400788c */ /* 0x000fc8000bf04270 */
[----:B------:R-:W0:Y:S02]  /*10da0*/  MUFU.EX2 R0, R0 ;  /* 0x0000000000007308 */ /* 0x000e240000000800 */
[----:B0-----:R-:W-:-:S06]  /*10db0*/  FADD.FTZ R2, R0, 1 ;  /* 0x3f80000000027421 */ /* 0x001fcc0000010000 */
        /* <DEDUP_REMOVED lines=16> */
.L_x_6022:
[----:B0-----:R-:W-:-:S06]  /*10ec0*/  IMAD.U32 R3, R19, 0x10000, RZ ;  /* 0x0001000013037824 */ /* 0x001fcc00078e00ff */
[----:B------:R-:W0:Y:S02]  /*10ed0*/  F2I.S64.TRUNC R2, R3 ;  /* 0x0000000300027311 */ /* 0x000e24000020d900 */
[----:B0-----:R-:W-:Y:S01]  /*10ee0*/  STG.E.U8 desc[UR36][R16.64], R2 ;  /* 0x0000000210007986 */ /* 0x001fe2000c101124 */
[----:B------:R-:W-:Y:S05]  /*10ef0*/  EXIT ;  /* 0x000000000000794d */ /* 0x000fea0003800000 */
.L_x_6021:
        /* <DEDUP_REMOVED lines=10> */
.L_x_6025:
[----:B0-----:R-:W-:-:S06]  /*10fa0*/  IMAD.U32 R19, R19, 0x10000, RZ ;  /* 0x0001000013137824 */ /* 0x001fcc00078e00ff */
[----:B------:R-:W0:Y:S02]  /*10fb0*/  F2I.FTZ.TRUNC.NTZ R19, R19 ;  /* 0x0000001300137305 */ /* 0x000e24000021f100 */
[----:B0-----:R-:W-:Y:S01]  /*10fc0*/  STG.E desc[UR36][R16.64], R19 ;  /* 0x0000001310007986 */ /* 0x001fe2000c101924 */
[----:B------:R-:W-:Y:S05]  /*10fd0*/  EXIT ;  /* 0x000000000000794d */ /* 0x000fea0003800000 */
.L_x_6024:
[----:B0-----:R-:W-:-:S06]  /*10fe0*/  SHF.L.U32 R19, R19, 0x10, RZ ;  /* 0x0000001013137819 */ /* 0x001fcc00000006ff */
[----:B------:R-:W0:Y:S02]  /*10ff0*/  F2I.FTZ.TRUNC.NTZ R19, R19 ;  /* 0x0000001300137305 */ /* 0x000e24000021f100 */
[----:B0-----:R-:W-:Y:S01]  /*11000*/  STG.E.U16 desc[UR36][R16.64], R19 ;  /* 0x0000001310007986 */ /* 0x001fe2000c101524 */
[----:B------:R-:W-:Y:S05]  /*11010*/  EXIT ;  /* 0x000000000000794d */ /* 0x000fea0003800000 */
.L_x_6020:
        /* <DEDUP_REMOVED lines=9> */
.L_x_6027:
[----:B0-----:R-:W-:-:S05]  /*110b0*/  IMAD.U32 R0, R19, 0x10000, RZ ;  /* 0x0001000013007824 */ /* 0x001fca00078e00ff */
[----:B------:R-:W-:-:S05]  /*110c0*/  F2FP.F16.F32.PACK_AB R0, RZ, R0 ;  /* 0x00000000ff00723e */ /* 0x000fca00000000ff */
[----:B------:R-:W-:Y:S01]  /*110d0*/  STG.E.U16 desc[UR36][R16.64], R0 ;  /* 0x0000000010007986 */ /* 0x000fe2000c101524 */
[----:B------:R-:W-:Y:S05]  /*110e0*/  EXIT ;  /* 0x000000000000794d */ /* 0x000fea0003800000 */
.L_x_6026:
        /* <DEDUP_REMOVED lines=10> */
.L_x_6029:
[----:B0-----:R-:W-:-:S04]  /*11190*/  SHF.L.U32 R19, R19, 0x10, RZ ;  /* 0x0000001013137819 */ /* 0x001fc800000006ff */
[----:B------:R-:W-:-:S04]  /*111a0*/  F2FP.F16.F32.PACK_AB R3, RZ, R19 ;  /* 0x00000013ff03723e */ /* 0x000fc800000000ff */
[----:B------:R-:W-:-:S05]  /*111b0*/  PRMT R3, R3, 0x5410, RZ ;  /* 0x0000541003037816 */ /* 0x000fca00000000ff */
[----:B------:R-:W-:Y:S01]  /*111c0*/  STG.E desc[UR36][R16.64], R3 ;  /* 0x0000000310007986 */ /* 0x000fe2000c101924 */
[----:B------:R-:W-:Y:S05]  /*111d0*/  EXIT ;  /* 0x000000000000794d */ /* 0x000fea0003800000 */
.L_x_6028:
[----:B0-----:R-:W-:-:S04]  /*111e0*/  IMAD.U32 R2, R19, 0x10000, RZ ;  /* 0x0001000013027824 */ /* 0x001fc800078e00ff */
[----:B------:R-:W-:-:S06]  /*111f0*/  FMUL.FTZ R2, R2, 1 ;  /* 0x3f80000002027820 */ /* 0x000fcc0000410000 */
[----:B------:R-:W0:Y:S02]  /*11200*/  F2F.F64.F32 R2, R2 ;  /* 0x0000000200027310 */ /* 0x000e240000201800 */
[----:B0-----:R-:W-:Y:S01]  /*11210*/  STG.E.64 desc[UR36][R16.64], R2 ;  /* 0x0000000210007986 */ /* 0x001fe2000c101b24 */
[----:B------:R-:W-:Y:S05]  /*11220*/  EXIT ;  /* 0x000000000000794d */ /* 0x000fea0003800000 */
.L_x_6019:
        /* <DEDUP_REMOVED lines=14> */
.L_x_6033:
        /* <DEDUP_REMOVED lines=17> */
.L_x_6036:
[----:B------:R-:W-:-:S04]  /*11420*/  SHF.R.U32.HI R3, RZ, 0x18, R3 ;  /* 0x00000018ff037819 */ /* 0x000fc80000011603 */
[----:B------:R-:W-:-:S04]  /*11430*/  LOP3.LUT R0, R0, 0x80, R3, 0xf8, !PT ;  /* 0x0000008000007812 */ /* 0x000fc800078ef803 */
[----:B------:R-:W-:-:S07]  /*11440*/  PRMT R8, R0, 0x7610, R8 ;  /* 0x0000761000087816 */ /* 0x000fce0000000008 */
.L_x_6035:
[----:B------:R-:W-:Y:S05]  /*11450*/  BSYNC.RECONVERGENT B0 ;  /* 0x0000000000007941 */ /* 0x000fea0003800200 */
.L_x_6034:
[----:B------:R-:W-:Y:S01]  /*11460*/  STG.E.U8 desc[UR36][R16.64], R8 ;  /* 0x0000000810007986 */ /* 0x000fe2000c101124 */
[----:B------:R-:W-:Y:S05]  /*11470*/  EXIT ;  /* 0x000000000000794d */ /* 0x000fea0003800000 */
.L_x_6032:
        /* <DEDUP_REMOVED lines=17> */
.L_x_6039:
[----:B------:R-:W-:-:S04]  /*11590*/  SHF.R.U32.HI R3, RZ, 0x18, R3 ;  /* 0x00000018ff037819 */ /* 0x000fc80000011603 */
[----:B------:R-:W-:-:S04]  /*115a0*/  LOP3.LUT R0, R0, 0x80, R3, 0xf8, !PT ;  /* 0x0000008000007812 */ /* 0x000fc800078ef803 */
[----:B------:R-:W-:-:S07]  /*115b0*/  PRMT R8, R0, 0x7610, R8 ;  /* 0x0000761000087816 */ /* 0x000fce0000000008 */
.L_x_6038:
[----:B------:R-:W-:Y:S05]  /*115c0*/  BSYNC.RECONVERGENT B0 ;  /* 0x0000000000007941 */ /* 0x000fea0003800200 */
.L_x_6037:
[----:B------:R-:W-:Y:S01]  /*115d0*/  STG.E.U8 desc[UR36][R16.64], R8 ;  /* 0x0000000810007986 */ /* 0x000fe2000c101124 */
[----:B------:R-:W-:Y:S05]  /*115e0*/  EXIT ;  /* 0x000000000000794d */ /* 0x000fea0003800000 */
.L_x_6031:
        /* <DEDUP_REMOVED lines=18> */
[----:B------:R-:W-:-:S05]  /*11710*/  @!P0 IADD3 R0, PT, PT, R4, RZ, RZ ;  /* 0x000000ff04008210 */ /* 0x000fca0007ffe0ff */
[----:B------:R-:W-:-:S05]  /*11720*/  @P1 IMAD.MOV.U32 R3, RZ, RZ, R0 ;  /* 0x000000ffff031224 */ /* 0x000fca00078e0000 */
[----:B------:R-:W-:Y:S01]  /*11730*/  STG.E.U8 desc[UR36][R16.64], R3 ;  /* 0x0000000310007986 */ /* 0x000fe2000c101124 */
[----:B------:R-:W-:Y:S05]  /*11740*/  EXIT ;  /* 0x000000000000794d */ /* 0x000fea0003800000 */
.L_x_6041:
[----:B0-----:R-:W-:-:S06]  /*11750*/  IMAD.U32 R2, R19, 0x10000, RZ ;  /* 0x0001000013027824 */ /* 0x001fcc00078e00ff */
[----:B------:R-:W0:Y:S02]  /*11760*/  F2I.U64.TRUNC R2, R2 ;  /* 0x0000000200027311 */ /* 0x000e24000020d800 */
[----:B0-----:R-:W-:Y:S01]  /*11770*/  STG.E.64 desc[UR36][R16.64], R2 ;  /* 0x0000000210007986 */ /* 0x001fe2000c101b24 */
[----:B------:R-:W-:Y:S05]  /*11780*/  EXIT ;  /* 0x000000000000794d */ /* 0x000fea0003800000 */
.L_x_6040:
[----:B0-----:R-:W-:-:S06]  /*11790*/  IMAD.U32 R19, R19, 0x10000, RZ ;  /* 0x0001000013137824 */ /* 0x001fcc00078e00ff */
[----:B------:R-:W0:Y:S02]  /*117a0*/  F2I.FTZ.U32.TRUNC.NTZ R19, R19 ;  /* 0x0000001300137305 */ /* 0x000e24000021f000 */
[----:B0-----:R-:W-:Y:S01]  /*117b0*/  STG.E desc[UR36][R16.64], R19 ;  /* 0x0000001310007986 */ /* 0x001fe2000c101924 */
[----:B------:R-:W-:Y:S05]  /*117c0*/  EXIT ;  /* 0x000000000000794d */ /* 0x000fea0003800000 */
.L_x_6030:
        /* <DEDUP_REMOVED lines=11> */
.L_x_6043:
[----:B0-----:R-:W-:Y:S02]  /*11880*/  SHF.L.U32 R19, R19, 0x10, RZ ;  /* 0x0000001013137819 */ /* 0x001fe400000006ff */
[----:B------:R-:W-:-:S03]  /*11890*/  CS2R R6, SRZ ;  /* 0x0000000000067805 */ /* 0x000fc6000001ff00 */
[----:B------:R-:W-:-:S06]  /*118a0*/  FMUL.FTZ R4, R19, 1 ;  /* 0x3f80000013047820 */ /* 0x000fcc0000410000 */
[----:B------:R-:W0:Y:S02]  /*118b0*/  F2F.F64.F32 R4, R4 ;  /* 0x0000000400047310 */ /* 0x000e240000201800 */
[----:B0-----:R-:W-:Y:S01]  /*118c0*/  STG.E.128 desc[UR36][R16.64], R4 ;  /* 0x0000000410007986 */ /* 0x001fe2000c101d24 */
[----:B------:R-:W-:Y:S05]  /*118d0*/  EXIT ;  /* 0x000000000000794d */ /* 0x000fea0003800000 */
.L_x_6042:
[----:B------:R-:W-:-:S09]  /*118e0*/  UISETP.NE.AND UP0, UPT, UR4, 0xf, UPT ;  /* 0x0000000f0400788c */ /* 0x000fd2000bf05270 */
[----:B------:R-:W-:Y:S05]  /*118f0*/  BRA.U !UP0, `(.L_x_6044) ;  /* 0x0000000108e87547 */ /* 0x000fea000b800000 */
[----:B------:R-:W-:-:S09]  /*11900*/  UISETP.NE.AND UP0, UPT, UR4, 0x17, UPT ;  /* 0x000000170400788c */ /* 0x000fd2000bf05270 */
[----:B------:R-:W-:Y:S05]  /*11910*/  BRA.U !UP0, `(.L_x_6045) ;  /* 0x0000000108907547 */ /* 0x000fea000b800000 */
[----:B------:R-:W-:-:S09]  /*11920*/  UISETP.NE.AND UP0, UPT, UR4, 0x18, UPT ;  /* 0x000000180400788c */ /* 0x000fd2000bf05270 */
[----:B------:R-:W-:Y:S05]  /*11930*/  BRA.U !UP0, `(.L_x_6046) ;  /* 0x0000000108447547 */ /* 0x000fea000b800000 */
.L_x_6023:
        /* <DEDUP_REMOVED lines=11> */
[----:B------:R-:W-:Y:S01]  /*119f0*/  IMAD.U32 R7, RZ, RZ, UR7 ;  /* 0x00000007ff077e24 */ /* 0x000fe2000f8e00ff */
[----:B-----5:R-:W-:Y:S01]  /*11a00*/  MOV R10, UR8 ;  /* 0x00000008000a7c02 */ /* 0x020fe20008000f00 */
[----:B--2---:R-:W-:-:S07]  /*11a10*/  IMAD.U32 R11, RZ, RZ, UR9 ;  /* 0x00000009ff0b7e24 */ /* 0x004fce000f8e00ff */
[----:B------:R-:W-:-:S07]  /*11a20*/  LEPC R20, `(.L_x_6047) ;  /* 0x000000001014794e */ /* 0x000fce0000000000 */
[----:B0--3--:R-:W-:Y:S05]  /*11a30*/  CALL.ABS.NOINC R2 ;  /* 0x0000000002007343 */ /* 0x009fea0003c00000 */
.L_x_6047:
[----:B------:R-:W-:Y:S05]  /*11a40*/  EXIT ;  /* 0x000000000000794d */ /* 0x000fea0003800000 */
.L_x_6046:
[----:B0-----:R-:W-:Y:S01]  /*11a50*/  SHF.L.U32 R19, R19, 0x10, RZ ;  /* 0x0000001013137819 */ /* 0x001fe200000006ff */
[----:B------:R-:W-:Y:S01]  /*11a60*/  BSSY.RECONVERGENT B0, `(.L_x_6048) ;  /* 0x000000c000007945 */ /* 0x000fe20003800200 */
[----:B------:R-:W-:Y:S02]  /*11a70*/  IMAD.MOV.U32 R0, RZ, RZ, 0x7f ;  /* 0x0000007fff007424 */ /* 0x000fe400078e00ff */
        /* <DEDUP_REMOVED lines=10> */
.L_x_6049:
[----:B------:R-:W-:Y:S05]  /*11b20*/  BSYNC.RECONVERGENT B0 ;  /* 0x0000000000007941 */ /* 0x000fea0003800200 */
.L_x_6048:
[----:B------:R-:W-:-:S05]  /*11b30*/  LOP3.LUT R3, R0, 0x80, R3, 0xf8, !PT ;  /* 0x0000008000037812 */ /* 0x000fca00078ef803 */
[----:B------:R-:W-:Y:S01]  /*11b40*/  STG.E.U8 desc[UR36][R16.64], R3 ;  /* 0x0000000310007986 */ /* 0x000fe2000c101124 */
[----:B------:R-:W-:Y:S05]  /*11b50*/  EXIT ;  /* 0x000000000000794d */ /* 0x000fea0003800000 */
.L_x_6045:
        /* <DEDUP_REMOVED lines=12> */
.L_x_6051:
[----:B------:R-:W-:Y:S01]  /*11c20*/  IMAD.MOV.U32 R0, RZ, RZ, 0x7f ;  /* 0x0000007fff007424 */ /* 0x000fe200078e00ff */
[----:B------:R-:W-:-:S04]  /*11c30*/  ISETP.GT.U32.AND P0, PT, R2, 0x7f800000, PT ;  /* 0x7f8000000200780c */ /* 0x000fc80003f04070 */
[----:B------:R-:W-:-:S09]  /*11c40*/  SEL R0, R0, 0x7c, P0 ;  /* 0x0000007c00007807 */ /* 0x000fd20000000000 */
.L_x_6052:
[----:B------:R-:W-:Y:S05]  /*11c50*/  BSYNC.RECONVERGENT B0 ;  /* 0x0000000000007941 */ /* 0x000fea0003800200 */
.L_x_6050:
[----:B------:R-:W-:-:S04]  /*11c60*/  SHF.R.U32.HI R3, RZ, 0x18, R3 ;  /* 0x00000018ff037819 */ /* 0x000fc80000011603 */
[----:B------:R-:W-:-:S05]  /*11c70*/  LOP3.LUT R3, R0, 0x80, R3, 0xf8, !PT ;  /* 0x0000008000037812 */ /* 0x000fca00078ef803 */
[----:B------:R-:W-:Y:S01]  /*11c80*/  STG.E.U8 desc[UR36][R16.64], R3 ;  /* 0x0000000310007986 */ /* 0x000fe2000c101124 */
[----:B------:R-:W-:Y:S05]  /*11c90*/  EXIT ;  /* 0x000000000000794d */ /* 0x000fea0003800000 */
.L_x_6044:
[----:B0-----:R-:W-:Y:S01]  /*11ca0*/  STG.E.U16 desc[UR36][R16.64], R19 ;  /* 0x0000001310007986 */ /* 0x001fe2000c101524 */
[----:B------:R-:W-:Y:S05]  /*11cb0*/  EXIT ;  /* 0x000000000000794d */ /* 0x000fea0003800000 */
.L_x_6053:
        /* <DEDUP_REMOVED lines=12> */
.L_x_9267:


//--------------------- .text._ZN2at6native27unrolled_elementwise_kernelIZZZNS0_10glu_kernelERNS_18TensorIteratorBaseEENKUlvE_clEvENKUlvE2_clEvEUlN3c108BFloat16ES7_E_St5arrayIPcLm3EELi4E23TrivialOffsetCalculatorILi2EjESC_ILi1EjENS0_6memory12LoadWithCastILi2EEENSF_13StoreWithCastILi1EEEEEviT_T0_T2_T3_T4_T5_ --------------------------
	.section	.text._ZN2at6native27unrolled_elementwise_kernelIZZZNS0_10glu_kernelERNS_18TensorIteratorBaseEENKUlvE_clEvENKUlvE2_clEvEUlN3c108BFloat16ES7_E_St5arrayIPcLm3EELi4E23TrivialOffsetCalculatorILi2EjESC_ILi1EjENS0_6memory12LoadWithCastILi2EEENSF_13StoreWithCastILi1EEEEEviT_T0_T2_T3_T4_T5_,"ax",@progbits
	.align	128
        .global         _ZN2at6native27unrolled_elementwise_kernelIZZZNS0_10glu_kernelERNS_18TensorIteratorBaseEENKUlvE_clEvENKUlvE2_clEvEUlN3c108BFloat16ES7_E_St5arrayIPcLm3EELi4E23TrivialOffsetCalculatorILi2EjESC_ILi1EjENS0_6memory12LoadWithCastILi2EEENSF_13StoreWithCastILi1EEEEEviT_T0_T2_T3_T4_T5_
        .type           _ZN2at6native27unrolled_elementwise_kernelIZZZNS0_10glu_kernelERNS_18TensorIteratorBaseEENKUlvE_clEvENKUlvE2_clEvEUlN3c108BFloat16ES7_E_St5arrayIPcLm3EELi4E23TrivialOffsetCalculatorILi2EjESC_ILi1EjENS0_6memory12LoadWithCastILi2EEENSF_13StoreWithCastILi1EEEEEviT_T0_T2_T3_T4_T5_,@function
        .size           _ZN2at6native27unrolled_elementwise_kernelIZZZNS0_10glu_kernelERNS_18TensorIteratorBaseEENKUlvE_clEvENKUlvE2_clEvEUlN3c108BFloat16ES7_E_St5arrayIPcLm3EELi4E23TrivialOffsetCalculatorILi2EjESC_ILi1EjENS0_6memory12LoadWithCastILi2EEENSF_13StoreWithCastILi1EEEEEviT_T0_T2_T3_T4_T5_,(.L_x_9268 - _ZN2at6native27unrolled_elementwise_kernelIZZZNS0_10glu_kernelERNS_18TensorIteratorBaseEENKUlvE_clEvENKUlvE2_clEvEUlN3c108BFloat16ES7_E_St5arrayIPcLm3EELi4E23TrivialOffsetCalculatorILi2EjESC_ILi1EjENS0_6memory12LoadWithCastILi2EEENSF_13StoreWithCastILi1EEEEEviT_T0_T2_T3_T4_T5_)
        .other          _ZN2at6native27unrolled_elementwise_kernelIZZZNS0_10glu_kernelERNS_18TensorIteratorBaseEENKUlvE_clEvENKUlvE2_clEvEUlN3c108BFloat16ES7_E_St5arrayIPcLm3EELi4E23TrivialOffsetCalculatorILi2EjESC_ILi1EjENS0_6memory12LoadWithCastILi2EEENSF_13StoreWithCastILi1EEEEEviT_T0_T2_T3_T4_T5_,@"STO_CUDA_ENTRY STV_DEFAULT"
_ZN2at6native27unrolled_elementwise_kernelIZZZNS0_10glu_kernelERNS_18TensorIteratorBaseEENKUlvE_clEvENKUlvE2_clEvEUlN3c108BFloat16ES7_E_St5arrayIPcLm3EELi4E23TrivialOffsetCalculatorILi2EjESC_ILi1EjENS0_6memory12LoadWithCastILi2EEENSF_13StoreWithCastILi1EEEEEviT_T0_T2_T3_T4_T5_:
.text._ZN2at6native27unrolled_elementwise_kernelIZZZNS0_10glu_kernelERNS_18TensorIteratorBaseEENKUlvE_clEvENKUlvE2_clEvEUlN3c108BFloat16ES7_E_St5arrayIPcLm3EELi4E23TrivialOffsetCalculatorILi2EjESC_ILi1EjENS0_6memory12LoadWithCastILi2EEENSF_13StoreWithCastILi1EEEEEviT_T0_T2_T3_T4_T5_:
[----:B------:R-:W0:Y:S01]  /*0000*/  LDC R1, c[0x0][0x37c] ;  /* 0x0000df00ff017b82 */ /* 0x000e220000000800 */
[----:B------:R-:W1:Y:S07]  /*0010*/  S2R R2, SR_CTAID.X ;  /* 0x0000000000027919 */ /* 0x000e6e0000002500 */
[----:B------:R-:W1:Y:S01]  /*0020*/  LDC R3, c[0x0][0x380] ;  /* 0x0000e000ff037b82 */ /* 0x000e620000000800 */
[----:B------:R-:W2:Y:S01]  /*0030*/  LDCU.64 UR36, c[0x0][0x358] ;  /* 0x00006b00ff2477ac */ /* 0x000ea20008000a00 */
[----:B------:R-:W-:Y:S01]  /*0040*/  BSSY.RECONVERGENT B6, `(.L_x_6054) ;  /* 0x0000232000067945 */ /* 0x000fe20003800200 */
[----:B------:R-:W3:Y:S01]  /*0050*/  S2R R23, SR_TID.X ;  /* 0x0000000000177919 */ /* 0x000ee20000002100 */
[----:B------:R-:W-:Y:S01]  /*0060*/  PRMT R27, RZ, 0x7610, R27 ;  /* 0x00007610ff1b7816 */ /* 0x000fe2000000001b */
[----:B------:R-:W4:Y:S01]  /*0070*/  LDCU.U8 UR38, c[0x0][0x3a4] ;  /* 0x00007480ff2677ac */ /* 0x000f220008000000 */
[----:B------:R-:W-:Y:S01]  /*0080*/  PRMT R26, RZ, 0x7610, R26 ;  /* 0x00007610ff1a7816 */ /* 0x000fe2000000001a */
[----:B------:R-:W0:Y:S01]  /*0090*/  LDCU.U8 UR39, c[0x0][0x3a5] ;  /* 0x000074a0ff2777ac */ /* 0x000e220008000000 */
[----:B-1----:R-:W-:-:S02]  /*00a0*/  IMAD R16, R2, -0x200, R3 ;  /* 0xfffffe0002107824 */ /* 0x002fc400078e0203 */
[----:B---3--:R-:W-:-:S03]  /*00b0*/  IMAD.MOV.U32 R25, RZ, RZ, R23 ;  /* 0x000000ffff197224 */ /* 0x008fc600078e0017 */
[----:B------:R-:W-:-:S13]  /*00c0*/  ISETP.GE.AND P0, PT, R23, R16, PT ;  /* 0x000000101700720c */ /* 0x000fda0003f06270 */
[----:B0-2-4-:R-:W-:Y:S05]  /*00d0*/  @P0 BRA `(.L_x_6055) ;  /* 0x0000002000a00947 */ /* 0x015fea0003800000 */
[----:B------:R-:W0:Y:S01]  /*00e0*/  LDC.64 R4, c[0x0][0x390] ;  /* 0x0000e400ff047b82 */ /* 0x000e220000000a00 */
[----:B------:R-:W1:Y:S01]  /*00f0*/  LDCU UR5, c[0x0][0x3a8] ;  /* 0x00007500ff0577ac */ /* 0x000e620008000800 */
[----:B------:R-:W-:Y:S01]  /*0100*/  IMAD R17, R2, 0x200, R25 ;  /* 0x0000020002117824 */ /* 0x000fe200078e0219 */
        /* <DEDUP_REMOVED lines=19> */
.L_x_6059:
[----:B------:R-:W2:Y:S02]  /*0240*/  LDG.E.U8 R4, desc[UR36][R4.64] ;  /* 0x0000002404047981 */ /* 0x000ea4000c1e1100 */
[----:B--2---:R-:W-:-:S04]  /*0250*/  I2FP.F32.U32 R0, R4 ;  /* 0x0000000400007245 */ /* 0x004fc80000201000 */
[----:B------:R-:W-:-:S04]  /*0260*/  F2FP.BF16.F32.PACK_AB R0, RZ, R0 ;  /* 0x00000000ff00723e */ /* 0x000fc800000010ff */
[----:B------:R-:W-:Y:S01]  /*0270*/  PRMT R27, R0, 0x7610, R27 ;  /* 0x00007610001b7816 */ /* 0x000fe2000000001b */
[----:B------:R-:W-:Y:S06]  /*0280*/  BRA `(.L_x_6061) ;  /* 0x0000000c00e47947 */ /* 0x000fec0003800000 */
.L_x_6058:
        /* <DEDUP_REMOVED lines=11> */
.L_x_6063:
[----:B------:R-:W2:Y:S02]  /*0340*/  LDG.E R4, desc[UR36][R4.64] ;  /* 0x0000002404047981 */ /* 0x000ea4000c1e1900 */
[----:B--2---:R-:W-:-:S04]  /*0350*/  I2FP.F32.S32 R0, R4 ;  /* 0x0000000400007245 */ /* 0x004fc80000201400 */
[----:B------:R-:W-:-:S04]  /*0360*/  F2FP.BF16.F32.PACK_AB R0, RZ, R0 ;  /* 0x00000000ff00723e */ /* 0x000fc800000010ff */
[----:B------:R-:W-:Y:S01]  /*0370*/  PRMT R27, R0, 0x7610, R27 ;  /* 0x00007610001b7816 */ /* 0x000fe2000000001b */
[----:B------:R-:W-:Y:S06]  /*0380*/  BRA `(.L_x_6061) ;  /* 0x0000000c00a47947 */ /* 0x000fec0003800000 */
.L_x_6062:
[----:B------:R-:W2:Y:S02]  /*0390*/  LDG.E.U16 R4, desc[UR36][R4.64] ;  /* 0x0000002404047981 */ /* 0x000ea4000c1e1500 */
[----:B--2---:R-:W0:Y:S02]  /*03a0*/  I2F.S16 R0, R4 ;  /* 0x0000000400007306 */ /* 0x004e240000101400 */
[----:B0-----:R-:W-:-:S04]  /*03b0*/  F2FP.BF16.F32.PACK_AB R0, RZ, R0 ;  /* 0x00000000ff00723e */ /* 0x001fc800000010ff */
[----:B------:R-:W-:Y:S01]  /*03c0*/  PRMT R27, R0, 0x7610, R27 ;  /* 0x00007610001b7816 */ /* 0x000fe2000000001b */
[----:B------:R-:W-:Y:S06]  /*03d0*/  BRA `(.L_x_6061) ;  /* 0x0000000c00907947 */ /* 0x000fec0003800000 */
.L_x_6057:
        /* <DEDUP_REMOVED lines=9> */
.L_x_6065:
[----:B------:R-:W2:Y:S02]  /*0470*/  LDG.E.U16 R0, desc[UR36][R4.64] ;  /* 0x0000002404007981 */ /* 0x000ea4000c1e1500 */
[----:B--2---:R-:W-:-:S05]  /*0480*/  HADD2.F32 R0, -RZ, R0.H0_H0 ;  /* 0x20000000ff007230 */ /* 0x004fca0000004100 */
[----:B------:R-:W-:-:S04]  /*0490*/  F2FP.BF16.F32.PACK_AB R0, RZ, R0 ;  /* 0x00000000ff00723e */ /* 0x000fc800000010ff */
[----:B------:R-:W-:Y:S01]  /*04a0*/  PRMT R27, R0, 0x7610, R27 ;  /* 0x00007610001b7816 */ /* 0x000fe2000000001b */
[----:B------:R-:W-:Y:S06]  /*04b0*/  BRA `(.L_x_6061) ;  /* 0x0000000c00587947 */ /* 0x000fec0003800000 */
.L_x_6064:
        /* <DEDUP_REMOVED lines=9> */
.L_x_6067:
[----:B------:R-:W2:Y:S02]  /*0550*/  LDG.E.U16 R4, desc[UR36][R4.64] ;  /* 0x0000002404047981 */ /* 0x000ea4000c1e1500 */
[----:B--2---:R-:W-:-:S05]  /*0560*/  HADD2.F32 R0, -RZ, R4.H0_H0 ;  /* 0x20000004ff007230 */ /* 0x004fca0000004100 */
[----:B------:R-:W-:-:S04]  /*0570*/  F2FP.BF16.F32.PACK_AB R0, RZ, R0 ;  /* 0x00000000ff00723e */ /* 0x000fc800000010ff */
[----:B------:R-:W-:Y:S01]  /*0580*/  PRMT R27, R0, 0x7610, R27 ;  /* 0x00007610001b7816 */ /* 0x000fe2000000001b */
[----:B------:R-:W-:Y:S06]  /*0590*/  BRA `(.L_x_6061) ;  /* 0x0000000c00207947 */ /* 0x000fec0003800000 */
.L_x_6066:
        /* <DEDUP_REMOVED lines=13> */
.L_x_6056:
        /* <DEDUP_REMOVED lines=14> */
.L_x_6070:
        /* <DEDUP_REMOVED lines=13> */
.L_x_6069:
        /* <DEDUP_REMOVED lines=27> */
.L_x_6072:
        /* <DEDUP_REMOVED lines=15> */
.L_x_6071:
[----:B------:R0:W5:Y:S01]  /*0ac0*/  LDG.E.U16 R27, desc[UR36][R4.64] ;  /* 0x00000024041b7981 */ /* 0x000162000c1e1500 */
[----:B------:R-:W-:Y:S05]  /*0ad0*/  BRA `(.L_x_6061) ;  /* 0x0000000400d07947 */ /* 0x000fea0003800000 */
.L_x_6068:
        /* <DEDUP_REMOVED lines=13> */
.L_x_6075:
        /* <DEDUP_REMOVED lines=21> */
.L_x_6079:
[----:B------:R-:W-:Y:S05]  /*0d00*/  BSYNC.RECONVERGENT B1 ;  /* 0x0000000000017941 */ /* 0x000fea0003800200 */
.L_x_6078:
[----:B------:R-:W-:Y:S01]  /*0d10*/  IMAD.SHL.U32 R0, R0, 0x100000, RZ ;  /* 0x0010000000007824 */ /* 0x000fe200078e00ff */
[----:B------:R-:W-:-:S04]  /*0d20*/  LEA R3, R3, 0x3b800000, 0x17 ;  /* 0x3b80000003037811 */ /* 0x000fc800078eb8ff */
[----:B------:R-:W-:-:S07]  /*0d30*/  LOP3.LUT R0, R3, R0, R7, 0xfe, !PT ;  /* 0x0000000003007212 */ /* 0x000fce00078efe07 */
.L_x_6077:
[----:B------:R-:W-:Y:S05]  /*0d40*/  BSYNC.RECONVERGENT B0 ;  /* 0x0000000000007941 */ /* 0x000fea0003800200 */
.L_x_6076:
[----:B------:R-:W-:-:S04]  /*0d50*/  F2FP.BF16.F32.PACK_AB R0, RZ, R0 ;  /* 0x00000000ff00723e */ /* 0x000fc800000010ff */
[----:B------:R-:W-:Y:S01]  /*0d60*/  PRMT R27, R0, 0x7610, R27 ;  /* 0x00007610001b7816 */ /* 0x000fe2000000001b */
[----:B------:R-:W-:Y:S06]  /*0d70*/  BRA `(.L_x_6061) ;  /* 0x0000000400287947 */ /* 0x000fec0003800000 */
.L_x_6074:
        /* <DEDUP_REMOVED lines=21> */
.L_x_6083:
[----:B------:R-:W-:Y:S05]  /*0ed0*/  BSYNC.RECONVERGENT B1 ;  /* 0x0000000000017941 */ /* 0x000fea0003800200 */
.L_x_6082:
[----:B------:R-:W-:Y:S01]  /*0ee0*/  IMAD.SHL.U32 R0, R0, 0x200000, RZ ;  /* 0x0020000000007824 */ /* 0x000fe200078e00ff */
[----:B------:R-:W-:-:S04]  /*0ef0*/  LEA R3, R3, 0x37800000, 0x17 ;  /* 0x3780000003037811 */ /* 0x000fc800078eb8ff */
[----:B------:R-:W-:-:S07]  /*0f00*/  LOP3.LUT R0, R3, R0, R7, 0xfe, !PT ;  /* 0x0000000003007212 */ /* 0x000fce00078efe07 */
.L_x_6081:
[----:B------:R-:W-:Y:S05]  /*0f10*/  BSYNC.RECONVERGENT B0 ;  /* 0x0000000000007941 */ /* 0x000fea0003800200 */
.L_x_6080:
[----:B------:R-:W-:-:S04]  /*0f20*/  F2FP.BF16.F32.PACK_AB R0, RZ, R0 ;  /* 0x00000000ff00723e */ /* 0x000fc800000010ff */
[----:B------:R-:W-:Y:S01]  /*0f30*/  PRMT R27, R0, 0x7610, R27 ;  /* 0x00007610001b7816 */ /* 0x000fe2000000001b */
[----:B------:R-:W-:Y:S06]  /*0f40*/  BRA `(.L_x_6061) ;  /* 0x0000000000b47947 */ /* 0x000fec0003800000 */
.L_x_6073:
[----:B------:R-:W-:-:S09]  /*0f50*/  UISETP.NE.AND UP0, UPT, UR4, 0x1c, UPT ;  /* 0x0000001c0400788c */ /* 0x000fd2000bf05270 */
[----:B------:R-:W-:Y:S05]  /*0f60*/  BRA.U !UP0, `(.L_x_6084) ;  /* 0x00000001089c7547 */ /* 0x000fea000b800000 */
[----:B------:R-:W-:-:S09]  /*0f70*/  UISETP.NE.AND UP0, UPT, UR4, 0x1d, UPT ;  /* 0x0000001d0400788c */ /* 0x000fd2000bf05270 */
[----:B------:R-:W-:Y:S05]  /*0f80*/  BRA.U !UP0, `(.L_x_6085) ;  /* 0x0000000108807547 */ /* 0x000fea000b800000 */
[----:B------:R-:W-:-:S09]  /*0f90*/  UISETP.NE.AND UP0, UPT, UR4, 0x2c, UPT ;  /* 0x0000002c0400788c */ /* 0x000fd2000bf05270 */
[----:B------:R-:W-:Y:S05]  /*0fa0*/  BRA.U !UP0, `(.L_x_6086) ;  /* 0x0000000108487547 */ /* 0x000fea000b800000 */
.L_x_6060:
        /* <DEDUP_REMOVED lines=16> */
.L_x_6087:
[----:B------:R-:W-:Y:S01]  /*10b0*/  PRMT R27, RZ, 0x7610, R27 ;  /* 0x00007610ff1b7816 */ /* 0x000fe2000000001b */
[----:B------:R-:W-:Y:S06]  /*10c0*/  BRA `(.L_x_6061) ;  /* 0x0000000000547947 */ /* 0x000fec0003800000 */
.L_x_6086:
        /* <DEDUP_REMOVED lines=8> */
.L_x_6089:
[----:B------:R-:W-:Y:S05]  /*1150*/  BSYNC.RECONVERGENT B0 ;  /* 0x0000000000007941 */ /* 0x000fea0003800200 */
.L_x_6088:
[----:B------:R-:W-:-:S04]  /*1160*/  F2FP.BF16.F32.PACK_AB R0, RZ, R0 ;  /* 0x00000000ff00723e */ /* 0x000fc800000010ff */
[----:B------:R-:W-:Y:S01]  /*1170*/  PRMT R27, R0, 0x7610, R27 ;  /* 0x00007610001b7816 */ /* 0x000fe2000000001b */
[----:B------:R-:W-:Y:S06]  /*1180*/  BRA `(.L_x_6061) ;  /* 0x0000000000247947 */ /* 0x000fec0003800000 */
.L_x_6085:
[----:B------:R-:W2:Y:S02]  /*1190*/  LDG.E.64 R4, desc[UR36][R4.64] ;  /* 0x0000002404047981 */ /* 0x000ea4000c1e1b00 */
[----:B--2---:R-:W0:Y:S02]  /*11a0*/  I2F.U64 R0, R4 ;  /* 0x0000000400007312 */ /* 0x004e240000301000 */
[----:B0-----:R-:W-:-:S04]  /*11b0*/  F2FP.BF16.F32.PACK_AB R0, RZ, R0 ;  /* 0x00000000ff00723e */ /* 0x001fc800000010ff */
[----:B------:R-:W-:Y:S01]  /*11c0*/  PRMT R27, R0, 0x7610, R27 ;  /* 0x00007610001b7816 */ /* 0x000fe2000000001b */
[----:B------:R-:W-:Y:S06]  /*11d0*/  BRA `(.L_x_6061) ;  /* 0x0000000000107947 */ /* 0x000fec0003800000 */
.L_x_6084:
[----:B------:R-:W2:Y:S02]  /*11e0*/  LDG.E R4, desc[UR36][R4.64] ;  /* 0x0000002404047981 */ /* 0x000ea4000c1e1900 */
[----:B--2---:R-:W-:-:S04]  /*11f0*/  I2FP.F32.U32 R0, R4 ;  /* 0x0000000400007245 */ /* 0x004fc80000201000 */
[----:B------:R-:W-:-:S04]  /*1200*/  F2FP.BF16.F32.PACK_AB R0, RZ, R0 ;  /* 0x00000000ff00723e */ /* 0x000fc800000010ff */
[----:B------:R-:W-:-:S07]  /*1210*/  PRMT R27, R0, 0x7610, R27 ;  /* 0x00007610001b7816 */ /* 0x000fce000000001b */
.L_x_6061:
        /* <DEDUP_REMOVED lines=21> */
.L_x_6093:
[----:B------:R-:W2:Y:S02]  /*1370*/  LDG.E.U8 R4, desc[UR36][R4.64] ;  /* 0x0000002404047981 */ /* 0x000ea4000c1e1100 */
[----:B--2---:R-:W-:-:S04]  /*1380*/  I2FP.F32.U32 R0, R4 ;  /* 0x0000000400007245 */ /* 0x004fc80000201000 */
[----:B------:R-:W-:-:S04]  /*1390*/  F2FP.BF16.F32.PACK_AB R0, RZ, R0 ;  /* 0x00000000ff00723e */ /* 0x000fc800000010ff */
[----:B------:R-:W-:Y:S01]  /*13a0*/  PRMT R26, R0, 0x7610, R26 ;  /* 0x00007610001a7816 */ /* 0x000fe2000000001a */
[----:B------:R-:W-:Y:S06]  /*13b0*/  BRA `(.L_x_6095) ;  /* 0x0000000c00e47947 */ /* 0x000fec0003800000 */
.L_x_6092:
        /* <DEDUP_REMOVED lines=11> */
.L_x_6097:
[----:B------:R-:W2:Y:S02]  /*1470*/  LDG.E R4, desc[UR36][R4.64] ;  /* 0x0000002404047981 */ /* 0x000ea4000c1e1900 */
[----:B--2---:R-:W-:-:S04]  /*1480*/  I2FP.F32.S32 R0, R4 ;  /* 0x0000000400007245 */ /* 0x004fc80000201400 */
[----:B------:R-:W-:-:S04]  /*1490*/  F2FP.BF16.F32.PACK_AB R0, RZ, R0 ;  /* 0x00000000ff00723e */ /* 0x000fc800000010ff */
[----:B------:R-:W-:Y:S01]  /*14a0*/  PRMT R26, R0, 0x7610, R26 ;  /* 0x00007610001a7816 */ /* 0x000fe2000000001a */
[----:B------:R-:W-:Y:S06]  /*14b0*/  BRA `(.L_x_6095) ;  /* 0x0000000c00a47947 */ /* 0x000fec0003800000 */
.L_x_6096:
[----:B------:R-:W2:Y:S02]  /*14c0*/  LDG.E.U16 R4, desc[UR36][R4.64] ;  /* 0x0000002404047981 */ /* 0x000ea4000c1e1500 */
[----:B--2---:R-:W0:Y:S02]  /*14d0*/  I2F.S16 R0, R4 ;  /* 0x0000000400007306 */ /* 0x004e240000101400 */
[----:B0-----:R-:W-:-:S04]  /*14e0*/  F2FP.BF16.F32.PACK_AB R0, RZ, R0 ;  /* 0x00000000ff00723e */ /* 0x001fc800000010ff */
[----:B------:R-:W-:Y:S01]  /*14f0*/  PRMT R26, R0, 0x7610, R26 ;  /* 0x00007610001a7816 */ /* 0x000fe2000000001a */
[----:B------:R-:W-:Y:S06]  /*1500*/  BRA `(.L_x_6095) ;  /* 0x0000000c00907947 */ /* 0x000fec0003800000 */
.L_x_6091:
        /* <DEDUP_REMOVED lines=9> */
.L_x_6099:
[----:B------:R-:W2:Y:S02]  /*15a0*/  LDG.E.U16 R0, desc[UR36][R4.64] ;  /* 0x0000002404007981 */ /* 0x000ea4000c1e1500 */
[----:B--2---:R-:W-:-:S05]  /*15b0*/  HADD2.F32 R0, -RZ, R0.H0_H0 ;  /* 0x20000000ff007230 */ /* 0x004fca0000004100 */
[----:B------:R-:W-:-:S04]  /*15c0*/  F2FP.BF16.F32.PACK_AB R0, RZ, R0 ;  /* 0x00000000ff00723e */ /* 0x000fc800000010ff */
[----:B------:R-:W-:Y:S01]  /*15d0*/  PRMT R26, R0, 0x7610, R26 ;  /* 0x00007610001a7816 */ /* 0x000fe2000000001a */
[----:B------:R-:W-:Y:S06]  /*15e0*/  BRA `(.L_x_6095) ;  /* 0x0000000c00587947 */ /* 0x000fec0003800000 */
.L_x_6098:
        /* <DEDUP_REMOVED lines=9> */
.L_x_6101:
[----:B------:R-:W2:Y:S02]  /*1680*/  LDG.E.U16 R4, desc[UR36][R4.64] ;  /* 0x0000002404047981 */ /* 0x000ea4000c1e1500 */
[----:B--2---:R-:W-:-:S05]  /*1690*/  HADD2.F32 R0, -RZ, R4.H0_H0 ;  /* 0x20000004ff007230 */ /* 0x004fca0000004100 */
[----:B------:R-:W-:-:S04]  /*16a0*/  F2FP.BF16.F32.PACK_AB R0, RZ, R0 ;  /* 0x00000000ff00723e */ /* 0x000fc800000010ff */
[----:B------:R-:W-:Y:S01]  /*16b0*/  PRMT R26, R0, 0x7610, R26 ;  /* 0x00007610001a7816 */ /* 0x000fe2000000001a */
[----:B------:R-:W-:Y:S06]  /*16c0*/  BRA `(.L_x_6095) ;  /* 0x0000000c00207947 */ /* 0x000fec0003800000 */
.L_x_6100:
        /* <DEDUP_REMOVED lines=13> */
.L_x_6090:
        /* <DEDUP_REMOVED lines=14> */
.L_x_6104:
        /* <DEDUP_REMOVED lines=13> */
.L_x_6103:
        /* <DEDUP_REMOVED lines=27> */
.L_x_6106:
        /* <DEDUP_REMOVED lines=15> */
.L_x_6105:
[----:B------:R0:W5:Y:S01]  /*1bf0*/  LDG.E.U16 R26, desc[UR36][R4.64] ;  /* 0x00000024041a7981 */ /* 0x000162000c1e1500 */
[----:B------:R-:W-:Y:S05]  /*1c00*/  BRA `(.L_x_6095) ;  /* 0x0000000400d07947 */ /* 0x000fea0003800000 */
.L_x_6102:
        /* <DEDUP_REMOVED lines=13> */
.L_x_6109:
        /* <DEDUP_REMOVED lines=21> */
.L_x_6113:
[----:B------:R-:W-:Y:S05]  /*1e30*/  BSYNC.RECONVERGENT B1 ;  /* 0x0000000000017941 */ /* 0x000fea0003800200 */
.L_x_6112:
[----:B------:R-:W-:Y:S01]  /*1e40*/  IMAD.SHL.U32 R0, R0, 0x100000, RZ ;  /* 0x0010000000007824 */ /* 0x000fe200078e00ff */
[----:B------:R-:W-:-:S04]  /*1e50*/  LEA R3, R3, 0x3b800000, 0x17 ;  /* 0x3b80000003037811 */ /* 0x000fc800078eb8ff */
[----:B------:R-:W-:-:S07]  /*1e60*/  LOP3.LUT R0, R3, R0, R7, 0xfe, !PT ;  /* 0x0000000003007212 */ /* 0x000fce00078efe07 */
.L_x_6111:
[----:B------:R-:W-:Y:S05]  /*1e70*/  BSYNC.RECONVERGENT B0 ;  /* 0x0000000000007941 */ /* 0x000fea0003800200 */
.L_x_6110:
[----:B------:R-:W-:-:S04]  /*1e80*/  F2FP.BF16.F32.PACK_AB R0, RZ, R0 ;  /* 0x00000000ff00723e */ /* 0x000fc800000010ff */
[----:B------:R-:W-:Y:S01]  /*1e90*/  PRMT R26, R0, 0x7610, R26 ;  /* 0x00007610001a7816 */ /* 0x000fe2000000001a */
[----:B------:R-:W-:Y:S06]  /*1ea0*/  BRA `(.L_x_6095) ;  /* 0x0000000400287947 */ /* 0x000fec0003800000 */
.L_x_6108:
        /* <DEDUP_REMOVED lines=21> */
.L_x_6117:
[----:B------:R-:W-:Y:S05]  /*2000*/  BSYNC.RECONVERGENT B1 ;  /* 0x0000000000017941 */ /* 0x000fea0003800200 */
.L_x_6116:
[----:B------:R-:W-:Y:S01]  /*2010*/  IMAD.SHL.U32 R0, R0, 0x200000, RZ ;  /* 0x0020000000007824 */ /* 0x000fe200078e00ff */
[----:B------:R-:W-:-:S04]  /*2020*/  LEA R3, R3, 0x37800000, 0x17 ;  /* 0x3780000003037811 */ /* 0x000fc800078eb8ff */
[----:B------:R-:W-:-:S07]  /*2030*/  LOP3.LUT R0, R3, R0, R7, 0xfe, !PT ;  /* 0x0000000003007212 */ /* 0x000fce00078efe07 */
.L_x_6115:
[----:B------:R-:W-:Y:S05]  /*2040*/  BSYNC.RECONVERGENT B0 ;  /* 0x0000000000007941 */ /* 0x000fea0003800200 */
.L_x_6114:
[----:B------:R-:W-:-:S04]  /*2050*/  F2FP.BF16.F32.PACK_AB R0, RZ, R0 ;  /* 0x00000000ff00723e */ /* 0x000fc800000010ff */
[----:B------:R-:W-:Y:S01]  /*2060*/  PRMT R26, R0, 0x7610, R26 ;  /* 0x00007610001a7816 */ /* 0x000fe2000000001a */
[----:B------:R-:W-:Y:S06]  /*2070*/  BRA `(.L_x_6095) ;  /* 0x0000000000b47947 */ /* 0x000fec0003800000 */
.L_x_6107:
[----:B------:R-:W-:-:S09]  /*2080*/  UISETP.NE.AND UP0, UPT, UR4, 0x1c, UPT ;  /* 0x0000001c0400788c */ /* 0x000fd2000bf05270 */
[----:B------:R-:W-:Y:S05]  /*2090*/  BRA.U !UP0, `(.L_x_6118) ;  /* 0x00000001089c7547 */ /* 0x000fea000b800000 */
[----:B------:R-:W-:-:S09]  /*20a0*/  UISETP.NE.AND UP0, UPT, UR4, 0x1d, UPT ;  /* 0x0000001d0400788c */ /* 0x000fd2000bf05270 */
[----:B------:R-:W-:Y:S05]  /*20b0*/  BRA.U !UP0, `(.L_x_6119) ;  /* 0x0000000108807547 */ /* 0x000fea000b800000 */
[----:B------:R-:W-:-:S09]  /*20c0*/  UISETP.NE.AND UP0, UPT, UR4, 0x2c, UPT ;  /* 0x0000002c0400788c */ /* 0x000fd2000bf05270 */
[----:B------:R-:W-:Y:S05]  /*20d0*/  BRA.U !UP0, `(.L_x_6120) ;  /* 0x0000000108487547 */ /* 0x000fea000b800000 */
.L_x_6094:
        /* <DEDUP_REMOVED lines=16> */
.L_x_6121:
[----:B------:R-:W-:Y:S01]  /*21e0*/  PRMT R26, RZ, 0x7610, R26 ;  /* 0x00007610ff1a7816 */ /* 0x000fe2000000001a */
[----:B------:R-:W-:Y:S06]  /*21f0*/  BRA `(.L_x_6095) ;  /* 0x0000000000547947 */ /* 0x000fec0003800000 */
.L_x_6120:
        /* <DEDUP_REMOVED lines=8> */
.L_x_6123:
[----:B------:R-:W-:Y:S05]  /*2280*/  BSYNC.RECONVERGENT B0 ;  /* 0x0000000000007941 */ /* 0x000fea0003800200 */
.L_x_6122:
[----:B------:R-:W-:-:S04]  /*2290*/  F2FP.BF16.F32.PACK_AB R0, RZ, R0 ;  /* 0x00000000ff00723e */ /* 0x000fc800000010ff */
[----:B------:R-:W-:Y:S01]  /*22a0*/  PRMT R26, R0, 0x7610, R26 ;  /* 0x00007610001a7816 */ /* 0x000fe2000000001a */
[----:B------:R-:W-:Y:S06]  /*22b0*/  BRA `(.L_x_6095) ;  /* 0x0000000000247947 */ /* 0x000fec0003800000 */
.L_x_6119:
[----:B------:R-:W2:Y:S02]  /*22c0*/  LDG.E.64 R4, desc[UR36][R4.64] ;  /* 0x0000002404047981 */ /* 0x000ea4000c1e1b00 */
[----:B--2---:R-:W0:Y:S02]  /*22d0*/  I2F.U64 R0, R4 ;  /* 0x0000000400007312 */ /* 0x004e240000301000 */
[----:B0-----:R-:W-:-:S04]  /*22e0*/  F2FP.BF16.F32.PACK_AB R0, RZ, R0 ;  /* 0x00000000ff00723e */ /* 0x001fc800000010ff */
[----:B------:R-:W-:Y:S01]  /*22f0*/  PRMT R26, R0, 0x7610, R26 ;  /* 0x00007610001a7816 */ /* 0x000fe2000000001a */
[----:B------:R-:W-:Y:S06]  /*2300*/  BRA `(.L_x_6095) ;  /* 0x0000000000107947 */ /* 0x000fec0003800000 */
.L_x_6118:
[----:B------:R-:W2:Y:S02]  /*2310*/  LDG.E R4, desc[UR36][R4.64] ;  /* 0x0000002404047981 */ /* 0x000ea4000c1e1900 */
[----:B--2---:R-:W-:-:S04]  /*2320*/  I2FP.F32.U32 R0, R4 ;  /* 0x0000000400007245 */ /* 0x004fc80000201000 */
[----:B------:R-:W-:-:S04]  /*2330*/  F2FP.BF16.F32.PACK_AB R0, RZ, R0 ;  /* 0x00000000ff00723e */ /* 0x000fc800000010ff */
[----:B------:R-:W-:-:S07]  /*2340*/  PRMT R26, R0, 0x7610, R26 ;  /* 0x00007610001a7816 */ /* 0x000fce000000001a */
.L_x_6095:
[----:B------:R-:W-:-:S07]  /*2350*/  VIADD R23, R25, 0x80 ;  /* 0x0000008019177836 */ /* 0x000fce0000000000 */
.L_x_6055:
[----:B------:R-:W-:Y:S05]  /*2360*/  BSYNC.RECONVERGENT B6 ;  /* 0x0000000000067941 */ /* 0x000fea0003800200 */
.L_x_6054:
[----:B------:R-:W-:Y:S01]  /*2370*/  ISETP.GE.AND P0, PT, R23, R16, PT ;  /* 0x000000101700720c */ /* 0x000fe20003f06270 */
[----:B------:R-:W-:Y:S01]  /*2380*/  BSSY.RECONVERGENT B6, `(.L_x_6124) ;  /* 0x000022c000067945 */ /* 0x000fe20003800200 */
[----:B------:R-:W-:Y:S02]  /*2390*/  PRMT R24, RZ, 0x7610, R24 ;  /* 0x00007610ff187816 */ /* 0x000fe40000000018 */
[----:B------:R-:W-:-:S09]  /*23a0*/  PRMT R22, RZ, 0x7610, R22 ;  /* 0x00007610ff167816 */ /* 0x000fd20000000016 */
[----:B------:R-:W-:Y:S05]  /*23b0*/  @P0 BRA `(.L_x_6125) ;  /* 0x0000002000a00947 */ /* 0x000fea0003800000 */
[----:B0-----:R-:W0:Y:S01]  /*23c0*/  LDC.64 R4, c[0x0][0x390] ;  /* 0x0000e400ff047b82 */ /* 0x001e220000000a00 */
        /* <DEDUP_REMOVED lines=21> */
.L_x_6129:
[----:B------:R-:W2:Y:S02]  /*2520*/  LDG.E.U8 R4, desc[UR36][R4.64] ;  /* 0x0000002404047981 */ /* 0x000ea4000c1e1100 */
[----:B--2---:R-:W-:-:S04]  /*2530*/  I2FP.F32.U32 R0, R4 ;  /* 0x0000000400007245 */ /* 0x004fc80000201000 */
[----:B------:R-:W-:-:S04]  /*2540*/  F2FP.BF16.F32.PACK_AB R0, RZ, R0 ;  /* 0x00000000ff00723e */ /* 0x000fc800000010ff */
[----:B------:R-:W-:Y:S01]  /*2550*/  PRMT R24, R0, 0x7610, R24 ;  /* 0x0000761000187816 */ /* 0x000fe20000000018 */
[----:B------:R-:W-:Y:S06]  /*2560*/  BRA `(.L_x_6131) ;  /* 0x0000000c00e47947 */ /* 0x000fec0003800000 */
.L_x_6128:
        /* <DEDUP_REMOVED lines=11> */
.L_x_6133:
[----:B------:R-:W2:Y:S02]  /*2620*/  LDG.E R4, desc[UR36][R4.64] ;  /* 0x0000002404047981 */ /* 0x000ea4000c1e1900 */
[----:B--2---:R-:W-:-:S04]  /*2630*/  I2FP.F32.S32 R0, R4 ;  /* 0x0000000400007245 */ /* 0x004fc80000201400 */
[----:B------:R-:W-:-:S04]  /*2640*/  F2FP.BF16.F32.PACK_AB R0, RZ, R0 ;  /* 0x00000000ff00723e */ /* 0x000fc800000010ff */
[----:B------:R-:W-:Y:S01]  /*2650*/  PRMT R24, R0, 0x7610, R24 ;  /* 0x0000761000187816 */ /* 0x000fe20000000018 */
[----:B------:R-:W-:Y:S06]  /*2660*/  BRA `(.L_x_6131) ;  /* 0x0000000c00a47947 */ /* 0x000fec0003800000 */
.L_x_6132:
[----:B------:R-:W2:Y:S02]  /*2670*/  LDG.E.U16 R4, desc[UR36][R4.64] ;  /* 0x0000002404047981 */ /* 0x000ea4000c1e1500 */
[----:B--2---:R-:W0:Y:S02]  /*2680*/  I2F.S16 R0, R4 ;  /* 0x0000000400007306 */ /* 0x004e240000101400 */
[----:B0-----:R-:W-:-:S04]  /*2690*/  F2FP.BF16.F32.PACK_AB R0, RZ, R0 ;  /* 0x00000000ff00723e */ /* 0x001fc800000010ff */
[----:B------:R-:W-:Y:S01]  /*26a0*/  PRMT R24, R0, 0x7610, R24 ;  /* 0x0000761000187816 */ /* 0x000fe20000000018 */
[----:B------:R-:W-:Y:S06]  /*26b0*/  BRA `(.L_x_6131) ;  /* 0x0000000c00907947 */ /* 0x000fec0003800000 */
.L_x_6127:
        /* <DEDUP_REMOVED lines=9> */
.L_x_6135:
[----:B------:R-:W2:Y:S02]  /*2750*/  LDG.E.U16 R0, desc[UR36][R4.64] ;  /* 0x0000002404007981 */ /* 0x000ea4000c1e1500 */
[----:B--2---:R-:W-:-:S05]  /*2760*/  HADD2.F32 R0, -RZ, R0.H0_H0 ;  /* 0x20000000ff007230 */ /* 0x004fca0000004100 */
[----:B------:R-:W-:-:S04]  /*2770*/  F2FP.BF16.F32.PACK_AB R0, RZ, R0 ;  /* 0x00000000ff00723e */ /* 0x000fc800000010ff */
[----:B------:R-:W-:Y:S01]  /*2780*/  PRMT R24, R0, 0x7610, R24 ;  /* 0x0000761000187816 */ /* 0x000fe20000000018 */
[----:B------:R-:W-:Y:S06]  /*2790*/  BRA `(.L_x_6131) ;  /* 0x0000000c00587947 */ /* 0x000fec0003800000 */
.L_x_6134:
        /* <DEDUP_REMOVED lines=9> */
.L_x_6137:
[----:B------:R-:W2:Y:S02]  /*2830*/  LDG.E.U16 R4, desc[UR36][R4.64] ;  /* 0x0000002404047981 */ /* 0x000ea4000c1e1500 */
[----:B--2---:R-:W-:-:S05]  /*2840*/  HADD2.F32 R0, -RZ, R4.H0_H0 ;  /* 0x20000004ff007230 */ /* 0x004fca0000004100 */
[----:B------:R-:W-:-:S04]  /*2850*/  F2FP.BF16.F32.PACK_AB R0, RZ, R0 ;  /* 0x00000000ff00723e */ /* 0x000fc800000010ff */
[----:B------:R-:W-:Y:S01]  /*2860*/  PRMT R24, R0, 0x7610, R24 ;  /* 0x0000761000187816 */ /* 0x000fe20000000018 */
[----:B------:R-:W-:Y:S06]  /*2870*/  BRA `(.L_x_6131) ;  /* 0x0000000c00207947 */ /* 0x000fec0003800000 */
.L_x_6136:
        /* <DEDUP_REMOVED lines=13> */
.L_x_6126:
        /* <DEDUP_REMOVED lines=14> */
.L_x_6140:
        /* <DEDUP_REMOVED lines=13> */
.L_x_6139:
        /* <DEDUP_REMOVED lines=27> */
.L_x_6142:
        /* <DEDUP_REMOVED lines=15> */
.L_x_6141:
[----:B------:R0:W5:Y:S01]  /*2da0*/  LDG.E.U16 R24, desc[UR36][R4.64] ;  /* 0x0000002404187981 */ /* 0x000162000c1e1500 */
[----:B------:R-:W-:Y:S05]  /*2db0*/  BRA `(.L_x_6131) ;  /* 0x0000000400d07947 */ /* 0x000fea0003800000 */
.L_x_6138:
        /* <DEDUP_REMOVED lines=13> */
.L_x_6145:
        /* <DEDUP_REMOVED lines=21> */
.L_x_6149:
[----:B------:R-:W-:Y:S05]  /*2fe0*/  BSYNC.RECONVERGENT B1 ;  /* 0x0000000000017941 */ /* 0x000fea0003800200 */
.L_x_6148:
[----:B------:R-:W-:Y:S01]  /*2ff0*/  IMAD.SHL.U32 R0, R0, 0x100000, RZ ;  /* 0x0010000000007824 */ /* 0x000fe200078e00ff */
[----:B------:R-:W-:-:S04]  /*3000*/  LEA R3, R3, 0x3b800000, 0x17 ;  /* 0x3b80000003037811 */ /* 0x000fc800078eb8ff */
[----:B------:R-:W-:-:S07]  /*3010*/  LOP3.LUT R0, R3, R0, R7, 0xfe, !PT ;  /* 0x0000000003007212 */ /* 0x000fce00078efe07 */
.L_x_6147:
[----:B------:R-:W-:Y:S05]  /*3020*/  BSYNC.RECONVERGENT B0 ;  /* 0x0000000000007941 */ /* 0x000fea0003800200 */
.L_x_6146:
[----:B------:R-:W-:-:S04]  /*3030*/  F2FP.BF16.F32.PACK_AB R0, RZ, R0 ;  /* 0x00000000ff00723e */ /* 0x000fc800000010ff */
[----:B------:R-:W-:Y:S01]  /*3040*/  PRMT R24, R0, 0x7610, R24 ;  /* 0x0000761000187816 */ /* 0x000fe20000000018 */
[----:B------:R-:W-:Y:S06]  /*3050*/  BRA `(.L_x_6131) ;  /* 0x0000000400287947 */ /* 0x000fec0003800000 */
.L_x_6144:
        /* <DEDUP_REMOVED lines=21> */
.L_x_6153:
[----:B------:R-:W-:Y:S05]  /*31b0*/  BSYNC.RECONVERGENT B1 ;  /* 0x0000000000017941 */ /* 0x000fea0003800200 */
.L_x_6152:
[----:B------:R-:W-:Y:S01]  /*31c0*/  IMAD.SHL.U32 R0, R0, 0x200000, RZ ;  /* 0x0020000000007824 */ /* 0x000fe200078e00ff */
[----:B------:R-:W-:-:S04]  /*31d0*/  LEA R3, R3, 0x37800000, 0x17 ;  /* 0x3780000003037811 */ /* 0x000fc800078eb8ff */
[----:B------:R-:W-:-:S07]  /*31e0*/  LOP3.LUT R0, R3, R0, R7, 0xfe, !PT ;  /* 0x0000000003007212 */ /* 0x000fce00078efe07 */
.L_x_6151:
[----:B------:R-:W-:Y:S05]  /*31f0*/  BSYNC.RECONVERGENT B0 ;  /* 0x0000000000007941 */ /* 0x000fea0003800200 */
.L_x_6150:
[----:B------:R-:W-:-:S04]  /*3200*/  F2FP.BF16.F32.PACK_AB R0, RZ, R0 ;  /* 0x00000000ff00723e */ /* 0x000fc800000010ff */
[----:B------:R-:W-:Y:S01]  /*3210*/  PRMT R24, R0, 0x7610, R24 ;  /* 0x0000761000187816 */ /* 0x000fe20000000018 */
[----:B------:R-:W-:Y:S06]  /*3220*/  BRA `(.L_x_6131) ;  /* 0x0000000000b47947 */ /* 0x000fec0003800000 */
.L_x_6143:
        /* <DEDUP_REMOVED lines=14> */
.L_x_6157:
[----:B------:R-:W-:Y:S05]  /*3310*/  BSYNC.RECONVERGENT B0 ;  /* 0x0000000000007941 */ /* 0x000fea0003800200 */
.L_x_6156:
[----:B------:R-:W-:-:S04]  /*3320*/  F2FP.BF16.F32.PACK_AB R0, RZ, R0 ;  /* 0x00000000ff00723e */ /* 0x000fc800000010ff */
[----:B------:R-:W-:Y:S01]  /*3330*/  PRMT R24, R0, 0x7610, R24 ;  /* 0x0000761000187816 */ /* 0x000fe20000000018 */
[----:B------:R-:W-:Y:S06]  /*3340*/  BRA `(.L_x_6131) ;  /* 0x00000000006c7947 */ /* 0x000fec0003800000 */
.L_x_6130:
        /* <DEDUP_REMOVED lines=16> */
.L_x_6158:
[----:B------:R-:W-:Y:S01]  /*3450*/  PRMT R24, RZ, 0x7610, R24 ;  /* 0x00007610ff187816 */ /* 0x000fe20000000018 */
[----:B------:R-:W-:Y:S06]  /*3460*/  BRA `(.L_x_6131) ;  /* 0x0000000000247947 */ /* 0x000fec0003800000 */
.L_x_6155:
[----:B------:R-:W2:Y:S02]  /*3470*/  LDG.E.64 R4, desc[UR36][R4.64] ;  /* 0x0000002404047981 */ /* 0x000ea4000c1e1b00 */
[----:B--2---:R-:W0:Y:S02]  /*3480*/  I2F.U64 R0, R4 ;  /* 0x0000000400007312 */ /* 0x004e240000301000 */
[----:B0-----:R-:W-:-:S04]  /*3490*/  F2FP.BF16.F32.PACK_AB R0, RZ, R0 ;  /* 0x00000000ff00723e */ /* 0x001fc800000010ff */
[----:B------:R-:W-:Y:S01]  /*34a0*/  PRMT R24, R0, 0x7610, R24 ;  /* 0x0000761000187816 */ /* 0x000fe20000000018 */
[----:B------:R-:W-:Y:S06]  /*34b0*/  BRA `(.L_x_6131) ;  /* 0x0000000000107947 */ /* 0x000fec0003800000 */
.L_x_6154:
[----:B------:R-:W2:Y:S02]  /*34c0*/  LDG.E R4, desc[UR36][R4.64] ;  /* 0x0000002404047981 */ /* 0x000ea4000c1e1900 */
[----:B--2---:R-:W-:-:S04]  /*34d0*/  I2FP.F32.U32 R0, R4 ;  /* 0x0000000400007245 */ /* 0x004fc80000201000 */
[----:B------:R-:W-:-:S04]  /*34e0*/  F2FP.BF16.F32.PACK_AB R0, RZ, R0 ;  /* 0x00000000ff00723e */ /* 0x000fc800000010ff */
[----:B------:R-:W-:-:S07]  /*34f0*/  PRMT R24, R0, 0x7610, R24 ;  /* 0x0000761000187816 */ /* 0x000fce0000000018 */
.L_x_6131:
        /* <DEDUP_REMOVED lines=21> */
.L_x_6162:
[----:B------:R-:W2:Y:S02]  /*3650*/  LDG.E.U8 R4, desc[UR36][R4.64] ;  /* 0x0000002404047981 */ /* 0x000ea4000c1e1100 */
[----:B--2---:R-:W-:-:S04]  /*3660*/  I2FP.F32.U32 R0, R4 ;  /* 0x0000000400007245 */ /* 0x004fc80000201000 */
[----:B------:R-:W-:-:S04]  /*3670*/  F2FP.BF16.F32.PACK_AB R0, RZ, R0 ;  /* 0x00000000ff00723e */ /* 0x000fc800000010ff */
[----:B------:R-:W-:Y:S01]  /*3680*/  PRMT R22, R0, 0x7610, R22 ;  /* 0x0000761000167816 */ /* 0x000fe20000000016 */
[----:B------:R-:W-:Y:S06]  /*3690*/  BRA `(.L_x_6164) ;  /* 0x0000000c00e47947 */ /* 0x000fec0003800000 */
.L_x_6161:
        /* <DEDUP_REMOVED lines=11> */
.L_x_6166:
[----:B------:R-:W2:Y:S02]  /*3750*/  LDG.E R4, desc[UR36][R4.64] ;  /* 0x0000002404047981 */ /* 0x000ea4000c1e1900 */
[----:B--2---:R-:W-:-:S04]  /*3760*/  I2FP.F32.S32 R0, R4 ;  /* 0x0000000400007245 */ /* 0x004fc80000201400 */
[----:B------:R-:W-:-:S04]  /*3770*/  F2FP.BF16.F32.PACK_AB R0, RZ, R0 ;  /* 0x00000000ff00723e */ /* 0x000fc800000010ff */
[----:B------:R-:W-:Y:S01]  /*3780*/  PRMT R22, R0, 0x7610, R22 ;  /* 0x0000761000167816 */ /* 0x000fe20000000016 */
[----:B------:R-:W-:Y:S06]  /*3790*/  BRA `(.L_x_6164) ;  /* 0x0000000c00a47947 */ /* 0x000fec0003800000 */
.L_x_6165:
[----:B------:R-:W2:Y:S02]  /*37a0*/  LDG.E.U16 R4, desc[UR36][R4.64] ;  /* 0x0000002404047981 */ /* 0x000ea4000c1e1500 */
[----:B--2---:R-:W0:Y:S02]  /*37b0*/  I2F.S16 R0, R4 ;  /* 0x0000000400007306 */ /* 0x004e240000101400 */
[----:B0-----:R-:W-:-:S04]  /*37c0*/  F2FP.BF16.F32.PACK_AB R0, RZ, R0 ;  /* 0x00000000ff00723e */ /* 0x001fc800000010ff */
[----:B------:R-:W-:Y:S01]  /*37d0*/  PRMT R22, R0, 0x7610, R22 ;  /* 0x0000761000167816 */ /* 0x000fe20000000016 */
[----:B------:R-:W-:Y:S06]  /*37e0*/  BRA `(.L_x_6164) ;  /* 0x0000000c00907947 */ /* 0x000fec0003800000 */
.L_x_6160:
        /* <DEDUP_REMOVED lines=9> */
.L_x_6168:
[----:B------:R-:W2:Y:S02]  /*3880*/  LDG.E.U16 R0, desc[UR36][R4.64] ;  /* 0x0000002404007981 */ /* 0x000ea4000c1e1500 */
[----:B--2---:R-:W-:-:S05]  /*3890*/  HADD2.F32 R0, -RZ, R0.H0_H0 ;  /* 0x20000000ff007230 */ /* 0x004fca0000004100 */
[----:B------:R-:W-:-:S04]  /*38a0*/  F2FP.BF16.F32.PACK_AB R0, RZ, R0 ;  /* 0x00000000ff00723e */ /* 0x000fc800000010ff */
[----:B------:R-:W-:Y:S01]  /*38b0*/  PRMT R22, R0, 0x7610, R22 ;  /* 0x0000761000167816 */ /* 0x000fe20000000016 */
[----:B------:R-:W-:Y:S06]  /*38c0*/  BRA `(.L_x_6164) ;  /* 0x0000000c00587947 */ /* 0x000fec0003800000 */
.L_x_6167:
        /* <DEDUP_REMOVED lines=9> */
.L_x_6170:
[----:B------:R-:W2:Y:S02]  /*3960*/  LDG.E.U16 R4, desc[UR36][R4.64] ;  /* 0x0000002404047981 */ /* 0x000ea4000c1e1500 */
[----:B--2---:R-:W-:-:S05]  /*3970*/  HADD2.F32 R0, -RZ, R4.H0_H0 ;  /* 0x20000004ff007230 */ /* 0x004fca0000004100 */
[----:B------:R-:W-:-:S04]  /*3980*/  F2FP.BF16.F32.PACK_AB R0, RZ, R0 ;  /* 0x00000000ff00723e */ /* 0x000fc800000010ff */
[----:B------:R-:W-:Y:S01]  /*3990*/  PRMT R22, R0, 0x7610, R22 ;  /* 0x0000761000167816 */ /* 0x000fe20000000016 */
[----:B------:R-:W-:Y:S06]  /*39a0*/  BRA `(.L_x_6164) ;  /* 0x0000000c00207947 */ /* 0x000fec0003800000 */
.L_x_6169:
        /* <DEDUP_REMOVED lines=13> */
.L_x_6159:
        /* <DEDUP_REMOVED lines=14> */
.L_x_6173:
        /* <DEDUP_REMOVED lines=13> */
.L_x_6172:
        /* <DEDUP_REMOVED lines=27> */
.L_x_6175:
        /* <DEDUP_REMOVED lines=15> */
.L_x_6174:
[----:B------:R0:W5:Y:S01]  /*3ed0*/  LDG.E.U16 R22, desc[UR36][R4.64] ;  /* 0x0000002404167981 */ /* 0x000162000c1e1500 */
[----:B------:R-:W-:Y:S05]  /*3ee0*/  BRA `(.L_x_6164) ;  /* 0x0000000400d07947 */ /* 0x000fea0003800000 */
.L_x_6171:
        /* <DEDUP_REMOVED lines=13> */
.L_x_6178:
        /* <DEDUP_REMOVED lines=21> */
.L_x_6182:
[----:B------:R-:W-:Y:S05]  /*4110*/  BSYNC.RECONVERGENT B1 ;  /* 0x0000000000017941 */ /* 0x000fea0003800200 */
.L_x_6181:
[----:B------:R-:W-:Y:S01]  /*4120*/  IMAD.SHL.U32 R0, R0, 0x100000, RZ ;  /* 0x0010000000007824 */ /* 0x000fe200078e00ff */
[----:B------:R-:W-:-:S04]  /*4130*/  LEA R3, R3, 0x3b800000, 0x17 ;  /* 0x3b80000003037811 */ /* 0x000fc800078eb8ff */
[----:B------:R-:W-:-:S07]  /*4140*/  LOP3.LUT R0, R3, R0, R7, 0xfe, !PT ;  /* 0x0000000003007212 */ /* 0x000fce00078efe07 */
.L_x_6180:
[----:B------:R-:W-:Y:S05]  /*4150*/  BSYNC.RECONVERGENT B0 ;  /* 0x0000000000007941 */ /* 0x000fea0003800200 */
.L_x_6179:
[----:B------:R-:W-:-:S04]  /*4160*/  F2FP.BF16.F32.PACK_AB R0, RZ, R0 ;  /* 0x00000000ff00723e */ /* 0x000fc800000010ff */
[----:B------:R-:W-:Y:S01]  /*4170*/  PRMT R22, R0, 0x7610, R22 ;  /* 0x0000761000167816 */ /* 0x000fe20000000016 */
[----:B------:R-:W-:Y:S06]  /*4180*/  BRA `(.L_x_6164) ;  /* 0x0000000400287947 */ /* 0x000fec0003800000 */
.L_x_6177:
        /* <DEDUP_REMOVED lines=21> */
.L_x_6186:
[----:B------:R-:W-:Y:S05]  /*42e0*/  BSYNC.RECONVERGENT B1 ;  /* 0x0000000000017941 */ /* 0x000fea0003800200 */
.L_x_6185:
[----:B------:R-:W-:Y:S01]  /*42f0*/  IMAD.SHL.U32 R0, R0, 0x200000, RZ ;  /* 0x0020000000007824 */ /* 0x000fe200078e00ff */
[----:B------:R-:W-:-:S04]  /*4300*/  LEA R3, R3, 0x37800000, 0x17 ;  /* 0x3780000003037811 */ /* 0x000fc800078eb8ff */
[----:B------:R-:W-:-:S07]  /*4310*/  LOP3.LUT R0, R3, R0, R7, 0xfe, !PT ;  /* 0x0000000003007212 */ /* 0x000fce00078efe07 */
.L_x_6184:
[----:B------:R-:W-:Y:S05]  /*4320*/  BSYNC.RECONVERGENT B0 ;  /* 0x0000000000007941 */ /* 0x000fea0003800200 */
.L_x_6183:
[----:B------:R-:W-:-:S04]  /*4330*/  F2FP.BF16.F32.PACK_AB R0, RZ, R0 ;  /* 0x00000000ff00723e */ /* 0x000fc800000010ff */
[----:B------:R-:W-:Y:S01]  /*4340*/  PRMT R22, R0, 0x7610, R22 ;  /* 0x0000761000167816 */ /* 0x000fe20000000016 */
[----:B------:R-:W-:Y:S06]  /*4350*/  BRA `(.L_x_6164) ;  /* 0x0000000000b47947 */ /* 0x000fec0003800000 */
.L_x_6176:
        /* <DEDUP_REMOVED lines=14> */
.L_x_6190:
[----:B------:R-:W-:Y:S05]  /*4440*/  BSYNC.RECONVERGENT B0 ;  /* 0x0000000000007941 */ /* 0x000fea0003800200 */
.L_x_6189:
[----:B------:R-:W-:-:S04]  /*4450*/  F2FP.BF16.F32.PACK_AB R0, RZ, R0 ;  /* 0x00000000ff00723e */ /* 0x000fc800000010ff */
[----:B------:R-:W-:Y:S01]  /*4460*/  PRMT R22, R0, 0x7610, R22 ;  /* 0x0000761000167816 */ /* 0x000fe20000000016 */
[----:B------:R-:W-:Y:S06]  /*4470*/  BRA `(.L_x_6164) ;  /* 0x00000000006c7947 */ /* 0x000fec0003800000 */
.L_x_6163:
        /* <DEDUP_REMOVED lines=16> */
.L_x_6191:
[----:B------:R-:W-:Y:S01]  /*4580*/  PRMT R22, RZ, 0x7610, R22 ;  /* 0x00007610ff167816 */ /* 0x000fe20000000016 */
[----:B------:R-:W-:Y:S06]  /*4590*/  BRA `(.L_x_6164) ;  /* 0x0000000000247947 */ /* 0x000fec0003800000 */
.L_x_6188:
[----:B------:R-:W2:Y:S02]  /*45a0*/  LDG.E.64 R4, desc[UR36][R4.64] ;  /* 0x0000002404047981 */ /* 0x000ea4000c1e1b00 */
[----:B--2---:R-:W0:Y:S02]  /*45b0*/  I2F.U64 R0, R4 ;  /* 0x0000000400007312 */ /* 0x004e240000301000 */
[----:B0-----:R-:W-:-:S04]  /*45c0*/  F2FP.BF16.F32.PACK_AB R0, RZ, R0 ;  /* 0x00000000ff00723e */ /* 0x001fc800000010ff */
[----:B------:R-:W-:Y:S01]  /*45d0*/  PRMT R22, R0, 0x7610, R22 ;  /* 0x0000761000167816 */ /* 0x000fe20000000016 */
[----:B------:R-:W-:Y:S06]  /*45e0*/  BRA `(.L_x_6164) ;  /* 0x0000000000107947 */ /* 0x000fec0003800000 */
.L_x_6187:
[----:B------:R-:W2:Y:S02]  /*45f0*/  LDG.E R4, desc[UR36][R4.64] ;  /* 0x0000002404047981 */ /* 0x000ea4000c1e1900 */
[----:B--2---:R-:W-:-:S04]  /*4600*/  I2FP.F32.U32 R0, R4 ;  /* 0x0000000400007245 */ /* 0x004fc80000201000 */
[----:B------:R-:W-:-:S04]  /*4610*/  F2FP.BF16.F32.PACK_AB R0, RZ, R0 ;  /* 0x00000000ff00723e */ /* 0x000fc800000010ff */
[----:B------:R-:W-:-:S07]  /*4620*/  PRMT R22, R0, 0x7610, R22 ;  /* 0x0000761000167816 */ /* 0x000fce0000000016 */
.L_x_6164:
[----:B------:R-:W-:-:S07]  /*4630*/  VIADD R23, R23, 0x80 ;  /* 0x0000008017177836 */ /* 0x000fce0000000000 */
.L_x_6125:
[----:B------:R-:W-:Y:S05]  /*4640*/  BSYNC.RECONVERGENT B6 ;  /* 0x0000000000067941 */ /* 0x000fea0003800200 */
.L_x_6124:
        /* <DEDUP_REMOVED lines=27> */
.L_x_6197:
[----:B------:R-:W2:Y:S02]  /*4800*/  LDG.E.U8 R4, desc[UR36][R4.64] ;  /* 0x0000002404047981 */ /* 0x000ea4000c1e1100 */
[----:B--2---:R-:W-:-:S04]  /*4810*/  I2FP.F32.U32 R0, R4 ;  /* 0x0000000400007245 */ /* 0x004fc80000201000 */
[----:B------:R-:W-:-:S04]  /*4820*/  F2FP.BF16.F32.PACK_AB R0, RZ, R0 ;  /* 0x00000000ff00723e */ /* 0x000fc800000010ff */
[----:B------:R-:W-:Y:S01]  /*4830*/  PRMT R19, R0, 0x7610, R19 ;  /* 0x0000761000137816 */ /* 0x000fe20000000013 */
[----:B------:R-:W-:Y:S06]  /*4840*/  BRA `(.L_x_6199) ;  /* 0x0000000c00e47947 */ /* 0x000fec0003800000 */
.L_x_6196:
        /* <DEDUP_REMOVED lines=11> */
.L_x_6201:
[----:B------:R-:W2:Y:S02]  /*4900*/  LDG.E R4, desc[UR36][R4.64] ;  /* 0x0000002404047981 */ /* 0x000ea4000c1e1900 */
[----:B--2---:R-:W-:-:S04]  /*4910*/  I2FP.F32.S32 R0, R4 ;  /* 0x0000000400007245 */ /* 0x004fc80000201400 */
[----:B------:R-:W-:-:S04]  /*4920*/  F2FP.BF16.F32.PACK_AB R0, RZ, R0 ;  /* 0x00000000ff00723e */ /* 0x000fc800000010ff */
[----:B------:R-:W-:Y:S01]  /*4930*/  PRMT R19, R0, 0x7610, R19 ;  /* 0x0000761000137816 */ /* 0x000fe20000000013 */
[----:B------:R-:W-:Y:S06]  /*4940*/  BRA `(.L_x_6199) ;  /* 0x0000000c00a47947 */ /* 0x000fec0003800000 */
.L_x_6200:
[----:B------:R-:W2:Y:S02]  /*4950*/  LDG.E.U16 R4, desc[UR36][R4.64] ;  /* 0x0000002404047981 */ /* 0x000ea4000c1e1500 */
[----:B--2---:R-:W0:Y:S02]  /*4960*/  I2F.S16 R0, R4 ;  /* 0x0000000400007306 */ /* 0x004e240000101400 */
[----:B0-----:R-:W-:-:S04]  /*4970*/  F2FP.BF16.F32.PACK_AB R0, RZ, R0 ;  /* 0x00000000ff00723e */ /* 0x001fc800000010ff */
[----:B------:R-:W-:Y:S01]  /*4980*/  PRMT R19, R0, 0x7610, R19 ;  /* 0x0000761000137816 */ /* 0x000fe20000000013 */
[----:B------:R-:W-:Y:S06]  /*4990*/  BRA `(.L_x_6199) ;  /* 0x0000000c00907947 */ /* 0x000fec0003800000 */
.L_x_6195:
        /* <DEDUP_REMOVED lines=9> */
.L_x_6203:
[----:B------:R-:W2:Y:S02]  /*4a30*/  LDG.E.U16 R0, desc[UR36][R4.64] ;  /* 0x0000002404007981 */ /* 0x000ea4000c1e1500 */
[----:B--2---:R-:W-:-:S05]  /*4a40*/  HADD2.F32 R0, -RZ, R0.H0_H0 ;  /* 0x20000000ff007230 */ /* 0x004fca0000004100 */
[----:B------:R-:W-:-:S04]  /*4a50*/  F2FP.BF16.F32.PACK_AB R0, RZ, R0 ;  /* 0x00000000ff00723e */ /* 0x000fc800000010ff */
[----:B------:R-:W-:Y:S01]  /*4a60*/  PRMT R19, R0, 0x7610, R19 ;  /* 0x0000761000137816 */ /* 0x000fe20000000013 */
[----:B------:R-:W-:Y:S06]  /*4a70*/  BRA `(.L_x_6199) ;  /* 0x0000000c00587947 */ /* 0x000fec0003800000 */
.L_x_6202:
        /* <DEDUP_REMOVED lines=9> */
.L_x_6205:
[----:B------:R-:W2:Y:S02]  /*4b10*/  LDG.E.U16 R4, desc[UR36][R4.64] ;  /* 0x0000002404047981 */ /* 0x000ea4000c1e1500 */
[----:B--2---:R-:W-:-:S05]  /*4b20*/  HADD2.F32 R0, -RZ, R4.H0_H0 ;  /* 0x20000004ff007230 */ /* 0x004fca0000004100 */
[----:B------:R-:W-:-:S04]  /*4b30*/  F2FP.BF16.F32.PACK_AB R0, RZ, R0 ;  /* 0x00000000ff00723e */ /* 0x000fc800000010ff */
[----:B------:R-:W-:Y:S01]  /*4b40*/  PRMT R19, R0, 0x7610, R19 ;  /* 0x0000761000137816 */ /* 0x000fe20000000013 */
[----:B------:R-:W-:Y:S06]  /*4b50*/  BRA `(.L_x_6199) ;  /* 0x0000000c00207947 */ /* 0x000fec0003800000 */
.L_x_6204:
        /* <DEDUP_REMOVED lines=13> */
.L_x_6194:
        /* <DEDUP_REMOVED lines=14> */
.L_x_6208:
        /* <DEDUP_REMOVED lines=13> */
.L_x_6207:
        /* <DEDUP_REMOVED lines=27> */
.L_x_6210:
        /* <DEDUP_REMOVED lines=15> */
.L_x_6209:
[----:B------:R0:W5:Y:S01]  /*5080*/  LDG.E.U16 R19, desc[UR36][R4.64] ;  /* 0x0000002404137981 */ /* 0x000162000c1e1500 */
[----:B------:R-:W-:Y:S05]  /*5090*/  BRA `(.L_x_6199) ;  /* 0x0000000400d07947 */ /* 0x000fea0003800000 */
.L_x_6206:
        /* <DEDUP_REMOVED lines=13> */
.L_x_6213:
        /* <DEDUP_REMOVED lines=21> */
.L_x_6217:
[----:B------:R-:W-:Y:S05]  /*52c0*/  BSYNC.RECONVERGENT B1 ;  /* 0x0000000000017941 */ /* 0x000fea0003800200 */
.L_x_6216:
[----:B------:R-:W-:Y:S01]  /*52d0*/  IMAD.SHL.U32 R0, R0, 0x100000, RZ ;  /* 0x0010000000007824 */ /* 0x000fe200078e00ff */
[----:B------:R-:W-:-:S04]  /*52e0*/  LEA R3, R3, 0x3b800000, 0x17 ;  /* 0x3b80000003037811 */ /* 0x000fc800078eb8ff */
[----:B------:R-:W-:-:S07]  /*52f0*/  LOP3.LUT R0, R3, R0, R7, 0xfe, !PT ;  /* 0x0000000003007212 */ /* 0x000fce00078efe07 */
.L_x_6215:
[----:B------:R-:W-:Y:S05]  /*5300*/  BSYNC.RECONVERGENT B0 ;  /* 0x0000000000007941 */ /* 0x000fea0003800200 */
.L_x_6214:
[----:B------:R-:W-:-:S04]  /*5310*/  F2FP.BF16.F32.PACK_AB R0, RZ, R0 ;  /* 0x00000000ff00723e */ /* 0x000fc800000010ff */
[----:B------:R-:W-:Y:S01]  /*5320*/  PRMT R19, R0, 0x7610, R19 ;  /* 0x0000761000137816 */ /* 0x000fe20000000013 */
[----:B------:R-:W-:Y:S06]  /*5330*/  BRA `(.L_x_6199) ;  /* 0x0000000400287947 */ /* 0x000fec0003800000 */
.L_x_6212:
        /* <DEDUP_REMOVED lines=21> */
.L_x_6221:
[----:B------:R-:W-:Y:S05]  /*5490*/  BSYNC.RECONVERGENT B1 ;  /* 0x0000000000017941 */ /* 0x000fea0003800200 */
.L_x_6220:
[----:B------:R-:W-:Y:S01]  /*54a0*/  IMAD.SHL.U32 R0, R0, 0x200000, RZ ;  /* 0x0020000000007824 */ /* 0x000fe200078e00ff */
[----:B------:R-:W-:-:S04]  /*54b0*/  LEA R3, R3, 0x37800000, 0x17 ;  /* 0x3780000003037811 */ /* 0x000fc800078eb8ff */
[----:B------:R-:W-:-:S07]  /*54c0*/  LOP3.LUT R0, R3, R0, R7, 0xfe, !PT ;  /* 0x0000000003007212 */ /* 0x000fce00078efe07 */
.L_x_6219:
[----:B------:R-:W-:Y:S05]  /*54d0*/  BSYNC.RECONVERGENT B0 ;  /* 0x0000000000007941 */ /* 0x000fea0003800200 */
.L_x_6218:
[----:B------:R-:W-:-:S04]  /*54e0*/  F2FP.BF16.F32.PACK_AB R0, RZ, R0 ;  /* 0x00000000ff00723e */ /* 0x000fc800000010ff */
[----:B------:R-:W-:Y:S01]  /*54f0*/  PRMT R19, R0, 0x7610, R19 ;  /* 0x0000761000137816 */ /* 0x000fe20000000013 */
[----:B------:R-:W-:Y:S06]  /*5500*/  BRA `(.L_x_6199) ;  /* 0x0000000000b47947 */ /* 0x000fec0003800000 */
.L_x_6211:
        /* <DEDUP_REMOVED lines=14> */
.L_x_6225:
[----:B------:R-:W-:Y:S05]  /*55f0*/  BSYNC.RECONVERGENT B0 ;  /* 0x0000000000007941 */ /* 0x000fea0003800200 */
.L_x_6224:
[----:B------:R-:W-:-:S04]  /*5600*/  F2FP.BF16.F32.PACK_AB R0, RZ, R0 ;  /* 0x00000000ff00723e */ /* 0x000fc800000010ff */
[----:B------:R-:W-:Y:S01]  /*5610*/  PRMT R19, R0, 0x7610, R19 ;  /* 0x0000761000137816 */ /* 0x000fe20000000013 */
[----:B------:R-:W-:Y:S06]  /*5620*/  BRA `(.L_x_6199) ;  /* 0x00000000006c7947 */ /* 0x000fec0003800000 */
.L_x_6198:
        /* <DEDUP_REMOVED lines=16> */
.L_x_6226:
[----:B------:R-:W-:Y:S01]  /*5730*/  PRMT R19, RZ, 0x7610, R19 ;  /* 0x00007610ff137816 */ /* 0x000fe20000000013 */
[----:B------:R-:W-:Y:S06]  /*5740*/  BRA `(.L_x_6199) ;  /* 0x0000000000247947 */ /* 0x000fec0003800000 */
.L_x_6223:
[----:B------:R-:W2:Y:S02]  /*5750*/  LDG.E.64 R4, desc[UR36][R4.64] ;  /* 0x0000002404047981 */ /* 0x000ea4000c1e1b00 */
[----:B--2---:R-:W0:Y:S02]  /*5760*/  I2F.U64 R0, R4 ;  /* 0x0000000400007312 */ /* 0x004e240000301000 */
[----:B0-----:R-:W-:-:S04]  /*5770*/  F2FP.BF16.F32.PACK_AB R0, RZ, R0 ;  /* 0x00000000ff00723e */ /* 0x001fc800000010ff */
[----:B------:R-:W-:Y:S01]  /*5780*/  PRMT R19, R0, 0x7610, R19 ;  /* 0x0000761000137816 */ /* 0x000fe20000000013 */
[----:B------:R-:W-:Y:S06]  /*5790*/  BRA `(.L_x_6199) ;  /* 0x0000000000107947 */ /* 0x000fec0003800000 */
.L_x_6222:
[----:B------:R-:W2:Y:S02]  /*57a0*/  LDG.E R4, desc[UR36][R4.64] ;  /* 0x0000002404047981 */ /* 0x000ea4000c1e1900 */
[----:B--2---:R-:W-:-:S04]  /*57b0*/  I2FP.F32.U32 R0, R4 ;  /* 0x0000000400007245 */ /* 0x004fc80000201000 */
[----:B------:R-:W-:-:S04]  /*57c0*/  F2FP.BF16.F32.PACK_AB R0, RZ, R0 ;  /* 0x00000000ff00723e */ /* 0x000fc800000010ff */
[----:B------:R-:W-:-:S07]  /*57d0*/  PRMT R19, R0, 0x7610, R19 ;  /* 0x0000761000137816 */ /* 0x000fce0000000013 */
.L_x_6199:
[----:B------:R-:W1:Y:S01]  /*57e0*/  LDCU.U8 UR6, c[0x0][0x3a5] ;  /* 0x000074a0ff0677ac */ /* 0x000e620008000000 */
[----:B0-----:R-:W0:Y:S01]  /*57f0*/  LDC.64 R4, c[0x0][0x398] ;  /* 0x0000e600ff047b82 */ /* 0x001e220000000a00 */
[----:B------:R-:W2:Y:S01]  /*5800*/  LDCU UR5, c[0x0][0x3ac] ;  /* 0x00007580ff0577ac */ /* 0x000ea20008000800 */
[----:B-1----:R-:W-:-:S04]  /*5810*/  UPRMT UR4, UR6, 0x9910, URZ ;  /* 0x0000991006047896 */ /* 0x002fc800080000ff */
        /* <DEDUP_REMOVED lines=18> */
.L_x_6230:
[----:B------:R-:W2:Y:S02]  /*5940*/  LDG.E.U8 R4, desc[UR36][R4.64] ;  /* 0x0000002404047981 */ /* 0x000ea4000c1e1100 */
[----:B--2---:R-:W-:-:S04]  /*5950*/  I2FP.F32.U32 R0, R4 ;  /* 0x0000000400007245 */ /* 0x004fc80000201000 */
[----:B------:R-:W-:-:S04]  /*5960*/  F2FP.BF16.F32.PACK_AB R0, RZ, R0 ;  /* 0x00000000ff00723e */ /* 0x000fc800000010ff */
[----:B------:R-:W-:Y:S01]  /*5970*/  PRMT R17, R0, 0x7610, R17 ;  /* 0x0000761000117816 */ /* 0x000fe20000000011 */
[----:B------:R-:W-:Y:S06]  /*5980*/  BRA `(.L_x_6232) ;  /* 0x0000000c00e47947 */ /* 0x000fec0003800000 */
.L_x_6229:
        /* <DEDUP_REMOVED lines=11> */
.L_x_6234:
[----:B------:R-:W2:Y:S02]  /*5a40*/  LDG.E R4, desc[UR36][R4.64] ;  /* 0x0000002404047981 */ /* 0x000ea4000c1e1900 */
[----:B--2---:R-:W-:-:S04]  /*5a50*/  I2FP.F32.S32 R0, R4 ;  /* 0x0000000400007245 */ /* 0x004fc80000201400 */
[----:B------:R-:W-:-:S04]  /*5a60*/  F2FP.BF16.F32.PACK_AB R0, RZ, R0 ;  /* 0x00000000ff00723e */ /* 0x000fc800000010ff */
[----:B------:R-:W-:Y:S01]  /*5a70*/  PRMT R17, R0, 0x7610, R17 ;  /* 0x0000761000117816 */ /* 0x000fe20000000011 */
[----:B------:R-:W-:Y:S06]  /*5a80*/  BRA `(.L_x_6232) ;  /* 0x0000000c00a47947 */ /* 0x000fec0003800000 */
.L_x_6233:
[----:B------:R-:W2:Y:S02]  /*5a90*/  LDG.E.U16 R4, desc[UR36][R4.64] ;  /* 0x0000002404047981 */ /* 0x000ea4000c1e1500 */
[----:B--2---:R-:W0:Y:S02]  /*5aa0*/  I2F.S16 R0, R4 ;  /* 0x0000000400007306 */ /* 0x004e240000101400 */
[----:B0-----:R-:W-:-:S04]  /*5ab0*/  F2FP.BF16.F32.PACK_AB R0, RZ, R0 ;  /* 0x00000000ff00723e */ /* 0x001fc800000010ff */
[----:B------:R-:W-:Y:S01]  /*5ac0*/  PRMT R17, R0, 0x7610, R17 ;  /* 0x0000761000117816 */ /* 0x000fe20000000011 */
[----:B------:R-:W-:Y:S06]  /*5ad0*/  BRA `(.L_x_6232) ;  /* 0x0000000c00907947 */ /* 0x000fec0003800000 */
.L_x_6228:
        /* <DEDUP_REMOVED lines=9> */
.L_x_6236:
[----:B------:R-:W2:Y:S02]  /*5b70*/  LDG.E.U16 R0, desc[UR36][R4.64] ;  /* 0x0000002404007981 */ /* 0x000ea4000c1e1500 */
[----:B--2---:R-:W-:-:S05]  /*5b80*/  HADD2.F32 R0, -RZ, R0.H0_H0 ;  /* 0x20000000ff007230 */ /* 0x004fca0000004100 */
[----:B------:R-:W-:-:S04]  /*5b90*/  F2FP.BF16.F32.PACK_AB R0, RZ, R0 ;  /* 0x00000000ff00723e */ /* 0x000fc800000010ff */
[----:B------:R-:W-:Y:S01]  /*5ba0*/  PRMT R17, R0, 0x7610, R17 ;  /* 0x0000761000117816 */ /* 0x000fe20000000011 */
[----:B------:R-:W-:Y:S06]  /*5bb0*/  BRA `(.L_x_6232) ;  /* 0x0000000c00587947 */ /* 0x000fec0003800000 */
.L_x_6235:
        /* <DEDUP_REMOVED lines=9> */
.L_x_6238:
[----:B------:R-:W2:Y:S02]  /*5c50*/  LDG.E.U16 R4, desc[UR36][R4.64] ;  /* 0x0000002404047981 */ /* 0x000ea4000c1e1500 */
[----:B--2---:R-:W-:-:S05]  /*5c60*/  HADD2.F32 R0, -RZ, R4.H0_H0 ;  /* 0x20000004ff007230 */ /* 0x004fca0000004100 */
[----:B------:R-:W-:-:S04]  /*5c70*/  F2FP.BF16.F32.PACK_AB R0, RZ, R0 ;  /* 0x00000000ff00723e */ /* 0x000fc800000010ff */
[----:B------:R-:W-:Y:S01]  /*5c80*/  PRMT R17, R0, 0x7610, R17 ;  /* 0x0000761000117816 */ /* 0x000fe20000000011 */
[----:B------:R-:W-:Y:S06]  /*5c90*/  BRA `(.L_x_6232) ;  /* 0x0000000c00207947 */ /* 0x000fec0003800000 */
.L_x_6237:
        /* <DEDUP_REMOVED lines=13> */
.L_x_6227:
        /* <DEDUP_REMOVED lines=14> */
.L_x_6241:
        /* <DEDUP_REMOVED lines=13> */
.L_x_6240:
        /* <DEDUP_REMOVED lines=27> */
.L_x_6243:
        /* <DEDUP_REMOVED lines=15> */
.L_x_6242:
[----:B------:R0:W5:Y:S01]  /*61c0*/  LDG.E.U16 R17, desc[UR36][R4.64] ;  /* 0x0000002404117981 */ /* 0x000162000c1e1500 */
[----:B------:R-:W-:Y:S05]  /*61d0*/  BRA `(.L_x_6232) ;  /* 0x0000000400d07947 */ /* 0x000fea0003800000 */
.L_x_6239:
        /* <DEDUP_REMOVED lines=13> */
.L_x_6246:
        /* <DEDUP_REMOVED lines=21> */
.L_x_6250:
[----:B------:R-:W-:Y:S05]  /*6400*/  BSYNC.RECONVERGENT B1 ;  /* 0x0000000000017941 */ /* 0x000fea0003800200 */
.L_x_6249:
[----:B------:R-:W-:Y:S01]  /*6410*/  IMAD.SHL.U32 R0, R0, 0x100000, RZ ;  /* 0x0010000000007824 */ /* 0x000fe200078e00ff */
[----:B------:R-:W-:-:S04]  /*6420*/  LEA R3, R3, 0x3b800000, 0x17 ;  /* 0x3b80000003037811 */ /* 0x000fc800078eb8ff */
[----:B------:R-:W-:-:S07]  /*6430*/  LOP3.LUT R0, R3, R0, R7, 0xfe, !PT ;  /* 0x0000000003007212 */ /* 0x000fce00078efe07 */
.L_x_6248:
[----:B------:R-:W-:Y:S05]  /*6440*/  BSYNC.RECONVERGENT B0 ;  /* 0x0000000000007941 */ /* 0x000fea0003800200 */
.L_x_6247:
[----:B------:R-:W-:-:S04]  /*6450*/  F2FP.BF16.F32.PACK_AB R0, RZ, R0 ;  /* 0x00000000ff00723e */ /* 0x000fc800000010ff */
[----:B------:R-:W-:Y:S01]  /*6460*/  PRMT R17, R0, 0x7610, R17 ;  /* 0x0000761000117816 */ /* 0x000fe20000000011 */
[----:B------:R-:W-:Y:S06]  /*6470*/  BRA `(.L_x_6232) ;  /* 0x0000000400287947 */ /* 0x000fec0003800000 */
.L_x_6245:
        /* <DEDUP_REMOVED lines=21> */
.L_x_6254:
[----:B------:R-:W-:Y:S05]  /*65d0*/  BSYNC.RECONVERGENT B1 ;  /* 0x0000000000017941 */ /* 0x000fea0003800200 */
.L_x_6253:
[----:B------:R-:W-:Y:S01]  /*65e0*/  IMAD.SHL.U32 R0, R0, 0x200000, RZ ;  /* 0x0020000000007824 */ /* 0x000fe200078e00ff */
[----:B------:R-:W-:-:S04]  /*65f0*/  LEA R3, R3, 0x37800000, 0x17 ;  /* 0x3780000003037811 */ /* 0x000fc800078eb8ff */
[----:B------:R-:W-:-:S07]  /*6600*/  LOP3.LUT R0, R3, R0, R7, 0xfe, !PT ;  /* 0x0000000003007212 */ /* 0x000fce00078efe07 */
.L_x_6252:
[----:B------:R-:W-:Y:S05]  /*6610*/  BSYNC.RECONVERGENT B0 ;  /* 0x0000000000007941 */ /* 0x000fea0003800200 */
.L_x_6251:
[----:B------:R-:W-:-:S04]  /*6620*/  F2FP.BF16.F32.PACK_AB R0, RZ, R0 ;  /* 0x00000000ff00723e */ /* 0x000fc800000010ff */
[----:B------:R-:W-:Y:S01]  /*6630*/  PRMT R17, R0, 0x7610, R17 ;  /* 0x0000761000117816 */ /* 0x000fe20000000011 */
[----:B------:R-:W-:Y:S06]  /*6640*/  BRA `(.L_x_6232) ;  /* 0x0000000000b47947 */ /* 0x000fec0003800000 */
.L_x_6244:
        /* <DEDUP_REMOVED lines=14> */
.L_x_6258:
[----:B------:R-:W-:Y:S05]  /*6730*/  BSYNC.RECONVERGENT B0 ;  /* 0x0000000000007941 */ /* 0x000fea0003800200 */
.L_x_6257:
[----:B------:R-:W-:-:S04]  /*6740*/  F2FP.BF16.F32.PACK_AB R0, RZ, R0 ;  /* 0x00000000ff00723e */ /* 0x000fc800000010ff */
[----:B------:R-:W-:Y:S01]  /*6750*/  PRMT R17, R0, 0x7610, R17 ;  /* 0x0000761000117816 */ /* 0x000fe20000000011 */
[----:B------:R-:W-:Y:S06]  /*6760*/  BRA `(.L_x_6232) ;  /* 0x00000000006c7947 */ /* 0x000fec0003800000 */
.L_x_6231:
        /* <DEDUP_REMOVED lines=16> */
.L_x_6259:
[----:B------:R-:W-:Y:S01]  /*6870*/  PRMT R17, RZ, 0x7610, R17 ;  /* 0x00007610ff117816 */ /* 0x000fe20000000011 */
[----:B------:R-:W-:Y:S06]  /*6880*/  BRA `(.L_x_6232) ;  /* 0x0000000000247947 */ /* 0x000fec0003800000 */
.L_x_6256:
[----:B------:R-:W2:Y:S02]  /*6890*/  LDG.E.64 R4, desc[UR36][R4.64] ;  /* 0x0000002404047981 */ /* 0x000ea4000c1e1b00 */
[----:B--2---:R-:W0:Y:S02]  /*68a0*/  I2F.U64 R0, R4 ;  /* 0x0000000400007312 */ /* 0x004e240000301000 */
[----:B0-----:R-:W-:-:S04]  /*68b0*/  F2FP.BF16.F32.PACK_AB R0, RZ, R0 ;  /* 0x00000000ff00723e */ /* 0x001fc800000010ff */
[----:B------:R-:W-:Y:S01]  /*68c0*/  PRMT R17, R0, 0x7610, R17 ;  /* 0x0000761000117816 */ /* 0x000fe20000000011 */
[----:B------:R-:W-:Y:S06]  /*68d0*/  BRA `(.L_x_6232) ;  /* 0x0000000000107947 */ /* 0x000fec0003800000 */
.L_x_6255:
[----:B------:R-:W2:Y:S02]  /*68e0*/  LDG.E R4, desc[UR36][R4.64] ;  /* 0x0000002404047981 */ /* 0x000ea4000c1e1900 */
[----:B--2---:R-:W-:-:S04]  /*68f0*/  I2FP.F32.U32 R0, R4 ;  /* 0x0000000400007245 */ /* 0x004fc80000201000 */
[----:B------:R-:W-:-:S04]  /*6900*/  F2FP.BF16.F32.PACK_AB R0, RZ, R0 ;  /* 0x00000000ff00723e */ /* 0x000fc800000010ff */
[----:B------:R-:W-:-:S07]  /*6910*/  PRMT R17, R0, 0x7610, R17 ;  /* 0x0000761000117816 */ /* 0x000fce0000000011 */
.L_x_6232:
[----:B------:R-:W-:-:S07]  /*6920*/  VIADD R23, R23, 0x80 ;  /* 0x0000008017177836 */ /* 0x000fce0000000000 */
.L_x_6193:
[----:B------:R-:W-:Y:S05]  /*6930*/  BSYNC.RECONVERGENT B6 ;  /* 0x0000000000067941 */ /* 0x000fea0003800200 */
.L_x_6192:
        /* <DEDUP_REMOVED lines=27> */
.L_x_6265:
[----:B------:R-:W2:Y:S02]  /*6af0*/  LDG.E.U8 R4, desc[UR36][R4.64] ;  /* 0x0000002404047981 */ /* 0x000ea4000c1e1100 */
[----:B--2---:R-:W-:-:S04]  /*6b00*/  I2FP.F32.U32 R0, R4 ;  /* 0x0000000400007245 */ /* 0x004fc80000201000 */
[----:B------:R-:W-:-:S04]  /*6b10*/  F2FP.BF16.F32.PACK_AB R0, RZ, R0 ;  /* 0x00000000ff00723e */ /* 0x000fc800000010ff */
[----:B------:R-:W-:Y:S01]  /*6b20*/  PRMT R18, R0, 0x7610, R18 ;  /* 0x0000761000127816 */ /* 0x000fe20000000012 */
[----:B------:R-:W-:Y:S06]  /*6b30*/  BRA `(.L_x_6267) ;  /* 0x0000000c00e47947 */ /* 0x000fec0003800000 */
.L_x_6264:
        /* <DEDUP_REMOVED lines=11> */
.L_x_6269:
[----:B------:R-:W2:Y:S02]  /*6bf0*/  LDG.E R4, desc[UR36][R4.64] ;  /* 0x0000002404047981 */ /* 0x000ea4000c1e1900 */
[----:B--2---:R-:W-:-:S04]  /*6c00*/  I2FP.F32.S32 R0, R4 ;  /* 0x0000000400007245 */ /* 0x004fc80000201400 */
[----:B------:R-:W-:-:S04]  /*6c10*/  F2FP.BF16.F32.PACK_AB R0, RZ, R0 ;  /* 0x00000000ff00723e */ /* 0x000fc800000010ff */
[----:B------:R-:W-:Y:S01]  /*6c20*/  PRMT R18, R0, 0x7610, R18 ;  /* 0x0000761000127816 */ /* 0x000fe20000000012 */
[----:B------:R-:W-:Y:S06]  /*6c30*/  BRA `(.L_x_6267) ;  /* 0x0000000c00a47947 */ /* 0x000fec0003800000 */
.L_x_6268:
[----:B------:R-:W2:Y:S02]  /*6c40*/  LDG.E.U16 R4, desc[UR36][R4.64] ;  /* 0x0000002404047981 */ /* 0x000ea4000c1e1500 */
[----:B--2---:R-:W0:Y:S02]  /*6c50*/  I2F.S16 R0, R4 ;  /* 0x0000000400007306 */ /* 0x004e240000101400 */
[----:B0-----:R-:W-:-:S04]  /*6c60*/  F2FP.BF16.F32.PACK_AB R0, RZ, R0 ;  /* 0x00000000ff00723e */ /* 0x001fc800000010ff */
[----:B------:R-:W-:Y:S01]  /*6c70*/  PRMT R18, R0, 0x7610, R18 ;  /* 0x0000761000127816 */ /* 0x000fe20000000012 */
[----:B------:R-:W-:Y:S06]  /*6c80*/  BRA `(.L_x_6267) ;  /* 0x0000000c00907947 */ /* 0x000fec0003800000 */
.L_x_6263:
        /* <DEDUP_REMOVED lines=9> */
.L_x_6271:
[----:B------:R-:W2:Y:S02]  /*6d20*/  LDG.E.U16 R0, desc[UR36][R4.64] ;  /* 0x0000002404007981 */ /* 0x000ea4000c1e1500 */
[----:B--2---:R-:W-:-:S05]  /*6d30*/  HADD2.F32 R0, -RZ, R0.H0_H0 ;  /* 0x20000000ff007230 */ /* 0x004fca0000004100 */
[----:B------:R-:W-:-:S04]  /*6d40*/  F2FP.BF16.F32.PACK_AB R0, RZ, R0 ;  /* 0x00000000ff00723e */ /* 0x000fc800000010ff */
[----:B------:R-:W-:Y:S01]  /*6d50*/  PRMT R18, R0, 0x7610, R18 ;  /* 0x0000761000127816 */ /* 0x000fe20000000012 */
[----:B------:R-:W-:Y:S06]  /*6d60*/  BRA `(.L_x_6267) ;  /* 0x0000000c00587947 */ /* 0x000fec0003800000 */
.L_x_6270:
        /* <DEDUP_REMOVED lines=9> */
.L_x_6273:
[----:B------:R-:W2:Y:S02]  /*6e00*/  LDG.E.U16 R4, desc[UR36][R4.64] ;  /* 0x0000002404047981 */ /* 0x000ea4000c1e1500 */
[----:B--2---:R-:W-:-:S05]  /*6e10*/  HADD2.F32 R0, -RZ, R4.H0_H0 ;  /* 0x20000004ff007230 */ /* 0x004fca0000004100 */
[----:B------:R-:W-:-:S04]  /*6e20*/  F2FP.BF16.F32.PACK_AB R0, RZ, R0 ;  /* 0x00000000ff00723e */ /* 0x000fc800000010ff */
[----:B------:R-:W-:Y:S01]  /*6e30*/  PRMT R18, R0, 0x7610, R18 ;  /* 0x0000761000127816 */ /* 0x000fe20000000012 */
[----:B------:R-:W-:Y:S06]  /*6e40*/  BRA `(.L_x_6267) ;  /* 0x0000000c00207947 */ /* 0x000fec0003800000 */
.L_x_6272:
        /* <DEDUP_REMOVED lines=13> */
.L_x_6262:
        /* <DEDUP_REMOVED lines=14> */
.L_x_6276:
        /* <DEDUP_REMOVED lines=13> */
.L_x_6275:
        /* <DEDUP_REMOVED lines=27> */
.L_x_6278:
        /* <DEDUP_REMOVED lines=15> */
.L_x_6277:
[----:B------:R0:W5:Y:S01]  /*7370*/  LDG.E.U16 R18, desc[UR36][R4.64] ;  /* 0x0000002404127981 */ /* 0x000162000c1e1500 */
[----:B------:R-:W-:Y:S05]  /*7380*/  BRA `(.L_x_6267) ;  /* 0x0000000400d07947 */ /* 0x000fea0003800000 */
.L_x_6274:
        /* <DEDUP_REMOVED lines=13> */
.L_x_6281:
        /* <DEDUP_REMOVED lines=21> */
.L_x_6285:
[----:B------:R-:W-:Y:S05]  /*75b0*/  BSYNC.RECONVERGENT B1 ;  /* 0x0000000000017941 */ /* 0x000fea0003800200 */
.L_x_6284:
[----:B------:R-:W-:Y:S01]  /*75c0*/  IMAD.SHL.U32 R0, R0, 0x100000, RZ ;  /* 0x0010000000007824 */ /* 0x000fe200078e00ff */
[----:B------:R-:W-:-:S04]  /*75d0*/  LEA R3, R3, 0x3b800000, 0x17 ;  /* 0x3b80000003037811 */ /* 0x000fc800078eb8ff */
[----:B------:R-:W-:-:S07]  /*75e0*/  LOP3.LUT R0, R3, R0, R7, 0xfe, !PT ;  /* 0x0000000003007212 */ /* 0x000fce00078efe07 */
.L_x_6283:
[----:B------:R-:W-:Y:S05]  /*75f0*/  BSYNC.RECONVERGENT B0 ;  /* 0x0000000000007941 */ /* 0x000fea0003800200 */
.L_x_6282:
[----:B------:R-:W-:-:S04]  /*7600*/  F2FP.BF16.F32.PACK_AB R0, RZ, R0 ;  /* 0x00000000ff00723e */ /* 0x000fc800000010ff */
[----:B------:R-:W-:Y:S01]  /*7610*/  PRMT R18, R0, 0x7610, R18 ;  /* 0x0000761000127816 */ /* 0x000fe20000000012 */
[----:B------:R-:W-:Y:S06]  /*7620*/  BRA `(.L_x_6267) ;  /* 0x0000000400287947 */ /* 0x000fec0003800000 */
.L_x_6280:
        /* <DEDUP_REMOVED lines=21> */
.L_x_6289:
[----:B------:R-:W-:Y:S05]  /*7780*/  BSYNC.RECONVERGENT B1 ;  /* 0x0000000000017941 */ /* 0x000fea0003800200 */
.L_x_6288:
[----:B------:R-:W-:Y:S01]  /*7790*/  IMAD.SHL.U32 R0, R0, 0x200000, RZ ;  /* 0x0020000000007824 */ /* 0x000fe200078e00ff */
[----:B------:R-:W-:-:S04]  /*77a0*/  LEA R3, R3, 0x37800000, 0x17 ;  /* 0x3780000003037811 */ /* 0x000fc800078eb8ff */
[----:B------:R-:W-:-:S07]  /*77b0*/  LOP3.LUT R0, R3, R0, R7, 0xfe, !PT ;  /* 0x0000000003007212 */ /* 0x000fce00078efe07 */
.L_x_6287:
[----:B------:R-:W-:Y:S05]  /*77c0*/  BSYNC.RECONVERGENT B0 ;  /* 0x0000000000007941 */ /* 0x000fea0003800200 */
.L_x_6286:
[----:B------:R-:W-:-:S04]  /*77d0*/  F2FP.BF16.F32.PACK_AB R0, RZ, R0 ;  /* 0x00000000ff00723e */ /* 0x000fc800000010ff */
[----:B------:R-:W-:Y:S01]  /*77e0*/  PRMT R18, R0, 0x7610, R18 ;  /* 0x0000761000127816 */ /* 0x000fe20000000012 */
[----:B------:R-:W-:Y:S06]  /*77f0*/  BRA `(.L_x_6267) ;  /* 0x0000000000b47947 */ /* 0x000fec0003800000 */
.L_x_6279:
        /* <DEDUP_REMOVED lines=14> */
.L_x_6293:
[----:B------:R-:W-:Y:S05]  /*78e0*/  BSYNC.RECONVERGENT B0 ;  /* 0x0000000000007941 */ /* 0x000fea0003800200 */
.L_x_6292:
[----:B------:R-:W-:-:S04]  /*78f0*/  F2FP.BF16.F32.PACK_AB R0, RZ, R0 ;  /* 0x00000000ff00723e */ /* 0x000fc800000010ff */
[----:B------:R-:W-:Y:S01]  /*7900*/  PRMT R18, R0, 0x7610, R18 ;  /* 0x0000761000127816 */ /* 0x000fe20000000012 */
[----:B------:R-:W-:Y:S06]  /*7910*/  BRA `(.L_x_6267) ;  /* 0x00000000006c7947 */ /* 0x000fec0003800000 */
.L_x_6266:
        /* <DEDUP_REMOVED lines=16> */
.L_x_6294:
[----:B------:R-:W-:Y:S01]  /*7a20*/  PRMT R18, RZ, 0x7610, R18 ;  /* 0x00007610ff127816 */ /* 0x000fe20000000012 */
[----:B------:R-:W-:Y:S06]  /*7a30*/  BRA `(.L_x_6267) ;  /* 0x0000000000247947 */ /* 0x000fec0003800000 */
.L_x_6291:
[----:B------:R-:W2:Y:S02]  /*7a40*/  LDG.E.64 R4, desc[UR36][R4.64] ;  /* 0x0000002404047981 */ /* 0x000ea4000c1e1b00 */
[----:B--2---:R-:W0:Y:S02]  /*7a50*/  I2F.U64 R0, R4 ;  /* 0x0000000400007312 */ /* 0x004e240000301000 */
[----:B0-----:R-:W-:-:S04]  /*7a60*/  F2FP.BF16.F32.PACK_AB R0, RZ, R0 ;  /* 0x00000000ff00723e */ /* 0x001fc800000010ff */
[----:B------:R-:W-:Y:S01]  /*7a70*/  PRMT R18, R0, 0x7610, R18 ;  /* 0x0000761000127816 */ /* 0x000fe20000000012 */
[----:B------:R-:W-:Y:S06]  /*7a80*/  BRA `(.L_x_6267) ;  /* 0x0000000000107947 */ /* 0x000fec0003800000 */
.L_x_6290:
[----:B------:R-:W2:Y:S02]  /*7a90*/  LDG.E R4, desc[UR36][R4.64] ;  /* 0x0000002404047981 */ /* 0x000ea4000c1e1900 */
[----:B--2---:R-:W-:-:S04]  /*7aa0*/  I2FP.F32.U32 R0, R4 ;  /* 0x0000000400007245 */ /* 0x004fc80000201000 */
[----:B------:R-:W-:-:S04]  /*7ab0*/  F2FP.BF16.F32.PACK_AB R0, RZ, R0 ;  /* 0x00000000ff00723e */ /* 0x000fc800000010ff */
[----:B------:R-:W-:-:S07]  /*7ac0*/  PRMT R18, R0, 0x7610, R18 ;  /* 0x0000761000127816 */ /* 0x000fce0000000012 */
.L_x_6267:
        /* <DEDUP_REMOVED lines=21> */
.L_x_6298:
[----:B------:R-:W2:Y:S02]  /*7c20*/  LDG.E.U8 R4, desc[UR36][R4.64] ;  /* 0x0000002404047981 */ /* 0x000ea4000c1e1100 */
[----:B--2---:R-:W-:-:S04]  /*7c30*/  I2FP.F32.U32 R0, R4 ;  /* 0x0000000400007245 */ /* 0x004fc80000201000 */
[----:B------:R-:W-:Y:S01]  /*7c40*/  F2FP.BF16.F32.PACK_AB R0, RZ, R0 ;  /* 0x00000000ff00723e */ /* 0x000fe200000010ff */
[----:B------:R-:W-:Y:S06]  /*7c50*/  BRA `(.L_x_6261) ;  /* 0x0000000c00a87947 */ /* 0x000fec0003800000 */
.L_x_6297:
        /* <DEDUP_REMOVED lines=10> */
.L_x_6301:
[----:B------:R-:W2:Y:S02]  /*7d00*/  LDG.E R4, desc[UR36][R4.64] ;  /* 0x0000002404047981 */ /* 0x000ea4000c1e1900 */
[----:B--2---:R-:W-:-:S04]  /*7d10*/  I2FP.F32.S32 R0, R4 ;  /* 0x0000000400007245 */ /* 0x004fc80000201400 */
[----:B------:R-:W-:Y:S01]  /*7d20*/  F2FP.BF16.F32.PACK_AB R0, RZ, R0 ;  /* 0x00000000ff00723e */ /* 0x000fe200000010ff */
[----:B------:R-:W-:Y:S06]  /*7d30*/  BRA `(.L_x_6261) ;  /* 0x0000000c00707947 */ /* 0x000fec0003800000 */
.L_x_6300:
[----:B------:R-:W2:Y:S02]  /*7d40*/  LDG.E.U16 R4, desc[UR36][R4.64] ;  /* 0x0000002404047981 */ /* 0x000ea4000c1e1500 */
[----:B--2---:R-:W0:Y:S02]  /*7d50*/  I2F.S16 R0, R4 ;  /* 0x0000000400007306 */ /* 0x004e240000101400 */
[----:B0-----:R-:W-:Y:S01]  /*7d60*/  F2FP.BF16.F32.PACK_AB R0, RZ, R0 ;  /* 0x00000000ff00723e */ /* 0x001fe200000010ff */
[----:B------:R-:W-:Y:S06]  /*7d70*/  BRA `(.L_x_6261) ;  /* 0x0000000c00607947 */ /* 0x000fec0003800000 */
.L_x_6296:
        /* <DEDUP_REMOVED lines=9> */
.L_x_6303:
[----:B------:R-:W2:Y:S02]  /*7e10*/  LDG.E.U16 R0, desc[UR36][R4.64] ;  /* 0x0000002404007981 */ /* 0x000ea4000c1e1500 */
[----:B--2---:R-:W-:-:S05]  /*7e20*/  HADD2.F32 R0, -RZ, R0.H0_H0 ;  /* 0x20000000ff007230 */ /* 0x004fca0000004100 */
[----:B------:R-:W-:Y:S01]  /*7e30*/  F2FP.BF16.F32.PACK_AB R0, RZ, R0 ;  /* 0x00000000ff00723e */ /* 0x000fe200000010ff */
[----:B------:R-:W-:Y:S06]  /*7e40*/  BRA `(.L_x_6261) ;  /* 0x0000000c002c7947 */ /* 0x000fec0003800000 */
.L_x_6302:
        /* <DEDUP_REMOVED lines=9> */
.L_x_6305:
[----:B------:R-:W2:Y:S02]  /*7ee0*/  LDG.E.U16 R4, desc[UR36][R4.64] ;  /* 0x0000002404047981 */ /* 0x000ea4000c1e1500 */
[----:B--2---:R-:W-:-:S05]  /*7ef0*/  HADD2.F32 R0, -RZ, R4.H0_H0 ;  /* 0x20000004ff007230 */ /* 0x004fca0000004100 */
[----:B------:R-:W-:Y:S01]  /*7f00*/  F2FP.BF16.F32.PACK_AB R0, RZ, R0 ;  /* 0x00000000ff00723e */ /* 0x000fe200000010ff */
[----:B------:R-:W-:Y:S06]  /*7f10*/  BRA `(.L_x_6261) ;  /* 0x0000000800f87947 */ /* 0x000fec0003800000 */
.L_x_6304:
        /* <DEDUP_REMOVED lines=12> */
.L_x_6295:
        /* <DEDUP_REMOVED lines=13> */
.L_x_6308:
        /* <DEDUP_REMOVED lines=12> */
.L_x_6307:
        /* <DEDUP_REMOVED lines=27> */
.L_x_6310:
        /* <DEDUP_REMOVED lines=14> */
.L_x_6309:
[----:B------:R1:W5:Y:S01]  /*8400*/  LDG.E.U16 R0, desc[UR36][R4.64] ;  /* 0x0000002404007981 */ /* 0x000362000c1e1500 */
[----:B------:R-:W-:Y:S05]  /*8410*/  BRA `(.L_x_6261) ;  /* 0x0000000400b87947 */ /* 0x000fea0003800000 */
.L_x_6306:
        /* <DEDUP_REMOVED lines=12> */
.L_x_6313:
        /* <DEDUP_REMOVED lines=21> */
.L_x_6317:
[----:B------:R-:W-:Y:S05]  /*8630*/  BSYNC.RECONVERGENT B1 ;  /* 0x0000000000017941 */ /* 0x000fea0003800200 */
.L_x_6316:
[----:B------:R-:W-:Y:S01]  /*8640*/  IMAD.SHL.U32 R0, R0, 0x100000, RZ ;  /* 0x0010000000007824 */ /* 0x000fe200078e00ff */
[----:B------:R-:W-:-:S04]  /*8650*/  LEA R3, R3, 0x3b800000, 0x17 ;  /* 0x3b80000003037811 */ /* 0x000fc800078eb8ff */
[----:B------:R-:W-:-:S07]  /*8660*/  LOP3.LUT R0, R3, R0, R7, 0xfe, !PT ;  /* 0x0000000003007212 */ /* 0x000fce00078efe07 */
.L_x_6315:
[----:B------:R-:W-:Y:S05]  /*8670*/  BSYNC.RECONVERGENT B0 ;  /* 0x0000000000007941 */ /* 0x000fea0003800200 */
.L_x_6314:
[----:B------:R-:W-:Y:S01]  /*8680*/  F2FP.BF16.F32.PACK_AB R0, RZ, R0 ;  /* 0x00000000ff00723e */ /* 0x000fe200000010ff */
[----:B------:R-:W-:Y:S06]  /*8690*/  BRA `(.L_x_6261) ;  /* 0x0000000400187947 */ /* 0x000fec0003800000 */
.L_x_6312:
        /* <DEDUP_REMOVED lines=21> */
.L_x_6321:
[----:B------:R-:W-:Y:S05]  /*87f0*/  BSYNC.RECONVERGENT B1 ;  /* 0x0000000000017941 */ /* 0x000fea0003800200 */
.L_x_6320:
[----:B------:R-:W-:Y:S01]  /*8800*/  IMAD.SHL.U32 R0, R0, 0x200000, RZ ;  /* 0x0020000000007824 */ /* 0x000fe200078e00ff */
[----:B------:R-:W-:-:S04]  /*8810*/  LEA R3, R3, 0x37800000, 0x17 ;  /* 0x3780000003037811 */ /* 0x000fc800078eb8ff */
[----:B------:R-:W-:-:S07]  /*8820*/  LOP3.LUT R0, R3, R0, R7, 0xfe, !PT ;  /* 0x0000000003007212 */ /* 0x000fce00078efe07 */
.L_x_6319:
[----:B------:R-:W-:Y:S05]  /*8830*/  BSYNC.RECONVERGENT B0 ;  /* 0x0000000000007941 */ /* 0x000fea0003800200 */
.L_x_6318:
[----:B------:R-:W-:Y:S01]  /*8840*/  F2FP.BF16.F32.PACK_AB R0, RZ, R0 ;  /* 0x00000000ff00723e */ /* 0x000fe200000010ff */
[----:B------:R-:W-:Y:S06]  /*8850*/  BRA `(.L_x_6261) ;  /* 0x0000000000a87947 */ /* 0x000fec0003800000 */
.L_x_6311:
        /* <DEDUP_REMOVED lines=14> */
.L_x_6325:
[----:B------:R-:W-:Y:S05]  /*8940*/  BSYNC.RECONVERGENT B0 ;  /* 0x0000000000007941 */ /* 0x000fea0003800200 */
.L_x_6324:
[----:B------:R-:W-:Y:S01]  /*8950*/  F2FP.BF16.F32.PACK_AB R0, RZ, R0 ;  /* 0x00000000ff00723e */ /* 0x000fe200000010ff */
[----:B------:R-:W-:Y:S06]  /*8960*/  BRA `(.L_x_6261) ;  /* 0x0000000000647947 */ /* 0x000fec0003800000 */
.L_x_6299:
        /* <DEDUP_REMOVED lines=16> */
.L_x_6326:
[----:B------:R-:W-:Y:S01]  /*8a70*/  PRMT R0, RZ, 0x7610, R0 ;  /* 0x00007610ff007816 */ /* 0x000fe20000000000 */
[----:B------:R-:W-:Y:S06]  /*8a80*/  BRA `(.L_x_6261) ;  /* 0x00000000001c7947 */ /* 0x000fec0003800000 */
.L_x_6323:
[----:B------:R-:W2:Y:S02]  /*8a90*/  LDG.E.64 R4, desc[UR36][R4.64] ;  /* 0x0000002404047981 */ /* 0x000ea4000c1e1b00 */
[----:B--2---:R-:W0:Y:S02]  /*8aa0*/  I2F.U64 R0, R4 ;  /* 0x0000000400007312 */ /* 0x004e240000301000 */
[----:B0-----:R-:W-:Y:S01]  /*8ab0*/  F2FP.BF16.F32.PACK_AB R0, RZ, R0 ;  /* 0x00000000ff00723e */ /* 0x001fe200000010ff */
[----:B------:R-:W-:Y:S06]  /*8ac0*/  BRA `(.L_x_6261) ;  /* 0x00000000000c7947 */ /* 0x000fec0003800000 */
.L_x_6322:
[----:B------:R-:W2:Y:S02]  /*8ad0*/  LDG.E R4, desc[UR36][R4.64] ;  /* 0x0000002404047981 */ /* 0x000ea4000c1e1900 */
[----:B--2---:R-:W-:-:S04]  /*8ae0*/  I2FP.F32.U32 R0, R4 ;  /* 0x0000000400007245 */ /* 0x004fc80000201000 */
[----:B------:R-:W-:-:S07]  /*8af0*/  F2FP.BF16.F32.PACK_AB R0, RZ, R0 ;  /* 0x00000000ff00723e */ /* 0x000fce00000010ff */
.L_x_6261:
[----:B------:R-:W-:Y:S05]  /*8b00*/  BSYNC.RECONVERGENT B6 ;  /* 0x0000000000067941 */ /* 0x000fea0003800200 */
.L_x_6260:
[CC--:B------:R-:W-:Y:S01]  /*8b10*/  ISETP.GE.AND P0, PT, R25.reuse, R16.reuse, PT ;  /* 0x000000101900720c */ /* 0x0c0fe20003f06270 */
[C---:B------:R-:W-:Y:S01]  /*8b20*/  VIADD R23, R25.reuse, 0x80 ;  /* 0x0000008019177836 */ /* 0x040fe20000000000 */
[----:B------:R-:W-:Y:S01]  /*8b30*/  BSSY.RECONVERGENT B6, `(.L_x_6327) ;  /* 0x0000134000067945 */ /* 0x000fe20003800200 */
[C---:B------:R-:W-:Y:S02]  /*8b40*/  VIADD R7, R25.reuse, 0x180 ;  /* 0x0000018019077836 */ /* 0x040fe40000000000 */
[----:B01----:R-:W-:Y:S01]  /*8b50*/  VIADD R5, R25, 0x100 ;  /* 0x0000010019057836 */ /* 0x003fe20000000000 */
[-C--:B------:R-:W-:Y:S02]  /*8b60*/  ISETP.GE.AND P1, PT, R23, R16.reuse, PT ;  /* 0x000000101700720c */ /* 0x080fe40003f26270 */
[-C--:B------:R-:W-:Y:S02]  /*8b70*/  ISETP.GE.AND P3, PT, R7, R16.reuse, PT ;  /* 0x000000100700720c */ /* 0x080fe40003f66270 */
[----:B------:R-:W-:-:S03]  /*8b80*/  ISETP.GE.AND P2, PT, R5, R16, PT ;  /* 0x000000100500720c */ /* 0x000fc60003f46270 */
[----:B-----5:R-:W-:Y:S02]  /*8b90*/  @!P0 IMAD.U32 R26, R26, 0x10000, RZ ;  /* 0x000100001a1a8824 */ /* 0x020fe400078e00ff */
[----:B------:R-:W-:Y:S02]  /*8ba0*/  @!P0 IMAD.U32 R27, R27, 0x10000, RZ ;  /* 0x000100001b1b8824 */ /* 0x000fe400078e00ff */
[----:B------:R-:W-:Y:S02]  /*8bb0*/  @!P0 FMUL.FTZ R26, R26, -1.4426950216293334961 ;  /* 0xbfb8aa3b1a1a8820 */ /* 0x000fe40000410000 */
[----:B------:R-:W-:Y:S02]  /*8bc0*/  @!P1 IMAD.U32 R4, R22, 0x10000, RZ ;  /* 0x0001000016049824 */ /* 0x000fe400078e00ff */
[----:B------:R-:W-:Y:S02]  /*8bd0*/  @!P3 IMAD.U32 R0, R0, 0x10000, RZ ;  /* 0x000100000000b824 */ /* 0x000fe400078e00ff */
[----:B------:R-:W-:-:S02]  /*8be0*/  @!P2 IMAD.U32 R17, R17, 0x10000, RZ ;  /* 0x000100001111a824 */ /* 0x000fc400078e00ff */
[----:B------:R-:W-:Y:S01]  /*8bf0*/  @!P1 FMUL.FTZ R4, R4, -1.4426950216293334961 ;  /* 0xbfb8aa3b04049820 */ /* 0x000fe20000410000 */
[----:B------:R-:W-:Y:S01]  /*8c00*/  @!P3 FMUL.FTZ R8, R0, -1.4426950216293334961 ;  /* 0xbfb8aa3b0008b820 */ /* 0x000fe20000410000 */
[----:B------:R-:W0:Y:S01]  /*8c10*/  @!P0 MUFU.EX2 R26, R26 ;  /* 0x0000001a001a8308 */ /* 0x000e220000000800 */
[----:B------:R-:W-:Y:S01]  /*8c20*/  @!P2 FMUL.FTZ R17, R17, -1.4426950216293334961 ;  /* 0xbfb8aa3b1111a820 */ /* 0x000fe20000410000 */
[----:B------:R-:W-:Y:S02]  /*8c30*/  @!P1 IMAD.U32 R24, R24, 0x10000, RZ ;  /* 0x0001000018189824 */ /* 0x000fe400078e00ff */
[----:B------:R-:W1:Y:S04]  /*8c40*/  @!P1 MUFU.EX2 R4, R4 ;  /* 0x0000000400049308 */ /* 0x000e680000000800 */
[----:B------:R-:W2:Y:S04]  /*8c50*/  @!P3 MUFU.EX2 R8, R8 ;  /* 0x000000080008b308 */ /* 0x000ea80000000800 */
[----:B------:R-:W3:Y:S01]  /*8c60*/  @!P2 MUFU.EX2 R17, R17 ;  /* 0x000000110011a308 */ /* 0x000ee20000000800 */
[----:B0-----:R-:W-:Y:S01]  /*8c70*/  @!P0 FADD.FTZ R0, R26, 1 ;  /* 0x3f8000001a008421 */ /* 0x001fe20000010000 */
[----:B-1----:R-:W-:Y:S01]  /*8c80*/  @!P1 FADD.FTZ R5, R4, 1 ;  /* 0x3f80000004059421 */ /* 0x002fe20000010000 */
[----:B------:R-:W-:-:S04]  /*8c90*/  @!P3 IMAD.U32 R4, R18, 0x10000, RZ ;  /* 0x000100001204b824 */ /* 0x000fc800078e00ff */
[----:B------:R-:W0:Y:S01]  /*8ca0*/  @!P0 MUFU.RCP R0, R0 ;  /* 0x0000000000008308 */ /* 0x000e220000001000 */
[----:B--2---:R-:W-:Y:S01]  /*8cb0*/  @!P3 FADD.FTZ R9, R8, 1 ;  /* 0x3f8000000809b421 */ /* 0x004fe20000010000 */
[----:B---3--:R-:W-:-:S06]  /*8cc0*/  @!P2 FADD.FTZ R6, R17, 1 ;  /* 0x3f8000001106a421 */ /* 0x008fcc0000010000 */
[----:B------:R-:W1:Y:S01]  /*8cd0*/  @!P1 MUFU.RCP R5, R5 ;  /* 0x0000000500059308 */ /* 0x000e620000001000 */
[----:B------:R-:W2:Y:S07]  /*8ce0*/  LDC.U8 R17, c[0x0][0x3b0] ;  /* 0x0000ec00ff117b82 */ /* 0x000eae0000000000 */
[----:B------:R-:W3:Y:S01]  /*8cf0*/  @!P2 MUFU.RCP R7, R6 ;  /* 0x000000060007a308 */ /* 0x000ee20000001000 */
[----:B0-----:R-:W-:Y:S01]  /*8d00*/  @!P0 FMUL.FTZ R27, R27, R0 ;  /* 0x000000001b1b8220 */ /* 0x001fe20000410000 */
[----:B------:R-:W-:-:S06]  /*8d10*/  @!P2 IMAD.U32 R0, R19, 0x10000, RZ ;  /* 0x000100001300a824 */ /* 0x000fcc00078e00ff */
[----:B------:R-:W0:Y:S01]  /*8d20*/  @!P3 MUFU.RCP R9, R9 ;  /* 0x000000090009b308 */ /* 0x000e220000001000 */
[----:B-1----:R-:W-:-:S07]  /*8d30*/  @!P1 FMUL.FTZ R24, R24, R5 ;  /* 0x0000000518189220 */ /* 0x002fce0000410000 */
[----:B------:R1:W4:Y:S01]  /*8d40*/  @!P0 F2F.BF16.F32 R3, R27 ;  /* 0x0000001b00038304 */ /* 0x0003220000202000 */
[----:B---3--:R-:W-:-:S07]  /*8d50*/  @!P2 FMUL.FTZ R0, R0, R7 ;  /* 0x000000070000a220 */ /* 0x008fce0000410000 */
[----:B------:R1:W3:Y:S01]  /*8d60*/  @!P1 F2F.BF16.F32 R22, R24 ;  /* 0x0000001800169304 */ /* 0x0002e20000202000 */
[----:B0-----:R-:W-:-:S07]  /*8d70*/  @!P3 FMUL.FTZ R4, R4, R9 ;  /* 0x000000090404b220 */ /* 0x001fce0000410000 */
[----:B------:R1:W0:Y:S08]  /*8d80*/  @!P2 F2F.BF16.F32 R18, R0 ;  /* 0x000000000012a304 */ /* 0x0002300000202000 */
[----:B------:R1:W0:Y:S01]  /*8d90*/  @!P3 F2F.BF16.F32 R19, R4 ;  /* 0x000000040013b304 */ /* 0x0002220000202000 */
[----:B--234-:R-:W-:Y:S05]  /*8da0*/  @P0 BRA `(.L_x_6328) ;  /* 0x0000001000300947 */ /* 0x01cfea0003800000 */
[----:B------:R-:W2:Y:S01]  /*8db0*/  LDCU UR4, c[0x0][0x3b4] ;  /* 0x00007680ff0477ac */ /* 0x000ea20008000800 */
[----:B------:R-:W3:Y:S01]  /*8dc0*/  LDC.64 R8, c[0x0][0x388] ;  /* 0x0000e200ff087b82 */ /* 0x000ee20000000a00 */
[----:B-1----:R-:W-:Y:S01]  /*8dd0*/  IMAD R0, R2, 0x200, R25 ;  /* 0x0000020002007824 */ /* 0x002fe200078e0219 */
[----:B------:R-:W-:-:S03]  /*8de0*/  PRMT R4, R17, 0x9910, RZ ;  /* 0x0000991011047816 */ /* 0x000fc600000000ff */
[----:B--2---:R-:W-:Y:S02]  /*8df0*/  IMAD R5, R0, UR4, RZ ;  /* 0x0000000400057c24 */ /* 0x004fe4000f8e02ff */
[----:B------:R-:W-:-:S05]  /*8e00*/  IMAD.MOV.U32 R0, RZ, RZ, R4 ;  /* 0x000000ffff007224 */ /* 0x000fca00078e0004 */
[----:B------:R-:W-:Y:S02]  /*8e10*/  ISETP.GT.AND P0, PT, R0, 0x9, PT ;  /* 0x000000090000780c */ /* 0x000fe40003f04270 */
[----:B---3--:R-:W-:-:S05]  /*8e20*/  IADD3 R8, P1, PT, R5, R8, RZ ;  /* 0x0000000805087210 */ /* 0x008fca0007f3e0ff */
        /* <DEDUP_REMOVED lines=12> */
[----:B------:R-:W1:Y:S02]  /*8ef0*/  F2I.FTZ.TRUNC.NTZ R3, R3 ;  /* 0x0000000300037305 */ /* 0x000e64000021f100 */
[----:B-1----:R1:W-:Y:S01]  /*8f00*/  STG.E.U8 desc[UR36][R8.64], R3 ;  /* 0x0000000308007986 */ /* 0x0023e2000c101124 */
[----:B------:R-:W-:Y:S05]  /*8f10*/  BRA `(.L_x_6328) ;  /* 0x0000000c00d47947 */ /* 0x000fea0003800000 */
.L_x_6332:
[----:B------:R-:W-:Y:S02]  /*8f20*/  IMAD.U32 R5, R3, 0x10000, RZ ;  /* 0x0001000003057824 */ /* 0x000fe400078e00ff */
[----:B------:R-:W-:-:S04]  /*8f30*/  IMAD.MOV.U32 R25, RZ, RZ, R23 ;  /* 0x000000ffff197224 */ /* 0x000fc800078e0017 */
[----:B------:R-:W1:Y:S02]  /*8f40*/  F2I.S64.TRUNC R4, R5 ;  /* 0x0000000500047311 */ /* 0x000e64000020d900 */
[----:B-1----:R1:W-:Y:S01]  /*8f50*/  STG.E.U8 desc[UR36][R8.64], R4 ;  /* 0x0000000408007986 */ /* 0x0023e2000c101124 */
[----:B------:R-:W-:Y:S05]  /*8f60*/  BRA `(.L_x_6328) ;  /* 0x0000000c00c07947 */ /* 0x000fea0003800000 */
.L_x_6331:
        /* <DEDUP_REMOVED lines=8> */
[----:B------:R-:W1:Y:S02]  /*8ff0*/  F2I.S64.TRUNC R4, R4 ;  /* 0x0000000400047311 */ /* 0x000e64000020d900 */
[----:B-1----:R1:W-:Y:S01]  /*9000*/  STG.E.64 desc[UR36][R8.64], R4 ;  /* 0x0000000408007986 */ /* 0x0023e2000c101b24 */
[----:B------:R-:W-:Y:S05]  /*9010*/  BRA `(.L_x_6328) ;  /* 0x0000000c00947947 */ /* 0x000fea0003800000 */
.L_x_6335:
[----:B------:R-:W-:Y:S02]  /*9020*/  IMAD.U32 R3, R3, 0x10000, RZ ;  /* 0x0001000003037824 */ /* 0x000fe400078e00ff */
[----:B------:R-:W-:-:S04]  /*9030*/  IMAD.MOV.U32 R25, RZ, RZ, R23 ;  /* 0x000000ffff197224 */ /* 0x000fc800078e0017 */
[----:B------:R-:W1:Y:S02]  /*9040*/  F2I.FTZ.TRUNC.NTZ R3, R3 ;  /* 0x0000000300037305 */ /* 0x000e64000021f100 */
[----:B-1----:R1:W-:Y:S01]  /*9050*/  STG.E desc[UR36][R8.64], R3 ;  /* 0x0000000308007986 */ /* 0x0023e2000c101924 */
[----:B------:R-:W-:Y:S05]  /*9060*/  BRA `(.L_x_6328) ;  /* 0x0000000c00807947 */ /* 0x000fea0003800000 */
.L_x_6334:
[----:B------:R-:W-:Y:S02]  /*9070*/  IMAD.U32 R3, R3, 0x10000, RZ ;  /* 0x0001000003037824 */ /* 0x000fe400078e00ff */
[----:B------:R-:W-:-:S04]  /*9080*/  IMAD.MOV.U32 R25, RZ, RZ, R23 ;  /* 0x000000ffff197224 */ /* 0x000fc800078e0017 */
[----:B------:R-:W1:Y:S02]  /*9090*/  F2I.FTZ.TRUNC.NTZ R3, R3 ;  /* 0x0000000300037305 */ /* 0x000e64000021f100 */
[----:B-1----:R1:W-:Y:S01]  /*90a0*/  STG.E.U16 desc[UR36][R8.64], R3 ;  /* 0x0000000308007986 */ /* 0x0023e2000c101524 */
[----:B------:R-:W-:Y:S05]  /*90b0*/  BRA `(.L_x_6328) ;  /* 0x0000000c006c7947 */ /* 0x000fea0003800000 */
.L_x_6330:
        /* <DEDUP_REMOVED lines=10> */
.L_x_6337:
[----:B------:R-:W-:Y:S02]  /*9160*/  IMAD.U32 R0, R3, 0x10000, RZ ;  /* 0x0001000003007824 */ /* 0x000fe400078e00ff */
[----:B------:R-:W-:-:S03]  /*9170*/  IMAD.MOV.U32 R25, RZ, RZ, R23 ;  /* 0x000000ffff197224 */ /* 0x000fc600078e0017 */
[----:B------:R-:W-:-:S05]  /*9180*/  F2FP.F16.F32.PACK_AB R0, RZ, R0 ;  /* 0x00000000ff00723e */ /* 0x000fca00000000ff */
[----:B------:R2:W-:Y:S01]  /*9190*/  STG.E.U16 desc[UR36][R8.64], R0 ;  /* 0x0000000008007986 */ /* 0x0005e2000c101524 */
[----:B------:R-:W-:Y:S05]  /*91a0*/  BRA `(.L_x_6328) ;  /* 0x0000000c00307947 */ /* 0x000fea0003800000 */
.L_x_6336:
        /* <DEDUP_REMOVED lines=11> */
.L_x_6339:
[----:B------:R-:W-:Y:S02]  /*9260*/  IMAD.U32 R3, R3, 0x10000, RZ ;  /* 0x0001000003037824 */ /* 0x000fe400078e00ff */
[----:B------:R-:W-:-:S03]  /*9270*/  IMAD.MOV.U32 R25, RZ, RZ, R23 ;  /* 0x000000ffff197224 */ /* 0x000fc600078e0017 */
[----:B------:R-:W-:-:S04]  /*9280*/  F2FP.F16.F32.PACK_AB R3, RZ, R3 ;  /* 0x00000003ff03723e */ /* 0x000fc800000000ff */
[----:B------:R-:W-:-:S05]  /*9290*/  PRMT R3, R3, 0x5410, RZ ;  /* 0x0000541003037816 */ /* 0x000fca00000000ff */
[----:B------:R1:W-:Y:S01]  /*92a0*/  STG.E desc[UR36][R8.64], R3 ;  /* 0x0000000308007986 */ /* 0x0003e2000c101924 */
[----:B------:R-:W-:Y:S05]  /*92b0*/  BRA `(.L_x_6328) ;  /* 0x0000000800ec7947 */ /* 0x000fea0003800000 */
.L_x_6338:
[----:B------:R-:W-:Y:S02]  /*92c0*/  IMAD.U32 R4, R3, 0x10000, RZ ;  /* 0x0001000003047824 */ /* 0x000fe400078e00ff */
[----:B------:R-:W-:Y:S02]  /*92d0*/  IMAD.MOV.U32 R25, RZ, RZ, R23 ;  /* 0x000000ffff197224 */ /* 0x000fe400078e0017 */
[----:B------:R-:W-:-:S06]  /*92e0*/  FMUL.FTZ R4, R4, 1 ;  /* 0x3f80000004047820 */ /* 0x000fcc0000410000 */
[----:B------:R-:W1:Y:S02]  /*92f0*/  F2F.F64.F32 R4, R4 ;  /* 0x0000000400047310 */ /* 0x000e640000201800 */
[----:B-1----:R1:W-:Y:S01]  /*9300*/  STG.E.64 desc[UR36][R8.64], R4 ;  /* 0x0000000408007986 */ /* 0x0023e2000c101b24 */
[----:B------:R-:W-:Y:S05]  /*9310*/  BRA `(.L_x_6328) ;  /* 0x0000000800d47947 */ /* 0x000fea0003800000 */
.L_x_6329:
        /* <DEDUP_REMOVED lines=14> */
.L_x_6342:
[----:B------:R-:W-:Y:S01]  /*9400*/  IMAD.U32 R3, R3, 0x10000, RZ ;  /* 0x0001000003037824 */ /* 0x000fe200078e00ff */
[----:B------:R-:W-:Y:S01]  /*9410*/  CS2R R6, SRZ ;  /* 0x0000000000067805 */ /* 0x000fe2000001ff00 */
[----:B------:R-:W-:Y:S02]  /*9420*/  IMAD.MOV.U32 R25, RZ, RZ, R23 ;  /* 0x000000ffff197224 */ /* 0x000fe400078e0017 */
[----:B------:R-:W-:-:S04]  /*9430*/  FMUL.FTZ R3, R3, 1 ;  /* 0x3f80000003037820 */ /* 0x000fc80000410000 */
[----:B------:R-:W1:Y:S02]  /*9440*/  F2F.F64.F32 R4, R3 ;  /* 0x0000000300047310 */ /* 0x000e640000201800 */
[----:B-1----:R1:W-:Y:S01]  /*9450*/  STG.E.128 desc[UR36][R8.64], R4 ;  /* 0x0000000408007986 */ /* 0x0023e2000c101d24 */
[----:B------:R-:W-:Y:S05]  /*9460*/  BRA `(.L_x_6328) ;  /* 0x0000000800807947 */ /* 0x000fea0003800000 */
.L_x_6341:
        /* <DEDUP_REMOVED lines=19> */
.L_x_6346:
[----:B------:R-:W-:Y:S05]  /*95a0*/  BSYNC.RECONVERGENT B0 ;  /* 0x0000000000007941 */ /* 0x000fea0003800200 */
.L_x_6345:
[----:B------:R-:W-:Y:S01]  /*95b0*/  LOP3.LUT R5, R0, 0x80, R5, 0xf8, !PT ;  /* 0x0000008000057812 */ /* 0x000fe200078ef805 */
[----:B------:R-:W-:-:S04]  /*95c0*/  IMAD.MOV.U32 R25, RZ, RZ, R23 ;  /* 0x000000ffff197224 */ /* 0x000fc800078e0017 */
[----:B------:R1:W-:Y:S01]  /*95d0*/  STG.E.U8 desc[UR36][R8.64], R5 ;  /* 0x0000000508007986 */ /* 0x0003e2000c101124 */
[----:B------:R-:W-:Y:S05]  /*95e0*/  BRA `(.L_x_6328) ;  /* 0x0000000800207947 */ /* 0x000fea0003800000 */
.L_x_6344:
        /* <DEDUP_REMOVED lines=15> */
.L_x_6348:
[----:B------:R-:W-:Y:S05]  /*96e0*/  BSYNC.RECONVERGENT B0 ;  /* 0x0000000000007941 */ /* 0x000fea0003800200 */
.L_x_6347:
[----:B------:R-:W-:Y:S01]  /*96f0*/  LOP3.LUT R5, R0, 0x80, R5, 0xf8, !PT ;  /* 0x0000008000057812 */ /* 0x000fe200078ef805 */
[----:B------:R-:W-:-:S04]  /*9700*/  IMAD.MOV.U32 R25, RZ, RZ, R23 ;  /* 0x000000ffff197224 */ /* 0x000fc800078e0017 */
[----:B------:R1:W-:Y:S01]  /*9710*/  STG.E.U8 desc[UR36][R8.64], R5 ;  /* 0x0000000508007986 */ /* 0x0003e2000c101124 */
[----:B------:R-:W-:Y:S05]  /*9720*/  BRA `(.L_x_6328) ;  /* 0x0000000400d07947 */ /* 0x000fea0003800000 */
.L_x_6343:
[----:B------:R1:W-:Y:S01]  /*9730*/  STG.E.U16 desc[UR36][R8.64], R3 ;  /* 0x0000000308007986 */ /* 0x0003e2000c101524 */
[----:B------:R-:W-:Y:S01]  /*9740*/  IMAD.MOV.U32 R25, RZ, RZ, R23 ;  /* 0x000000ffff197224 */ /* 0x000fe200078e0017 */
[----:B------:R-:W-:Y:S06]  /*9750*/  BRA `(.L_x_6328) ;  /* 0x0000000400c47947 */ /* 0x000fec0003800000 */
.L_x_6340:
        /* <DEDUP_REMOVED lines=10> */
[----:B------:R-:W1:Y:S02]  /*9800*/  F2I.FTZ.U32.TRUNC.NTZ R3, R3 ;  /* 0x0000000300037305 */ /* 0x000e64000021f000 */
[----:B-1----:R1:W-:Y:S01]  /*9810*/  STG.E.U16 desc[UR36][R8.64], R3 ;  /* 0x0000000308007986 */ /* 0x0023e2000c101524 */
[----:B------:R-:W-:Y:S05]  /*9820*/  BRA `(.L_x_6328) ;  /* 0x0000000400907947 */ /* 0x000fea0003800000 */
.L_x_6351:
        /* <DEDUP_REMOVED lines=13> */
.L_x_6354:
[----:B------:R-:W-:-:S04]  /*9900*/  SHF.R.U32.HI R0, RZ, 0x14, R3 ;  /* 0x00000014ff007819 */ /* 0x000fc80000011603 */
[----:B------:R-:W-:-:S04]  /*9910*/  LOP3.LUT R0, R0, 0x1, RZ, 0xc0, !PT ;  /* 0x0000000100007812 */ /* 0x000fc800078ec0ff */
[----:B------:R-:W-:-:S04]  /*9920*/  IADD3 R0, PT, PT, R3, 0x487ffff, R0 ;  /* 0x0487ffff03007810 */ /* 0x000fc80007ffe000 */
[----:B------:R-:W-:-:S04]  /*9930*/  SHF.R.U32.HI R0, RZ, 0x14, R0 ;  /* 0x00000014ff007819 */ /* 0x000fc80000011600 */
[----:B------:R-:W-:-:S07]  /*9940*/  LOP3.LUT R0, R0, 0xff, RZ, 0xc0, !PT ;  /* 0x000000ff00007812 */ /* 0x000fce00078ec0ff */
.L_x_6355:
[----:B------:R-:W-:-:S04]  /*9950*/  SHF.R.U32.HI R3, RZ, 0x18, R3 ;  /* 0x00000018ff037819 */ /* 0x000fc80000011603 */
[----:B------:R-:W-:-:S04]  /*9960*/  LOP3.LUT R0, R0, 0x80, R3, 0xf8, !PT ;  /* 0x0000008000007812 */ /* 0x000fc800078ef803 */
[----:B------:R-:W-:-:S07]  /*9970*/  PRMT R4, R0, 0x7610, R4 ;  /* 0x0000761000047816 */ /* 0x000fce0000000004 */
.L_x_6353:
[----:B------:R-:W-:Y:S05]  /*9980*/  BSYNC.RECONVERGENT B0 ;  /* 0x0000000000007941 */ /* 0x000fea0003800200 */
.L_x_6352:
[----:B------:R1:W-:Y:S01]  /*9990*/  STG.E.U8 desc[UR36][R8.64], R4 ;  /* 0x0000000408007986 */ /* 0x0003e2000c101124 */
[----:B------:R-:W-:Y:S01]  /*99a0*/  IMAD.MOV.U32 R25, RZ, RZ, R23 ;  /* 0x000000ffff197224 */ /* 0x000fe200078e0017 */
[----:B------:R-:W-:Y:S06]  /*99b0*/  BRA `(.L_x_6328) ;  /* 0x00000004002c7947 */ /* 0x000fec0003800000 */
.L_x_6350:
        /* <DEDUP_REMOVED lines=13> */
.L_x_6358:
[----:B------:R-:W-:-:S04]  /*9a90*/  SHF.R.U32.HI R0, RZ, 0x15, R3 ;  /* 0x00000015ff007819 */ /* 0x000fc80000011603 */
[----:B------:R-:W-:-:S04]  /*9aa0*/  LOP3.LUT R0, R0, 0x1, RZ, 0xc0, !PT ;  /* 0x0000000100007812 */ /* 0x000fc800078ec0ff */
[----:B------:R-:W-:-:S04]  /*9ab0*/  IADD3 R0, PT, PT, R3, 0x88fffff, R0 ;  /* 0x088fffff03007810 */ /* 0x000fc80007ffe000 */
[----:B------:R-:W-:-:S04]  /*9ac0*/  SHF.R.U32.HI R0, RZ, 0x15, R0 ;  /* 0x00000015ff007819 */ /* 0x000fc80000011600 */
[----:B------:R-:W-:-:S07]  /*9ad0*/  LOP3.LUT R0, R0, 0xff, RZ, 0xc0, !PT ;  /* 0x000000ff00007812 */ /* 0x000fce00078ec0ff */
.L_x_6359:
[----:B------:R-:W-:-:S04]  /*9ae0*/  SHF.R.U32.HI R3, RZ, 0x18, R3 ;  /* 0x00000018ff037819 */ /* 0x000fc80000011603 */
[----:B------:R-:W-:-:S04]  /*9af0*/  LOP3.LUT R0, R0, 0x80, R3, 0xf8, !PT ;  /* 0x0000008000007812 */ /* 0x000fc800078ef803 */
[----:B------:R-:W-:-:S07]  /*9b00*/  PRMT R4, R0, 0x7610, R4 ;  /* 0x0000761000047816 */ /* 0x000fce0000000004 */
.L_x_6357:
[----:B------:R-:W-:Y:S05]  /*9b10*/  BSYNC.RECONVERGENT B0 ;  /* 0x0000000000007941 */ /* 0x000fea0003800200 */
.L_x_6356:
[----:B------:R1:W-:Y:S01]  /*9b20*/  STG.E.U8 desc[UR36][R8.64], R4 ;  /* 0x0000000408007986 */ /* 0x0003e2000c101124 */
[----:B------:R-:W-:Y:S01]  /*9b30*/  IMAD.MOV.U32 R25, RZ, RZ, R23 ;  /* 0x000000ffff197224 */ /* 0x000fe200078e0017 */
[----:B------:R-:W-:Y:S06]  /*9b40*/  BRA `(.L_x_6328) ;  /* 0x0000000000c87947 */ /* 0x000fec0003800000 */
.L_x_6349:
[----:B------:R-:W-:-:S13]  /*9b50*/  ISETP.NE.AND P0, PT, R0, 0x1c, PT ;  /* 0x0000001c0000780c */ /* 0x000fda0003f05270 */
[----:B------:R-:W-:Y:S05]  /*9b60*/  @!P0 BRA `(.L_x_6360) ;  /* 0x0000000000b08947 */ /* 0x000fea0003800000 */
[----:B------:R-:W-:-:S13]  /*9b70*/  ISETP.NE.AND P0, PT, R0, 0x1d, PT ;  /* 0x0000001d0000780c */ /* 0x000fda0003f05270 */
[----:B------:R-:W-:Y:S05]  /*9b80*/  @!P0 BRA `(.L_x_6361) ;  /* 0x0000000000948947 */ /* 0x000fea0003800000 */
[----:B------:R-:W-:-:S13]  /*9b90*/  ISETP.NE.AND P0, PT, R0, 0x2c, PT ;  /* 0x0000002c0000780c */ /* 0x000fda0003f05270 */
[----:B------:R-:W-:Y:S05]  /*9ba0*/  @!P0 BRA `(.L_x_6362) ;  /* 0x0000000000488947 */ /* 0x000fea0003800000 */
.L_x_6333:
[----:B------:R-:W-:Y:S01]  /*9bb0*/  MOV R14, 0x0 ;  /* 0x00000000000e7802 */ /* 0x000fe20000000f00 */
[----:B------:R-:W1:Y:S01]  /*9bc0*/  LDCU.64 UR6, c[0x4][0x128] ;  /* 0x01002500ff0677ac */ /* 0x000e620008000a00 */
[----:B------:R-:W-:Y:S02]  /*9bd0*/  IMAD.MOV.U32 R8, RZ, RZ, 0x65 ;  /* 0x00000065ff087424 */ /* 0x000fe400078e00ff */
[----:B------:R-:W-:Y:S01]  /*9be0*/  IMAD.MOV.U32 R12, RZ, RZ, 0x1 ;  /* 0x00000001ff0c7424 */ /* 0x000fe200078e00ff */
[----:B------:R-:W2:Y:S01]  /*9bf0*/  LDCU.64 UR8, c[0x4][0x130] ;  /* 0x01002600ff0877ac */ /* 0x000ea20008000a00 */
[----:B------:R-:W3:Y:S01]  /*9c00*/  LDC.64 R14, c[0x4][R14] ;  /* 0x010000000e0e7b82 */ /* 0x000ee20000000a00 */
[----:B------:R-:W-:Y:S01]  /*9c10*/  IMAD.MOV.U32 R13, RZ, RZ, RZ ;  /* 0x000000ffff0d7224 */ /* 0x000fe200078e00ff */
[----:B------:R-:W4:Y:S01]  /*9c20*/  LDCU.64 UR4, c[0x4][0x40] ;  /* 0x01000800ff0477ac */ /* 0x000f220008000a00 */
[----:B-1----:R-:W-:Y:S02]  /*9c30*/  IMAD.U32 R4, RZ, RZ, UR6 ;  /* 0x00000006ff047e24 */ /* 0x002fe4000f8e00ff */
[----:B------:R-:W-:-:S02]  /*9c40*/  IMAD.U32 R5, RZ, RZ, UR7 ;  /* 0x00000007ff057e24 */ /* 0x000fc4000f8e00ff */
[----:B--2---:R-:W-:Y:S02]  /*9c50*/  IMAD.U32 R6, RZ, RZ, UR8 ;  /* 0x00000008ff067e24 */ /* 0x004fe4000f8e00ff */
[----:B------:R-:W-:Y:S02]  /*9c60*/  IMAD.U32 R7, RZ, RZ, UR9 ;  /* 0x00000009ff077e24 */ /* 0x000fe4000f8e00ff */
[----:B----4-:R-:W-:Y:S02]  /*9c70*/  IMAD.U32 R10, RZ, RZ, UR4 ;  /* 0x00000004ff0a7e24 */ /* 0x010fe4000f8e00ff */
[----:B------:R-:W-:-:S07]  /*9c80*/  IMAD.U32 R11, RZ, RZ, UR5 ;  /* 0x00000005ff0b7e24 */ /* 0x000fce000f8e00ff */
[----:B------:R-:W-:-:S07]  /*9c90*/  LEPC R20, `(.L_x_6363) ;  /* 0x000000001014794e */ /* 0x000fce0000000000 */
[----:B0--3--:R-:W-:Y:S05]  /*9ca0*/  CALL.ABS.NOINC R14 ;  /* 0x000000000e007343 */ /* 0x009fea0003c00000 */
.L_x_6363:
[----:B------:R-:W-:Y:S01]  /*9cb0*/  IMAD.MOV.U32 R25, RZ, RZ, R23 ;  /* 0x000000ffff197224 */ /* 0x000fe200078e0017 */
[----:B------:R-:W-:Y:S06]  /*9cc0*/  BRA `(.L_x_6328) ;  /* 0x0000000000687947 */ /* 0x000fec0003800000 */
.L_x_6362:
        /* <DEDUP_REMOVED lines=17> */
.L_x_6361:
[----:B------:R-:W-:Y:S02]  /*9de0*/  IMAD.U32 R4, R3, 0x10000, RZ ;  /* 0x0001000003047824 */ /* 0x000fe400078e00ff */
[----:B------:R-:W-:-:S04]  /*9df0*/  IMAD.MOV.U32 R25, RZ, RZ, R23 ;  /* 0x000000ffff197224 */ /* 0x000fc800078e0017 */
[----:B------:R-:W1:Y:S02]  /*9e00*/  F2I.U64.TRUNC R4, R4 ;  /* 0x0000000400047311 */ /* 0x000e64000020d800 */
[----:B-1----:R1:W-:Y:S01]  /*9e10*/  STG.E.64 desc[UR36][R8.64], R4 ;  /* 0x0000000408007986 */ /* 0x0023e2000c101b24 */
[----:B------:R-:W-:Y:S05]  /*9e20*/  BRA `(.L_x_6328) ;  /* 0x0000000000107947 */ /* 0x000fea0003800000 */
.L_x_6360:
[----:B------:R-:W-:Y:S02]  /*9e30*/  IMAD.U32 R3, R3, 0x10000, RZ ;  /* 0x0001000003037824 */ /* 0x000fe400078e00ff */
[----:B------:R-:W-:-:S04]  /*9e40*/  IMAD.MOV.U32 R25, RZ, RZ, R23 ;  /* 0x000000ffff197224 */ /* 0x000fc800078e0017 */
[----:B------:R-:W1:Y:S02]  /*9e50*/  F2I.FTZ.U32.TRUNC.NTZ R3, R3 ;  /* 0x0000000300037305 */ /* 0x000e64000021f000 */
[----:B-1----:R1:W-:Y:S02]  /*9e60*/  STG.E desc[UR36][R8.64], R3 ;  /* 0x0000000308007986 */ /* 0x0023e4000c101924 */
.L_x_6328:
[----:B------:R-:W-:Y:S05]  /*9e70*/  BSYNC.RECONVERGENT B6 ;  /* 0x0000000000067941 */ /* 0x000fea0003800200 */
.L_x_6327:
[----:B------:R-:W-:Y:S01]  /*9e80*/  ISETP.GE.AND P0, PT, R25, R16, PT ;  /* 0x000000101900720c */ /* 0x000fe20003f06270 */
[----:B------:R-:W-:-:S12]  /*9e90*/  BSSY.RECONVERGENT B6, `(.L_x_6364) ;  /* 0x00001f0000067945 */ /* 0x000fd80003800200 */
[----:B------:R-:W-:Y:S05]  /*9ea0*/  @P0 BRA `(.L_x_6365) ;  /* 0x0000001c00b80947 */ /* 0x000fea0003800000 */
[----:B------:R-:W5:Y:S01]  /*9eb0*/  LDCU UR4, c[0x0][0x3b4] ;  /* 0x00007680ff0477ac */ /* 0x000f620008000800 */
[----:B-1234-:R-:W1:Y:S01]  /*9ec0*/  LDC.64 R8, c[0x0][0x388] ;  /* 0x0000e200ff087b82 */ /* 0x01ee620000000a00 */
[----:B------:R-:W-:Y:S01]  /*9ed0*/  IMAD R0, R2, 0x200, R25 ;  /* 0x0000020002007824 */ /* 0x000fe200078e0219 */
[----:B------:R-:W-:-:S03]  /*9ee0*/  PRMT R4, R17, 0x9910, RZ ;  /* 0x0000991011047816 */ /* 0x000fc600000000ff */
[----:B-----5:R-:W-:Y:S02]  /*9ef0*/  IMAD R3, R0, UR4, RZ ;  /* 0x0000000400037c24 */ /* 0x020fe4000f8e02ff */
        /* <DEDUP_REMOVED lines=14> */
[----:B------:R-:W1:Y:S02]  /*9fe0*/  F2I.FTZ.TRUNC.NTZ R3, R22 ;  /* 0x0000001600037305 */ /* 0x000e64000021f100 */
[----:B-1----:R1:W-:Y:S01]  /*9ff0*/  STG.E.U8 desc[UR36][R8.64], R3 ;  /* 0x0000000308007986 */ /* 0x0023e2000c101124 */
[----:B------:R-:W-:Y:S05]  /*a000*/  BRA `(.L_x_6371) ;  /* 0x0000000c007c7947 */ /* 0x000fea0003800000 */
.L_x_6369:
[----:B------:R-:W-:-:S06]  /*a010*/  IMAD.U32 R5, R22, 0x10000, RZ ;  /* 0x0001000016057824 */ /* 0x000fcc00078e00ff */
[----:B------:R-:W1:Y:S02]  /*a020*/  F2I.S64.TRUNC R4, R5 ;  /* 0x0000000500047311 */ /* 0x000e64000020d900 */
[----:B-1----:R1:W-:Y:S01]  /*a030*/  STG.E.U8 desc[UR36][R8.64], R4 ;  /* 0x0000000408007986 */ /* 0x0023e2000c101124 */
[----:B------:R-:W-:Y:S05]  /*a040*/  BRA `(.L_x_6371) ;  /* 0x0000000c006c7947 */ /* 0x000fea0003800000 */
.L_x_6368:
[----:B------:R-:W-:-:S13]  /*a050*/  ISETP.NE.AND P0, PT, R0, 0x2, PT ;  /* 0x000000020000780c */ /* 0x000fda0003f05270 */
[----:B------:R-:W-:Y:S05]  /*a060*/  @!P0 BRA `(.L_x_6372) ;  /* 0x0000000000308947 */ /* 0x000fea0003800000 */
[----:B------:R-:W-:-:S13]  /*a070*/  ISETP.NE.AND P0, PT, R0, 0x3, PT ;  /* 0x000000030000780c */ /* 0x000fda0003f05270 */
[----:B------:R-:W-:Y:S05]  /*a080*/  @!P0 BRA `(.L_x_6373) ;  /* 0x0000000000188947 */ /* 0x000fea0003800000 */
[----:B------:R-:W-:-:S13]  /*a090*/  ISETP.NE.AND P0, PT, R0, 0x4, PT ;  /* 0x000000040000780c */ /* 0x000fda0003f05270 */
[----:B------:R-:W-:Y:S05]  /*a0a0*/  @P0 BRA `(.L_x_6370) ;  /* 0x0000000800780947 */ /* 0x000fea0003800000 */
[----:B------:R-:W-:-:S06]  /*a0b0*/  IMAD.U32 R4, R22, 0x10000, RZ ;  /* 0x0001000016047824 */ /* 0x000fcc00078e00ff */
[----:B------:R-:W1:Y:S02]  /*a0c0*/  F2I.S64.TRUNC R4, R4 ;  /* 0x0000000400047311 */ /* 0x000e64000020d900 */
[----:B-1----:R1:W-:Y:S01]  /*a0d0*/  STG.E.64 desc[UR36][R8.64], R4 ;  /* 0x0000000408007986 */ /* 0x0023e2000c101b24 */
[----:B------:R-:W-:Y:S05]  /*a0e0*/  BRA `(.L_x_6371) ;  /* 0x0000000c00447947 */ /* 0x000fea0003800000 */
.L_x_6373:
[----:B------:R-:W-:-:S04]  /*a0f0*/  IMAD.U32 R22, R22, 0x10000, RZ ;  /* 0x0001000016167824 */ /* 0x000fc800078e00ff */
[----:B------:R-:W1:Y:S02]  /*a100*/  F2I.FTZ.TRUNC.NTZ R3, R22 ;  /* 0x0000001600037305 */ /* 0x000e64000021f100 */
[----:B-1----:R1:W-:Y:S01]  /*a110*/  STG.E desc[UR36][R8.64], R3 ;  /* 0x0000000308007986 */ /* 0x0023e2000c101924 */
[----:B------:R-:W-:Y:S05]  /*a120*/  BRA `(.L_x_6371) ;  /* 0x0000000c00347947 */ /* 0x000fea0003800000 */
.L_x_6372:
[----:B------:R-:W-:-:S04]  /*a130*/  IMAD.U32 R22, R22, 0x10000, RZ ;  /* 0x0001000016167824 */ /* 0x000fc800078e00ff */
[----:B------:R-:W1:Y:S02]  /*a140*/  F2I.FTZ.TRUNC.NTZ R3, R22 ;  /* 0x0000001600037305 */ /* 0x000e64000021f100 */
[----:B-1----:R1:W-:Y:S01]  /*a150*/  STG.E.U16 desc[UR36][R8.64], R3 ;  /* 0x0000000308007986 */ /* 0x0023e2000c101524 */
[----:B------:R-:W-:Y:S05]  /*a160*/  BRA `(.L_x_6371) ;  /* 0x0000000c00247947 */ /* 0x000fea0003800000 */
.L_x_6367:
        /* <DEDUP_REMOVED lines=9> */
.L_x_6375:
[----:B------:R-:W-:-:S05]  /*a200*/  IMAD.U32 R0, R22, 0x10000, RZ ;  /* 0x0001000016007824 */ /* 0x000fca00078e00ff */
[----:B------:R-:W-:-:S05]  /*a210*/  F2FP.F16.F32.PACK_AB R0, RZ, R0 ;  /* 0x00000000ff00723e */ /* 0x000fca00000000ff */
[----:B------:R1:W-:Y:S01]  /*a220*/  STG.E.U16 desc[UR36][R8.64], R0 ;  /* 0x0000000008007986 */ /* 0x0003e2000c101524 */
[----:B------:R-:W-:Y:S05]  /*a230*/  BRA `(.L_x_6371) ;  /* 0x0000000800f07947 */ /* 0x000fea0003800000 */
.L_x_6374:
        /* <DEDUP_REMOVED lines=10> */
.L_x_6377:
[----:B------:R-:W-:-:S05]  /*a2e0*/  IMAD.U32 R22, R22, 0x10000, RZ ;  /* 0x0001000016167824 */ /* 0x000fca00078e00ff */
[----:B------:R-:W-:-:S04]  /*a2f0*/  F2FP.F16.F32.PACK_AB R3, RZ, R22 ;  /* 0x00000016ff03723e */ /* 0x000fc800000000ff */
[----:B------:R-:W-:-:S05]  /*a300*/  PRMT R3, R3, 0x5410, RZ ;  /* 0x0000541003037816 */ /* 0x000fca00000000ff */
[----:B------:R3:W-:Y:S01]  /*a310*/  STG.E desc[UR36][R8.64], R3 ;  /* 0x0000000308007986 */ /* 0x0007e2000c101924 */
[----:B------:R-:W-:Y:S05]  /*a320*/  BRA `(.L_x_6371) ;  /* 0x0000000800b47947 */ /* 0x000fea0003800000 */
.L_x_6376:
[----:B------:R-:W-:-:S04]  /*a330*/  IMAD.U32 R4, R22, 0x10000, RZ ;  /* 0x0001000016047824 */ /* 0x000fc800078e00ff */
[----:B------:R-:W-:-:S06]  /*a340*/  FMUL.FTZ R4, R4, 1 ;  /* 0x3f80000004047820 */ /* 0x000fcc0000410000 */
[----:B------:R-:W1:Y:S02]  /*a350*/  F2F.F64.F32 R4, R4 ;  /* 0x0000000400047310 */ /* 0x000e640000201800 */
[----:B-1----:R1:W-:Y:S01]  /*a360*/  STG.E.64 desc[UR36][R8.64], R4 ;  /* 0x0000000408007986 */ /* 0x0023e2000c101b24 */
[----:B------:R-:W-:Y:S05]  /*a370*/  BRA `(.L_x_6371) ;  /* 0x0000000800a07947 */ /* 0x000fea0003800000 */
.L_x_6366:
        /* <DEDUP_REMOVED lines=11> */
[----:B------:R-:W1:Y:S02]  /*a430*/  F2I.FTZ.U32.TRUNC.NTZ R3, R3 ;  /* 0x0000000300037305 */ /* 0x000e64000021f000 */
[----:B-1----:R1:W-:Y:S01]  /*a440*/  STG.E.U16 desc[UR36][R8.64], R3 ;  /* 0x0000000308007986 */ /* 0x0023e2000c101524 */
[----:B------:R-:W-:Y:S05]  /*a450*/  BRA `(.L_x_6371) ;  /* 0x0000000800687947 */ /* 0x000fea0003800000 */
.L_x_6381:
        /* <DEDUP_REMOVED lines=17> */
.L_x_6384:
[----:B------:R-:W-:-:S04]  /*a570*/  SHF.R.U32.HI R3, RZ, 0x18, R5 ;  /* 0x00000018ff037819 */ /* 0x000fc80000011605 */
[----:B------:R-:W-:-:S04]  /*a580*/  LOP3.LUT R0, R0, 0x80, R3, 0xf8, !PT ;  /* 0x0000008000007812 */ /* 0x000fc800078ef803 */
[----:B------:R-:W-:-:S07]  /*a590*/  PRMT R4, R0, 0x7610, R4 ;  /* 0x0000761000047816 */ /* 0x000fce0000000004 */
.L_x_6383:
[----:B------:R-:W-:Y:S05]  /*a5a0*/  BSYNC.RECONVERGENT B0 ;  /* 0x0000000000007941 */ /* 0x000fea0003800200 */
.L_x_6382:
[----:B------:R1:W-:Y:S01]  /*a5b0*/  STG.E.U8 desc[UR36][R8.64], R4 ;  /* 0x0000000408007986 */ /* 0x0003e2000c101124 */
[----:B------:R-:W-:Y:S05]  /*a5c0*/  BRA `(.L_x_6371) ;  /* 0x00000008000c7947 */ /* 0x000fea0003800000 */
.L_x_6380:
        /* <DEDUP_REMOVED lines=17> */
.L_x_6387:
[----:B------:R-:W-:-:S04]  /*a6e0*/  SHF.R.U32.HI R3, RZ, 0x18, R5 ;  /* 0x00000018ff037819 */ /* 0x000fc80000011605 */
[----:B------:R-:W-:-:S04]  /*a6f0*/  LOP3.LUT R0, R0, 0x80, R3, 0xf8, !PT ;  /* 0x0000008000007812 */ /* 0x000fc800078ef803 */
[----:B------:R-:W-:-:S07]  /*a700*/  PRMT R4, R0, 0x7610, R4 ;  /* 0x0000761000047816 */ /* 0x000fce0000000004 */
.L_x_6386:
[----:B------:R-:W-:Y:S05]  /*a710*/  BSYNC.RECONVERGENT B0 ;  /* 0x0000000000007941 */ /* 0x000fea0003800200 */
.L_x_6385:
[----:B------:R1:W-:Y:S01]  /*a720*/  STG.E.U8 desc[UR36][R8.64], R4 ;  /* 0x0000000408007986 */ /* 0x0003e2000c101124 */
[----:B------:R-:W-:Y:S05]  /*a730*/  BRA `(.L_x_6371) ;  /* 0x0000000400b07947 */ /* 0x000fea0003800000 */
.L_x_6379:
        /* <DEDUP_REMOVED lines=22> */
.L_x_6389:
[----:B------:R-:W-:-:S06]  /*a8a0*/  IMAD.U32 R4, R22, 0x10000, RZ ;  /* 0x0001000016047824 */ /* 0x000fcc00078e00ff */
[----:B------:R-:W1:Y:S02]  /*a8b0*/  F2I.U64.TRUNC R4, R4 ;  /* 0x0000000400047311 */ /* 0x000e64000020d800 */
[----:B-1----:R1:W-:Y:S01]  /*a8c0*/  STG.E.64 desc[UR36][R8.64], R4 ;  /* 0x0000000408007986 */ /* 0x0023e2000c101b24 */
[----:B------:R-:W-:Y:S05]  /*a8d0*/  BRA `(.L_x_6371) ;  /* 0x0000000400487947 */ /* 0x000fea0003800000 */
.L_x_6388:
[----:B------:R-:W-:-:S04]  /*a8e0*/  IMAD.U32 R22, R22, 0x10000, RZ ;  /* 0x0001000016167824 */ /* 0x000fc800078e00ff */
[----:B------:R-:W1:Y:S02]  /*a8f0*/  F2I.FTZ.U32.TRUNC.NTZ R3, R22 ;  /* 0x0000001600037305 */ /* 0x000e64000021f000 */
[----:B-1----:R1:W-:Y:S01]  /*a900*/  STG.E desc[UR36][R8.64], R3 ;  /* 0x0000000308007986 */ /* 0x0023e2000c101924 */
[----:B------:R-:W-:Y:S05]  /*a910*/  BRA `(.L_x_6371) ;  /* 0x0000000400387947 */ /* 0x000fea0003800000 */
.L_x_6378:
        /* <DEDUP_REMOVED lines=11> */
.L_x_6391:
[----:B------:R-:W-:Y:S01]  /*a9d0*/  IMAD.U32 R22, R22, 0x10000, RZ ;  /* 0x0001000016167824 */ /* 0x000fe200078e00ff */
[----:B------:R-:W-:-:S03]  /*a9e0*/  CS2R R6, SRZ ;  /* 0x0000000000067805 */ /* 0x000fc6000001ff00 */
[----:B------:R-:W-:-:S06]  /*a9f0*/  FMUL.FTZ R4, R22, 1 ;  /* 0x3f80000016047820 */ /* 0x000fcc0000410000 */
[----:B------:R-:W1:Y:S02]  /*aa00*/  F2F.F64.F32 R4, R4 ;  /* 0x0000000400047310 */ /* 0x000e640000201800 */
[----:B-1----:R1:W-:Y:S01]  /*aa10*/  STG.E.128 desc[UR36][R8.64], R4 ;  /* 0x0000000408007986 */ /* 0x0023e2000c101d24 */
[----:B------:R-:W-:Y:S05]  /*aa20*/  BRA `(.L_x_6371) ;  /* 0x0000000000f47947 */ /* 0x000fea0003800000 */
.L_x_6390:
[----:B------:R-:W-:-:S13]  /*aa30*/  ISETP.NE.AND P0, PT, R0, 0xf, PT ;  /* 0x0000000f0000780c */ /* 0x000fda0003f05270 */
[----:B------:R-:W-:Y:S05]  /*aa40*/  @!P0 BRA `(.L_x_6392) ;  /* 0x0000000000e88947 */ /* 0x000fea0003800000 */
[----:B------:R-:W-:-:S13]  /*aa50*/  ISETP.NE.AND P0, PT, R0, 0x17, PT ;  /* 0x000000170000780c */ /* 0x000fda0003f05270 */
[----:B------:R-:W-:Y:S05]  /*aa60*/  @!P0 BRA `(.L_x_6393) ;  /* 0x0000000000908947 */ /* 0x000fea0003800000 */
[----:B------:R-:W-:-:S13]  /*aa70*/  ISETP.NE.AND P0, PT, R0, 0x18, PT ;  /* 0x000000180000780c */ /* 0x000fda0003f05270 */
[----:B------:R-:W-:Y:S05]  /*aa80*/  @!P0 BRA `(.L_x_6394) ;  /* 0x0000000000448947 */ /* 0x000fea0003800000 */
.L_x_6370:
        /* <DEDUP_REMOVED lines=16> */
.L_x_6395:
[----:B------:R-:W-:Y:S05]  /*ab90*/  BRA `(.L_x_6371) ;  /* 0x0000000000987947 */ /* 0x000fea0003800000 */
.L_x_6394:
        /* <DEDUP_REMOVED lines=13> */
.L_x_6397:
[----:B------:R-:W-:Y:S05]  /*ac70*/  BSYNC.RECONVERGENT B0 ;  /* 0x0000000000007941 */ /* 0x000fea0003800200 */
.L_x_6396:
[----:B------:R-:W-:-:S05]  /*ac80*/  LOP3.LUT R3, R0, 0x80, R3, 0xf8, !PT ;  /* 0x0000008000037812 */ /* 0x000fca00078ef803 */
[----:B------:R1:W-:Y:S01]  /*ac90*/  STG.E.U8 desc[UR36][R8.64], R3 ;  /* 0x0000000308007986 */ /* 0x0003e2000c101124 */
[----:B------:R-:W-:Y:S05]  /*aca0*/  BRA `(.L_x_6371) ;  /* 0x0000000000547947 */ /* 0x000fea0003800000 */
.L_x_6393:
        /* <DEDUP_REMOVED lines=12> */
.L_x_6399:
[----:B------:R-:W-:Y:S01]  /*ad70*/  IMAD.MOV.U32 R0, RZ, RZ, 0x7f ;  /* 0x0000007fff007424 */ /* 0x000fe200078e00ff */
[----:B------:R-:W-:-:S04]  /*ad80*/  ISETP.GT.U32.AND P0, PT, R4, 0x7f800000, PT ;  /* 0x7f8000000400780c */ /* 0x000fc80003f04070 */
[----:B------:R-:W-:-:S09]  /*ad90*/  SEL R0, R0, 0x7c, P0 ;  /* 0x0000007c00007807 */ /* 0x000fd20000000000 */
.L_x_6400:
[----:B------:R-:W-:Y:S05]  /*ada0*/  BSYNC.RECONVERGENT B0 ;  /* 0x0000000000007941 */ /* 0x000fea0003800200 */
.L_x_6398:
[----:B------:R-:W-:-:S04]  /*adb0*/  SHF.R.U32.HI R3, RZ, 0x18, R3 ;  /* 0x00000018ff037819 */ /* 0x000fc80000011603 */
[----:B------:R-:W-:-:S05]  /*adc0*/  LOP3.LUT R3, R0, 0x80, R3, 0xf8, !PT ;  /* 0x0000008000037812 */ /* 0x000fca00078ef803 */
[----:B------:R1:W-:Y:S01]  /*add0*/  STG.E.U8 desc[UR36][R8.64], R3 ;  /* 0x0000000308007986 */ /* 0x0003e2000c101124 */
[----:B------:R-:W-:Y:S05]  /*ade0*/  BRA `(.L_x_6371) ;  /* 0x0000000000047947 */ /* 0x000fea0003800000 */
.L_x_6392:
[----:B------:R1:W-:Y:S02]  /*adf0*/  STG.E.U16 desc[UR36][R8.64], R22 ;  /* 0x0000001608007986 */ /* 0x0003e4000c101524 */
.L_x_6371:
[----:B------:R-:W-:-:S05]  /*ae00*/  VIADD R25, R25, 0x80 ;  /* 0x0000008019197836 */ /* 0x000fca0000000000 */
[----:B------:R-:W-:-:S13]  /*ae10*/  ISETP.GE.AND P0, PT, R25, R16, PT ;  /* 0x000000101900720c */ /* 0x000fda0003f06270 */
        /* <DEDUP_REMOVED lines=19> */
[----:B0-----:R-:W-:-:S04]  /*af50*/  IMAD.U32 R18, R18, 0x10000, RZ ;  /* 0x0001000012127824 */ /* 0x001fc800078e00ff */
[----:B------:R-:W0:Y:S02]  /*af60*/  F2I.FTZ.TRUNC.NTZ R3, R18 ;  /* 0x0000001200037305 */ /* 0x000e24000021f100 */
[----:B0-----:R3:W-:Y:S01]  /*af70*/  STG.E.U8 desc[UR36][R8.64], R3 ;  /* 0x0000000308007986 */ /* 0x0017e2000c101124 */
[----:B------:R-:W-:Y:S05]  /*af80*/  BRA `(.L_x_6406) ;  /* 0x0000000c007c7947 */ /* 0x000fea0003800000 */
.L_x_6404:
[----:B0-----:R-:W-:-:S06]  /*af90*/  IMAD.U32 R5, R18, 0x10000, RZ ;  /* 0x0001000012057824 */ /* 0x001fcc00078e00ff */
[----:B------:R-:W0:Y:S02]  /*afa0*/  F2I.S64.TRUNC R4, R5 ;  /* 0x0000000500047311 */ /* 0x000e24000020d900 */
[----:B0-----:R4:W-:Y:S01]  /*afb0*/  STG.E.U8 desc[UR36][R8.64], R4 ;  /* 0x0000000408007986 */ /* 0x0019e2000c101124 */
[----:B------:R-:W-:Y:S05]  /*afc0*/  BRA `(.L_x_6406) ;  /* 0x0000000c006c7947 */ /* 0x000fea0003800000 */
.L_x_6403:
[----:B------:R-:W-:-:S13]  /*afd0*/  ISETP.NE.AND P0, PT, R0, 0x2, PT ;  /* 0x000000020000780c */ /* 0x000fda0003f05270 */
[----:B------:R-:W-:Y:S05]  /*afe0*/  @!P0 BRA `(.L_x_6407) ;  /* 0x0000000000308947 */ /* 0x000fea0003800000 */
[----:B------:R-:W-:-:S13]  /*aff0*/  ISETP.NE.AND P0, PT, R0, 0x3, PT ;  /* 0x000000030000780c */ /* 0x000fda0003f05270 */
[----:B------:R-:W-:Y:S05]  /*b000*/  @!P0 BRA `(.L_x_6408) ;  /* 0x0000000000188947 */ /* 0x000fea0003800000 */
[----:B------:R-:W-:-:S13]  /*b010*/  ISETP.NE.AND P0, PT, R0, 0x4, PT ;  /* 0x000000040000780c */ /* 0x000fda0003f05270 */
[----:B------:R-:W-:Y:S05]  /*b020*/  @P0 BRA `(.L_x_6405) ;  /* 0x0000000800780947 */ /* 0x000fea0003800000 */
[----:B0-----:R-:W-:-:S06]  /*b030*/  IMAD.U32 R4, R18, 0x10000, RZ ;  /* 0x0001000012047824 */ /* 0x001fcc00078e00ff */
[----:B------:R-:W0:Y:S02]  /*b040*/  F2I.S64.TRUNC R4, R4 ;  /* 0x0000000400047311 */ /* 0x000e24000020d900 */
[----:B0-----:R1:W-:Y:S01]  /*b050*/  STG.E.64 desc[UR36][R8.64], R4 ;  /* 0x0000000408007986 */ /* 0x0013e2000c101b24 */
[----:B------:R-:W-:Y:S05]  /*b060*/  BRA `(.L_x_6406) ;  /* 0x0000000c00447947 */ /* 0x000fea0003800000 */
.L_x_6408:
[----:B0-----:R-:W-:-:S04]  /*b070*/  IMAD.U32 R18, R18, 0x10000, RZ ;  /* 0x0001000012127824 */ /* 0x001fc800078e00ff */
[----:B------:R-:W0:Y:S02]  /*b080*/  F2I.FTZ.TRUNC.NTZ R3, R18 ;  /* 0x0000001200037305 */ /* 0x000e24000021f100 */
[----:B0-----:R2:W-:Y:S01]  /*b090*/  STG.E desc[UR36][R8.64], R3 ;  /* 0x0000000308007986 */ /* 0x0015e2000c101924 */
[----:B------:R-:W-:Y:S05]  /*b0a0*/  BRA `(.L_x_6406) ;  /* 0x0000000c00347947 */ /* 0x000fea0003800000 */
.L_x_6407:
[----:B0-----:R-:W-:-:S04]  /*b0b0*/  IMAD.U32 R18, R18, 0x10000, RZ ;  /* 0x0001000012127824 */ /* 0x001fc800078e00ff */
[----:B------:R-:W0:Y:S02]  /*b0c0*/  F2I.FTZ.TRUNC.NTZ R3, R18 ;  /* 0x0000001200037305 */ /* 0x000e24000021f100 */
[----:B0-----:R0:W-:Y:S01]  /*b0d0*/  STG.E.U16 desc[UR36][R8.64], R3 ;  /* 0x0000000308007986 */ /* 0x0011e2000c101524 */
[----:B------:R-:W-:Y:S05]  /*b0e0*/  BRA `(.L_x_6406) ;  /* 0x0000000c00247947 */ /* 0x000fea0003800000 */
.L_x_6402:
[----:B------:R-:W-:-:S13]  /*b0f0*/  ISETP.GT.AND P0, PT, R0, 0x6, PT ;  /* 0x000000060000780c */ /* 0x000fda0003f04270 */
[----:B------:R-:W-:Y:S05]  /*b100*/  @P0 BRA `(.L_x_6409) ;  /* 0x00000000002c0947 */ /* 0x000fea0003800000 */
[----:B------:R-:W-:-:S13]  /*b110*/  ISETP.NE.AND P0, PT, R0, 0x5, PT ;  /* 0x000000050000780c */ /* 0x000fda0003f05270 */
[----:B------:R-:W-:Y:S05]  /*b120*/  @!P0 BRA `(.L_x_6410) ;  /* 0x0000000000148947 */ /* 0x000fea0003800000 */
[----:B------:R-:W-:-:S13]  /*b130*/  ISETP.NE.AND P0, PT, R0, 0x6, PT ;  /* 0x000000060000780c */ /* 0x000fda0003f05270 */
[----:B------:R-:W-:Y:S05]  /*b140*/  @P0 BRA `(.L_x_6405) ;  /* 0x0000000800300947 */ /* 0x000fea0003800000 */
[----:B0-----:R-:W-:-:S05]  /*b150*/  IMAD.U32 R3, R18, 0x10000, RZ ;  /* 0x0001000012037824 */ /* 0x001fca00078e00ff */
[----:B------:R0:W-:Y:S01]  /*b160*/  STG.E desc[UR36][R8.64], R3 ;  /* 0x0000000308007986 */ /* 0x0001e2000c101924 */
[----:B------:R-:W-:Y:S05]  /*b170*/  BRA `(.L_x_6406) ;  /* 0x0000000c00007947 */ /* 0x000fea0003800000 */
.L_x_6410:
[----:B0-----:R-:W-:-:S05]  /*b180*/  IMAD.U32 R0, R18, 0x10000, RZ ;  /* 0x0001000012007824 */ /* 0x001fca00078e00ff */
[----:B------:R-:W-:-:S05]  /*b190*/  F2FP.F16.F32.PACK_AB R0, RZ, R0 ;  /* 0x00000000ff00723e */ /* 0x000fca00000000ff */
[----:B------:R0:W-:Y:S01]  /*b1a0*/  STG.E.U16 desc[UR36][R8.64], R0 ;  /* 0x0000000008007986 */ /* 0x0001e2000c101524 */
[----:B------:R-:W-:Y:S05]  /*b1b0*/  BRA `(.L_x_6406) ;  /* 0x0000000800f07947 */ /* 0x000fea0003800000 */
.L_x_6409:
[----:B------:R-:W-:-:S13]  /*b1c0*/  ISETP.NE.AND P0, PT, R0, 0x7, PT ;  /* 0x000000070000780c */ /* 0x000fda0003f05270 */
[----:B------:R-:W-:Y:S05]  /*b1d0*/  @!P0 BRA `(.L_x_6411) ;  /* 0x0000000000348947 */ /* 0x000fea0003800000 */
[----:B------:R-:W-:-:S13]  /*b1e0*/  ISETP.NE.AND P0, PT, R0, 0x8, PT ;  /* 0x000000080000780c */ /* 0x000fda0003f05270 */
[----:B------:R-:W-:Y:S05]  /*b1f0*/  @!P0 BRA `(.L_x_6412) ;  /* 0x0000000000188947 */ /* 0x000fea0003800000 */
[----:B------:R-:W-:-:S13]  /*b200*/  ISETP.NE.AND P0, PT, R0, 0x9, PT ;  /* 0x000000090000780c */ /* 0x000fda0003f05270 */
[----:B------:R-:W-:Y:S05]  /*b210*/  @P0 BRA `(.L_x_6405) ;  /* 0x0000000400fc0947 */ /* 0x000fea0003800000 */
[----:B0-----:R-:W-:Y:S02]  /*b220*/  IMAD.U32 R4, R18, 0x10000, RZ ;  /* 0x0001000012047824 */ /* 0x001fe400078e00ff */
[----:B------:R-:W-:-:S05]  /*b230*/  IMAD.MOV.U32 R5, RZ, RZ, RZ ;  /* 0x000000ffff057224 */ /* 0x000fca00078e00ff */
[----:B------:R0:W-:Y:S01]  /*b240*/  STG.E.64 desc[UR36][R8.64], R4 ;  /* 0x0000000408007986 */ /* 0x0001e2000c101b24 */
[----:B------:R-:W-:Y:S05]  /*b250*/  BRA `(.L_x_6406) ;  /* 0x0000000800c87947 */ /* 0x000fea0003800000 */
.L_x_6412:
[----:B0-----:R-:W-:-:S05]  /*b260*/  IMAD.U32 R18, R18, 0x10000, RZ ;  /* 0x0001000012127824 */ /* 0x001fca00078e00ff */
[----:B------:R-:W-:-:S04]  /*b270*/  F2FP.F16.F32.PACK_AB R3, RZ, R18 ;  /* 0x00000012ff03723e */ /* 0x000fc800000000ff */
[----:B------:R-:W-:-:S05]  /*b280*/  PRMT R3, R3, 0x5410, RZ ;  /* 0x0000541003037816 */ /* 0x000fca00000000ff */
[----:B------:R0:W-:Y:S01]  /*b290*/  STG.E desc[UR36][R8.64], R3 ;  /* 0x0000000308007986 */ /* 0x0001e2000c101924 */
[----:B------:R-:W-:Y:S05]  /*b2a0*/  BRA `(.L_x_6406) ;  /* 0x0000000800b47947 */ /* 0x000fea0003800000 */
.L_x_6411:
[----:B0-----:R-:W-:-:S04]  /*b2b0*/  IMAD.U32 R4, R18, 0x10000, RZ ;  /* 0x0001000012047824 */ /* 0x001fc800078e00ff */
[----:B------:R-:W-:-:S06]  /*b2c0*/  FMUL.FTZ R4, R4, 1 ;  /* 0x3f80000004047820 */ /* 0x000fcc0000410000 */
[----:B------:R-:W0:Y:S02]  /*b2d0*/  F2F.F64.F32 R4, R4 ;  /* 0x0000000400047310 */ /* 0x000e240000201800 */
[----:B0-----:R0:W-:Y:S01]  /*b2e0*/  STG.E.64 desc[UR36][R8.64], R4 ;  /* 0x0000000408007986 */ /* 0x0011e2000c101b24 */
[----:B------:R-:W-:Y:S05]  /*b2f0*/  BRA `(.L_x_6406) ;  /* 0x0000000800a07947 */ /* 0x000fea0003800000 */
.L_x_6401:
        /* <DEDUP_REMOVED lines=10> */
[----:B0-----:R-:W-:-:S06]  /*b3a0*/  IMAD.U32 R3, R18, 0x10000, RZ ;  /* 0x0001000012037824 */ /* 0x001fcc00078e00ff */
[----:B------:R-:W0:Y:S02]  /*b3b0*/  F2I.FTZ.U32.TRUNC.NTZ R3, R3 ;  /* 0x0000000300037305 */ /* 0x000e24000021f000 */
[----:B0-----:R0:W-:Y:S01]  /*b3c0*/  STG.E.U16 desc[UR36][R8.64], R3 ;  /* 0x0000000308007986 */ /* 0x0011e2000c101524 */
[----:B------:R-:W-:Y:S05]  /*b3d0*/  BRA `(.L_x_6406) ;  /* 0x0000000800687947 */ /* 0x000fea0003800000 */
.L_x_6416:
        /* <DEDUP_REMOVED lines=17> */
.L_x_6419:
[----:B------:R-:W-:-:S04]  /*b4f0*/  SHF.R.U32.HI R3, RZ, 0x18, R5 ;  /* 0x00000018ff037819 */ /* 0x000fc80000011605 */
[----:B------:R-:W-:-:S04]  /*b500*/  LOP3.LUT R0, R0, 0x80, R3, 0xf8, !PT ;  /* 0x0000008000007812 */ /* 0x000fc800078ef803 */
[----:B------:R-:W-:-:S07]  /*b510*/  PRMT R4, R0, 0x7610, R4 ;  /* 0x0000761000047816 */ /* 0x000fce0000000004 */
.L_x_6418:
[----:B------:R-:W-:Y:S05]  /*b520*/  BSYNC.RECONVERGENT B0 ;  /* 0x0000000000007941 */ /* 0x000fea0003800200 */
.L_x_6417:
[----:B------:R0:W-:Y:S01]  /*b530*/  STG.E.U8 desc[UR36][R8.64], R4 ;  /* 0x0000000408007986 */ /* 0x0001e2000c101124 */
[----:B------:R-:W-:Y:S05]  /*b540*/  BRA `(.L_x_6406) ;  /* 0x00000008000c7947 */ /* 0x000fea0003800000 */
.L_x_6415:
        /* <DEDUP_REMOVED lines=17> */
.L_x_6422:
[----:B------:R-:W-:-:S04]  /*b660*/  SHF.R.U32.HI R3, RZ, 0x18, R5 ;  /* 0x00000018ff037819 */ /* 0x000fc80000011605 */
[----:B------:R-:W-:-:S04]  /*b670*/  LOP3.LUT R0, R0, 0x80, R3, 0xf8, !PT ;  /* 0x0000008000007812 */ /* 0x000fc800078ef803 */
[----:B------:R-:W-:-:S07]  /*b680*/  PRMT R4, R0, 0x7610, R4 ;  /* 0x0000761000047816 */ /* 0x000fce0000000004 */
.L_x_6421:
[----:B------:R-:W-:Y:S05]  /*b690*/  BSYNC.RECONVERGENT B0 ;  /* 0x0000000000007941 */ /* 0x000fea0003800200 */
.L_x_6420:
[----:B------:R0:W-:Y:S01]  /*b6a0*/  STG.E.U8 desc[UR36][R8.64], R4 ;  /* 0x0000000408007986 */ /* 0x0001e2000c101124 */
[----:B------:R-:W-:Y:S05]  /*b6b0*/  BRA `(.L_x_6406) ;  /* 0x0000000400b07947 */ /* 0x000fea0003800000 */
.L_x_6414:
[----:B------:R-:W-:-:S13]  /*b6c0*/  ISETP.NE.AND P0, PT, R0, 0x1c, PT ;  /* 0x0000001c0000780c */ /* 0x000fda0003f05270 */
[----:B------:R-:W-:Y:S05]  /*b6d0*/  @!P0 BRA `(.L_x_6423) ;  /* 0x0000000000608947 */ /* 0x000fea0003800000 */
[----:B------:R-:W-:-:S13]  /*b6e0*/  ISETP.NE.AND P0, PT, R0, 0x1d, PT ;  /* 0x0000001d0000780c */ /* 0x000fda0003f05270 */
[----:B------:R-:W-:Y:S05]  /*b6f0*/  @!P0 BRA `(.L_x_6424) ;  /* 0x0000000000488947 */ /* 0x000fea0003800000 */
[----:B------:R-:W-:-:S13]  /*b700*/  ISETP.NE.AND P0, PT, R0, 0x2c, PT ;  /* 0x0000002c0000780c */ /* 0x000fda0003f05270 */
[----:B------:R-:W-:Y:S05]  /*b710*/  @P0 BRA `(.L_x_6405) ;  /* 0x0000000000bc0947 */ /* 0x000fea0003800000 */
[----:B0-----:R-:W-:-:S05]  /*b720*/  IMAD.U32 R18, R18, 0x10000, RZ ;  /* 0x0001000012127824 */ /* 0x001fca00078e00ff */
        /* <DEDUP_REMOVED lines=15> */
.L_x_6424:
[----:B0-----:R-:W-:-:S06]  /*b820*/  IMAD.U32 R4, R18, 0x10000, RZ ;  /* 0x0001000012047824 */ /* 0x001fcc00078e00ff */
[----:B------:R-:W0:Y:S02]  /*b830*/  F2I.U64.TRUNC R4, R4 ;  /* 0x0000000400047311 */ /* 0x000e24000020d800 */
[----:B0-----:R0:W-:Y:S01]  /*b840*/  STG.E.64 desc[UR36][R8.64], R4 ;  /* 0x0000000408007986 */ /* 0x0011e2000c101b24 */
[----:B------:R-:W-:Y:S05]  /*b850*/  BRA `(.L_x_6406) ;  /* 0x0000000400487947 */ /* 0x000fea0003800000 */
.L_x_6423:
[----:B0-----:R-:W-:-:S04]  /*b860*/  IMAD.U32 R18, R18, 0x10000, RZ ;  /* 0x0001000012127824 */ /* 0x001fc800078e00ff */
[----:B------:R-:W0:Y:S02]  /*b870*/  F2I.FTZ.U32.TRUNC.NTZ R3, R18 ;  /* 0x0000001200037305 */ /* 0x000e24000021f000 */
[----:B0-----:R0:W-:Y:S01]  /*b880*/  STG.E desc[UR36][R8.64], R3 ;  /* 0x0000000308007986 */ /* 0x0011e2000c101924 */
[----:B------:R-:W-:Y:S05]  /*b890*/  BRA `(.L_x_6406) ;  /* 0x0000000400387947 */ /* 0x000fea0003800000 */
.L_x_6413:
[----:B------:R-:W-:-:S13]  /*b8a0*/  ISETP.GT.AND P0, PT, R0, 0xe, PT ;  /* 0x0000000e0000780c */ /* 0x000fda0003f04270 */
[----:B------:R-:W-:Y:S05]  /*b8b0*/  @P0 BRA `(.L_x_6425) ;  /* 0x00000000003c0947 */ /* 0x000fea0003800000 */
[----:B------:R-:W-:-:S13]  /*b8c0*/  ISETP.NE.AND P0, PT, R0, 0xa, PT ;  /* 0x0000000a0000780c */ /* 0x000fda0003f05270 */
[----:B------:R-:W-:Y:S05]  /*b8d0*/  @!P0 BRA `(.L_x_6426) ;  /* 0x00000000001c8947 */ /* 0x000fea0003800000 */
[----:B------:R-:W-:-:S13]  /*b8e0*/  ISETP.NE.AND P0, PT, R0, 0xb, PT ;  /* 0x0000000b0000780c */ /* 0x000fda0003f05270 */
[----:B------:R-:W-:Y:S05]  /*b8f0*/  @P0 BRA `(.L_x_6405) ;  /* 0x0000000000440947 */ /* 0x000fea0003800000 */
[----:B0-----:R-:W-:-:S05]  /*b900*/  IMAD.U32 R18, R18, 0x10000, RZ ;  /* 0x0001000012127824 */ /* 0x001fca00078e00ff */
[----:B------:R-:W-:-:S04]  /*b910*/  FSETP.NEU.FTZ.AND P0, PT, R18, RZ, PT ;  /* 0x000000ff1200720b */ /* 0x000fc80003f1d000 */
[----:B------:R-:W-:-:S05]  /*b920*/  SEL R3, RZ, 0x1, !P0 ;  /* 0x00000001ff037807 */ /* 0x000fca0004000000 */
[----:B------:R0:W-:Y:S01]  /*b930*/  STG.E.U8 desc[UR36][R8.64], R3 ;  /* 0x0000000308007986 */ /* 0x0001e2000c101124 */
[----:B------:R-:W-:Y:S05]  /*b940*/  BRA `(.L_x_6406) ;  /* 0x00000004000c7947 */ /* 0x000fea0003800000 */
.L_x_6426:
[----:B0-----:R-:W-:Y:S01]  /*b950*/  IMAD.U32 R18, R18, 0x10000, RZ ;  /* 0x0001000012127824 */ /* 0x001fe200078e00ff */
[----:B------:R-:W-:-:S03]  /*b960*/  CS2R R6, SRZ ;  /* 0x0000000000067805 */ /* 0x000fc6000001ff00 */
[----:B------:R-:W-:-:S06]  /*b970*/  FMUL.FTZ R4, R18, 1 ;  /* 0x3f80000012047820 */ /* 0x000fcc0000410000 */
[----:B------:R-:W0:Y:S02]  /*b980*/  F2F.F64.F32 R4, R4 ;  /* 0x0000000400047310 */ /* 0x000e240000201800 */
[----:B0-----:R0:W-:Y:S01]  /*b990*/  STG.E.128 desc[UR36][R8.64], R4 ;  /* 0x0000000408007986 */ /* 0x0011e2000c101d24 */
[----:B------:R-:W-:Y:S05]  /*b9a0*/  BRA `(.L_x_6406) ;  /* 0x0000000000f47947 */ /* 0x000fea0003800000 */
.L_x_6425:
[----:B------:R-:W-:-:S13]  /*b9b0*/  ISETP.NE.AND P0, PT, R0, 0xf, PT ;  /* 0x0000000f0000780c */ /* 0x000fda0003f05270 */
[----:B------:R-:W-:Y:S05]  /*b9c0*/  @!P0 BRA `(.L_x_6427) ;  /* 0x0000000000e88947 */ /* 0x000fea0003800000 */
[----:B------:R-:W-:-:S13]  /*b9d0*/  ISETP.NE.AND P0, PT, R0, 0x17, PT ;  /* 0x000000170000780c */ /* 0x000fda0003f05270 */
[----:B------:R-:W-:Y:S05]  /*b9e0*/  @!P0 BRA `(.L_x_6428) ;  /* 0x0000000000908947 */ /* 0x000fea0003800000 */
[----:B------:R-:W-:-:S13]  /*b9f0*/  ISETP.NE.AND P0, PT, R0, 0x18, PT ;  /* 0x000000180000780c */ /* 0x000fda0003f05270 */
[----:B------:R-:W-:Y:S05]  /*ba00*/  @!P0 BRA `(.L_x_6429) ;  /* 0x0000000000448947 */ /* 0x000fea0003800000 */
.L_x_6405:
        /* <DEDUP_REMOVED lines=16> */
.L_x_6430:
[----:B------:R-:W-:Y:S05]  /*bb10*/  BRA `(.L_x_6406) ;  /* 0x0000000000987947 */ /* 0x000fea0003800000 */
.L_x_6429:
        /* <DEDUP_REMOVED lines=13> */
.L_x_6432:
[----:B------:R-:W-:Y:S05]  /*bbf0*/  BSYNC.RECONVERGENT B0 ;  /* 0x0000000000007941 */ /* 0x000fea0003800200 */
.L_x_6431:
[----:B------:R-:W-:-:S05]  /*bc00*/  LOP3.LUT R3, R0, 0x80, R3, 0xf8, !PT ;  /* 0x0000008000037812 */ /* 0x000fca00078ef803 */
[----:B------:R0:W-:Y:S01]  /*bc10*/  STG.E.U8 desc[UR36][R8.64], R3 ;  /* 0x0000000308007986 */ /* 0x0001e2000c101124 */
[----:B------:R-:W-:Y:S05]  /*bc20*/  BRA `(.L_x_6406) ;  /* 0x0000000000547947 */ /* 0x000fea0003800000 */
.L_x_6428:
        /* <DEDUP_REMOVED lines=12> */
.L_x_6434:
[----:B------:R-:W-:Y:S01]  /*bcf0*/  IMAD.MOV.U32 R0, RZ, RZ, 0x7f ;  /* 0x0000007fff007424 */ /* 0x000fe200078e00ff */
[----:B------:R-:W-:-:S04]  /*bd00*/  ISETP.GT.U32.AND P0, PT, R4, 0x7f800000, PT ;  /* 0x7f8000000400780c */ /* 0x000fc80003f04070 */
[----:B------:R-:W-:-:S09]  /*bd10*/  SEL R0, R0, 0x7c, P0 ;  /* 0x0000007c00007807 */ /* 0x000fd20000000000 */
.L_x_6435:
[----:B------:R-:W-:Y:S05]  /*bd20*/  BSYNC.RECONVERGENT B0 ;  /* 0x0000000000007941 */ /* 0x000fea0003800200 */
.L_x_6433:
[----:B------:R-:W-:-:S04]  /*bd30*/  SHF.R.U32.HI R3, RZ, 0x18, R3 ;  /* 0x00000018ff037819 */ /* 0x000fc80000011603 */
[----:B------:R-:W-:-:S05]  /*bd40*/  LOP3.LUT R3, R0, 0x80, R3, 0xf8, !PT ;  /* 0x0000008000037812 */ /* 0x000fca00078ef803 */
[----:B------:R0:W-:Y:S01]  /*bd50*/  STG.E.U8 desc[UR36][R8.64], R3 ;  /* 0x0000000308007986 */ /* 0x0001e2000c101124 */
[----:B------:R-:W-:Y:S05]  /*bd60*/  BRA `(.L_x_6406) ;  /* 0x0000000000047947 */ /* 0x000fea0003800000 */
.L_x_6427:
[----:B0-----:R0:W-:Y:S02]  /*bd70*/  STG.E.U16 desc[UR36][R8.64], R18 ;  /* 0x0000001208007986 */ /* 0x0011e4000c101524 */
.L_x_6406:
[----:B------:R-:W-:-:S07]  /*bd80*/  VIADD R25, R25, 0x80 ;  /* 0x0000008019197836 */ /* 0x000fce0000000000 */
.L_x_6365:
[----:B------:R-:W-:Y:S05]  /*bd90*/  BSYNC.RECONVERGENT B6 ;  /* 0x0000000000067941 */ /* 0x000fea0003800200 */
.L_x_6364:
[----:B------:R-:W-:-:S13]  /*bda0*/  ISETP.GE.AND P0, PT, R25, R16, PT ;  /* 0x000000101900720c */ /* 0x000fda0003f06270 */
[----:B------:R-:W-:Y:S05]  /*bdb0*/  @P0 EXIT ;  /* 0x000000000000094d */ /* 0x000fea0003800000 */
[----:B01--4-:R-:W0:Y:S01]  /*bdc0*/  LDC.64 R4, c[0x0][0x388] ;  /* 0x0000e200ff047b82 */ /* 0x013e220000000a00 */
[----:B------:R-:W3:Y:S01]  /*bdd0*/  LDCU UR4, c[0x0][0x3b4] ;  /* 0x00007680ff0477ac */ /* 0x000ee20008000800 */
[----:B--2---:R-:W-:Y:S01]  /*bde0*/  PRMT R0, R17, 0x9910, RZ ;  /* 0x0000991011007816 */ /* 0x004fe200000000ff */
[----:B------:R-:W-:-:S03]  /*bdf0*/  IMAD R2, R2, 0x200, R25 ;  /* 0x0000020002027824 */ /* 0x000fc600078e0219 */
[----:B------:R-:W-:Y:S01]  /*be00*/  ISETP.GT.AND P1, PT, R0, 0x9, PT ;  /* 0x000000090000780c */ /* 0x000fe20003f24270 */
[----:B---3--:R-:W-:-:S05]  /*be10*/  IMAD R3, R2, UR4, RZ ;  /* 0x0000000402037c24 */ /* 0x008fca000f8e02ff */
        /* <DEDUP_REMOVED lines=15> */
.L_x_6439:
[----:B------:R-:W-:-:S06]  /*bf10*/  IMAD.U32 R5, R19, 0x10000, RZ ;  /* 0x0001000013057824 */ /* 0x000fcc00078e00ff */
[----:B------:R-:W0:Y:S02]  /*bf20*/  F2I.S64.TRUNC R4, R5 ;  /* 0x0000000500047311 */ /* 0x000e24000020d900 */
[----:B0-----:R-:W-:Y:S01]  /*bf30*/  STG.E.U8 desc[UR36][R2.64], R4 ;  /* 0x0000000402007986 */ /* 0x001fe2000c101124 */
[----:B------:R-:W-:Y:S05]  /*bf40*/  EXIT ;  /* 0x000000000000794d */ /* 0x000fea0003800000 */
.L_x_6438:
        /* <DEDUP_REMOVED lines=10> */
.L_x_6442:
[----:B------:R-:W-:-:S06]  /*bff0*/  IMAD.U32 R19, R19, 0x10000, RZ ;  /* 0x0001000013137824 */ /* 0x000fcc00078e00ff */
[----:B------:R-:W0:Y:S02]  /*c000*/  F2I.FTZ.TRUNC.NTZ R19, R19 ;  /* 0x0000001300137305 */ /* 0x000e24000021f100 */
[----:B0-----:R-:W-:Y:S01]  /*c010*/  STG.E desc[UR36][R2.64], R19 ;  /* 0x0000001302007986 */ /* 0x001fe2000c101924 */
[----:B------:R-:W-:Y:S05]  /*c020*/  EXIT ;  /* 0x000000000000794d */ /* 0x000fea0003800000 */
.L_x_6441:
[----:B------:R-:W-:-:S06]  /*c030*/  IMAD.U32 R19, R19, 0x10000, RZ ;  /* 0x0001000013137824 */ /* 0x000fcc00078e00ff */
[----:B------:R-:W0:Y:S02]  /*c040*/  F2I.FTZ.TRUNC.NTZ R19, R19 ;  /* 0x0000001300137305 */ /* 0x000e24000021f100 */
[----:B0-----:R-:W-:Y:S01]  /*c050*/  STG.E.U16 desc[UR36][R2.64], R19 ;  /* 0x0000001302007986 */ /* 0x001fe2000c101524 */
[----:B------:R-:W-:Y:S05]  /*c060*/  EXIT ;  /* 0x000000000000794d */ /* 0x000fea0003800000 */
.L_x_6437:
        /* <DEDUP_REMOVED lines=9> */
.L_x_6444:
[----:B------:R-:W-:-:S05]  /*c100*/  IMAD.U32 R0, R19, 0x10000, RZ ;  /* 0x0001000013007824 */ /* 0x000fca00078e00ff */
[----:B------:R-:W-:-:S05]  /*c110*/  F2FP.F16.F32.PACK_AB R0, RZ, R0 ;  /* 0x00000000ff00723e */ /* 0x000fca00000000ff */
[----:B------:R-:W-:Y:S01]  /*c120*/  STG.E.U16 desc[UR36][R2.64], R0 ;  /* 0x0000000002007986 */ /* 0x000fe2000c101524 */
[----:B------:R-:W-:Y:S05]  /*c130*/  EXIT ;  /* 0x000000000000794d */ /* 0x000fea0003800000 */
.L_x_6443:
        /* <DEDUP_REMOVED lines=10> */
.L_x_6446:
[----:B------:R-:W-:-:S05]  /*c1e0*/  IMAD.U32 R19, R19, 0x10000, RZ ;  /* 0x0001000013137824 */ /* 0x000fca00078e00ff */
[----:B------:R-:W-:-:S04]  /*c1f0*/  F2FP.F16.F32.PACK_AB R5, RZ, R19 ;  /* 0x00000013ff05723e */ /* 0x000fc800000000ff */
[----:B------:R-:W-:-:S05]  /*c200*/  PRMT R5, R5, 0x5410, RZ ;  /* 0x0000541005057816 */ /* 0x000fca00000000ff */
[----:B------:R-:W-:Y:S01]  /*c210*/  STG.E desc[UR36][R2.64], R5 ;  /* 0x0000000502007986 */ /* 0x000fe2000c101924 */
[----:B------:R-:W-:Y:S05]  /*c220*/  EXIT ;  /* 0x000000000000794d */ /* 0x000fea0003800000 */
.L_x_6445:
[----:B------:R-:W-:-:S04]  /*c230*/  IMAD.U32 R4, R19, 0x10000, RZ ;  /* 0x0001000013047824 */ /* 0x000fc800078e00ff */
[----:B------:R-:W-:-:S06]  /*c240*/  FMUL.FTZ R4, R4, 1 ;  /* 0x3f80000004047820 */ /* 0x000fcc0000410000 */
[----:B------:R-:W0:Y:S02]  /*c250*/  F2F.F64.F32 R4, R4 ;  /* 0x0000000400047310 */ /* 0x000e240000201800 */
[----:B0-----:R-:W-:Y:S01]  /*c260*/  STG.E.64 desc[UR36][R2.64], R4 ;  /* 0x0000000402007986 */ /* 0x001fe2000c101b24 */
[----:B------:R-:W-:Y:S05]  /*c270*/  EXIT ;  /* 0x000000000000794d */ /* 0x000fea0003800000 */
.L_x_6436:
        /* <DEDUP_REMOVED lines=14> */
.L_x_6450:
        /* <DEDUP_REMOVED lines=18> */
.L_x_6453:
[----:B------:R-:W-:-:S04]  /*c480*/  SHF.R.U32.HI R5, RZ, 0x18, R5 ;  /* 0x00000018ff057819 */ /* 0x000fc80000011605 */
[----:B------:R-:W-:-:S07]  /*c490*/  LOP3.LUT R0, R0, 0x80, R5, 0xf8, !PT ;  /* 0x0000008000007812 */ /* 0x000fce00078ef805 */
.L_x_6452:
[----:B------:R-:W-:Y:S05]  /*c4a0*/  BSYNC.RECONVERGENT B0 ;  /* 0x0000000000007941 */ /* 0x000fea0003800200 */
.L_x_6451:
[----:B------:R-:W-:Y:S01]  /*c4b0*/  STG.E.U8 desc[UR36][R2.64], R0 ;  /* 0x0000000002007986 */ /* 0x000fe2000c101124 */
[----:B------:R-:W-:Y:S05]  /*c4c0*/  EXIT ;  /* 0x000000000000794d */ /* 0x000fea0003800000 */
.L_x_6449:
        /* <DEDUP_REMOVED lines=18> */
.L_x_6456:
[----:B------:R-:W-:-:S04]  /*c5f0*/  SHF.R.U32.HI R5, RZ, 0x18, R5 ;  /* 0x00000018ff057819 */ /* 0x000fc80000011605 */
[----:B------:R-:W-:-:S07]  /*c600*/  LOP3.LUT R0, R0, 0x80, R5, 0xf8, !PT ;  /* 0x0000008000007812 */ /* 0x000fce00078ef805 */
.L_x_6455:
[----:B------:R-:W-:Y:S05]  /*c610*/  BSYNC.RECONVERGENT B0 ;  /* 0x0000000000007941 */ /* 0x000fea0003800200 */
.L_x_6454:
[----:B------:R-:W-:Y:S01]  /*c620*/  STG.E.U8 desc[UR36][R2.64], R0 ;  /* 0x0000000002007986 */ /* 0x000fe2000c101124 */
[----:B------:R-:W-:Y:S05]  /*c630*/  EXIT ;  /* 0x000000000000794d */ /* 0x000fea0003800000 */
.L_x_6448:
        /* <DEDUP_REMOVED lines=22> */
.L_x_6458:
[----:B------:R-:W-:-:S06]  /*c7a0*/  IMAD.U32 R4, R19, 0x10000, RZ ;  /* 0x0001000013047824 */ /* 0x000fcc00078e00ff */
[----:B------:R-:W0:Y:S02]  /*c7b0*/  F2I.U64.TRUNC R4, R4 ;  /* 0x0000000400047311 */ /* 0x000e24000020d800 */
[----:B0-----:R-:W-:Y:S01]  /*c7c0*/  STG.E.64 desc[UR36][R2.64], R4 ;  /* 0x0000000402007986 */ /* 0x001fe2000c101b24 */
[----:B------:R-:W-:Y:S05]  /*c7d0*/  EXIT ;  /* 0x000000000000794d */ /* 0x000fea0003800000 */
.L_x_6457:
[----:B------:R-:W-:-:S06]  /*c7e0*/  IMAD.U32 R19, R19, 0x10000, RZ ;  /* 0x0001000013137824 */ /* 0x000fcc00078e00ff */
[----:B------:R-:W0:Y:S02]  /*c7f0*/  F2I.FTZ.U32.TRUNC.NTZ R19, R19 ;  /* 0x0000001300137305 */ /* 0x000e24000021f000 */
[----:B0-----:R-:W-:Y:S01]  /*c800*/  STG.E desc[UR36][R2.64], R19 ;  /* 0x0000001302007986 */ /* 0x001fe2000c101924 */
[----:B------:R-:W-:Y:S05]  /*c810*/  EXIT ;  /* 0x000000000000794d */ /* 0x000fea0003800000 */
.L_x_6447:
        /* <DEDUP_REMOVED lines=11> */
.L_x_6460:
[----:B------:R-:W-:Y:S01]  /*c8d0*/  IMAD.U32 R19, R19, 0x10000, RZ ;  /* 0x0001000013137824 */ /* 0x000fe200078e00ff */
[----:B------:R-:W-:-:S03]  /*c8e0*/  CS2R R6, SRZ ;  /* 0x0000000000067805 */ /* 0x000fc6000001ff00 */
[----:B------:R-:W-:-:S06]  /*c8f0*/  FMUL.FTZ R4, R19, 1 ;  /* 0x3f80000013047820 */ /* 0x000fcc0000410000 */
[----:B------:R-:W0:Y:S02]  /*c900*/  F2F.F64.F32 R4, R4 ;  /* 0x0000000400047310 */ /* 0x000e240000201800 */
[----:B0-----:R-:W-:Y:S01]  /*c910*/  STG.E.128 desc[UR36][R2.64], R4 ;  /* 0x0000000402007986 */ /* 0x001fe2000c101d24 */
[----:B------:R-:W-:Y:S05]  /*c920*/  EXIT ;  /* 0x000000000000794d */ /* 0x000fea0003800000 */
.L_x_6459:
[----:B------:R-:W-:-:S13]  /*c930*/  ISETP.NE.AND P0, PT, R0, 0xf, PT ;  /* 0x0000000f0000780c */ /* 0x000fda0003f05270 */
[----:B------:R-:W-:Y:S05]  /*c940*/  @!P0 BRA `(.L_x_6461) ;  /* 0x0000000000e88947 */ /* 0x000fea0003800000 */
[----:B------:R-:W-:-:S13]  /*c950*/  ISETP.NE.AND P0, PT, R0, 0x17, PT ;  /* 0x000000170000780c */ /* 0x000fda0003f05270 */
[----:B------:R-:W-:Y:S05]  /*c960*/  @!P0 BRA `(.L_x_6462) ;  /* 0x0000000000908947 */ /* 0x000fea0003800000 */
[----:B------:R-:W-:-:S13]  /*c970*/  ISETP.NE.AND P0, PT, R0, 0x18, PT ;  /* 0x000000180000780c */ /* 0x000fda0003f05270 */
[----:B------:R-:W-:Y:S05]  /*c980*/  @!P0 BRA `(.L_x_6463) ;  /* 0x0000000000448947 */ /* 0x000fea0003800000 */
.L_x_6440:
        /* <DEDUP_REMOVED lines=16> */
.L_x_6464:
[----:B------:R-:W-:Y:S05]  /*ca90*/  EXIT ;  /* 0x000000000000794d */ /* 0x000fea0003800000 */
.L_x_6463:
        /* <DEDUP_REMOVED lines=13> */
.L_x_6466:
[----:B------:R-:W-:Y:S05]  /*cb70*/  BSYNC.RECONVERGENT B0 ;  /* 0x0000000000007941 */ /* 0x000fea0003800200 */
.L_x_6465:
[----:B------:R-:W-:-:S05]  /*cb80*/  LOP3.LUT R5, R0, 0x80, R5, 0xf8, !PT ;  /* 0x0000008000057812 */ /* 0x000fca00078ef805 */
[----:B------:R-:W-:Y:S01]  /*cb90*/  STG.E.U8 desc[UR36][R2.64], R5 ;  /* 0x0000000502007986 */ /* 0x000fe2000c101124 */
[----:B------:R-:W-:Y:S05]  /*cba0*/  EXIT ;  /* 0x000000000000794d */ /* 0x000fea0003800000 */
.L_x_6462:
        /* <DEDUP_REMOVED lines=12> */
.L_x_6468:
[----:B------:R-:W-:Y:S01]  /*cc70*/  IMAD.MOV.U32 R0, RZ, RZ, 0x7f ;  /* 0x0000007fff007424 */ /* 0x000fe200078e00ff */
[----:B------:R-:W-:-:S04]  /*cc80*/  ISETP.GT.U32.AND P0, PT, R4, 0x7f800000, PT ;  /* 0x7f8000000400780c */ /* 0x000fc80003f04070 */
[----:B------:R-:W-:-:S09]  /*cc90*/  SEL R0, R0, 0x7c, P0 ;  /* 0x0000007c00007807 */ /* 0x000fd20000000000 */
.L_x_6469:
[----:B------:R-:W-:Y:S05]  /*cca0*/  BSYNC.RECONVERGENT B0 ;  /* 0x0000000000007941 */ /* 0x000fea0003800200 */
.L_x_6467:
[----:B------:R-:W-:-:S04]  /*ccb0*/  SHF.R.U32.HI R5, RZ, 0x18, R5 ;  /* 0x00000018ff057819 */ /* 0x000fc80000011605 */
[----:B------:R-:W-:-:S05]  /*ccc0*/  LOP3.LUT R5, R0, 0x80, R5, 0xf8, !PT ;  /* 0x0000008000057812 */ /* 0x000fca00078ef805 */
[----:B------:R-:W-:Y:S01]  /*ccd0*/  STG.E.U8 desc[UR36][R2.64], R5 ;  /* 0x0000000502007986 */ /* 0x000fe2000c101124 */
[----:B------:R-:W-:Y:S05]  /*cce0*/  EXIT ;  /* 0x000000000000794d */ /* 0x000fea0003800000 */
.L_x_6461:
[----:B------:R-:W-:Y:S01]  /*ccf0*/  STG.E.U16 desc[UR36][R2.64], R19 ;  /* 0x0000001302007986 */ /* 0x000fe2000c101524 */
[----:B------:R-:W-:Y:S05]  /*cd00*/  EXIT ;  /* 0x000000000000794d */ /* 0x000fea0003800000 */
.L_x_6470:
        /* <DEDUP_REMOVED lines=15> */
.L_x_9268:


//--------------------- .text._ZN2at6native18elementwise_kernelILi128ELi4EZNS0_22gpu_kernel_impl_nocastIZZZNS0_10glu_kernelERNS_18TensorIteratorBaseEENKUlvE_clEvENKUlvE2_clEvEUlN3c108BFloat16ES8_E_EEvS4_RKT_EUliE_EEviT1_ --------------------------
	.section	.text._ZN2at6native18elementwise_kernelILi128ELi4EZNS0_22gpu_kernel_impl_nocastIZZZNS0_10glu_kernelERNS_18TensorIteratorBaseEENKUlvE_clEvENKUlvE2_clEvEUlN3c108BFloat16ES8_E_EEvS4_RKT_EUliE_EEviT1_,"ax",@progbits
	.align	128
        .global         _ZN2at6native18elementwise_kernelILi128ELi4EZNS0_22gpu_kernel_impl_nocastIZZZNS0_10glu_kernelERNS_18TensorIteratorBaseEENKUlvE_clEvENKUlvE2_clEvEUlN3c108BFloat16ES8_E_EEvS4_RKT_EUliE_EEviT1_
        .type           _ZN2at6native18elementwise_kernelILi128ELi4EZNS0_22gpu_kernel_impl_nocastIZZZNS0_10glu_kernelERNS_18TensorIteratorBaseEENKUlvE_clEvENKUlvE2_clEvEUlN3c108BFloat16ES8_E_EEvS4_RKT_EUliE_EEviT1_,@function
        .size           _ZN2at6native18elementwise_kernelILi128ELi4EZNS0_22gpu_kernel_impl_nocastIZZZNS0_10glu_kernelERNS_18TensorIteratorBaseEENKUlvE_clEvENKUlvE2_clEvEUlN3c108BFloat16ES8_E_EEvS4_RKT_EUliE_EEviT1_,(.L_x_9269 - _ZN2at6native18elementwise_kernelILi128ELi4EZNS0_22gpu_kernel_impl_nocastIZZZNS0_10glu_kernelERNS_18TensorIteratorBaseEENKUlvE_clEvENKUlvE2_clEvEUlN3c108BFloat16ES8_E_EEvS4_RKT_EUliE_EEviT1_)
        .other          _ZN2at6native18elementwise_kernelILi128ELi4EZNS0_22gpu_kernel_impl_nocastIZZZNS0_10glu_kernelERNS_18TensorIteratorBaseEENKUlvE_clEvENKUlvE2_clEvEUlN3c108BFloat16ES8_E_EEvS4_RKT_EUliE_EEviT1_,@"STO_CUDA_ENTRY STV_DEFAULT"
_ZN2at6native18elementwise_kernelILi128ELi4EZNS0_22gpu_kernel_impl_nocastIZZZNS0_10glu_kernelERNS_18TensorIteratorBaseEENKUlvE_clEvENKUlvE2_clEvEUlN3c108BFloat16ES8_E_EEvS4_RKT_EUliE_EEviT1_:
.text._ZN2at6native18elementwise_kernelILi128ELi4EZNS0_22gpu_kernel_impl_nocastIZZZNS0_10glu_kernelERNS_18TensorIteratorBaseEENKUlvE_clEvENKUlvE2_clEvEUlN3c108BFloat16ES8_E_EEvS4_RKT_EUliE_EEviT1_:
        /* <DEDUP_REMOVED lines=16> */
[----:B------:R-:W0:Y:S02]  /*0100*/  LDC.64 R4, c[0x0][0x5f0] ;  /* 0x00017c00ff047b82 */ /* 0x000e240000000a00 */
[----:B0-----:R-:W3:Y:S06]  /*0110*/  LDG.E.U16 R4, desc[UR6][R4.64] ;  /* 0x0000000604047981 */ /* 0x001eec000c1e1500 */
[----:B------:R-:W0:Y:S01]  /*0120*/  LDC.64 R8, c[0x0][0x5e8] ;  /* 0x00017a00ff087b82 */ /* 0x000e220000000a00 */
[----:B------:R-:W-:-:S04]  /*0130*/  IADD3 R3, PT, PT, R3, 0x80, RZ ;  /* 0x0000008003037810 */ /* 0x000fc80007ffe0ff */
[----:B------:R-:W-:-:S13]  /*0140*/  ISETP.GE.AND P0, PT, R3, UR4, PT ;  /* 0x0000000403007c0c */ /* 0x000fda000bf06270 */
[----:B------:R-:W-:Y:S05]  /*0150*/  @P0 BREAK.RELIABLE B1 ;  /* 0x0000000000010942 */ /* 0x000fea0003800100 */
[----:B--2---:R-:W-:-:S05]  /*0160*/  SHF.L.U32 R0, R6, 0x10, RZ ;  /* 0x0000001006007819 */ /* 0x004fca00000006ff */
[----:B------:R-:W-:-:S06]  /*0170*/  FMUL.FTZ R2, R0, -1.4426950216293334961 ;  /* 0xbfb8aa3b00027820 */ /* 0x000fcc0000410000 */
[----:B------:R-:W1:Y:S02]  /*0180*/  MUFU.EX2 R2, R2 ;  /* 0x0000000200027308 */ /* 0x000e640000000800 */
[----:B-1----:R-:W-:Y:S01]  /*0190*/  FADD.FTZ R10, R2, 1 ;  /* 0x3f800000020a7421 */ /* 0x002fe20000010000 */
[----:B---3--:R-:W-:-:S03]  /*01a0*/  SHF.L.U32 R0, R4, 0x10, RZ ;  /* 0x0000001004007819 */ /* 0x008fc600000006ff */
[----:B------:R-:W1:Y:S02]  /*01b0*/  MUFU.RCP R11, R10 ;  /* 0x0000000a000b7308 */ /* 0x000e640000001000 */
[----:B-1----:R-:W-:-:S05]  /*01c0*/  FMUL.FTZ R0, R0, R11 ;  /* 0x0000000b00007220 */ /* 0x002fca0000410000 */
[----:B------:R-:W-:-:S05]  /*01d0*/  F2FP.BF16.F32.PACK_AB R0, RZ, R0 ;  /* 0x00000000ff00723e */ /* 0x000fca00000010ff */
[----:B0-----:R0:W-:Y:S01]  /*01e0*/  STG.E.U16 desc[UR6][R8.64], R0 ;  /* 0x0000000008007986 */ /* 0x0011e2000c101506 */
[----:B------:R-:W-:Y:S05]  /*01f0*/  @P0 BRA `(.L_x_6475) ;  /* 0x0000000000880947 */ /* 0x000fea0003800000 */
[----:B------:R-:W1:Y:S02]  /*0200*/  LDC.64 R6, c[0x0][0x5f8] ;  /* 0x00017e00ff067b82 */ /* 0x000e640000000a00 */
[----:B-1----:R-:W2:Y:S06]  /*0210*/  LDG.E.U16 R6, desc[UR6][R6.64] ;  /* 0x0000000606067981 */ /* 0x002eac000c1e1500 */
[----:B------:R-:W1:Y:S02]  /*0220*/  LDC.64 R4, c[0x0][0x5f0] ;  /* 0x00017c00ff047b82 */ /* 0x000e640000000a00 */
[----:B-1----:R-:W3:Y:S06]  /*0230*/  LDG.E.U16 R4, desc[UR6][R4.64] ;  /* 0x0000000604047981 */ /* 0x002eec000c1e1500 */
[----:B0-----:R-:W0:Y:S01]  /*0240*/  LDC.64 R8, c[0x0][0x5e8] ;  /* 0x00017a00ff087b82 */ /* 0x001e220000000a00 */
[----:B------:R-:W-:-:S02]  /*0250*/  IADD3 R3, PT, PT, R3, 0x80, RZ ;  /* 0x0000008003037810 */ /* 0x000fc40007ffe0ff */
        /* <DEDUP_REMOVED lines=8> */
[----:B0-----:R0:W-:Y:S02]  /*02e0*/  STG.E.U16 desc[UR6][R8.64], R0 ;  /* 0x0000000008007986 */ /* 0x0011e4000c101506 */
.L_x_6474:
[----:B------:R-:W-:-:S13]  /*02f0*/  ISETP.GE.AND P0, PT, R3, UR4, PT ;  /* 0x0000000403007c0c */ /* 0x000fda000bf06270 */
[----:B------:R-:W-:Y:S05]  /*0300*/  @P0 BREAK.RELIABLE B1 ;  /* 0x0000000000010942 */ /* 0x000fea0003800100 */
[----:B------:R-:W-:Y:S05]  /*0310*/  @P0 BRA `(.L_x_6475) ;  /* 0x0000000000400947 */ /* 0x000fea0003800000 */
[----:B------:R-:W-:Y:S05]  /*0320*/  BSYNC.RELIABLE B1 ;  /* 0x0000000000017941 */ /* 0x000fea0003800100 */
.L_x_6473:
        /* <DEDUP_REMOVED lines=15> */
.L_x_6475:
[----:B------:R-:W-:Y:S05]  /*0420*/  BSYNC.RECONVERGENT B0 ;  /* 0x0000000000007941 */ /* 0x000fea0003800200 */
.L_x_6472:
[----:B------:R-:W-:Y:S05]  /*0430*/  WARPSYNC.ALL ;  /* 0x0000000000007948 */ /* 0x000fea0003800000 */
[----:B------:R-:W-:-:S13]  /*0440*/  ISETP.GE.AND P0, PT, R3, UR4, PT ;  /* 0x0000000403007c0c */ /* 0x000fda000bf06270 */
[----:B------:R-:W-:Y:S05]  /*0450*/  @P0 EXIT ;  /* 0x000000000000094d */ /* 0x000fea0003800000 */
[----:B------:R-:W2:Y:S02]  /*0460*/  LDC.64 R4, c[0x0][0x5f8] ;  /* 0x00017e00ff047b82 */ /* 0x000ea40000000a00 */
[----:B--2---:R-:W0:Y:S06]  /*0470*/  LDG.E.U16 R4, desc[UR6][R4.64] ;  /* 0x0000000604047981 */ /* 0x004e2c000c1e1500 */
[----:B------:R-:W2:Y:S02]  /*0480*/  LDC.64 R2, c[0x0][0x5f0] ;  /* 0x00017c00ff027b82 */ /* 0x000ea40000000a00 */
[----:B--2---:R-:W2:Y:S06]  /*0490*/  LDG.E.U16 R2, desc[UR6][R2.64] ;  /* 0x0000000602027981 */ /* 0x004eac000c1e1500 */
[----:B------:R-:W3:Y:S01]  /*04a0*/  LDC.64 R6, c[0x0][0x5e8] ;  /* 0x00017a00ff067b82 */ /* 0x000ee20000000a00 */
[----:B01----:R-:W-:-:S05]  /*04b0*/  SHF.L.U32 R0, R4, 0x10, RZ ;  /* 0x0000001004007819 */ /* 0x003fca00000006ff */
[----:B------:R-:W-:-:S06]  /*04c0*/  FMUL.FTZ R8, R0, -1.4426950216293334961 ;  /* 0xbfb8aa3b00087820 */ /* 0x000fcc0000410000 */
[----:B------:R-:W0:Y:S02]  /*04d0*/  MUFU.EX2 R8, R8 ;  /* 0x0000000800087308 */ /* 0x000e240000000800 */
[----:B0-----:R-:W-:Y:S01]  /*04e0*/  FADD.FTZ R9, R8, 1 ;  /* 0x3f80000008097421 */ /* 0x001fe20000010000 */
[----:B--2---:R-:W-:-:S05]  /*04f0*/  SHF.L.U32 R0, R2, 0x10, RZ ;  /* 0x0000001002007819 */ /* 0x004fca00000006ff */
[----:B------:R-:W0:Y:S02]  /*0500*/  MUFU.RCP R9, R9 ;  /* 0x0000000900097308 */ /* 0x000e240000001000 */
[----:B0-----:R-:W-:-:S05]  /*0510*/  FMUL.FTZ R0, R0, R9 ;  /* 0x0000000900007220 */ /* 0x001fca0000410000 */
[----:B------:R-:W-:-:S05]  /*0520*/  F2FP.BF16.F32.PACK_AB R0, RZ, R0 ;  /* 0x00000000ff00723e */ /* 0x000fca00000010ff */
[----:B---3--:R-:W-:Y:S01]  /*0530*/  STG.E.U16 desc[UR6][R6.64], R0 ;  /* 0x0000000006007986 */ /* 0x008fe2000c101506 */
[----:B------:R-:W-:Y:S05]  /*0540*/  EXIT ;  /* 0x000000000000794d */ /* 0x000fea0003800000 */
.L_x_6471:
        /* <DEDUP_REMOVED lines=14> */
[----:B0-----:R-:W-:Y:S01]  /*0630*/  IMAD.HI.U32 R8, R3, UR8, R4 ;  /* 0x0000000803087c27 */ /* 0x001fe2000f8e0004 */
[----:B------:R-:W0:Y:S04]  /*0640*/  LDCU UR8, c[0x0][0x4c0] ;  /* 0x00009800ff0877ac */ /* 0x000e280008000800 */
[----:B------:R-:W-:-:S04]  /*0650*/  SHF.R.U32.HI R9, RZ, UR9, R8 ;  /* 0x00000009ff097c19 */ /* 0x000fc80008011608 */
[----:B------:R-:W-:-:S05]  /*0660*/  IADD3 R6, PT, PT, -R9, RZ, RZ ;  /* 0x000000ff09067210 */ /* 0x000fca0007ffe1ff */
[----:B-1----:R-:W-:-:S04]  /*0670*/  IMAD R6, R6, UR5, R3 ;  /* 0x0000000506067c24 */ /* 0x002fc8000f8e0203 */
[C---:B--2---:R-:W-:Y:S02]  /*0680*/  IMAD R5, R6.reuse, UR10, RZ ;  /* 0x0000000a06057c24 */ /* 0x044fe4000f8e02ff */
[C---:B------:R-:W-:Y:S02]  /*0690*/  IMAD R4, R6.reuse, UR11, RZ ;  /* 0x0000000b06047c24 */ /* 0x040fe4000f8e02ff */
[----:B0-----:R-:W-:Y:S01]  /*06a0*/  IMAD R6, R6, UR8, RZ ;  /* 0x0000000806067c24 */ /* 0x001fe2000f8e02ff */
[----:B------:R-:W-:Y:S06]  /*06b0*/  @!P0 BRA `(.L_x_6479) ;  /* 0x0000001400348947 */ /* 0x000fec0003800000 */
[----:B------:R-:W0:Y:S01]  /*06c0*/  LDCU.64 UR8, c[0x0][0x398] ;  /* 0x00007300ff0877ac */ /* 0x000e220008000a00 */
[----:B------:R-:W-:Y:S02]  /*06d0*/  MOV R8, RZ ;  /* 0x000000ff00087202 */ /* 0x000fe40000000f00 */
[----:B------:R-:W-:Y:S01]  /*06e0*/  ISETP.NE.AND P0, PT, R0, 0x2, PT ;  /* 0x000000020000780c */ /* 0x000fe20003f05270 */
[----:B------:R-:W1:Y:S01]  /*06f0*/  LDCU UR5, c[0x0][0x3a0] ;  /* 0x00007400ff0577ac */ /* 0x000e620008000800 */
[----:B------:R-:W2:Y:S01]  /*0700*/  LDCU UR10, c[0x0][0x4c4] ;  /* 0x00009880ff0a77ac */ /* 0x000ea20008000800 */
[----:B------:R-:W3:Y:S01]  /*0710*/  LDCU.64 UR12, c[0x0][0x4c8] ;  /* 0x00009900ff0c77ac */ /* 0x000ee20008000a00 */
[----:B0-----:R-:W-:-:S05]  /*0720*/  IMAD.HI.U32 R10, R9, UR9, R8 ;  /* 0x00000009090a7c27 */ /* 0x001fca000f8e0008 */
[----:B-1----:R-:W-:-:S04]  /*0730*/  SHF.R.U32.HI R11, RZ, UR5, R10 ;  /* 0x00000005ff0b7c19 */ /* 0x002fc8000801160a */
[----:B------:R-:W-:-:S05]  /*0740*/  IADD3 R7, PT, PT, -R11, RZ, RZ ;  /* 0x000000ff0b077210 */ /* 0x000fca0007ffe1ff */
[----:B------:R-:W-:-:S04]  /*0750*/  IMAD R9, R7, UR8, R9 ;  /* 0x0000000807097c24 */ /* 0x000fc8000f8e0209 */
[C---:B--2---:R-:W-:Y:S02]  /*0760*/  IMAD R5, R9.reuse, UR10, R5 ;  /* 0x0000000a09057c24 */ /* 0x044fe4000f8e0205 */
[C---:B---3--:R-:W-:Y:S02]  /*0770*/  IMAD R4, R9.reuse, UR12, R4 ;  /* 0x0000000c09047c24 */ /* 0x048fe4000f8e0204 */
[----:B------:R-:W-:Y:S01]  /*0780*/  IMAD R6, R9, UR13, R6 ;  /* 0x0000000d09067c24 */ /* 0x000fe2000f8e0206 */
[----:B------:R-:W-:Y:S06]  /*0790*/  @!P0 BRA `(.L_x_6479) ;  /* 0x0000001000fc8947 */ /* 0x000fec0003800000 */
[----:B------:R-:W0:Y:S01]  /*07a0*/  LDCU.64 UR8, c[0x0][0x3a8] ;  /* 0x00007500ff0877ac */ /* 0x000e220008000a00 */
[----:B------:R-:W-:Y:S01]  /*07b0*/  HFMA2 R10, -RZ, RZ, 0, 0 ;  /* 0x00000000ff0a7431 */ /* 0x000fe200000001ff */
[----:B------:R-:W-:Y:S01]  /*07c0*/  ISETP.NE.AND P0, PT, R0, 0x3, PT ;  /* 0x000000030000780c */ /* 0x000fe20003f05270 */
[----:B------:R-:W1:Y:S01]  /*07d0*/  LDCU UR5, c[0x0][0x3a4] ;  /* 0x00007480ff0577ac */ /* 0x000e620008000800 */
[----:B------:R-:W2:Y:S02]  /*07e0*/  LDCU.64 UR10, c[0x0][0x4d0] ;  /* 0x00009a00ff0a77ac */ /* 0x000ea40008000a00 */
        /* <DEDUP_REMOVED lines=24> */
[----:B------:R-:W-:Y:S02]  /*0970*/  MOV R10, RZ ;  /* 0x000000ff000a7202 */ /* 0x000fe40000000f00 */
[----:B------:R-:W-:Y:S01]  /*0980*/  ISETP.NE.AND P0, PT, R0, 0x5, PT ;  /* 0x000000050000780c */ /* 0x000fe20003f05270 */
[----:B------:R-:W1:Y:S01]  /*0990*/  LDCU UR5, c[0x0][0x3bc] ;  /* 0x00007780ff0577ac */ /* 0x000e620008000800 */
[----:B------:R-:W2:Y:S01]  /*09a0*/  LDCU.64 UR10, c[0x0][0x4e8] ;  /* 0x00009d00ff0a77ac */ /* 0x000ea20008000a00 */
        /* <DEDUP_REMOVED lines=267> */
[----:B0-----:R-:W-:Y:S01]  /*1a60*/  IMAD.HI.U32 R12, R9, UR9, R8 ;  /* 0x00000009090c7c27 */ /* 0x001fe2000f8e0008 */
[----:B------:R-:W0:Y:S06]  /*1a70*/  LDCU UR9, c[0x0][0x5cc] ;  /* 0x0000b980ff0977ac */ /* 0x000e2c0008000800 */
[----:B------:R-:W4:Y:S01]  /*1a80*/  @P0 LDC R17, c[0x0][0x4ac] ;  /* 0x00012b00ff110b82 */ /* 0x000f220000000800 */
[----:B-1----:R-:W-:-:S02]  /*1a90*/  SHF.R.U32.HI R13, RZ, UR5, R12 ;  /* 0x00000005ff0d7c19 */ /* 0x002fc4000801160c */
[----:B------:R-:W-:Y:S02]  /*1aa0*/  @P0 MOV R12, RZ ;  /* 0x000000ff000c0202 */ /* 0x000fe40000000f00 */
[----:B------:R-:W-:-:S03]  /*1ab0*/  IADD3 R7, PT, PT, -R13, RZ, RZ ;  /* 0x000000ff0d077210 */ /* 0x000fc60007ffe1ff */
[----:B------:R-:W1:Y:S02]  /*1ac0*/  @P0 LDC.64 R10, c[0x0][0x5d8] ;  /* 0x00017600ff0a0b82 */ /* 0x000e640000000a00 */
[----:B------:R-:W-:-:S06]  /*1ad0*/  IMAD R9, R7, UR8, R9 ;  /* 0x0000000807097c24 */ /* 0x000fcc000f8e0209 */
[----:B------:R-:W5:Y:S01]  /*1ae0*/  @P0 LDC R16, c[0x0][0x5e0] ;  /* 0x00017800ff100b82 */ /* 0x000f620000000800 */
[----:B---3--:R-:W-:-:S04]  /*1af0*/  @P0 IMAD.HI.U32 R8, R13, R14, R12 ;  /* 0x0000000e0d080227 */ /* 0x008fc800078e000c */
[C---:B0-----:R-:W-:Y:S01]  /*1b00*/  IMAD R5, R9.reuse, UR9, R5 ;  /* 0x0000000909057c24 */ /* 0x041fe2000f8e0205 */
[----:B------:R-:W-:Y:S01]  /*1b10*/  @P0 SHF.R.U32.HI R8, RZ, R15, R8 ;  /* 0x0000000fff080219 */ /* 0x000fe20000011608 */
[C---:B--2---:R-:W-:Y:S02]  /*1b20*/  IMAD R4, R9.reuse, UR10, R4 ;  /* 0x0000000a09047c24 */ /* 0x044fe4000f8e0204 */
[----:B------:R-:W-:Y:S01]  /*1b30*/  IMAD R6, R9, UR11, R6 ;  /* 0x0000000b09067c24 */ /* 0x000fe2000f8e0206 */
[----:B------:R-:W-:-:S05]  /*1b40*/  @P0 IADD3 R12, PT, PT, -R8, RZ, RZ ;  /* 0x000000ff080c0210 */ /* 0x000fca0007ffe1ff */
[----:B----4-:R-:W-:-:S04]  /*1b50*/  @P0 IMAD R13, R12, R17, R13 ;  /* 0x000000110c0d0224 */ /* 0x010fc800078e020d */
[C---:B-1----:R-:W-:Y:S02]  /*1b60*/  @P0 IMAD R5, R13.reuse, R10, R5 ;  /* 0x0000000a0d050224 */ /* 0x042fe400078e0205 */
[C---:B------:R-:W-:Y:S02]  /*1b70*/  @P0 IMAD R4, R13.reuse, R11, R4 ;  /* 0x0000000b0d040224 */ /* 0x040fe400078e0204 */
[----:B-----5:R-:W-:-:S07]  /*1b80*/  @P0 IMAD R6, R13, R16, R6 ;  /* 0x000000100d060224 */ /* 0x020fce00078e0206 */
.L_x_6479:
[----:B------:R-:W0:Y:S02]  /*1b90*/  LDCU.128 UR8, c[0x0][0x5f0] ;  /* 0x0000be00ff0877ac */ /* 0x000e240008000c00 */
[----:B0-----:R-:W-:-:S04]  /*1ba0*/  IADD3 R8, P0, PT, R6, UR10, RZ ;  /* 0x0000000a06087c10 */ /* 0x001fc8000ff1e0ff */
[----:B------:R-:W-:-:S05]  /*1bb0*/  IADD3.X R9, PT, PT, RZ, UR11, RZ, P0, !PT ;  /* 0x0000000bff097c10 */ /* 0x000fca00087fe4ff */
[----:B------:R-:W2:Y:S01]  /*1bc0*/  LDG.E.U16 R8, desc[UR6][R8.64] ;  /* 0x0000000608087981 */ /* 0x000ea2000c1e1500 */
[----:B------:R-:W-:-:S04]  /*1bd0*/  IADD3 R6, P0, PT, R4, UR8, RZ ;  /* 0x0000000804067c10 */ /* 0x000fc8000ff1e0ff */
[----:B------:R-:W-:Y:S01]  /*1be0*/  IADD3.X R7, PT, PT, RZ, UR9, RZ, P0, !PT ;  /* 0x00000009ff077c10 */ /* 0x000fe200087fe4ff */
[----:B------:R-:W0:Y:S04]  /*1bf0*/  LDCU.64 UR8, c[0x0][0x5e8] ;  /* 0x0000bd00ff0877ac */ /* 0x000e280008000a00 */
[----:B------:R-:W3:Y:S01]  /*1c00*/  LDG.E.U16 R6, desc[UR6][R6.64] ;  /* 0x0000000606067981 */ /* 0x000ee2000c1e1500 */
[----:B------:R-:W-:Y:S02]  /*1c10*/  IADD3 R3, PT, PT, R3, 0x80, RZ ;  /* 0x0000008003037810 */ /* 0x000fe40007ffe0ff */
[----:B--2---:R-:W-:-:S05]  /*1c20*/  SHF.L.U32 R4, R8, 0x10, RZ ;  /* 0x0000001008047819 */ /* 0x004fca00000006ff */
[----:B------:R-:W-:Y:S01]  /*1c30*/  FMUL.FTZ R10, R4, -1.4426950216293334961 ;  /* 0xbfb8aa3b040a7820 */ /* 0x000fe20000410000 */
[----:B---3--:R-:W-:-:S05]  /*1c40*/  SHF.L.U32 R4, R6, 0x10, RZ ;  /* 0x0000001006047819 */ /* 0x008fca00000006ff */
[----:B------:R-:W1:Y:S02]  /*1c50*/  MUFU.EX2 R10, R10 ;  /* 0x0000000a000a7308 */ /* 0x000e640000000800 */
[----:B-1----:R-:W-:-:S06]  /*1c60*/  FADD.FTZ R11, R10, 1 ;  /* 0x3f8000000a0b7421 */ /* 0x002fcc0000010000 */
[----:B------:R-:W1:Y:S02]  /*1c70*/  MUFU.RCP R11, R11 ;  /* 0x0000000b000b7308 */ /* 0x000e640000001000 */
[----:B-1----:R-:W-:Y:S01]  /*1c80*/  FMUL.FTZ R8, R4, R11 ;  /* 0x0000000b04087220 */ /* 0x002fe20000410000 */
[----:B0-----:R-:W-:-:S04]  /*1c90*/  IADD3 R4, P0, PT, R5, UR8, RZ ;  /* 0x0000000805047c10 */ /* 0x001fc8000ff1e0ff */
[----:B------:R-:W-:Y:S02]  /*1ca0*/  F2FP.BF16.F32.PACK_AB R8, RZ, R8 ;  /* 0x00000008ff08723e */ /* 0x000fe400000010ff */
[----:B------:R-:W-:Y:S02]  /*1cb0*/  IADD3.X R5, PT, PT, RZ, UR9, RZ, P0, !PT ;  /* 0x00000009ff057c10 */ /* 0x000fe400087fe4ff */
[----:B------:R-:W-:-:S03]  /*1cc0*/  ISETP.GE.AND P0, PT, R3, UR4, PT ;  /* 0x0000000403007c0c */ /* 0x000fc6000bf06270 */
[----:B------:R0:W-:Y:S10]  /*1cd0*/  STG.E.U16 desc[UR6][R4.64], R8 ;  /* 0x0000000804007986 */ /* 0x0001f4000c101506 */
[----:B------:R-:W-:Y:S05]  /*1ce0*/  @P0 BREAK.RELIABLE B1 ;  /* 0x0000000000010942 */ /* 0x000fea0003800100 */
[----:B------:R-:W-:Y:S05]  /*1cf0*/  @P0 BRA `(.L_x_6480) ;  /* 0x0000002c00900947 */ /* 0x000fea0003800000 */
[----:B------:R-:W1:Y:S01]  /*1d00*/  LDCU.64 UR8, c[0x0][0x390] ;  /* 0x00007200ff0877ac */ /* 0x000e620008000a00 */
[----:B0-----:R-:W-:Y:S01]  /*1d10*/  HFMA2 R4, -RZ, RZ, 0, 0 ;  /* 0x00000000ff047431 */ /* 0x001fe200000001ff */
[----:B------:R-:W-:Y:S01]  /*1d20*/  MOV R5, R3 ;  /* 0x0000000300057202 */ /* 0x000fe20000000f00 */
[----:B------:R-:W0:Y:S01]  /*1d30*/  LDCU UR5, c[0x0][0x38c] ;  /* 0x00007180ff0577ac */ /* 0x000e220008000800 */
[----:B------:R-:W-:Y:S01]  /*1d40*/  ISETP.NE.AND P0, PT, R2, RZ, PT ;  /* 0x000000ff0200720c */ /* 0x000fe20003f05270 */
[----:B------:R-:W2:Y:S01]  /*1d50*/  LDCU.64 UR10, c[0x0][0x4b8] ;  /* 0x00009700ff0a77ac */ /* 0x000ea20008000a00 */
[----:B-1----:R-:W-:Y:S01]  /*1d60*/  IMAD.HI.U32 R8, R3, UR8, R4 ;  /* 0x0000000803087c27 */ /* 0x002fe2000f8e0004 */
[----:B------:R-:W1:Y:S04]  /*1d70*/  LDCU UR8, c[0x0][0x4c0] ;  /* 0x00009800ff0877ac */ /* 0x000e680008000800 */
[----:B------:R-:W-:-:S04]  /*1d80*/  SHF.R.U32.HI R9, RZ, UR9, R8 ;  /* 0x00000009ff097c19 */ /* 0x000fc80008011608 */
[----:B------:R-:W-:-:S05]  /*1d90*/  IADD3 R6, PT, PT, -R9, RZ, RZ ;  /* 0x000000ff09067210 */ /* 0x000fca0007ffe1ff */
[----:B0-----:R-:W-:-:S04]  /*1da0*/  IMAD R6, R6, UR5, R3 ;  /* 0x0000000506067c24 */ /* 0x001fc8000f8e0203 */
[C---:B--2---:R-:W-:Y:S02]  /*1db0*/  IMAD R5, R6.reuse, UR10, RZ ;  /* 0x0000000a06057c24 */ /* 0x044fe4000f8e02ff */
[C---:B------:R-:W-:Y:S02]  /*1dc0*/  IMAD R4, R6.reuse, UR11, RZ ;  /* 0x0000000b06047c24 */ /* 0x040fe4000f8e02ff */
[----:B-1----:R-:W-:Y:S01]  /*1dd0*/  IMAD R6, R6, UR8, RZ ;  /* 0x0000000806067c24 */ /* 0x002fe2000f8e02ff */
        /* <DEDUP_REMOVED lines=334> */
.L_x_6481:
        /* <DEDUP_REMOVED lines=18> */
[----:B------:R-:W-:-:S05]  /*33e0*/  IADD3.X R5, PT, PT, RZ, UR9, RZ, P0, !PT ;  /* 0x00000009ff057c10 */ /* 0x000fca00087fe4ff */
[----:B------:R0:W-:Y:S02]  /*33f0*/  STG.E.U16 desc[UR6][R4.64], R8 ;  /* 0x0000000804007986 */ /* 0x0001e4000c101506 */
.L_x_6478:
[----:B------:R-:W-:-:S13]  /*3400*/  ISETP.GE.AND P0, PT, R3, UR4, PT ;  /* 0x0000000403007c0c */ /* 0x000fda000bf06270 */
[----:B------:R-:W-:Y:S05]  /*3410*/  @P0 BREAK.RELIABLE B1 ;  /* 0x0000000000010942 */ /* 0x000fea0003800100 */
[----:B------:R-:W-:Y:S05]  /*3420*/  @P0 BRA `(.L_x_6480) ;  /* 0x0000001400c40947 */ /* 0x000fea0003800000 */
[----:B------:R-:W-:Y:S05]  /*3430*/  BSYNC.RELIABLE B1 ;  /* 0x0000000000017941 */ /* 0x000fea0003800100 */
.L_x_6477:
        /* <DEDUP_REMOVED lines=348> */
.L_x_6482:
        /* <DEDUP_REMOVED lines=20> */
.L_x_6480:
[----:B------:R-:W-:Y:S05]  /*4b40*/  BSYNC.RECONVERGENT B0 ;  /* 0x0000000000007941 */ /* 0x000fea0003800200 */
.L_x_6476:
        /* <DEDUP_REMOVED lines=9> */
[----:B--2---:R-:W-:Y:S01]  /*4be0*/  IMAD.HI.U32 R6, R3, UR4, R4 ;  /* 0x0000000403067c27 */ /* 0x004fe2000f8e0004 */
[----:B------:R-:W2:Y:S04]  /*4bf0*/  LDCU UR4, c[0x0][0x4c0] ;  /* 0x00009800ff0477ac */ /* 0x000ea80008000800 */
[----:B------:R-:W-:-:S04]  /*4c00*/  SHF.R.U32.HI R7, RZ, UR5, R6 ;  /* 0x00000005ff077c19 */ /* 0x000fc80008011606 */
[----:B------:R-:W-:-:S05]  /*4c10*/  IADD3 R4, PT, PT, -R7, RZ, RZ ;  /* 0x000000ff07047210 */ /* 0x000fca0007ffe1ff */
[----:B0-----:R-:W-:-:S04]  /*4c20*/  IMAD R4, R4, UR8, R3 ;  /* 0x0000000804047c24 */ /* 0x001fc8000f8e0203 */
[C---:B-1----:R-:W-:Y:S02]  /*4c30*/  IMAD R3, R4.reuse, UR10, RZ ;  /* 0x0000000a04037c24 */ /* 0x042fe4000f8e02ff */
[C---:B------:R-:W-:Y:S02]  /*4c40*/  IMAD R2, R4.reuse, UR11, RZ ;  /* 0x0000000b04027c24 */ /* 0x040fe4000f8e02ff */
[----:B--2---:R-:W-:Y:S01]  /*4c50*/  IMAD R4, R4, UR4, RZ ;  /* 0x0000000404047c24 */ /* 0x004fe2000f8e02ff */
        /* <DEDUP_REMOVED lines=316> */
[----:B0-----:R-:W-:-:S06]  /*6020*/  IMAD.HI.U32 R10, R7, UR9, R6 ;  /* 0x00000009070a7c27 */ /* 0x001fcc000f8e0006 */
[----:B------:R-:W0:Y:S01]  /*6030*/  @P0 LDC R15, c[0x0][0x4ac] ;  /* 0x00012b00ff0f0b82 */ /* 0x000e220000000800 */
[----:B-1----:R-:W-:Y:S02]  /*6040*/  SHF.R.U32.HI R11, RZ, UR4, R10 ;  /* 0x00000004ff0b7c19 */ /* 0x002fe4000801160a */
[----:B------:R-:W-:Y:S02]  /*6050*/  @P0 MOV R10, RZ ;  /* 0x000000ff000a0202 */ /* 0x000fe40000000f00 */
[----:B------:R-:W-:-:S03]  /*6060*/  IADD3 R5, PT, PT, -R11, RZ, RZ ;  /* 0x000000ff0b057210 */ /* 0x000fc60007ffe1ff */
[----:B------:R-:W1:Y:S02]  /*6070*/  @P0 LDC.64 R8, c[0x0][0x5d8] ;  /* 0x00017600ff080b82 */ /* 0x000e640000000a00 */
[----:B------:R-:W-:-:S06]  /*6080*/  IMAD R7, R5, UR8, R7 ;  /* 0x0000000805077c24 */ /* 0x000fcc000f8e0207 */
[----:B------:R-:W5:Y:S01]  /*6090*/  @P0 LDC R6, c[0x0][0x5e0] ;  /* 0x00017800ff060b82 */ /* 0x000f620000000800 */
[----:B---3--:R-:W-:-:S04]  /*60a0*/  @P0 IMAD.HI.U32 R0, R11, R12, R10 ;  /* 0x0000000c0b000227 */ /* 0x008fc800078e000a */
[C---:B--2---:R-:W-:Y:S01]  /*60b0*/  IMAD R3, R7.reuse, UR5, R3 ;  /* 0x0000000507037c24 */ /* 0x044fe2000f8e0203 */
[----:B------:R-:W-:Y:S01]  /*60c0*/  @P0 SHF.R.U32.HI R0, RZ, R13, R0 ;  /* 0x0000000dff000219 */ /* 0x000fe20000011600 */
[C---:B----4-:R-:W-:Y:S02]  /*60d0*/  IMAD R2, R7.reuse, UR10, R2 ;  /* 0x0000000a07027c24 */ /* 0x050fe4000f8e0202 */
[----:B------:R-:W-:Y:S01]  /*60e0*/  IMAD R4, R7, UR11, R4 ;  /* 0x0000000b07047c24 */ /* 0x000fe2000f8e0204 */
[----:B------:R-:W-:-:S05]  /*60f0*/  @P0 IADD3 R10, PT, PT, -R0, RZ, RZ ;  /* 0x000000ff000a0210 */ /* 0x000fca0007ffe1ff */
[----:B0-----:R-:W-:-:S04]  /*6100*/  @P0 IMAD R11, R15, R10, R11 ;  /* 0x0000000a0f0b0224 */ /* 0x001fc800078e020b */
[C---:B-1----:R-:W-:Y:S02]  /*6110*/  @P0 IMAD R3, R11.reuse, R8, R3 ;  /* 0x000000080b030224 */ /* 0x042fe400078e0203 */
[C---:B------:R-:W-:Y:S02]  /*6120*/  @P0 IMAD R2, R11.reuse, R9, R2 ;  /* 0x000000090b020224 */ /* 0x040fe400078e0202 */
[----:B-----5:R-:W-:-:S07]  /*6130*/  @P0 IMAD R4, R11, R6, R4 ;  /* 0x000000060b040224 */ /* 0x020fce00078e0204 */
.L_x_6483:
[----:B------:R-:W0:Y:S01]  /*6140*/  LDCU.128 UR8, c[0x0][0x5f0] ;  /* 0x0000be00ff0877ac */ /* 0x000e220008000c00 */
[----:B------:R-:W1:Y:S01]  /*6150*/  LDCU.64 UR4, c[0x0][0x5e8] ;  /* 0x0000bd00ff0477ac */ /* 0x000e620008000a00 */
[----:B0-----:R-:W-:-:S04]  /*6160*/  IADD3 R6, P0, PT, R4, UR10, RZ ;  /* 0x0000000a04067c10 */ /* 0x001fc8000ff1e0ff */
[----:B------:R-:W-:-:S05]  /*6170*/  IADD3.X R7, PT, PT, RZ, UR11, RZ, P0, !PT ;  /* 0x0000000bff077c10 */ /* 0x000fca00087fe4ff */
[----:B------:R-:W2:Y:S01]  /*6180*/  LDG.E.U16 R6, desc[UR6][R6.64] ;  /* 0x0000000606067981 */ /* 0x000ea2000c1e1500 */
[----:B------:R-:W-:-:S04]  /*6190*/  IADD3 R4, P0, PT, R2, UR8, RZ ;  /* 0x0000000802047c10 */ /* 0x000fc8000ff1e0ff */
[----:B------:R-:W-:-:S05]  /*61a0*/  IADD3.X R5, PT, PT, RZ, UR9, RZ, P0, !PT ;  /* 0x00000009ff057c10 */ /* 0x000fca00087fe4ff */
[----:B------:R-:W3:Y:S01]  /*61b0*/  LDG.E.U16 R4, desc[UR6][R4.64] ;  /* 0x0000000604047981 */ /* 0x000ee2000c1e1500 */
[----:B-1----:R-:W-:-:S04]  /*61c0*/  IADD3 R2, P0, PT, R3, UR4, RZ ;  /* 0x0000000403027c10 */ /* 0x002fc8000ff1e0ff */
[----:B------:R-:W-:Y:S02]  /*61d0*/  IADD3.X R3, PT, PT, RZ, UR5, RZ, P0, !PT ;  /* 0x00000005ff037c10 */ /* 0x000fe400087fe4ff */
[----:B--2---:R-:W-:-:S05]  /*61e0*/  SHF.L.U32 R0, R6, 0x10, RZ ;  /* 0x0000001006007819 */ /* 0x004fca00000006ff */
[----:B------:R-:W-:Y:S01]  /*61f0*/  FMUL.FTZ R8, R0, -1.4426950216293334961 ;  /* 0xbfb8aa3b00087820 */ /* 0x000fe20000410000 */
[----:B---3--:R-:W-:-:S05]  /*6200*/  SHF.L.U32 R0, R4, 0x10, RZ ;  /* 0x0000001004007819 */ /* 0x008fca00000006ff */
[----:B------:R-:W0:Y:S02]  /*6210*/  MUFU.EX2 R8, R8 ;  /* 0x0000000800087308 */ /* 0x000e240000000800 */
[----:B0-----:R-:W-:-:S06]  /*6220*/  FADD.FTZ R9, R8, 1 ;  /* 0x3f80000008097421 */ /* 0x001fcc0000010000 */
[----:B------:R-:W0:Y:S02]  /*6230*/  MUFU.RCP R9, R9 ;  /* 0x0000000900097308 */ /* 0x000e240000001000 */
[----:B0-----:R-:W-:-:S05]  /*6240*/  FMUL.FTZ R0, R0, R9 ;  /* 0x0000000900007220 */ /* 0x001fca0000410000 */
[----:B------:R-:W-:-:S05]  /*6250*/  F2FP.BF16.F32.PACK_AB R0, RZ, R0 ;  /* 0x00000000ff00723e */ /* 0x000fca00000010ff */
[----:B------:R-:W-:Y:S01]  /*6260*/  STG.E.U16 desc[UR6][R2.64], R0 ;  /* 0x0000000002007986 */ /* 0x000fe2000c101506 */
[----:B------:R-:W-:Y:S05]  /*6270*/  EXIT ;  /* 0x000000000000794d */ /* 0x000fea0003800000 */
.L_x_6484:
        /* <DEDUP_REMOVED lines=16> */
.L_x_9269:


//--------------------- .text._ZN2at6native27unrolled_elementwise_kernelIZZZNS0_10glu_kernelERNS_18TensorIteratorBaseEENKUlvE_clEvENKUlvE2_clEvEUlN3c108BFloat16ES7_E_St5arrayIPcLm3EELi4E23TrivialOffsetCalculatorILi2EjESC_ILi1EjENS0_6memory15LoadWithoutCastENSF_16StoreWithoutCastEEEviT_T0_T2_T3_T4_T5_ --------------------------
	.section	.text._ZN2at6native27unrolled_elementwise_kernelIZZZNS0_10glu_kernelERNS_18TensorIteratorBaseEENKUlvE_clEvENKUlvE2_clEvEUlN3c108BFloat16ES7_E_St5arrayIPcLm3EELi4E23TrivialOffsetCalculatorILi2EjESC_ILi1EjENS0_6memory15LoadWithoutCastENSF_16StoreWithoutCastEEEviT_T0_T2_T3_T4_T5_,"ax",@progbits
	.align	128
        .global         _ZN2at6native27unrolled_elementwise_kernelIZZZNS0_10glu_kernelERNS_18TensorIteratorBaseEENKUlvE_clEvENKUlvE2_clEvEUlN3c108BFloat16ES7_E_St5arrayIPcLm3EELi4E23TrivialOffsetCalculatorILi2EjESC_ILi1EjENS0_6memory15LoadWithoutCastENSF_16StoreWithoutCastEEEviT_T0_T2_T3_T4_T5_
        .type           _ZN2at6native27unrolled_elementwise_kernelIZZZNS0_10glu_kernelERNS_18TensorIteratorBaseEENKUlvE_clEvENKUlvE2_clEvEUlN3c108BFloat16ES7_E_St5arrayIPcLm3EELi4E23TrivialOffsetCalculatorILi2EjESC_ILi1EjENS0_6memory15LoadWithoutCastENSF_16StoreWithoutCastEEEviT_T0_T2_T3_T4_T5_,@function
        .size           _ZN2at6native27unrolled_elementwise_kernelIZZZNS0_10glu_kernelERNS_18TensorIteratorBaseEENKUlvE_clEvENKUlvE2_clEvEUlN3c108BFloat16ES7_E_St5arrayIPcLm3EELi4E23TrivialOffsetCalculatorILi2EjESC_ILi1EjENS0_6memory15LoadWithoutCastENSF_16StoreWithoutCastEEEviT_T0_T2_T3_T4_T5_,(.L_x_9270 - _ZN2at6native27unrolled_elementwise_kernelIZZZNS0_10glu_kernelERNS_18TensorIteratorBaseEENKUlvE_clEvENKUlvE2_clEvEUlN3c108BFloat16ES7_E_St5arrayIPcLm3EELi4E23TrivialOffsetCalculatorILi2EjESC_ILi1EjENS0_6memory15LoadWithoutCastENSF_16StoreWithoutCastEEEviT_T0_T2_T3_T4_T5_)
        .other          _ZN2at6native27unrolled_elementwise_kernelIZZZNS0_10glu_kernelERNS_18TensorIteratorBaseEENKUlvE_clEvENKUlvE2_clEvEUlN3c108BFloat16ES7_E_St5arrayIPcLm3EELi4E23TrivialOffsetCalculatorILi2EjESC_ILi1EjENS0_6memory15LoadWithoutCastENSF_16StoreWithoutCastEEEviT_T0_T2_T3_T4_T5_,@"STO_CUDA_ENTRY STV_DEFAULT"
_ZN2at6native27unrolled_elementwise_kernelIZZZNS0_10glu_kernelERNS_18TensorIteratorBaseEENKUlvE_clEvENKUlvE2_clEvEUlN3c108BFloat16ES7_E_St5arrayIPcLm3EELi4E23TrivialOffsetCalculatorILi2EjESC_ILi1EjENS0_6memory15LoadWithoutCastENSF_16StoreWithoutCastEEEviT_T0_T2_T3_T4_T5_:
.text._ZN2at6native27unrolled_elementwise_kernelIZZZNS0_10glu_kernelERNS_18TensorIteratorBaseEENKUlvE_clEvENKUlvE2_clEvEUlN3c108BFloat16ES7_E_St5arrayIPcLm3EELi4E23TrivialOffsetCalculatorILi2EjESC_ILi1EjENS0_6memory15LoadWithoutCastENSF_16StoreWithoutCastEEEviT_T0_T2_T3_T4_T5_:
[----:B------:R-:W-:Y:S01]  /*0000*/  LDC R1, c[0x0][0x37c] ;  /* 0x0000df00ff017b82 */ /* 0x000fe20000000800 */
[----:B------:R-:W0:Y:S07]  /*0010*/  S2R R0, SR_CTAID.X ;  /* 0x0000000000007919 */ /* 0x000e2e0000002500 */
[----:B------:R-:W0:Y:S01]  /*0020*/  LDC R3, c[0x0][0x380] ;  /* 0x0000e000ff037b82 */ /* 0x000e220000000800 */
[----:B------:R-:W1:Y:S01]  /*0030*/  LDCU.64 UR4, c[0x0][0x358] ;  /* 0x00006b00ff0477ac */ /* 0x000e620008000a00 */
[----:B------:R-:W-:Y:S01]  /*0040*/  PRMT R17, RZ, 0x7610, R17 ;  /* 0x00007610ff117816 */ /* 0x000fe20000000011 */
[----:B------:R-:W2:Y:S05]  /*0050*/  S2R R23, SR_TID.X ;  /* 0x0000000000177919 */ /* 0x000eaa0000002100 */
[----:B------:R-:W3:Y:S08]  /*0060*/  LDC.64 R4, c[0x0][0x398] ;  /* 0x0000e600ff047b82 */ /* 0x000ef00000000a00 */
[----:B------:R-:W4:Y:S01]  /*0070*/  LDC.64 R24, c[0x0][0x398] ;  /* 0x0000e600ff187b82 */ /* 0x000f220000000a00 */
[----:B------:R-:W-:-:S02]  /*0080*/  PRMT R12, RZ, 0x7610, R12 ;  /* 0x00007610ff0c7816 */ /* 0x000fc4000000000c */
[----:B------:R-:W-:-:S05]  /*0090*/  PRMT R16, RZ, 0x7610, R16 ;  /* 0x00007610ff107816 */ /* 0x000fca0000000010 */
[----:B------:R-:W4:Y:S01]  /*00a0*/  LDC.64 R8, c[0x0][0x390] ;  /* 0x0000e400ff087b82 */ /* 0x000f220000000a00 */
[----:B0-----:R-:W-:-:S07]  /*00b0*/  IMAD R10, R0, -0x200, R3 ;  /* 0xfffffe00000a7824 */ /* 0x001fce00078e0203 */
[----:B------:R-:W0:Y:S01]  /*00c0*/  LDC.64 R6, c[0x0][0x398] ;  /* 0x0000e600ff067b82 */ /* 0x000e220000000a00 */
[----:B--2---:R-:W-:Y:S02]  /*00d0*/  MOV R11, R23 ;  /* 0x00000017000b7202 */ /* 0x004fe40000000f00 */
[----:B------:R-:W-:-:S05]  /*00e0*/  ISETP.GE.AND P0, PT, R23, R10, PT ;  /* 0x0000000a1700720c */ /* 0x000fca0003f06270 */
[----:B------:R-:W2:Y:S08]  /*00f0*/  LDC.64 R2, c[0x0][0x398] ;  /* 0x0000e600ff027b82 */ /* 0x000eb00000000a00 */
[----:B------:R-:W-:Y:S01]  /*0100*/  @!P0 VIADD R23, R11, 0x80 ;  /* 0x000000800b178836 */ /* 0x000fe20000000000 */
[----:B------:R-:W-:-:S04]  /*0110*/  @!P0 LEA R27, R0, R11, 0x9 ;  /* 0x0000000b001b8211 */ /* 0x000fc800078e48ff */
[----:B------:R-:W-:Y:S01]  /*0120*/  ISETP.GE.AND P1, PT, R23, R10, PT ;  /* 0x0000000a1700720c */ /* 0x000fe20003f26270 */
[----:B---3--:R-:W-:-:S05]  /*0130*/  @!P0 IMAD.WIDE.U32 R4, R27, 0x2, R4 ;  /* 0x000000021b048825 */ /* 0x008fca00078e0004 */
[----:B-1----:R1:W3:Y:S07]  /*0140*/  @!P0 LDG.E.U16 R17, desc[UR4][R4.64] ;  /* 0x0000000404118981 */ /* 0x0022ee000c1e1500 */
[----:B------:R-:W-:Y:S01]  /*0150*/  @!P1 LEA R21, R0, R23, 0x9 ;  /* 0x0000001700159211 */ /* 0x000fe200078e48ff */
[----:B------:R-:W-:Y:S01]  /*0160*/  @!P1 VIADD R23, R23, 0x80 ;  /* 0x0000008017179836 */ /* 0x000fe20000000000 */
[----:B------:R-:W-:Y:S01]  /*0170*/  PRMT R18, RZ, 0x7610, R18 ;  /* 0x00007610ff127816 */ /* 0x000fe20000000012 */
[----:B-1----:R-:W1:Y:S03]  /*0180*/  LDC.64 R4, c[0x0][0x390] ;  /* 0x0000e400ff047b82 */ /* 0x002e660000000a00 */
[----:B------:R-:W-:Y:S01]  /*0190*/  ISETP.GE.AND P3, PT, R23, R10, PT ;  /* 0x0000000a1700720c */ /* 0x000fe20003f66270 */
[----:B--2---:R-:W-:-:S04]  /*01a0*/  @!P1 IMAD.WIDE.U32 R28, R21, 0x2, R2 ;  /* 0x00000002151c9825 */ /* 0x004fc800078e0002 */
[----:B------:R-:W2:Y:S01]  /*01b0*/  LDC.64 R2, c[0x0][0x390] ;  /* 0x0000e400ff027b82 */ /* 0x000ea20000000a00 */
[----:B------:R-:W3:Y:S07]  /*01c0*/  @!P1 LDG.E.U16 R16, desc[UR4][R28.64] ;  /* 0x000000041c109981 */ /* 0x000eee000c1e1500 */
[----:B------:R-:W-:-:S04]  /*01d0*/  @!P3 IMAD R19, R0, 0x200, R23 ;  /* 0x000002000013b824 */ /* 0x000fc800078e0217 */
[----:B----4-:R-:W-:-:S05]  /*01e0*/  @!P3 IMAD.WIDE.U32 R24, R19, 0x2, R24 ;  /* 0x000000021318b825 */ /* 0x010fca00078e0018 */
[----:B------:R4:W3:Y:S01]  /*01f0*/  @!P3 LDG.E.U16 R12, desc[UR4][R24.64] ;  /* 0x00000004180cb981 */ /* 0x0008e2000c1e1500 */
[----:B------:R-:W-:-:S04]  /*0200*/  @!P3 IADD3 R23, PT, PT, R23, 0x80, RZ ;  /* 0x000000801717b810 */ /* 0x000fc80007ffe0ff */
[----:B------:R-:W-:Y:S01]  /*0210*/  ISETP.GE.AND P2, PT, R23, R10, PT ;  /* 0x0000000a1700720c */ /* 0x000fe20003f46270 */
[----:B------:R-:W-:Y:S01]  /*0220*/  @!P0 IMAD.WIDE.U32 R8, R27, 0x2, R8 ;  /* 0x000000021b088825 */ /* 0x000fe200078e0008 */
[----:B------:R-:W-:-:S03]  /*0230*/  PRMT R20, RZ, 0x7610, R20 ;  /* 0x00007610ff147816 */ /* 0x000fc60000000014 */
[----:B--2---:R-:W-:Y:S01]  /*0240*/  @!P3 IMAD.WIDE.U32 R2, R19, 0x2, R2 ;  /* 0x000000021302b825 */ /* 0x004fe200078e0002 */
[----:B------:R2:W3:Y:S01]  /*0250*/  @!P0 LDG.E.U16 R18, desc[UR4][R8.64] ;  /* 0x0000000408128981 */ /* 0x0004e2000c1e1500 */
[----:B----4-:R-:W4:Y:S06]  /*0260*/  LDC.64 R24, c[0x0][0x390] ;  /* 0x0000e400ff187b82 */ /* 0x010f2c0000000a00 */
[----:B------:R-:W-:-:S04]  /*0270*/  @!P2 IMAD R23, R0, 0x200, R23 ;  /* 0x000002000017a824 */ /* 0x000fc800078e0217 */
[----:B0-----:R-:W-:-:S05]  /*0280*/  @!P2 IMAD.WIDE.U32 R6, R23, 0x2, R6 ;  /* 0x000000021706a825 */ /* 0x001fca00078e0006 */
[----:B------:R0:W3:Y:S01]  /*0290*/  @!P2 LDG.E.U16 R20, desc[UR4][R6.64] ;  /* 0x000000040614a981 */ /* 0x0000e2000c1e1500 */
[----:B-1----:R-:W-:Y:S01]  /*02a0*/  @!P1 IMAD.WIDE.U32 R4, R21, 0x2, R4 ;  /* 0x0000000215049825 */ /* 0x002fe200078e0004 */
[----:B------:R-:W-:Y:S02]  /*02b0*/  PRMT R19, RZ, 0x7610, R19 ;  /* 0x00007610ff137816 */ /* 0x000fe40000000013 */
[----:B------:R-:W-:-:S04]  /*02c0*/  PRMT R21, RZ, 0x7610, R21 ;  /* 0x00007610ff157816 */ /* 0x000fc80000000015 */
[----:B------:R-:W3:Y:S04]  /*02d0*/  @!P1 LDG.E.U16 R19, desc[UR4][R4.64] ;  /* 0x0000000404139981 */ /* 0x000ee8000c1e1500 */
[----:B------:R1:W3:Y:S01]  /*02e0*/  @!P3 LDG.E.U16 R21, desc[UR4][R2.64] ;  /* 0x000000040215b981 */ /* 0x0002e2000c1e1500 */
[----:B------:R-:W-:Y:S01]  /*02f0*/  ISETP.GE.AND P1, PT, R11, R10, PT ;  /* 0x0000000a0b00720c */ /* 0x000fe20003f26270 */
[----:B----4-:R-:W-:Y:S01]  /*0300*/  @!P2 IMAD.WIDE.U32 R24, R23, 0x2, R24 ;  /* 0x000000021718a825 */ /* 0x010fe200078e0018 */
[----:B--2---:R-:W-:-:S03]  /*0310*/  PRMT R8, RZ, 0x7610, R8 ;  /* 0x00007610ff087816 */ /* 0x004fc60000000008 */
[C---:B0-----:R-:W-:Y:S01]  /*0320*/  VIADD R7, R11.reuse, 0x100 ;  /* 0x000001000b077836 */ /* 0x041fe20000000000 */
[----:B------:R-:W-:Y:S02]  /*0330*/  IADD3 R9, PT, PT, R11, 0x80, RZ ;  /* 0x000000800b097810 */ /* 0x000fe40007ffe0ff */
[----:B------:R0:W5:Y:S02]  /*0340*/  @!P2 LDG.E.U16 R8, desc[UR4][R24.64] ;  /* 0x000000041808a981 */ /* 0x000164000c1e1500 */
[-C--:B------:R-:W-:Y:S02]  /*0350*/  ISETP.GE.AND P3, PT, R7, R10.reuse, PT ;  /* 0x0000000a0700720c */ /* 0x080fe40003f66270 */
[----:B------:R-:W-:Y:S01]  /*0360*/  ISETP.GE.AND P2, PT, R9, R10, PT ;  /* 0x0000000a0900720c */ /* 0x000fe20003f46270 */
[----:B-1----:R-:W1:Y:S01]  /*0370*/  @!P1 LDC.64 R2, c[0x0][0x388] ;  /* 0x0000e200ff029b82 */ /* 0x002e620000000a00 */
[----:B------:R-:W-:-:S05]  /*0380*/  VIADD R7, R11, 0x180 ;  /* 0x000001800b077836 */ /* 0x000fca0000000000 */
[----:B------:R-:W-:Y:S01]  /*0390*/  ISETP.GE.AND P0, PT, R7, R10, PT ;  /* 0x0000000a0700720c */ /* 0x000fe20003f06270 */
[----:B------:R-:W-:Y:S02]  /*03a0*/  @!P1 IMAD R7, R0, 0x200, R11 ;  /* 0x0000020000079824 */ /* 0x000fe400078e020b */
[----:B------:R-:W-:-:S05]  /*03b0*/  @!P1 IMAD.MOV.U32 R11, RZ, RZ, R9 ;  /* 0x000000ffff0b9224 */ /* 0x000fca00078e0009 */
[----:B------:R-:W-:Y:S01]  /*03c0*/  ISETP.GE.AND P4, PT, R11, R10, PT ;  /* 0x0000000a0b00720c */ /* 0x000fe20003f86270 */
[----:B-1----:R-:W-:Y:S01]  /*03d0*/  @!P1 IMAD.WIDE.U32 R2, R7, 0x2, R2 ;  /* 0x0000000207029825 */ /* 0x002fe200078e0002 */
[----:B------:R-:W-:Y:S01]  /*03e0*/  BSSY.RECONVERGENT B0, `(.L_x_6485) ;  /* 0x0000028000007945 */ /* 0x000fe20003800200 */
[----:B---3--:R-:W-:-:S05]  /*03f0*/  @!P1 SHF.L.U32 R17, R17, 0x10, RZ ;  /* 0x0000001011119819 */ /* 0x008fca00000006ff */
[----:B------:R-:W-:-:S06]  /*0400*/  @!P1 FMUL.FTZ R17, R17, -1.4426950216293334961 ;  /* 0xbfb8aa3b11119820 */ /* 0x000fcc0000410000 */
[----:B------:R-:W1:Y:S01]  /*0410*/  @!P1 MUFU.EX2 R17, R17 ;  /* 0x0000001100119308 */ /* 0x000e620000000800 */
[----:B------:R-:W-:Y:S02]  /*0420*/  @!P2 IMAD.U32 R16, R16, 0x10000, RZ ;  /* 0x000100001010a824 */ /* 0x000fe400078e00ff */
[----:B-1----:R-:W-:Y:S02]  /*0430*/  @!P1 FADD.FTZ R5, R17, 1 ;  /* 0x3f80000011059421 */ /* 0x002fe40000010000 */
[----:B------:R-:W-:Y:S01]  /*0440*/  @!P2 FMUL.FTZ R16, R16, -1.4426950216293334961 ;  /* 0xbfb8aa3b1010a820 */ /* 0x000fe20000410000 */
[----:B------:R-:W-:-:S03]  /*0450*/  @!P3 SHF.L.U32 R12, R12, 0x10, RZ ;  /* 0x000000100c0cb819 */ /* 0x000fc600000006ff */
[----:B------:R-:W1:Y:S02]  /*0460*/  @!P1 MUFU.RCP R5, R5 ;  /* 0x0000000500059308 */ /* 0x000e640000001000 */
[----:B------:R-:W-:-:S06]  /*0470*/  @!P3 FMUL.FTZ R12, R12, -1.4426950216293334961 ;  /* 0xbfb8aa3b0c0cb820 */ /* 0x000fcc0000410000 */
[----:B------:R-:W2:Y:S04]  /*0480*/  @!P2 MUFU.EX2 R16, R16 ;  /* 0x000000100010a308 */ /* 0x000ea80000000800 */
[----:B------:R-:W3:Y:S01]  /*0490*/  @!P3 MUFU.EX2 R12, R12 ;  /* 0x0000000c000cb308 */ /* 0x000ee20000000800 */
[----:B------:R-:W-:-:S05]  /*04a0*/  @!P1 SHF.L.U32 R18, R18, 0x10, RZ ;  /* 0x0000001012129819 */ /* 0x000fca00000006ff */
[----:B-1----:R-:W-:Y:S01]  /*04b0*/  @!P1 FMUL.FTZ R18, R18, R5 ;  /* 0x0000000512129220 */ /* 0x002fe20000410000 */
[----:B--2---:R-:W-:Y:S01]  /*04c0*/  @!P2 FADD.FTZ R4, R16, 1 ;  /* 0x3f8000001004a421 */ /* 0x004fe20000010000 */
[----:B---3--:R-:W-:-:S03]  /*04d0*/  @!P3 FADD.FTZ R6, R12, 1 ;  /* 0x3f8000000c06b421 */ /* 0x008fc60000010000 */
[----:B------:R-:W-:Y:S02]  /*04e0*/  @!P1 F2FP.BF16.F32.PACK_AB R13, RZ, R18 ;  /* 0x00000012ff0d923e */ /* 0x000fe400000010ff */
[----:B------:R-:W1:Y:S01]  /*04f0*/  @!P2 MUFU.RCP R4, R4 ;  /* 0x000000040004a308 */ /* 0x000e620000001000 */
[----:B------:R-:W-:Y:S02]  /*0500*/  @!P0 SHF.L.U32 R20, R20, 0x10, RZ ;  /* 0x0000001014148819 */ /* 0x000fe400000006ff */
[----:B------:R0:W-:Y:S05]  /*0510*/  @!P1 STG.E.U16 desc[UR4][R2.64], R13 ;  /* 0x0000000d02009986 */ /* 0x0001ea000c101504 */
[----:B------:R-:W2:Y:S01]  /*0520*/  @!P3 MUFU.RCP R6, R6 ;  /* 0x000000060006b308 */ /* 0x000ea20000001000 */
[----:B------:R-:W-:Y:S01]  /*0530*/  @!P0 FMUL.FTZ R20, R20, -1.4426950216293334961 ;  /* 0xbfb8aa3b14148820 */ /* 0x000fe20000410000 */
[----:B------:R-:W-:Y:S01]  /*0540*/  @!P2 SHF.L.U32 R19, R19, 0x10, RZ ;  /* 0x000000101313a819 */ /* 0x000fe200000006ff */
[----:B------:R-:W-:-:S05]  /*0550*/  @!P3 IMAD.U32 R21, R21, 0x10000, RZ ;  /* 0x000100001515b824 */ /* 0x000fca00078e00ff */
[----:B------:R-:W3:Y:S01]  /*0560*/  @!P0 MUFU.EX2 R20, R20 ;  /* 0x0000001400148308 */ /* 0x000ee20000000800 */
[----:B-1----:R-:W-:Y:S01]  /*0570*/  @!P2 FMUL.FTZ R4, R19, R4 ;  /* 0x000000041304a220 */ /* 0x002fe20000410000 */
[----:B--2---:R-:W-:-:S04]  /*0580*/  @!P3 FMUL.FTZ R6, R21, R6 ;  /* 0x000000061506b220 */ /* 0x004fc80000410000 */
[----:B------:R-:W-:Y:S02]  /*0590*/  @!P2 F2FP.BF16.F32.PACK_AB R14, RZ, R4 ;  /* 0x00000004ff0ea23e */ /* 0x000fe400000010ff */
[----:B------:R-:W-:Y:S01]  /*05a0*/  @!P3 F2FP.BF16.F32.PACK_AB R15, RZ, R6 ;  /* 0x00000006ff0fb23e */ /* 0x000fe200000010ff */
[----:B0--3--:R-:W-:Y:S06]  /*05b0*/  @P4 BRA `(.L_x_6486) ;  /* 0x0000000000284947 */ /* 0x009fec0003800000 */
[----:B------:R-:W0:Y:S01]  /*05c0*/  LDC.64 R2, c[0x0][0x388] ;  /* 0x0000e200ff027b82 */ /* 0x000e220000000a00 */
[----:B------:R-:W-:Y:S01]  /*05d0*/  LEA R5, R0, R11, 0x9 ;  /* 0x0000000b00057211 */ /* 0x000fe200078e48ff */
[----:B------:R-:W-:-:S05]  /*05e0*/  VIADD R11, R11, 0x80 ;  /* 0x000000800b0b7836 */ /* 0x000fca0000000000 */
[----:B------:R-:W-:-:S13]  /*05f0*/  ISETP.GE.AND P1, PT, R11, R10, PT ;  /* 0x0000000a0b00720c */ /* 0x000fda0003f26270 */
[----:B------:R-:W-:Y:S01]  /*0600*/  @!P1 LEA R7, R0, R11, 0x9 ;  /* 0x0000000b00079211 */ /* 0x000fe200078e48ff */
[----:B------:R-:W-:Y:S02]  /*0610*/  @!P1 VIADD R11, R11, 0x80 ;  /* 0x000000800b0b9836 */ /* 0x000fe40000000000 */
[----:B0-----:R-:W-:-:S04]  /*0620*/  IMAD.WIDE.U32 R4, R5, 0x2, R2 ;  /* 0x0000000205047825 */ /* 0x001fc800078e0002 */
[----:B------:R-:W-:Y:S01]  /*0630*/  @!P1 IMAD.WIDE.U32 R2, R7, 0x2, R2 ;  /* 0x0000000207029825 */ /* 0x000fe200078e0002 */
[----:B------:R0:W-:Y:S04]  /*0640*/  STG.E.U16 desc[UR4][R4.64], R14 ;  /* 0x0000000e04007986 */ /* 0x0001e8000c101504 */
[----:B------:R0:W-:Y:S02]  /*0650*/  @!P1 STG.E.U16 desc[UR4][R2.64], R15 ;  /* 0x0000000f02009986 */ /* 0x0001e4000c101504 */
.L_x_6486:
[----:B------:R-:W-:Y:S05]  /*0660*/  BSYNC.RECONVERGENT B0 ;  /* 0x0000000000007941 */ /* 0x000fea0003800200 */
.L_x_6485:
[----:B------:R-:W-:Y:S01]  /*0670*/  @!P0 FADD.FTZ R20, R20, 1 ;  /* 0x3f80000014148421 */ /* 0x000fe20000010000 */
[----:B------:R-:W-:-:S03]  /*0680*/  ISETP.GE.AND P1, PT, R11, R10, PT ;  /* 0x0000000a0b00720c */ /* 0x000fc60003f26270 */
[----:B0-----:R0:W1:Y:S10]  /*0690*/  @!P0 MUFU.RCP R5, R20 ;  /* 0x0000001400058308 */ /* 0x0010740000001000 */
[----:B0-----:R-:W-:Y:S05]  /*06a0*/  @P1 EXIT ;  /* 0x000000000000194d */ /* 0x001fea0003800000 */
[----:B------:R-:W0:Y:S01]  /*06b0*/  LDC.64 R2, c[0x0][0x388] ;  /* 0x0000e200ff027b82 */ /* 0x000e220000000a00 */
[----:B-----5:R-:W-:Y:S02]  /*06c0*/  @!P0 SHF.L.U32 R8, R8, 0x10, RZ ;  /* 0x0000001008088819 */ /* 0x020fe400000006ff */
[----:B------:R-:W-:-:S03]  /*06d0*/  LEA R11, R0, R11, 0x9 ;  /* 0x0000000b000b7211 */ /* 0x000fc600078e48ff */
[----:B-1----:R-:W-:-:S05]  /*06e0*/  @!P0 FMUL.FTZ R5, R8, R5 ;  /* 0x0000000508058220 */ /* 0x002fca0000410000 */
[----:B------:R-:W-:Y:S01]  /*06f0*/  @!P0 F2FP.BF16.F32.PACK_AB R4, RZ, R5 ;  /* 0x00000005ff04823e */ /* 0x000fe200000010ff */
[----:B0-----:R-:W-:-:S05]  /*0700*/  IMAD.WIDE.U32 R2, R11, 0x2, R2 ;  /* 0x000000020b027825 */ /* 0x001fca00078e0002 */
[----:B------:R-:W-:Y:S01]  /*0710*/  STG.E.U16 desc[UR4][R2.64], R4 ;  /* 0x0000000402007986 */ /* 0x000fe2000c101504 */
[----:B------:R-:W-:Y:S05]  /*0720*/  EXIT ;  /* 0x000000000000794d */ /* 0x000fea0003800000 */
.L_x_6487:
        /* <DEDUP_REMOVED lines=13> */
.L_x_9270:


//--------------------- .text._ZN2at6native29vectorized_elementwise_kernelILi2EZZZNS0_10glu_kernelERNS_18TensorIteratorBaseEENKUlvE_clEvENKUlvE2_clEvEUlN3c108BFloat16ES7_E_St5arrayIPcLm3EEEEviT0_T1_ --------------------------
	.section	.text._ZN2at6native29vectorized_elementwise_kernelILi2EZZZNS0_10glu_kernelERNS_18TensorIteratorBaseEENKUlvE_clEvENKUlvE2_clEvEUlN3c108BFloat16ES7_E_St5arrayIPcLm3EEEEviT0_T1_,"ax",@progbits
	.align	128
        .global         _ZN2at6native29vectorized_elementwise_kernelILi2EZZZNS0_10glu_kernelERNS_18TensorIteratorBaseEENKUlvE_clEvENKUlvE2_clEvEUlN3c108BFloat16ES7_E_St5arrayIPcLm3EEEEviT0_T1_
        .type           _ZN2at6native29vectorized_elementwise_kernelILi2EZZZNS0_10glu_kernelERNS_18TensorIteratorBaseEENKUlvE_clEvENKUlvE2_clEvEUlN3c108BFloat16ES7_E_St5arrayIPcLm3EEEEviT0_T1_,@function
        .size           _ZN2at6native29vectorized_elementwise_kernelILi2EZZZNS0_10glu_kernelERNS_18TensorIteratorBaseEENKUlvE_clEvENKUlvE2_clEvEUlN3c108BFloat16ES7_E_St5arrayIPcLm3EEEEviT0_T1_,(.L_x_9271 - _ZN2at6native29vectorized_elementwise_kernelILi2EZZZNS0_10glu_kernelERNS_18TensorIteratorBaseEENKUlvE_clEvENKUlvE2_clEvEUlN3c108BFloat16ES7_E_St5arrayIPcLm3EEEEviT0_T1_)
        .other          _ZN2at6native29vectorized_elementwise_kernelILi2EZZZNS0_10glu_kernelERNS_18TensorIteratorBaseEENKUlvE_clEvENKUlvE2_clEvEUlN3c108BFloat16ES7_E_St5arrayIPcLm3EEEEviT0_T1_,@"STO_CUDA_ENTRY STV_DEFAULT"
_ZN2at6native29vectorized_elementwise_kernelILi2EZZZNS0_10glu_kernelERNS_18TensorIteratorBaseEENKUlvE_clEvENKUlvE2_clEvEUlN3c108BFloat16ES7_E_St5arrayIPcLm3EEEEviT0_T1_:
.text._ZN2at6native29vectorized_elementwise_kernelILi2EZZZNS0_10glu_kernelERNS_18TensorIteratorBaseEENKUlvE_clEvENKUlvE2_clEvEUlN3c108BFloat16ES7_E_St5arrayIPcLm3EEEEviT0_T1_:
        /* <DEDUP_REMOVED lines=15> */
[----:B0-----:R-:W-:Y:S01]  /*00f0*/  ISETP.GE.U32.AND P0, PT, R27, R2, PT ;  /* 0x000000021b00720c */ /* 0x001fe20003f06070 */
[----:B------:R-:W-:-:S06]  /*0100*/  IMAD.MOV.U32 R3, RZ, RZ, R27 ;  /* 0x000000ffff037224 */ /* 0x000fcc00078e001b */
[----:B------:R-:W0:Y:S08]  /*0110*/  LDC.64 R36, c[0x0][0x390] ;  /* 0x0000e400ff247b82 */ /* 0x000e300000000a00 */
[----:B------:R-:W5:Y:S01]  /*0120*/  LDC.64 R34, c[0x0][0x398] ;  /* 0x0000e600ff227b82 */ /* 0x000f620000000a00 */
[----:B------:R-:W-:Y:S01]  /*0130*/  @!P0 IADD3 R27, PT, PT, R3, 0x80, RZ ;  /* 0x00000080031b8810 */ /* 0x000fe20007ffe0ff */
[----:B------:R-:W-:-:S03]  /*0140*/  @!P0 IMAD.IADD R13, R0, 0x1, R3 ;  /* 0x00000001000d8824 */ /* 0x000fc600078e0203 */
[----:B------:R-:W-:Y:S01]  /*0150*/  ISETP.GE.U32.AND P1, PT, R27, R2, PT ;  /* 0x000000021b00720c */ /* 0x000fe20003f26070 */
[----:B-1----:R-:W-:-:S04]  /*0160*/  @!P0 IMAD.WIDE.U32 R32, R13, 0x2, R32 ;  /* 0x000000020d208825 */ /* 0x002fc800078e0020 */
[----:B--2---:R-:W-:Y:S01]  /*0170*/  @!P0 IMAD.WIDE.U32 R14, R13, 0x2, R14 ;  /* 0x000000020d0e8825 */ /* 0x004fe200078e000e */
[----:B------:R-:W-:-:S04]  /*0180*/  PRMT R13, RZ, 0x7610, R13 ;  /* 0x00007610ff0d7816 */ /* 0x000fc8000000000d */
[----:B------:R1:W2:Y:S03]  /*0190*/  @!P0 LDG.E.U16 R24, desc[UR4][R14.64] ;  /* 0x000000040e188981 */ /* 0x0002a6000c1e1500 */
[C---:B------:R-:W-:Y:S01]  /*01a0*/  @!P1 IMAD.IADD R11, R0.reuse, 0x1, R27 ;  /* 0x00000001000b9824 */ /* 0x040fe200078e021b */
[----:B------:R-:W-:Y:S01]  /*01b0*/  @!P1 IADD3 R27, PT, PT, R27, 0x80, RZ ;  /* 0x000000801b1b9810 */ /* 0x000fe20007ffe0ff */
[----:B------:R4:W2:Y:S01]  /*01c0*/  @!P0 LDG.E.U16 R13, desc[UR4][R32.64] ;  /* 0x00000004200d8981 */ /* 0x0008a2000c1e1500 */
[----:B------:R-:W-:Y:S01]  /*01d0*/  PRMT R23, RZ, 0x7610, R23 ;  /* 0x00007610ff177816 */ /* 0x000fe20000000017 */
[----:B---3--:R-:W-:Y:S01]  /*01e0*/  @!P1 IMAD.WIDE.U32 R30, R11, 0x2, R30 ;  /* 0x000000020b1e9825 */ /* 0x008fe200078e001e */
[----:B------:R-:W-:Y:S01]  /*01f0*/  ISETP.GE.U32.AND P2, PT, R27, R2, PT ;  /* 0x000000021b00720c */ /* 0x000fe20003f46070 */
[----:B-1----:R-:W1:Y:S02]  /*0200*/  LDC.64 R14, c[0x0][0x398] ;  /* 0x0000e600ff0e7b82 */ /* 0x002e640000000a00 */
[----:B----4-:R-:W-:Y:S01]  /*0210*/  @!P1 IMAD.WIDE.U32 R28, R11, 0x2, R28 ;  /* 0x000000020b1c9825 */ /* 0x010fe200078e001c */
[----:B------:R3:W4:Y:S04]  /*0220*/  @!P1 LDG.E.U16 R17, desc[UR4][R30.64] ;  /* 0x000000041e119981 */ /* 0x000728000c1e1500 */
[----:B------:R0:W2:Y:S01]  /*0230*/  @!P1 LDG.E.U16 R23, desc[UR4][R28.64] ;  /* 0x000000041c179981 */ /* 0x0000a2000c1e1500 */
[----:B------:R-:W5:Y:S04]  /*0240*/  LDC.64 R32, c[0x0][0x390] ;  /* 0x0000e400ff207b82 */ /* 0x000f680000000a00 */
[----:B------:R-:W-:Y:S01]  /*0250*/  @!P2 IADD3 R19, PT, PT, R0, R27, RZ ;  /* 0x0000001b0013a210 */ /* 0x000fe20007ffe0ff */
[----:B------:R-:W-:-:S03]  /*0260*/  @!P2 VIADD R27, R27, 0x80 ;  /* 0x000000801b1ba836 */ /* 0x000fc60000000000 */
[----:B---3--:R-:W3:Y:S02]  /*0270*/  LDC.64 R30, c[0x0][0x390] ;  /* 0x0000e400ff1e7b82 */ /* 0x008ee40000000a00 */
[----:B------:R-:W-:Y:S02]  /*0280*/  ISETP.GE.U32.AND P0, PT, R27, R2, PT ;  /* 0x000000021b00720c */ /* 0x000fe40003f06070 */
[----:B------:R-:W-:-:S04]  /*0290*/  PRMT R22, RZ, 0x7610, R22 ;  /* 0x00007610ff167816 */ /* 0x000fc80000000016 */
[----:B0-----:R-:W0:Y:S07]  /*02a0*/  LDC.64 R28, c[0x0][0x398] ;  /* 0x0000e600ff1c7b82 */ /* 0x001e2e0000000a00 */
[----:B------:R-:W-:Y:S01]  /*02b0*/  @!P0 IADD3 R11, PT, PT, R0, R27, RZ ;  /* 0x0000001b000b8210 */ /* 0x000fe20007ffe0ff */
[----:B------:R-:W-:-:S05]  /*02c0*/  @!P0 VIADD R27, R27, 0x80 ;  /* 0x000000801b1b8836 */ /* 0x000fca0000000000 */
[----:B------:R-:W-:Y:S01]  /*02d0*/  ISETP.GE.U32.AND P1, PT, R27, R2, PT ;  /* 0x000000021b00720c */ /* 0x000fe20003f26070 */
[----:B-----5:R-:W-:Y:S01]  /*02e0*/  @!P0 IMAD.WIDE.U32 R32, R11, 0x2, R32 ;  /* 0x000000020b208825 */ /* 0x020fe200078e0020 */
[----:B------:R-:W-:-:S03]  /*02f0*/  PRMT R25, RZ, 0x7610, R25 ;  /* 0x00007610ff197816 */ /* 0x000fc60000000019 */
[----:B-1----:R-:W-:Y:S01]  /*0300*/  @!P0 IMAD.WIDE.U32 R14, R11, 0x2, R14 ;  /* 0x000000020b0e8825 */ /* 0x002fe200078e000e */
[----:B------:R1:W5:Y:S01]  /*0310*/  @!P0 LDG.E.U16 R22, desc[UR4][R32.64] ;  /* 0x0000000420168981 */ /* 0x000362000c1e1500 */
[----:B------:R-:W-:Y:S02]  /*0320*/  PRMT R16, RZ, 0x7610, R16 ;  /* 0x00007610ff107816 */ /* 0x000fe40000000010 */
[----:B------:R-:W-:Y:S01]  /*0330*/  @!P2 IMAD.WIDE.U32 R36, R19, 0x2, R36 ;  /* 0x000000021324a825 */ /* 0x000fe200078e0024 */
[----:B------:R-:W5:Y:S03]  /*0340*/  @!P0 LDG.E.U16 R25, desc[UR4][R14.64] ;  /* 0x000000040e198981 */ /* 0x000f66000c1e1500 */
[----:B------:R-:W-:Y:S01]  /*0350*/  @!P1 IADD3 R11, PT, PT, R0, R27, RZ ;  /* 0x0000001b000b9210 */ /* 0x000fe20007ffe0ff */
[----:B------:R-:W-:Y:S01]  /*0360*/  @!P1 VIADD R27, R27, 0x80 ;  /* 0x000000801b1b9836 */ /* 0x000fe20000000000 */
[----:B------:R3:W5:Y:S01]  /*0370*/  @!P2 LDG.E.U16 R16, desc[UR4][R36.64] ;  /* 0x000000042410a981 */ /* 0x000762000c1e1500 */
[----:B------:R-:W-:Y:S01]  /*0380*/  @!P2 IMAD.WIDE.U32 R34, R19, 0x2, R34 ;  /* 0x000000021322a825 */ /* 0x000fe200078e0022 */
[----:B------:R-:W-:Y:S01]  /*0390*/  PRMT R19, RZ, 0x7610, R19 ;  /* 0x00007610ff137816 */ /* 0x000fe20000000013 */
[----:B-1----:R-:W1:Y:S01]  /*03a0*/  LDC.64 R32, c[0x0][0x390] ;  /* 0x0000e400ff207b82 */ /* 0x002e620000000a00 */
[----:B------:R-:W-:-:S04]  /*03b0*/  ISETP.GE.U32.AND P0, PT, R27, R2, PT ;  /* 0x000000021b00720c */ /* 0x000fc80003f06070 */
[----:B------:R0:W5:Y:S03]  /*03c0*/  @!P2 LDG.E.U16 R19, desc[UR4][R34.64] ;  /* 0x000000042213a981 */ /* 0x000166000c1e1500 */
[----:B---3--:R-:W3:Y:S01]  /*03d0*/  LDC.64 R36, c[0x0][0x390] ;  /* 0x0000e400ff247b82 */ /* 0x008ee20000000a00 */
[----:B------:R-:W-:Y:S01]  /*03e0*/  PRMT R20, RZ, 0x7610, R20 ;  /* 0x00007610ff147816 */ /* 0x000fe20000000014 */
[----:B------:R-:W-:Y:S01]  /*03f0*/  @!P1 IMAD.WIDE.U32 R30, R11, 0x2, R30 ;  /* 0x000000020b1e9825 */ /* 0x000fe200078e001e */
[----:B------:R-:W-:-:S03]  /*0400*/  PRMT R12, RZ, 0x7610, R12 ;  /* 0x00007610ff0c7816 */ /* 0x000fc6000000000c */
[----:B0-----:R-:W-:Y:S01]  /*0410*/  @!P1 IMAD.WIDE.U32 R28, R11, 0x2, R28 ;  /* 0x000000020b1c9825 */ /* 0x001fe200078e001c */
[----:B------:R-:W-:Y:S01]  /*0420*/  @!P0 IADD3 R15, PT, PT, R0, R27, RZ ;  /* 0x0000001b000f8210 */ /* 0x000fe20007ffe0ff */
[----:B------:R-:W0:Y:S01]  /*0430*/  LDC.64 R34, c[0x0][0x398] ;  /* 0x0000e600ff227b82 */ /* 0x000e220000000a00 */
[----:B------:R-:W5:Y:S01]  /*0440*/  @!P1 LDG.E.U16 R20, desc[UR4][R30.64] ;  /* 0x000000041e149981 */ /* 0x000f62000c1e1500 */
[----:B------:R-:W-:-:S03]  /*0450*/  @!P0 VIADD R27, R27, 0x80 ;  /* 0x000000801b1b8836 */ /* 0x000fc60000000000 */
[----:B------:R1:W5:Y:S02]  /*0460*/  @!P1 LDG.E.U16 R12, desc[UR4][R28.64] ;  /* 0x000000041c0c9981 */ /* 0x000364000c1e1500 */
[----:B------:R-:W-:Y:S02]  /*0470*/  ISETP.GE.U32.AND P1, PT, R27, R2, PT ;  /* 0x000000021b00720c */ /* 0x000fe40003f26070 */
[----:B------:R-:W-:Y:S02]  /*0480*/  PRMT R11, RZ, 0x7610, R11 ;  /* 0x00007610ff0b7816 */ /* 0x000fe4000000000b */
[----:B------:R-:W-:Y:S01]  /*0490*/  PRMT R26, RZ, 0x7610, R26 ;  /* 0x00007610ff1a7816 */ /* 0x000fe2000000001a */
[----:B-1----:R-:W1:Y:S01]  /*04a0*/  LDC.64 R28, c[0x0][0x398] ;  /* 0x0000e600ff1c7b82 */ /* 0x002e620000000a00 */
[----:B---3--:R-:W-:-:S07]  /*04b0*/  @!P0 IMAD.WIDE.U32 R36, R15, 0x2, R36 ;  /* 0x000000020f248825 */ /* 0x008fce00078e0024 */
[----:B------:R-:W-:Y:S01]  /*04c0*/  @!P1 IADD3 R30, PT, PT, R0, R27, RZ ;  /* 0x0000001b001e9210 */ /* 0x000fe20007ffe0ff */
[----:B------:R-:W-:Y:S01]  /*04d0*/  @!P1 VIADD R27, R27, 0x80 ;  /* 0x000000801b1b9836 */ /* 0x000fe20000000000 */
[----:B------:R-:W3:Y:S01]  /*04e0*/  @!P0 LDG.E.U16 R11, desc[UR4][R36.64] ;  /* 0x00000004240b8981 */ /* 0x000ee2000c1e1500 */
[----:B0-----:R-:W-:Y:S02]  /*04f0*/  @!P0 IMAD.WIDE.U32 R34, R15, 0x2, R34 ;  /* 0x000000020f228825 */ /* 0x001fe400078e0022 */
[----:B------:R-:W0:Y:S03]  /*0500*/  LDC.64 R14, c[0x0][0x390] ;  /* 0x0000e400ff0e7b82 */ /* 0x000e260000000a00 */
[----:B------:R0:W3:Y:S01]  /*0510*/  @!P0 LDG.E.U16 R26, desc[UR4][R34.64] ;  /* 0x00000004221a8981 */ /* 0x0000e2000c1e1500 */
[----:B------:R-:W-:-:S13]  /*0520*/  ISETP.GE.U32.AND P0, PT, R27, R2, PT ;  /* 0x000000021b00720c */ /* 0x000fda0003f06070 */
[----:B------:R-:W-:-:S05]  /*0530*/  @!P0 IADD3 R27, PT, PT, R0, R27, RZ ;  /* 0x0000001b001b8210 */ /* 0x000fca0007ffe0ff */
[----:B0-----:R-:W-:Y:S02]  /*0540*/  @!P0 IMAD.WIDE.U32 R34, R27, 0x2, R14 ;  /* 0x000000021b228825 */ /* 0x001fe400078e000e */
[----:B------:R-:W0:Y:S02]  /*0550*/  LDC.64 R14, c[0x0][0x398] ;  /* 0x0000e600ff0e7b82 */ /* 0x000e240000000a00 */
[----:B------:R-:W-:-:S04]  /*0560*/  @!P1 IMAD.WIDE.U32 R32, R30, 0x2, R32 ;  /* 0x000000021e209825 */ /* 0x000fc800078e0020 */
[----:B-1----:R-:W-:Y:S01]  /*0570*/  @!P1 IMAD.WIDE.U32 R30, R30, 0x2, R28 ;  /* 0x000000021e1e9825 */ /* 0x002fe200078e001c */
[----:B------:R-:W-:-:S06]  /*0580*/  PRMT R28, RZ, 0x7610, R28 ;  /* 0x00007610ff1c7816 */ /* 0x000fcc000000001c */
[----:B------:R1:W3:Y:S01]  /*0590*/  @!P1 LDG.E.U16 R28, desc[UR4][R30.64] ;  /* 0x000000041e1c9981 */ /* 0x0002e2000c1e1500 */
[----:B0-----:R-:W-:Y:S01]  /*05a0*/  @!P0 IMAD.WIDE.U32 R14, R27, 0x2, R14 ;  /* 0x000000021b0e8825 */ /* 0x001fe200078e000e */
[----:B------:R-:W-:-:S06]  /*05b0*/  PRMT R27, RZ, 0x7610, R27 ;  /* 0x00007610ff1b7816 */ /* 0x000fcc000000001b */
[----:B------:R-:W3:Y:S01]  /*05c0*/  @!P0 LDG.E.U16 R27, desc[UR4][R14.64] ;  /* 0x000000040e1b8981 */ /* 0x000ee2000c1e1500 */
[----:B------:R-:W-:Y:S02]  /*05d0*/  PRMT R18, RZ, 0x7610, R18 ;  /* 0x00007610ff127816 */ /* 0x000fe40000000012 */
[----:B------:R-:W-:-:S04]  /*05e0*/  PRMT R29, RZ, 0x7610, R29 ;  /* 0x00007610ff1d7816 */ /* 0x000fc8000000001d */
[----:B------:R0:W3:Y:S04]  /*05f0*/  @!P1 LDG.E.U16 R18, desc[UR4][R32.64] ;  /* 0x0000000420129981 */ /* 0x0000e8000c1e1500 */
[----:B------:R-:W3:Y:S01]  /*0600*/  @!P0 LDG.E.U16 R29, desc[UR4][R34.64] ;  /* 0x00000004221d8981 */ /* 0x000ee2000c1e1500 */
[----:B-1----:R-:W-:-:S05]  /*0610*/  VIADD R31, R3, 0x200 ;  /* 0x00000200031f7836 */ /* 0x002fca0000000000 */
[----:B------:R-:W-:Y:S02]  /*0620*/  ISETP.GE.U32.AND P3, PT, R31, R2, PT ;  /* 0x000000021f00720c */ /* 0x000fe40003f66070 */
[----:B------:R-:W-:-:S04]  /*0630*/  IADD3 R31, PT, PT, R3, 0x280, RZ ;  /* 0x00000280031f7810 */ /* 0x000fc80007ffe0ff */
[----:B------:R-:W-:Y:S01]  /*0640*/  ISETP.GE.U32.AND P2, PT, R31, R2, PT ;  /* 0x000000021f00720c */ /* 0x000fe20003f46070 */
[----:B------:R-:W-:-:S05]  /*0650*/  VIADD R31, R3, 0x80 ;  /* 0x00000080031f7836 */ /* 0x000fca0000000000 */
[-C--:B------:R-:W-:Y:S02]  /*0660*/  ISETP.GE.U32.AND P5, PT, R31, R2.reuse, PT ;  /* 0x000000021f00720c */ /* 0x080fe40003fa6070 */
[C---:B------:R-:W-:Y:S01]  /*0670*/  ISETP.GE.U32.AND P4, PT, R3.reuse, R2, PT ;  /* 0x000000020300720c */ /* 0x040fe20003f86070 */
[----:B0-----:R-:W-:-:S05]  /*0680*/  VIADD R33, R3, 0x100 ;  /* 0x0000010003217836 */ /* 0x001fca0000000000 */
[----:B------:R-:W-:Y:S02]  /*0690*/  ISETP.GE.U32.AND P1, PT, R33, R2, PT ;  /* 0x000000022100720c */ /* 0x000fe40003f26070 */
[----:B------:R-:W-:-:S04]  /*06a0*/  IADD3 R33, PT, PT, R3, 0x180, RZ ;  /* 0x0000018003217810 */ /* 0x000fc80007ffe0ff */
[----:B------:R-:W-:Y:S01]  /*06b0*/  ISETP.GE.U32.AND P0, PT, R33, R2, PT ;  /* 0x000000022100720c */ /* 0x000fe20003f06070 */
[----:B------:R-:W-:Y:S01]  /*06c0*/  VIADD R33, R3, 0x380 ;  /* 0x0000038003217836 */ /* 0x000fe20000000000 */
[----:B--2---:R-:W-:-:S05]  /*06d0*/  @!P5 SHF.L.U32 R23, R23, 0x10, RZ ;  /* 0x000000101717d819 */ /* 0x004fca00000006ff */
[----:B------:R-:W-:-:S04]  /*06e0*/  @!P5 FMUL.FTZ R30, R23, -1.4426950216293334961 ;  /* 0xbfb8aa3b171ed820 */ /* 0x000fc80000410000 */
[----:B------:R-:W0:Y:S01]  /*06f0*/  @!P5 MUFU.EX2 R15, R30 ;  /* 0x0000001e000fd308 */ /* 0x000e220000000800 */
[----:B------:R-:W-:-:S04]  /*0700*/  @!P4 IMAD.U32 R24, R24, 0x10000, RZ ;  /* 0x000100001818c824 */ /* 0x000fc800078e00ff */
[----:B------:R-:W-:Y:S01]  /*0710*/  @!P4 FMUL.FTZ R24, R24, -1.4426950216293334961 ;  /* 0xbfb8aa3b1818c820 */ /* 0x000fe20000410000 */
[----:B0-----:R-:W-:-:S03]  /*0720*/  @!P5 FADD.FTZ R15, R15, 1 ;  /* 0x3f8000000f0fd421 */ /* 0x001fc60000010000 */
[----:B------:R4:W0:Y:S04]  /*0730*/  @!P4 MUFU.EX2 R14, R24 ;  /* 0x00000018000ec308 */ /* 0x0008280000000800 */
[----:B------:R-:W1:Y:S01]  /*0740*/  @!P5 MUFU.RCP R15, R15 ;  /* 0x0000000f000fd308 */ /* 0x000e620000001000 */
[----:B----4-:R-:W-:Y:S01]  /*0750*/  @!P5 IMAD.U32 R24, R17, 0x10000, RZ ;  /* 0x000100001118d824 */ /* 0x010fe200078e00ff */
[----:B-----5:R-:W-:Y:S02]  /*0760*/  @!P0 SHF.L.U32 R25, R25, 0x10, RZ ;  /* 0x0000001019198819 */ /* 0x020fe400000006ff */
[----:B------:R-:W-:Y:S01]  /*0770*/  @!P1 SHF.L.U32 R19, R19, 0x10, RZ ;  /* 0x0000001013139819 */ /* 0x000fe200000006ff */
[----:B-1----:R-:W-:-:S04]  /*0780*/  @!P5 FMUL.FTZ R15, R24, R15 ;  /* 0x0000000f180fd220 */ /* 0x002fc80000410000 */
[----:B------:R-:W-:Y:S01]  /*0790*/  @!P1 FMUL.FTZ R32, R19, -1.4426950216293334961 ;  /* 0xbfb8aa3b13209820 */ /* 0x000fe20000410000 */
[----:B0-----:R-:W-:Y:S01]  /*07a0*/  @!P4 FADD.FTZ R19, R14, 1 ;  /* 0x3f8000000e13c421 */ /* 0x001fe20000010000 */
[----:B------:R-:W-:Y:S01]  /*07b0*/  @!P0 FMUL.FTZ R14, R25, -1.4426950216293334961 ;  /* 0xbfb8aa3b190e8820 */ /* 0x000fe20000410000 */
[----:B------:R-:W-:Y:S01]  /*07c0*/  @!P3 SHF.L.U32 R17, R12, 0x10, RZ ;  /* 0x000000100c11b819 */ /* 0x000fe200000006ff */
[----:B------:R-:W0:Y:S04]  /*07d0*/  @!P1 MUFU.EX2 R23, R32 ;  /* 0x0000002000179308 */ /* 0x000e280000000800 */
[----:B------:R-:W-:Y:S01]  /*07e0*/  @!P3 FMUL.FTZ R25, R17, -1.4426950216293334961 ;  /* 0xbfb8aa3b1119b820 */ /* 0x000fe20000410000 */
[----:B------:R-:W-:Y:S02]  /*07f0*/  IADD3 R17, PT, PT, R3, 0x300, RZ ;  /* 0x0000030003117810 */ /* 0x000fe40007ffe0ff */
[----:B------:R-:W-:-:S02]  /*0800*/  @!P5 F2FP.BF16.F32.PACK_AB R4, RZ, R15 ;  /* 0x0000000fff04d23e */ /* 0x000fc400000010ff */
[-C--:B------:R-:W-:Y:S02]  /*0810*/  ISETP.GE.U32.AND P6, PT, R17, R2.reuse, PT ;  /* 0x000000021100720c */ /* 0x080fe40003fc6070 */
[----:B------:R-:W-:Y:S01]  /*0820*/  ISETP.GE.U32.AND P5, PT, R33, R2, PT ;  /* 0x000000022100720c */ /* 0x000fe20003fa6070 */
[----:B------:R-:W1:Y:S04]  /*0830*/  @!P0 MUFU.EX2 R14, R14 ;  /* 0x0000000e000e8308 */ /* 0x000e680000000800 */
[----:B------:R-:W2:Y:S01]  /*0840*/  @!P3 MUFU.EX2 R15, R25 ;  /* 0x00000019000fb308 */ /* 0x000ea20000000800 */
[----:B0-----:R-:W-:-:S03]  /*0850*/  @!P1 FADD.FTZ R23, R23, 1 ;  /* 0x3f80000017179421 */ /* 0x001fc60000010000 */
[----:B------:R-:W0:Y:S01]  /*0860*/  @!P4 MUFU.RCP R19, R19 ;  /* 0x000000130013c308 */ /* 0x000e220000001000 */
[----:B---3--:R-:W-:Y:S01]  /*0870*/  @!P2 SHF.L.U32 R26, R26, 0x10, RZ ;  /* 0x000000101a1aa819 */ /* 0x008fe200000006ff */
[----:B-1----:R-:W-:-:S06]  /*0880*/  @!P0 FADD.FTZ R17, R14, 1 ;  /* 0x3f8000000e118421 */ /* 0x002fcc0000010000 */
[----:B------:R2:W1:Y:S01]  /*0890*/  @!P1 MUFU.RCP R12, R23 ;  /* 0x00000017000c9308 */ /* 0x0004620000001000 */
[----:B------:R-:W-:Y:S01]  /*08a0*/  @!P2 FMUL.FTZ R24, R26, -1.4426950216293334961 ;  /* 0xbfb8aa3b1a18a820 */ /* 0x000fe20000410000 */
[----:B--2---:R-:W-:Y:S02]  /*08b0*/  @!P3 FADD.FTZ R23, R15, 1 ;  /* 0x3f8000000f17b421 */ /* 0x004fe40000010000 */
[----:B------:R-:W2:Y:S04]  /*08c0*/  @!P4 LDC.64 R14, c[0x0][0x388] ;  /* 0x0000e200ff0ecb82 */ /* 0x000ea80000000a00 */
[----:B------:R-:W3:Y:S01]  /*08d0*/  @!P2 MUFU.EX2 R24, R24 ;  /* 0x000000180018a308 */ /* 0x000ee20000000800 */
[----:B------:R-:W-:-:S05]  /*08e0*/  @!P6 SHF.L.U32 R28, R28, 0x10, RZ ;  /* 0x000000101c1ce819 */ /* 0x000fca00000006ff */
[----:B------:R-:W-:Y:S01]  /*08f0*/  @!P6 FMUL.FTZ R26, R28, -1.4426950216293334961 ;  /* 0xbfb8aa3b1c1ae820 */ /* 0x000fe20000410000 */
[----:B------:R-:W-:-:S04]  /*0900*/  @!P5 IMAD.U32 R27, R27, 0x10000, RZ ;  /* 0x000100001b1bd824 */ /* 0x000fc800078e00ff */
[----:B------:R-:W-:Y:S01]  /*0910*/  @!P5 FMUL.FTZ R25, R27, -1.4426950216293334961 ;  /* 0xbfb8aa3b1b19d820 */ /* 0x000fe20000410000 */
[----:B------:R-:W4:Y:S01]  /*0920*/  @!P6 MUFU.EX2 R26, R26 ;  /* 0x0000001a001ae308 */ /* 0x000f220000000800 */
[----:B------:R-:W-:-:S04]  /*0930*/  @!P4 SHF.L.U32 R28, R13, 0x10, RZ ;  /* 0x000000100d1cc819 */ /* 0x000fc800000006ff */
[----:B------:R-:W5:Y:S01]  /*0940*/  @!P5 MUFU.EX2 R25, R25 ;  /* 0x000000190019d308 */ /* 0x000f620000000800 */
[----:B0-----:R-:W-:Y:S01]  /*0950*/  @!P4 FMUL.FTZ R19, R28, R19 ;  /* 0x000000131c13c220 */ /* 0x001fe20000410000 */
[----:B------:R-:W-:Y:S01]  /*0960*/  @!P4 IADD3 R33, PT, PT, R0, R3, RZ ;  /* 0x000000030021c210 */ /* 0x000fe20007ffe0ff */
[----:B---3--:R-:W-:-:S03]  /*0970*/  @!P2 FADD.FTZ R27, R24, 1 ;  /* 0x3f800000181ba421 */ /* 0x008fc60000010000 */
[----:B------:R-:W-:Y:S01]  /*0980*/  @!P4 F2FP.BF16.F32.PACK_AB R21, RZ, R19 ;  /* 0x00000013ff15c23e */ /* 0x000fe200000010ff */
[----:B----4-:R-:W-:Y:S01]  /*0990*/  @!P6 FADD.FTZ R13, R26, 1 ;  /* 0x3f8000001a0de421 */ /* 0x010fe20000010000 */
[----:B--2---:R-:W-:-:S04]  /*09a0*/  @!P4 IMAD.WIDE.U32 R14, R33, 0x2, R14 ;  /* 0x00000002210ec825 */ /* 0x004fc800078e000e */
[----:B-----5:R-:W-:Y:S01]  /*09b0*/  @!P5 FADD.FTZ R19, R25, 1 ;  /* 0x3f8000001913d421 */ /* 0x020fe20000010000 */
[----:B------:R-:W-:Y:S01]  /*09c0*/  PRMT R25, R21, 0x7610, R25 ;  /* 0x0000761015197816 */ /* 0x000fe20000000019 */
[----:B------:R-:W-:Y:S01]  /*09d0*/  @!P1 IMAD.U32 R21, R16, 0x10000, RZ ;  /* 0x0001000010159824 */ /* 0x000fe200078e00ff */
[----:B------:R-:W0:Y:S01]  /*09e0*/  @!P0 MUFU.RCP R17, R17 ;  /* 0x0000001100118308 */ /* 0x000e220000001000 */
[----:B------:R-:W-:Y:S02]  /*09f0*/  @!P4 MOV R3, R31 ;  /* 0x0000001f0003c202 */ /* 0x000fe40000000f00 */
[----:B-1----:R-:W-:Y:S01]  /*0a00*/  @!P1 FMUL.FTZ R12, R21, R12 ;  /* 0x0000000c150c9220 */ /* 0x002fe20000410000 */
[----:B------:R1:W-:Y:S04]  /*0a10*/  @!P4 STG.E.U16 desc[UR4][R14.64], R25 ;  /* 0x000000190e00c986 */ /* 0x0003e8000c101504 */
[----:B------:R-:W2:Y:S01]  /*0a20*/  @!P3 MUFU.RCP R23, R23 ;  /* 0x000000170017b308 */ /* 0x000ea20000001000 */
[----:B------:R-:W-:-:S07]  /*0a30*/  @!P1 F2FP.BF16.F32.PACK_AB R5, RZ, R12 ;  /* 0x0000000cff05923e */ /* 0x000fce00000010ff */
[----:B------:R-:W3:Y:S08]  /*0a40*/  @!P2 MUFU.RCP R24, R27 ;  /* 0x0000001b0018a308 */ /* 0x000ef00000001000 */
[----:B------:R-:W4:Y:S08]  /*0a50*/  @!P6 MUFU.RCP R13, R13 ;  /* 0x0000000d000de308 */ /* 0x000f300000001000 */
[----:B------:R-:W5:Y:S01]  /*0a60*/  @!P5 MUFU.RCP R19, R19 ;  /* 0x000000130013d308 */ /* 0x000f620000001000 */
[----:B------:R-:W-:Y:S01]  /*0a70*/  ISETP.GE.U32.AND P1, PT, R3, R2, PT ;  /* 0x000000020300720c */ /* 0x000fe20003f26070 */
[----:B------:R-:W-:Y:S01]  /*0a80*/  @!P3 IMAD.U32 R20, R20, 0x10000, RZ ;  /* 0x000100001414b824 */ /* 0x000fe200078e00ff */
[----:B------:R-:W-:Y:S01]  /*0a90*/  @!P0 SHF.L.U32 R22, R22, 0x10, RZ ;  /* 0x0000001016168819 */ /* 0x000fe200000006ff */
[----:B------:R-:W-:Y:S01]  /*0aa0*/  @!P5 IMAD.U32 R16, R29, 0x10000, RZ ;  /* 0x000100001d10d824 */ /* 0x000fe200078e00ff */
[----:B------:R-:W-:-:S02]  /*0ab0*/  @!P2 SHF.L.U32 R11, R11, 0x10, RZ ;  /* 0x000000100b0ba819 */ /* 0x000fc400000006ff */
[----:B------:R-:W-:Y:S01]  /*0ac0*/  @!P6 SHF.L.U32 R18, R18, 0x10, RZ ;  /* 0x000000101212e819 */ /* 0x000fe200000006ff */
[----:B0-----:R-:W-:Y:S01]  /*0ad0*/  @!P0 FMUL.FTZ R17, R22, R17 ;  /* 0x0000001116118220 */ /* 0x001fe20000410000 */
[----:B--2---:R-:W-:Y:S01]  /*0ae0*/  @!P3 FMUL.FTZ R20, R20, R23 ;  /* 0x000000171414b220 */ /* 0x004fe20000410000 */
[----:B---3--:R-:W-:Y:S01]  /*0af0*/  @!P2 FMUL.FTZ R11, R11, R24 ;  /* 0x000000180b0ba220 */ /* 0x008fe20000410000 */
[----:B------:R-:W-:Y:S01]  /*0b00*/  BSSY.RECONVERGENT B0, `(.L_x_6489) ;  /* 0x0000033000007945 */ /* 0x000fe20003800200 */
[----:B----4-:R-:W-:-:S03]  /*0b10*/  @!P6 FMUL.FTZ R13, R18, R13 ;  /* 0x0000000d120de220 */ /* 0x010fc60000410000 */
[----:B------:R-:W-:Y:S01]  /*0b20*/  BSSY.RELIABLE B1, `(.L_x_6490) ;  /* 0x000002a000017945 */ /* 0x000fe20003800100 */
[----:B-----5:R-:W-:Y:S01]  /*0b30*/  @!P5 FMUL.FTZ R16, R16, R19 ;  /* 0x000000131010d220 */ /* 0x020fe20000410000 */
[----:B------:R-:W-:Y:S02]  /*0b40*/  @!P0 F2FP.BF16.F32.PACK_AB R6, RZ, R17 ;  /* 0x00000011ff06823e */ /* 0x000fe400000010ff */
[----:B------:R-:W-:Y:S02]  /*0b50*/  @!P3 F2FP.BF16.F32.PACK_AB R7, RZ, R20 ;  /* 0x00000014ff07b23e */ /* 0x000fe400000010ff */
[----:B------:R-:W-:Y:S02]  /*0b60*/  @!P2 F2FP.BF16.F32.PACK_AB R8, RZ, R11 ;  /* 0x0000000bff08a23e */ /* 0x000fe400000010ff */
[----:B------:R-:W-:Y:S02]  /*0b70*/  @!P6 F2FP.BF16.F32.PACK_AB R9, RZ, R13 ;  /* 0x0000000dff09e23e */ /* 0x000fe400000010ff */
[----:B------:R-:W-:Y:S01]  /*0b80*/  @!P5 F2FP.BF16.F32.PACK_AB R10, RZ, R16 ;  /* 0x00000010ff0ad23e */ /* 0x000fe200000010ff */
[----:B-1----:R-:W-:Y:S06]  /*0b90*/  @P1 BRA `(.L_x_6491) ;  /* 0x0000000000301947 */ /* 0x002fec0003800000 */
        /* <DEDUP_REMOVED lines=8> */
[----:B------:R-:W-:Y:S01]  /*0c20*/  IMAD.IADD R11, R0, 0x1, R3 ;  /* 0x00000001000b7824 */ /* 0x000fe200078e0203 */
[----:B------:R-:W-:-:S03]  /*0c30*/  IADD3 R3, PT, PT, R3, 0x80, RZ ;  /* 0x0000008003037810 */ /* 0x000fc60007ffe0ff */
[----:B0-----:R-:W-:-:S05]  /*0c40*/  IMAD.WIDE.U32 R12, R11, 0x2, R12 ;  /* 0x000000020b0c7825 */ /* 0x001fca00078e000c */
[----:B------:R0:W-:Y:S02]  /*0c50*/  STG.E.U16 desc[UR4][R12.64], R5 ;  /* 0x000000050c007986 */ /* 0x0001e4000c101504 */
.L_x_6491:
[----:B------:R-:W-:-:S13]  /*0c60*/  ISETP.GE.U32.AND P0, PT, R3, R2, PT ;  /* 0x000000020300720c */ /* 0x000fda0003f06070 */
[----:B------:R-:W-:Y:S05]  /*0c70*/  @P0 BRA `(.L_x_6493) ;  /* 0x0000000000300947 */ /* 0x000fea0003800000 */
[----:B0-----:R-:W0:Y:S01]  /*0c80*/  LDC.64 R4, c[0x0][0x388] ;  /* 0x0000e200ff047b82 */ /* 0x001e220000000a00 */
[----:B------:R-:W-:Y:S01]  /*0c90*/  IADD3 R11, PT, PT, R0, R3, RZ ;  /* 0x00000003000b7210 */ /* 0x000fe20007ffe0ff */
[----:B------:R-:W-:-:S04]  /*0ca0*/  VIADD R3, R3, 0x80 ;  /* 0x0000008003037836 */ /* 0x000fc80000000000 */
[----:B0-----:R-:W-:-:S05]  /*0cb0*/  IMAD.WIDE.U32 R4, R11, 0x2, R4 ;  /* 0x000000020b047825 */ /* 0x001fca00078e0004 */
[----:B------:R1:W-:Y:S02]  /*0cc0*/  STG.E.U16 desc[UR4][R4.64], R6 ;  /* 0x0000000604007986 */ /* 0x0003e4000c101504 */
.L_x_6492:
[----:B------:R-:W-:-:S13]  /*0cd0*/  ISETP.GE.U32.AND P0, PT, R3, R2, PT ;  /* 0x000000020300720c */ /* 0x000fda0003f06070 */
[----:B------:R-:W-:Y:S05]  /*0ce0*/  @P0 BRA `(.L_x_6494) ;  /* 0x0000000000340947 */ /* 0x000fea0003800000 */
[----:B01----:R-:W0:Y:S01]  /*0cf0*/  LDC.64 R4, c[0x0][0x388] ;  /* 0x0000e200ff047b82 */ /* 0x003e220000000a00 */
[----:B------:R-:W-:Y:S02]  /*0d00*/  IADD3 R11, PT, PT, R0, R3, RZ ;  /* 0x00000003000b7210 */ /* 0x000fe40007ffe0ff */
[----:B------:R-:W-:-:S03]  /*0d10*/  IADD3 R3, PT, PT, R3, 0x80, RZ ;  /* 0x0000008003037810 */ /* 0x000fc60007ffe0ff */
[----:B0-----:R-:W-:-:S05]  /*0d20*/  IMAD.WIDE.U32 R4, R11, 0x2, R4 ;  /* 0x000000020b047825 */ /* 0x001fca00078e0004 */
[----:B------:R1:W-:Y:S02]  /*0d30*/  STG.E.U16 desc[UR4][R4.64], R7 ;  /* 0x0000000704007986 */ /* 0x0003e4000c101504 */
.L_x_6493:
[----:B------:R-:W-:-:S13]  /*0d40*/  ISETP.GE.U32.AND P0, PT, R3, R2, PT ;  /* 0x000000020300720c */ /* 0x000fda0003f06070 */
[----:B------:R-:W-:Y:S05]  /*0d50*/  @P0 BREAK.RELIABLE B1 ;  /* 0x0000000000010942 */ /* 0x000fea0003800100 */
[----:B------:R-:W-:Y:S05]  /*0d60*/  @P0 BRA `(.L_x_6495) ;  /* 0x0000000000300947 */ /* 0x000fea0003800000 */
[----:B01----:R-:W0:Y:S01]  /*0d70*/  LDC.64 R4, c[0x0][0x388] ;  /* 0x0000e200ff047b82 */ /* 0x003e220000000a00 */
[----:B------:R-:W-:Y:S01]  /*0d80*/  IMAD.IADD R7, R0, 0x1, R3 ;  /* 0x0000000100077824 */ /* 0x000fe200078e0203 */
[----:B------:R-:W-:-:S03]  /*0d90*/  IADD3 R3, PT, PT, R3, 0x80, RZ ;  /* 0x0000008003037810 */ /* 0x000fc60007ffe0ff */
[----:B0-----:R-:W-:-:S05]  /*0da0*/  IMAD.WIDE.U32 R4, R7, 0x2, R4 ;  /* 0x0000000207047825 */ /* 0x001fca00078e0004 */
[----:B------:R2:W-:Y:S02]  /*0db0*/  STG.E.U16 desc[UR4][R4.64], R8 ;  /* 0x0000000804007986 */ /* 0x0005e4000c101504 */
.L_x_6494:
[----:B------:R-:W-:Y:S05]  /*0dc0*/  BSYNC.RELIABLE B1 ;  /* 0x0000000000017941 */ /* 0x000fea0003800100 */
.L_x_6490:
[----:B------:R-:W-:-:S13]  /*0dd0*/  ISETP.GE.U32.AND P0, PT, R3, R2, PT ;  /* 0x000000020300720c */ /* 0x000fda0003f06070 */
[----:B012---:R-:W0:Y:S01]  /*0de0*/  @!P0 LDC.64 R4, c[0x0][0x388] ;  /* 0x0000e200ff048b82 */ /* 0x007e220000000a00 */
[----:B------:R-:W-:Y:S01]  /*0df0*/  @!P0 IADD3 R7, PT, PT, R0, R3, RZ ;  /* 0x0000000300078210 */ /* 0x000fe20007ffe0ff */
[----:B------:R-:W-:-:S04]  /*0e00*/  @!P0 VIADD R3, R3, 0x80 ;  /* 0x0000008003038836 */ /* 0x000fc80000000000 */
[----:B0-----:R-:W-:-:S05]  /*0e10*/  @!P0 IMAD.WIDE.U32 R4, R7, 0x2, R4 ;  /* 0x0000000207048825 */ /* 0x001fca00078e0004 */
[----:B------:R2:W-:Y:S02]  /*0e20*/  @!P0 STG.E.U16 desc[UR4][R4.64], R9 ;  /* 0x0000000904008986 */ /* 0x0005e4000c101504 */
.L_x_6495:
[----:B------:R-:W-:Y:S05]  /*0e30*/  BSYNC.RECONVERGENT B0 ;  /* 0x0000000000007941 */ /* 0x000fea0003800200 */
.L_x_6489:
        /* <DEDUP_REMOVED lines=8> */
.L_x_6488:
[----:B------:R-:W0:Y:S01]  /*0ec0*/  S2R R4, SR_TID.X ;  /* 0x0000000000047919 */ /* 0x000e220000002100 */
[----:B------:R-:W1:Y:S02]  /*0ed0*/  LDC.64 R2, c[0x0][0x398] ;  /* 0x0000e600ff027b82 */ /* 0x000e640000000a00 */
[----:B-1----:R-:W-:-:S04]  /*0ee0*/  IMAD.WIDE.U32 R2, R0, 0x2, R2 ;  /* 0x0000000200027825 */ /* 0x002fc800078e0002 */
[----:B0-----:R-:W-:Y:S02]  /*0ef0*/  IMAD.WIDE.U32 R12, R4, 0x4, R2 ;  /* 0x00000004040c7825 */ /* 0x001fe400078e0002 */
[----:B------:R-:W0:Y:S03]  /*0f00*/  LDC.64 R2, c[0x0][0x390] ;  /* 0x0000e400ff027b82 */ /* 0x000e260000000a00 */
[----:B------:R-:W2:Y:S04]  /*0f10*/  LDG.E R14, desc[UR4][R12.64+0x200] ;  /* 0x000200040c0e7981 */ /* 0x000ea8000c1e1900 */
[----:B------:R-:W3:Y:S04]  /*0f20*/  LDG.E R9, desc[UR4][R12.64] ;  /* 0x000000040c097981 */ /* 0x000ee8000c1e1900 */
[----:B------:R-:W4:Y:S04]  /*0f30*/  LDG.E R16, desc[UR4][R12.64+0x600] ;  /* 0x000600040c107981 */ /* 0x000f28000c1e1900 */
[----:B------:R4:W5:Y:S01]  /*0f40*/  LDG.E R15, desc[UR4][R12.64+0x400] ;  /* 0x000400040c0f7981 */ /* 0x000962000c1e1900 */
[----:B0-----:R-:W-:-:S04]  /*0f50*/  IMAD.WIDE.U32 R2, R0, 0x2, R2 ;  /* 0x0000000200027825 */ /* 0x001fc800078e0002 */
[----:B------:R-:W-:-:S05]  /*0f60*/  IMAD.WIDE.U32 R10, R4, 0x4, R2 ;  /* 0x00000004040a7825 */ /* 0x000fca00078e0002 */
[----:B------:R-:W5:Y:S04]  /*0f70*/  LDG.E R8, desc[UR4][R10.64] ;  /* 0x000000040a087981 */ /* 0x000f68000c1e1900 */
[----:B------:R-:W5:Y:S04]  /*0f80*/  LDG.E R7, desc[UR4][R10.64+0x200] ;  /* 0x000200040a077981 */ /* 0x000f68000c1e1900 */
[----:B------:R-:W5:Y:S04]  /*0f90*/  LDG.E R5, desc[UR4][R10.64+0x400] ;  /* 0x000400040a057981 */ /* 0x000f68000c1e1900 */
[----:B------:R0:W5:Y:S01]  /*0fa0*/  LDG.E R6, desc[UR4][R10.64+0x600] ;  /* 0x000600040a067981 */ /* 0x000162000c1e1900 */
[C---:B--2---:R-:W-:Y:S01]  /*0fb0*/  IMAD.U32 R3, R14.reuse, 0x10000, RZ ;  /* 0x000100000e037824 */ /* 0x044fe200078e00ff */
[----:B------:R-:W-:-:S02]  /*0fc0*/  PRMT R14, R14, 0x7632, R14 ;  /* 0x000076320e0e7816 */ /* 0x000fc4000000000e */
[C---:B---3--:R-:W-:Y:S02]  /*0fd0*/  SHF.L.U32 R2, R9.reuse, 0x10, RZ ;  /* 0x0000001009027819 */ /* 0x048fe400000006ff */
[----:B------:R-:W-:Y:S02]  /*0fe0*/  PRMT R9, R9, 0x7632, R9 ;  /* 0x0000763209097816 */ /* 0x000fe40000000009 */
[----:B----4-:R-:W-:Y:S02]  /*0ff0*/  SHF.L.U32 R13, R16, 0x10, RZ ;  /* 0x00000010100d7819 */ /* 0x010fe400000006ff */
[----:B------:R-:W-:Y:S02]  /*1000*/  SHF.L.U32 R14, R14, 0x10, RZ ;  /* 0x000000100e0e7819 */ /* 0x000fe400000006ff */
[C---:B-----5:R-:W-:Y:S02]  /*1010*/  SHF.L.U32 R12, R15.reuse, 0x10, RZ ;  /* 0x000000100f0c7819 */ /* 0x060fe400000006ff */
[----:B------:R-:W-:Y:S01]  /*1020*/  PRMT R15, R15, 0x7632, R15 ;  /* 0x000076320f0f7816 */ /* 0x000fe2000000000f */
[----:B0-----:R-:W-:-:S02]  /*1030*/  IMAD.U32 R10, R9, 0x10000, RZ ;  /* 0x00010000090a7824 */ /* 0x001fc400078e00ff */
[----:B------:R-:W-:Y:S01]  /*1040*/  FMUL.FTZ R17, R13, -1.4426950216293334961 ;  /* 0xbfb8aa3b0d117820 */ /* 0x000fe20000410000 */
[----:B------:R-:W-:Y:S01]  /*1050*/  FMUL.FTZ R3, R3, -1.4426950216293334961 ;  /* 0xbfb8aa3b03037820 */ /* 0x000fe20000410000 */
[----:B------:R-:W-:Y:S01]  /*1060*/  SHF.L.U32 R13, R15, 0x10, RZ ;  /* 0x000000100f0d7819 */ /* 0x000fe200000006ff */
[----:B------:R-:W-:Y:S01]  /*1070*/  FMUL.FTZ R15, R14, -1.4426950216293334961 ;  /* 0xbfb8aa3b0e0f7820 */ /* 0x000fe20000410000 */
[----:B------:R-:W-:Y:S01]  /*1080*/  FMUL.FTZ R10, R10, -1.4426950216293334961 ;  /* 0xbfb8aa3b0a0a7820 */ /* 0x000fe20000410000 */
[----:B------:R-:W-:Y:S01]  /*1090*/  FMUL.FTZ R2, R2, -1.4426950216293334961 ;  /* 0xbfb8aa3b02027820 */ /* 0x000fe20000410000 */
[----:B------:R-:W-:Y:S01]  /*10a0*/  PRMT R16, R16, 0x7632, R16 ;  /* 0x0000763210107816 */ /* 0x000fe20000000010 */
[----:B------:R-:W0:Y:S04]  /*10b0*/  MUFU.EX2 R17, R17 ;  /* 0x0000001100117308 */ /* 0x000e280000000800 */
[----:B------:R0:W1:Y:S01]  /*10c0*/  MUFU.EX2 R11, R10 ;  /* 0x0000000a000b7308 */ /* 0x0000620000000800 */
[----:B------:R-:W-:-:S03]  /*10d0*/  IMAD.U32 R18, R16, 0x10000, RZ ;  /* 0x0001000010127824 */ /* 0x000fc600078e00ff */
[----:B------:R-:W-:Y:S04]  /*10e0*/  MUFU.EX2 R3, R3 ;  /* 0x0000000300037308 */ /* 0x000fe80000000800 */
[----:B------:R-:W2:Y:S01]  /*10f0*/  MUFU.EX2 R15, R15 ;  /* 0x0000000f000f7308 */ /* 0x000ea20000000800 */
[----:B------:R-:W-:-:S03]  /*1100*/  FMUL.FTZ R16, R13, -1.4426950216293334961 ;  /* 0xbfb8aa3b0d107820 */ /* 0x000fc60000410000 */
[----:B------:R-:W3:Y:S01]  /*1110*/  MUFU.EX2 R2, R2 ;  /* 0x0000000200027308 */ /* 0x000ee20000000800 */
[----:B------:R-:W-:Y:S01]  /*1120*/  FMUL.FTZ R12, R12, -1.4426950216293334961 ;  /* 0xbfb8aa3b0c0c7820 */ /* 0x000fe20000410000 */
[----:B------:R-:W-:Y:S02]  /*1130*/  FMUL.FTZ R14, R18, -1.4426950216293334961 ;  /* 0xbfb8aa3b120e7820 */ /* 0x000fe40000410000 */
[----:B------:R-:W4:Y:S01]  /*1140*/  MUFU.EX2 R16, R16 ;  /* 0x0000001000107308 */ /* 0x000f220000000800 */
[----:B0-----:R-:W-:-:S03]  /*1150*/  FADD.FTZ R10, R17, 1 ;  /* 0x3f800000110a7421 */ /* 0x001fc60000010000 */
[----:B------:R0:W5:Y:S01]  /*1160*/  MUFU.EX2 R9, R12 ;  /* 0x0000000c00097308 */ /* 0x0001620000000800 */
[----:B-1----:R-:W-:Y:S01]  /*1170*/  FADD.FTZ R17, R11, 1 ;  /* 0x3f8000000b117421 */ /* 0x002fe20000010000 */
[----:B--2---:R-:W-:Y:S02]  /*1180*/  FADD.FTZ R15, R15, 1 ;  /* 0x3f8000000f0f7421 */ /* 0x004fe40000010000 */
[----:B------:R-:W1:Y:S01]  /*1190*/  MUFU.EX2 R14, R14 ;  /* 0x0000000e000e7308 */ /* 0x000e620000000800 */
[----:B---3--:R-:W-:Y:S01]  /*11a0*/  FADD.FTZ R2, R2, 1 ;  /* 0x3f80000002027421 */ /* 0x008fe20000010000 */
[----:B0-----:R-:W-:Y:S02]  /*11b0*/  FADD.FTZ R12, R3, 1 ;  /* 0x3f800000030c7421 */ /* 0x001fe40000010000 */
[----:B------:R-:W0:Y:S01]  /*11c0*/  MUFU.RCP R17, R17 ;  /* 0x0000001100117308 */ /* 0x000e220000001000 */
[----:B----4-:R-:W-:Y:S01]  /*11d0*/  FADD.FTZ R11, R16, 1 ;  /* 0x3f800000100b7421 */ /* 0x010fe20000010000 */
[----:B-----5:R-:W-:-:S06]  /*11e0*/  FADD.FTZ R9, R9, 1 ;  /* 0x3f80000009097421 */ /* 0x020fcc0000010000 */
[----:B------:R-:W2:Y:S01]  /*11f0*/  MUFU.RCP R12, R12 ;  /* 0x0000000c000c7308 */ /* 0x000ea20000001000 */
[----:B-1----:R-:W-:-:S07]  /*1200*/  FADD.FTZ R19, R14, 1 ;  /* 0x3f8000000e137421 */ /* 0x002fce0000010000 */
[----:B------:R-:W1:Y:S01]  /*1210*/  MUFU.RCP R15, R15 ;  /* 0x0000000f000f7308 */ /* 0x000e620000001000 */
[----:B------:R-:W-:-:S07]  /*1220*/  PRMT R16, R8, 0x7632, R16 ;  /* 0x0000763208107816 */ /* 0x000fce0000000010 */
[----:B------:R3:W4:Y:S01]  /*1230*/  MUFU.RCP R13, R2 ;  /* 0x00000002000d7308 */ /* 0x0007220000001000 */
[----:B------:R-:W-:Y:S02]  /*1240*/  SHF.L.U32 R18, R8, 0x10, RZ ;  /* 0x0000001008127819 */ /* 0x000fe400000006ff */
[C---:B------:R-:W-:Y:S01]  /*1250*/  PRMT R14, R7.reuse, 0x7632, R14 ;  /* 0x00007632070e7816 */ /* 0x040fe2000000000e */
[----:B---3--:R-:W3:Y:S04]  /*1260*/  LDC.64 R2, c[0x0][0x388] ;  /* 0x0000e200ff027b82 */ /* 0x008ee80000000a00 */
[----:B------:R-:W5:Y:S01]  /*1270*/  MUFU.RCP R9, R9 ;  /* 0x0000000900097308 */ /* 0x000f620000001000 */
[----:B------:R-:W-:Y:S01]  /*1280*/  SHF.L.U32 R16, R16, 0x10, RZ ;  /* 0x0000001010107819 */ /* 0x000fe200000006ff */
[----:B------:R-:W-:Y:S01]  /*1290*/  IMAD.U32 R7, R7, 0x10000, RZ ;  /* 0x0001000007077824 */ /* 0x000fe200078e00ff */
[----:B------:R-:W-:-:S05]  /*12a0*/  SHF.L.U32 R20, R14, 0x10, RZ ;  /* 0x000000100e147819 */ /* 0x000fca00000006ff */
[----:B------:R-:W-:Y:S01]  /*12b0*/  MUFU.RCP R10, R10 ;  /* 0x0000000a000a7308 */ /* 0x000fe20000001000 */
[----:B0-----:R-:W-:-:S07]  /*12c0*/  FMUL.FTZ R14, R16, R17 ;  /* 0x00000011100e7220 */ /* 0x001fce0000410000 */
[----:B------:R-:W0:Y:S08]  /*12d0*/  MUFU.RCP R11, R11 ;  /* 0x0000000b000b7308 */ /* 0x000e300000001000 */
[----:B------:R-:W0:Y:S01]  /*12e0*/  MUFU.RCP R8, R19 ;  /* 0x0000001300087308 */ /* 0x000e220000001000 */
[----:B--2---:R-:W-:Y:S01]  /*12f0*/  FMUL.FTZ R12, R7, R12 ;  /* 0x0000000c070c7220 */ /* 0x004fe20000410000 */
[----:B-1----:R-:W-:Y:S01]  /*1300*/  FMUL.FTZ R17, R20, R15 ;  /* 0x0000000f14117220 */ /* 0x002fe20000410000 */
[----:B------:R-:W-:-:S02]  /*1310*/  PRMT R7, R5, 0x7632, R7 ;  /* 0x0000763205077816 */ /* 0x000fc40000000007 */
[----:B------:R-:W-:Y:S01]  /*1320*/  PRMT R15, R6, 0x7632, R15 ;  /* 0x00007632060f7816 */ /* 0x000fe2000000000f */
[----:B----4-:R-:W-:Y:S01]  /*1330*/  FMUL.FTZ R13, R18, R13 ;  /* 0x0000000d120d7220 */ /* 0x010fe20000410000 */
[----:B------:R-:W-:Y:S01]  /*1340*/  SHF.L.U32 R16, R5, 0x10, RZ ;  /* 0x0000001005107819 */ /* 0x000fe200000006ff */
[----:B------:R-:W-:Y:S01]  /*1350*/  IMAD.U32 R18, R7, 0x10000, RZ ;  /* 0x0001000007127824 */ /* 0x000fe200078e00ff */
[----:B------:R-:W-:Y:S02]  /*1360*/  SHF.L.U32 R5, R6, 0x10, RZ ;  /* 0x0000001006057819 */ /* 0x000fe400000006ff */
[----:B------:R-:W-:Y:S01]  /*1370*/  SHF.L.U32 R15, R15, 0x10, RZ ;  /* 0x000000100f0f7819 */ /* 0x000fe200000006ff */
[----:B---3--:R-:W-:-:S04]  /*1380*/  IMAD.WIDE.U32 R2, R0, 0x2, R2 ;  /* 0x0000000200027825 */ /* 0x008fc800078e0002 */
[----:B-----5:R-:W-:Y:S01]  /*1390*/  FMUL.FTZ R9, R16, R9 ;  /* 0x0000000910097220 */ /* 0x020fe20000410000 */
[----:B0-----:R-:W-:Y:S01]  /*13a0*/  FMUL.FTZ R18, R18, R11 ;  /* 0x0000000b12127220 */ /* 0x001fe20000410000 */
[----:B------:R-:W-:Y:S01]  /*13b0*/  FMUL.FTZ R5, R5, R10 ;  /* 0x0000000a05057220 */ /* 0x000fe20000410000 */
[----:B------:R-:W-:Y:S01]  /*13c0*/  FMUL.FTZ R8, R15, R8 ;  /* 0x000000080f087220 */ /* 0x000fe20000410000 */
        /* <DEDUP_REMOVED lines=10> */
.L_x_6496:
        /* <DEDUP_REMOVED lines=9> */
.L_x_9271:


//--------------------- .text._ZN2at6native29vectorized_elementwise_kernelILi4EZZZNS0_10glu_kernelERNS_18TensorIteratorBaseEENKUlvE_clEvENKUlvE2_clEvEUlN3c108BFloat16ES7_E_St5arrayIPcLm3EEEEviT0_T1_ --------------------------
	.section	.text._ZN2at6native29vectorized_elementwise_kernelILi4EZZZNS0_10glu_kernelERNS_18TensorIteratorBaseEENKUlvE_clEvENKUlvE2_clEvEUlN3c108BFloat16ES7_E_St5arrayIPcLm3EEEEviT0_T1_,"ax",@progbits
	.align	128
        .global         _ZN2at6native29vectorized_elementwise_kernelILi4EZZZNS0_10glu_kernelERNS_18TensorIteratorBaseEENKUlvE_clEvENKUlvE2_clEvEUlN3c108BFloat16ES7_E_St5arrayIPcLm3EEEEviT0_T1_
        .type           _ZN2at6native29vectorized_elementwise_kernelILi4EZZZNS0_10glu_kernelERNS_18TensorIteratorBaseEENKUlvE_clEvENKUlvE2_clEvEUlN3c108BFloat16ES7_E_St5arrayIPcLm3EEEEviT0_T1_,@function
        .size           _ZN2at6native29vectorized_elementwise_kernelILi4EZZZNS0_10glu_kernelERNS_18TensorIteratorBaseEENKUlvE_clEvENKUlvE2_clEvEUlN3c108BFloat16ES7_E_St5arrayIPcLm3EEEEviT0_T1_,(.L_x_9272 - _ZN2at6native29vectorized_elementwise_kernelILi4EZZZNS0_10glu_kernelERNS_18TensorIteratorBaseEENKUlvE_clEvENKUlvE2_clEvEUlN3c108BFloat16ES7_E_St5arrayIPcLm3EEEEviT0_T1_)
        .other          _ZN2at6native29vectorized_elementwise_kernelILi4EZZZNS0_10glu_kernelERNS_18TensorIteratorBaseEENKUlvE_clEvENKUlvE2_clEvEUlN3c108BFloat16ES7_E_St5arrayIPcLm3EEEEviT0_T1_,@"STO_CUDA_ENTRY STV_DEFAULT"
_ZN2at6native29vectorized_elementwise_kernelILi4EZZZNS0_10glu_kernelERNS_18TensorIteratorBaseEENKUlvE_clEvENKUlvE2_clEvEUlN3c108BFloat16ES7_E_St5arrayIPcLm3EEEEviT0_T1_:
.text._ZN2at6native29vectorized_elementwise_kernelILi4EZZZNS0_10glu_kernelERNS_18TensorIteratorBaseEENKUlvE_clEvENKUlvE2_clEvEUlN3c108BFloat16ES7_E_St5arrayIPcLm3EEEEviT0_T1_:
        /* <DEDUP_REMOVED lines=198> */
.L_x_6500:
[----:B------:R-:W-:-:S13]  /*0c60*/  ISETP.GE.U32.AND P0, PT, R3, R2, PT ;  /* 0x000000020300720c */ /* 0x000fda0003f06070 */
[----:B------:R-:W-:Y:S05]  /*0c70*/  @P0 BRA `(.L_x_6502) ;  /* 0x0000000000300947 */ /* 0x000fea0003800000 */
[----:B0-----:R-:W0:Y:S01]  /*0c80*/  LDC.64 R4, c[0x0][0x388] ;  /* 0x0000e200ff047b82 */ /* 0x001e220000000a00 */
[----:B------:R-:W-:Y:S01]  /*0c90*/  IADD3 R11, PT, PT, R0, R3, RZ ;  /* 0x00000003000b7210 */ /* 0x000fe20007ffe0ff */
[----:B------:R-:W-:-:S04]  /*0ca0*/  VIADD R3, R3, 0x80 ;  /* 0x0000008003037836 */ /* 0x000fc80000000000 */
[----:B0-----:R-:W-:-:S05]  /*0cb0*/  IMAD.WIDE.U32 R4, R11, 0x2, R4 ;  /* 0x000000020b047825 */ /* 0x001fca00078e0004 */
[----:B------:R1:W-:Y:S02]  /*0cc0*/  STG.E.U16 desc[UR4][R4.64], R6 ;  /* 0x0000000604007986 */ /* 0x0003e4000c101504 */
.L_x_6501:
[----:B------:R-:W-:-:S13]  /*0cd0*/  ISETP.GE.U32.AND P0, PT, R3, R2, PT ;  /* 0x000000020300720c */ /* 0x000fda0003f06070 */
[----:B------:R-:W-:Y:S05]  /*0ce0*/  @P0 BRA `(.L_x_6503) ;  /* 0x0000000000340947 */ /* 0x000fea0003800000 */
[----:B01----:R-:W0:Y:S01]  /*0cf0*/  LDC.64 R4, c[0x0][0x388] ;  /* 0x0000e200ff047b82 */ /* 0x003e220000000a00 */
[----:B------:R-:W-:Y:S02]  /*0d00*/  IADD3 R11, PT, PT, R0, R3, RZ ;  /* 0x00000003000b7210 */ /* 0x000fe40007ffe0ff */
[----:B------:R-:W-:-:S03]  /*0d10*/  IADD3 R3, PT, PT, R3, 0x80, RZ ;  /* 0x0000008003037810 */ /* 0x000fc60007ffe0ff */
[----:B0-----:R-:W-:-:S05]  /*0d20*/  IMAD.WIDE.U32 R4, R11, 0x2, R4 ;  /* 0x000000020b047825 */ /* 0x001fca00078e0004 */
[----:B------:R1:W-:Y:S02]  /*0d30*/  STG.E.U16 desc[UR4][R4.64], R7 ;  /* 0x0000000704007986 */ /* 0x0003e4000c101504 */
.L_x_6502:
        /* <DEDUP_REMOVED lines=8> */
.L_x_6503:
[----:B------:R-:W-:Y:S05]  /*0dc0*/  BSYNC.RELIABLE B1 ;  /* 0x0000000000017941 */ /* 0x000fea0003800100 */
.L_x_6499:
[----:B------:R-:W-:-:S13]  /*0dd0*/  ISETP.GE.U32.AND P0, PT, R3, R2, PT ;  /* 0x000000020300720c */ /* 0x000fda0003f06070 */
[----:B012---:R-:W0:Y:S01]  /*0de0*/  @!P0 LDC.64 R4, c[0x0][0x388] ;  /* 0x0000e200ff048b82 */ /* 0x007e220000000a00 */
[----:B------:R-:W-:Y:S01]  /*0df0*/  @!P0 IADD3 R7, PT, PT, R0, R3, RZ ;  /* 0x0000000300078210 */ /* 0x000fe20007ffe0ff */
[----:B------:R-:W-:-:S04]  /*0e00*/  @!P0 VIADD R3, R3, 0x80 ;  /* 0x0000008003038836 */ /* 0x000fc80000000000 */
[----:B0-----:R-:W-:-:S05]  /*0e10*/  @!P0 IMAD.WIDE.U32 R4, R7, 0x2, R4 ;  /* 0x0000000207048825 */ /* 0x001fca00078e0004 */
[----:B------:R2:W-:Y:S02]  /*0e20*/  @!P0 STG.E.U16 desc[UR4][R4.64], R9 ;  /* 0x0000000904008986 */ /* 0x0005e4000c101504 */
.L_x_6504:
[----:B------:R-:W-:Y:S05]  /*0e30*/  BSYNC.RECONVERGENT B0 ;  /* 0x0000000000007941 */ /* 0x000fea0003800200 */
.L_x_6498:
        /* <DEDUP_REMOVED lines=8> */
.L_x_6497:
[----:B------:R-:W0:Y:S01]  /*0ec0*/  S2R R8, SR_TID.X ;  /* 0x0000000000087919 */ /* 0x000e220000002100 */
[----:B------:R-:W1:Y:S02]  /*0ed0*/  LDC.64 R2, c[0x0][0x398] ;  /* 0x0000e600ff027b82 */ /* 0x000e640000000a00 */
[----:B-1----:R-:W-:-:S04]  /*0ee0*/  IMAD.WIDE.U32 R2, R0, 0x2, R2 ;  /* 0x0000000200027825 */ /* 0x002fc800078e0002 */
[----:B0-----:R-:W-:Y:S02]  /*0ef0*/  IMAD.WIDE.U32 R12, R8, 0x8, R2 ;  /* 0x00000008080c7825 */ /* 0x001fe400078e0002 */
[----:B------:R-:W0:Y:S03]  /*0f00*/  LDC.64 R2, c[0x0][0x390] ;  /* 0x0000e400ff027b82 */ /* 0x000e260000000a00 */
[----:B------:R-:W2:Y:S04]  /*0f10*/  LDG.E.64 R14, desc[UR4][R12.64] ;  /* 0x000000040c0e7981 */ /* 0x000ea8000c1e1b00 */
[----:B------:R-:W3:Y:S01]  /*0f20*/  LDG.E.64 R6, desc[UR4][R12.64+0x400] ;  /* 0x000400040c067981 */ /* 0x000ee2000c1e1b00 */
[----:B0-----:R-:W-:-:S04]  /*0f30*/  IMAD.WIDE.U32 R2, R0, 0x2, R2 ;  /* 0x0000000200027825 */ /* 0x001fc800078e0002 */
[----:B------:R-:W-:-:S05]  /*0f40*/  IMAD.WIDE.U32 R10, R8, 0x8, R2 ;  /* 0x00000008080a7825 */ /* 0x000fca00078e0002 */
[----:B------:R-:W4:Y:S04]  /*0f50*/  LDG.E.64 R4, desc[UR4][R10.64] ;  /* 0x000000040a047981 */ /* 0x000f28000c1e1b00 */
[----:B------:R0:W5:Y:S01]  /*0f60*/  LDG.E.64 R2, desc[UR4][R10.64+0x400] ;  /* 0x000400040a027981 */ /* 0x000162000c1e1b00 */
[C---:B--2---:R-:W-:Y:S01]  /*0f70*/  SHF.L.U32 R9, R14.reuse, 0x10, RZ ;  /* 0x000000100e097819 */ /* 0x044fe200000006ff */
[----:B------:R-:W-:Y:S01]  /*0f80*/  IMAD.U32 R16, R15, 0x10000, RZ ;  /* 0x000100000f107824 */ /* 0x000fe200078e00ff */
[----:B------:R-:W-:Y:S02]  /*0f90*/  PRMT R14, R14, 0x7632, R14 ;  /* 0x000076320e0e7816 */ /* 0x000fe4000000000e */
[----:B---3--:R-:W-:Y:S01]  /*0fa0*/  SHF.L.U32 R13, R6, 0x10, RZ ;  /* 0x00000010060d7819 */ /* 0x008fe200000006ff */
[----:B------:R-:W-:Y:S01]  /*0fb0*/  FMUL.FTZ R9, R9, -1.4426950216293334961 ;  /* 0xbfb8aa3b09097820 */ /* 0x000fe20000410000 */
[----:B------:R-:W-:Y:S01]  /*0fc0*/  FMUL.FTZ R16, R16, -1.4426950216293334961 ;  /* 0xbfb8aa3b10107820 */ /* 0x000fe20000410000 */
[----:B------:R-:W-:Y:S01]  /*0fd0*/  PRMT R12, R6, 0x7632, R12 ;  /* 0x00007632060c7816 */ /* 0x000fe2000000000c */
[----:B------:R-:W-:-:S02]  /*0fe0*/  IMAD.U32 R14, R14, 0x10000, RZ ;  /* 0x000100000e0e7824 */ /* 0x000fc400078e00ff */
[----:B------:R-:W-:Y:S01]  /*0ff0*/  FMUL.FTZ R13, R13, -1.4426950216293334961 ;  /* 0xbfb8aa3b0d0d7820 */ /* 0x000fe20000410000 */
[----:B------:R-:W-:Y:S01]  /*1000*/  PRMT R15, R15, 0x7632, R15 ;  /* 0x000076320f0f7816 */ /* 0x000fe2000000000f */
[----:B------:R-:W1:Y:S01]  /*1010*/  MUFU.EX2 R9, R9 ;  /* 0x0000000900097308 */ /* 0x000e620000000800 */
[C---:B------:R-:W-:Y:S01]  /*1020*/  SHF.L.U32 R17, R7.reuse, 0x10, RZ ;  /* 0x0000001007117819 */ /* 0x040fe200000006ff */
[----:B0-----:R-:W-:Y:S01]  /*1030*/  FMUL.FTZ R11, R14, -1.4426950216293334961 ;  /* 0xbfb8aa3b0e0b7820 */ /* 0x001fe20000410000 */
[----:B------:R-:W-:Y:S01]  /*1040*/  PRMT R10, R7, 0x7632, R10 ;  /* 0x00007632070a7816 */ /* 0x000fe2000000000a */
[----:B------:R0:W2:Y:S01]  /*1050*/  MUFU.EX2 R6, R16 ;  /* 0x0000001000067308 */ /* 0x0000a20000000800 */
[----:B------:R-:W-:Y:S01]  /*1060*/  SHF.L.U32 R12, R12, 0x10, RZ ;  /* 0x000000100c0c7819 */ /* 0x000fe200000006ff */
[----:B------:R-:W-:Y:S01]  /*1070*/  FMUL.FTZ R17, R17, -1.4426950216293334961 ;  /* 0xbfb8aa3b11117820 */ /* 0x000fe20000410000 */
[----:B------:R-:W-:Y:S01]  /*1080*/  SHF.L.U32 R15, R15, 0x10, RZ ;  /* 0x000000100f0f7819 */ /* 0x000fe200000006ff */
[----:B------:R1:W3:Y:S01]  /*1090*/  MUFU.EX2 R7, R13 ;  /* 0x0000000d00077308 */ /* 0x0002e20000000800 */
[----:B------:R-:W-:-:S03]  /*10a0*/  IMAD.U32 R14, R10, 0x10000, RZ ;  /* 0x000100000a0e7824 */ /* 0x000fc600078e00ff */
[----:B------:R-:W-:Y:S01]  /*10b0*/  FMUL.FTZ R10, R15, -1.4426950216293334961 ;  /* 0xbfb8aa3b0f0a7820 */ /* 0x000fe20000410000 */
[----:B0-----:R-:W-:Y:S01]  /*10c0*/  FMUL.FTZ R16, R12, -1.4426950216293334961 ;  /* 0xbfb8aa3b0c107820 */ /* 0x001fe20000410000 */
[----:B------:R-:W-:Y:S01]  /*10d0*/  FMUL.FTZ R15, R14, -1.4426950216293334961 ;  /* 0xbfb8aa3b0e0f7820 */ /* 0x000fe20000410000 */
[----:B------:R-:W0:Y:S01]  /*10e0*/  MUFU.EX2 R17, R17 ;  /* 0x0000001100117308 */ /* 0x000e220000000800 */
[----:B-1----:R-:W-:Y:S01]  /*10f0*/  FADD.FTZ R13, R9, 1 ;  /* 0x3f800000090d7421 */ /* 0x002fe20000010000 */
[----:B--2---:R-:W-:Y:S02]  /*1100*/  FADD.FTZ R14, R6, 1 ;  /* 0x3f800000060e7421 */ /* 0x004fe40000010000 */
[----:B------:R-:W1:Y:S01]  /*1110*/  MUFU.EX2 R11, R11 ;  /* 0x0000000b000b7308 */ /* 0x000e620000000800 */
[----:B----4-:R-:W-:Y:S01]  /*1120*/  SHF.L.U32 R18, R4, 0x10, RZ ;  /* 0x0000001004127819 */ /* 0x010fe200000006ff */
[----:B---3--:R-:W-:Y:S02]  /*1130*/  FADD.FTZ R9, R7, 1 ;  /* 0x3f80000007097421 */ /* 0x008fe40000010000 */
[----:B------:R-:W2:Y:S01]  /*1140*/  MUFU.EX2 R12, R10 ;  /* 0x0000000a000c7308 */ /* 0x000ea20000000800 */
[----:B------:R-:W3:Y:S03]  /*1150*/  LDC.64 R6, c[0x0][0x388] ;  /* 0x0000e200ff067b82 */ /* 0x000ee60000000a00 */
[----:B------:R-:W4:Y:S01]  /*1160*/  MUFU.EX2 R16, R16 ;  /* 0x0000001000107308 */ /* 0x000f220000000800 */
[----:B0-----:R-:W-:-:S03]  /*1170*/  FADD.FTZ R19, R17, 1 ;  /* 0x3f80000011137421 */ /* 0x001fc60000010000 */
[----:B------:R-:W0:Y:S01]  /*1180*/  MUFU.EX2 R15, R15 ;  /* 0x0000000f000f7308 */ /* 0x000e220000000800 */
[----:B-1----:R-:W-:-:S03]  /*1190*/  FADD.FTZ R17, R11, 1 ;  /* 0x3f8000000b117421 */ /* 0x002fc60000010000 */
[----:B------:R-:W1:Y:S01]  /*11a0*/  MUFU.RCP R14, R14 ;  /* 0x0000000e000e7308 */ /* 0x000e620000001000 */
[----:B--2---:R-:W-:Y:S01]  /*11b0*/  FADD.FTZ R12, R12, 1 ;  /* 0x3f8000000c0c7421 */ /* 0x004fe20000010000 */
[----:B----4-:R-:W-:Y:S01]  /*11c0*/  FADD.FTZ R11, R16, 1 ;  /* 0x3f800000100b7421 */ /* 0x010fe20000010000 */
[----:B------:R-:W-:-:S05]  /*11d0*/  PRMT R16, R4, 0x7632, R16 ;  /* 0x0000763204107816 */ /* 0x000fca0000000010 */
[----:B------:R-:W2:Y:S01]  /*11e0*/  MUFU.RCP R13, R13 ;  /* 0x0000000d000d7308 */ /* 0x000ea20000001000 */
[----:B0-----:R-:W-:Y:S01]  /*11f0*/  FADD.FTZ R20, R15, 1 ;  /* 0x3f8000000f147421 */ /* 0x001fe20000010000 */
[C---:B------:R-:W-:Y:S01]  /*1200*/  SHF.L.U32 R15, R5.reuse, 0x10, RZ ;  /* 0x00000010050f7819 */ /* 0x040fe200000006ff */
[----:B------:R-:W-:Y:S01]  /*1210*/  IMAD.U32 R16, R16, 0x10000, RZ ;  /* 0x0001000010107824 */ /* 0x000fe200078e00ff */
[----:B------:R-:W-:Y:S01]  /*1220*/  PRMT R5, R5, 0x7632, R5 ;  /* 0x0000763205057816 */ /* 0x000fe20000000005 */
[----:B---3--:R-:W-:Y:S01]  /*1230*/  IMAD.WIDE.U32 R6, R0, 0x2, R6 ;  /* 0x0000000200067825 */ /* 0x008fe200078e0006 */
[C---:B-----5:R-:W-:Y:S02]  /*1240*/  PRMT R0, R2.reuse, 0x7632, R0 ;  /* 0x0000763202007816 */ /* 0x060fe40000000000 */
[----:B------:R-:W0:Y:S01]  /*1250*/  MUFU.RCP R9, R9 ;  /* 0x0000000900097308 */ /* 0x000e220000001000 */
[----:B------:R-:W-:Y:S01]  /*1260*/  SHF.L.U32 R5, R5, 0x10, RZ ;  /* 0x0000001005057819 */ /* 0x000fe200000006ff */
[----:B-1----:R-:W-:Y:S01]  /*1270*/  FMUL.FTZ R14, R15, R14 ;  /* 0x0000000e0f0e7220 */ /* 0x002fe20000410000 */
[C---:B------:R-:W-:Y:S01]  /*1280*/  PRMT R15, R3.reuse, 0x7632, R15 ;  /* 0x00007632030f7816 */ /* 0x040fe2000000000f */
[----:B------:R-:W-:Y:S01]  /*1290*/  IMAD.U32 R3, R3, 0x10000, RZ ;  /* 0x0001000003037824 */ /* 0x000fe200078e00ff */
[----:B------:R-:W-:Y:S01]  /*12a0*/  SHF.L.U32 R2, R2, 0x10, RZ ;  /* 0x0000001002027819 */ /* 0x000fe200000006ff */
[----:B------:R-:W-:Y:S01]  /*12b0*/  IMAD.WIDE.U32 R6, R8, 0x8, R6 ;  /* 0x0000000808067825 */ /* 0x000fe200078e0006 */
[----:B------:R-:W-:Y:S01]  /*12c0*/  SHF.L.U32 R0, R0, 0x10, RZ ;  /* 0x0000001000007819 */ /* 0x000fe200000006ff */
[----:B------:R-:W1:Y:S01]  /*12d0*/  MUFU.RCP R10, R19 ;  /* 0x00000013000a7308 */ /* 0x000e620000001000 */
[----:B------:R-:W-:Y:S01]  /*12e0*/  SHF.L.U32 R15, R15, 0x10, RZ ;  /* 0x000000100f0f7819 */ /* 0x000fe200000006ff */
[----:B--2---:R-:W-:-:S06]  /*12f0*/  FMUL.FTZ R13, R18, R13 ;  /* 0x0000000d120d7220 */ /* 0x004fcc0000410000 */
[----:B------:R-:W2:Y:S01]  /*1300*/  MUFU.RCP R17, R17 ;  /* 0x0000001100117308 */ /* 0x000ea20000001000 */
[----:B0-----:R-:W-:-:S07]  /*1310*/  FMUL.FTZ R2, R2, R9 ;  /* 0x0000000902027220 */ /* 0x001fce0000410000 */
[----:B------:R-:W0:Y:S01]  /*1320*/  MUFU.RCP R12, R12 ;  /* 0x0000000c000c7308 */ /* 0x000e220000001000 */
[----:B-1----:R-:W-:-:S07]  /*1330*/  FMUL.FTZ R3, R3, R10 ;  /* 0x0000000a03037220 */ /* 0x002fce0000410000 */
[----:B------:R-:W1:Y:S01]  /*1340*/  MUFU.RCP R11, R11 ;  /* 0x0000000b000b7308 */ /* 0x000e620000001000 */
[----:B--2---:R-:W-:-:S05]  /*1350*/  FMUL.FTZ R16, R16, R17 ;  /* 0x0000001110107220 */ /* 0x004fca0000410000 */
[----:B------:R-:W-:Y:S02]  /*1360*/  F2FP.BF16.F32.PACK_AB R16, R16, R13 ;  /* 0x0000000d1010723e */ /* 0x000fe400000010ff */
[----:B------:R-:W2:Y:S01]  /*1370*/  MUFU.RCP R4, R20 ;  /* 0x0000001400047308 */ /* 0x000ea20000001000 */
[----:B0-----:R-:W-:-:S05]  /*1380*/  FMUL.FTZ R5, R5, R12 ;  /* 0x0000000c05057220 */ /* 0x001fca0000410000 */
[----:B------:R-:W-:Y:S01]  /*1390*/  F2FP.BF16.F32.PACK_AB R17, R5, R14 ;  /* 0x0000000e0511723e */ /* 0x000fe200000010ff */
[----:B-1----:R-:W-:-:S04]  /*13a0*/  FMUL.FTZ R11, R0, R11 ;  /* 0x0000000b000b7220 */ /* 0x002fc80000410000 */
[----:B------:R-:W-:Y:S01]  /*13b0*/  STG.E.64 desc[UR4][R6.64], R16 ;  /* 0x0000001006007986 */ /* 0x000fe2000c101b04 */
[----:B------:R-:W-:Y:S01]  /*13c0*/  F2FP.BF16.F32.PACK_AB R2, R11, R2 ;  /* 0x000000020b02723e */ /* 0x000fe200000010ff */
[----:B--2---:R-:W-:-:S05]  /*13d0*/  FMUL.FTZ R4, R15, R4 ;  /* 0x000000040f047220 */ /* 0x004fca0000410000 */
[----:B------:R-:W-:-:S05]  /*13e0*/  F2FP.BF16.F32.PACK_AB R3, R4, R3 ;  /* 0x000000030403723e */ /* 0x000fca00000010ff */
[----:B------:R-:W-:Y:S01]  /*13f0*/  STG.E.64 desc[UR4][R6.64+0x400], R2 ;  /* 0x0004000206007986 */ /* 0x000fe2000c101b04 */
[----:B------:R-:W-:Y:S05]  /*1400*/  EXIT ;  /* 0x000000000000794d */ /* 0x000fea0003800000 */
.L_x_6505:
        /* <DEDUP_REMOVED lines=15> */
.L_x_9272:


//--------------------- .text._ZN2at6native29vectorized_elementwise_kernelILi8EZZZNS0_10glu_kernelERNS_18TensorIteratorBaseEENKUlvE_clEvENKUlvE2_clEvEUlN3c108BFloat16ES7_E_St5arrayIPcLm3EEEEviT0_T1_ --------------------------
	.section	.text._ZN2at6native29vectorized_elementwise_kernelILi8EZZZNS0_10glu_kernelERNS_18TensorIteratorBaseEENKUlvE_clEvENKUlvE2_clEvEUlN3c108BFloat16ES7_E_St5arrayIPcLm3EEEEviT0_T1_,"ax",@progbits
	.align	128
        .global         _ZN2at6native29vectorized_elementwise_kernelILi8EZZZNS0_10glu_kernelERNS_18TensorIteratorBaseEENKUlvE_clEvENKUlvE2_clEvEUlN3c108BFloat16ES7_E_St5arrayIPcLm3EEEEviT0_T1_
        .type           _ZN2at6native29vectorized_elementwise_kernelILi8EZZZNS0_10glu_kernelERNS_18TensorIteratorBaseEENKUlvE_clEvENKUlvE2_clEvEUlN3c108BFloat16ES7_E_St5arrayIPcLm3EEEEviT0_T1_,@function
        .size           _ZN2at6native29vectorized_elementwise_kernelILi8EZZZNS0_10glu_kernelERNS_18TensorIteratorBaseEENKUlvE_clEvENKUlvE2_clEvEUlN3c108BFloat16ES7_E_St5arrayIPcLm3EEEEviT0_T1_,(.L_x_9273 - _ZN2at6native29vectorized_elementwise_kernelILi8EZZZNS0_10glu_kernelERNS_18TensorIteratorBaseEENKUlvE_clEvENKUlvE2_clEvEUlN3c108BFloat16ES7_E_St5arrayIPcLm3EEEEviT0_T1_)
        .other          _ZN2at6native29vectorized_elementwise_kernelILi8EZZZNS0_10glu_kernelERNS_18TensorIteratorBaseEENKUlvE_clEvENKUlvE2_clEvEUlN3c108BFloat16ES7_E_St5arrayIPcLm3EEEEviT0_T1_,@"STO_CUDA_ENTRY STV_DEFAULT"
_ZN2at6native29vectorized_elementwise_kernelILi8EZZZNS0_10glu_kernelERNS_18TensorIteratorBaseEENKUlvE_clEvENKUlvE2_clEvEUlN3c108BFloat16ES7_E_St5arrayIPcLm3EEEEviT0_T1_:
.text._ZN2at6native29vectorized_elementwise_kernelILi8EZZZNS0_10glu_kernelERNS_18TensorIteratorBaseEENKUlvE_clEvENKUlvE2_clEvEUlN3c108BFloat16ES7_E_St5arrayIPcLm3EEEEviT0_T1_:
[----:B------:R-:W-:Y:S01]  /*0000*/  LDC R1, c[0x0][0x37c] ;  /* 0x0000df00ff017b82 */ /* 0x000fe20000000800 */
[----:B------:R-:W-:Y:S05]  /*0010*/  EXIT ;  /* 0x000000000000794d */ /* 0x000fea0003800000 */
.L_x_6506:
        /* <DEDUP_REMOVED lines=14> */
.L_x_9273:


//--------------------- .text._ZN2at6native18elementwise_kernelILi128ELi4EZNS0_15gpu_kernel_implIZZZNS0_10glu_kernelERNS_18TensorIteratorBaseEENKUlvE_clEvENKUlvE1_clEvEUlN3c104HalfES8_E_EEvS4_RKT_EUliE_EEviT1_ --------------------------
	.section	.text._ZN2at6native18elementwise_kernelILi128ELi4EZNS0_15gpu_kernel_implIZZZNS0_10glu_kernelERNS_18TensorIteratorBaseEENKUlvE_clEvENKUlvE1_clEvEUlN3c104HalfES8_E_EEvS4_RKT_EUliE_EEviT1_,"ax",@progbits
	.align	128
        .global         _ZN2at6native18elementwise_kernelILi128ELi4EZNS0_15gpu_kernel_implIZZZNS0_10glu_kernelERNS_18TensorIteratorBaseEENKUlvE_clEvENKUlvE1_clEvEUlN3c104HalfES8_E_EEvS4_RKT_EUliE_EEviT1_
        .type           _ZN2at6native18elementwise_kernelILi128ELi4EZNS0_15gpu_kernel_implIZZZNS0_10glu_kernelERNS_18TensorIteratorBaseEENKUlvE_clEvENKUlvE1_clEvEUlN3c104HalfES8_E_EEvS4_RKT_EUliE_EEviT1_,@function
        .size           _ZN2at6native18elementwise_kernelILi128ELi4EZNS0_15gpu_kernel_implIZZZNS0_10glu_kernelERNS_18TensorIteratorBaseEENKUlvE_clEvENKUlvE1_clEvEUlN3c104HalfES8_E_EEvS4_RKT_EUliE_EEviT1_,(.L_x_9274 - _ZN2at6native18elementwise_kernelILi128ELi4EZNS0_15gpu_kernel_implIZZZNS0_10glu_kernelERNS_18TensorIteratorBaseEENKUlvE_clEvENKUlvE1_clEvEUlN3c104HalfES8_E_EEvS4_RKT_EUliE_EEviT1_)
        .other          _ZN2at6native18elementwise_kernelILi128ELi4EZNS0_15gpu_kernel_implIZZZNS0_10glu_kernelERNS_18TensorIteratorBaseEENKUlvE_clEvENKUlvE1_clEvEUlN3c104HalfES8_E_EEvS4_RKT_EUliE_EEviT1_,@"STO_CUDA_ENTRY STV_DEFAULT"
_ZN2at6native18elementwise_kernelILi128ELi4EZNS0_15gpu_kernel_implIZZZNS0_10glu_kernelERNS_18TensorIteratorBaseEENKUlvE_clEvENKUlvE1_clEvEUlN3c104HalfES8_E_EEvS4_RKT_EUliE_EEviT1_:
.text._ZN2at6native18elementwise_kernelILi128ELi4EZNS0_15gpu_kernel_implIZZZNS0_10glu_kernelERNS_18TensorIteratorBaseEENKUlvE_clEvENKUlvE1_clEvEUlN3c104HalfES8_E_EEvS4_RKT_EUliE_EEviT1_:
        /* <DEDUP_REMOVED lines=371> */
.L_x_6509:
        /* <DEDUP_REMOVED lines=19> */
.L_x_6513:
[----:B------:R-:W2:Y:S02]  /*1860*/  LDG.E.U8 R2, desc[UR36][R2.64] ;  /* 0x0000002402027981 */ /* 0x000ea4000c1e1100 */
[----:B--2---:R-:W-:-:S04]  /*1870*/  I2FP.F32.U32 R0, R2 ;  /* 0x0000000200007245 */ /* 0x004fc80000201000 */
[----:B------:R-:W-:-:S04]  /*1880*/  F2FP.F16.F32.PACK_AB R0, RZ, R0 ;  /* 0x00000000ff00723e */ /* 0x000fc800000000ff */
[----:B------:R-:W-:Y:S01]  /*1890*/  PRMT R19, R0, 0x7610, R19 ;  /* 0x0000761000137816 */ /* 0x000fe20000000013 */
[----:B------:R-:W-:Y:S06]  /*18a0*/  BRA `(.L_x_6515) ;  /* 0x0000000c00d47947 */ /* 0x000fec0003800000 */
.L_x_6512:
        /* <DEDUP_REMOVED lines=11> */
.L_x_6517:
[----:B------:R-:W2:Y:S02]  /*1960*/  LDG.E R2, desc[UR36][R2.64] ;  /* 0x0000002402027981 */ /* 0x000ea4000c1e1900 */
[----:B--2---:R-:W-:-:S04]  /*1970*/  I2FP.F32.S32 R0, R2 ;  /* 0x0000000200007245 */ /* 0x004fc80000201400 */
[----:B------:R-:W-:-:S04]  /*1980*/  F2FP.F16.F32.PACK_AB R0, RZ, R0 ;  /* 0x00000000ff00723e */ /* 0x000fc800000000ff */
[----:B------:R-:W-:Y:S01]  /*1990*/  PRMT R19, R0, 0x7610, R19 ;  /* 0x0000761000137816 */ /* 0x000fe20000000013 */
[----:B------:R-:W-:Y:S06]  /*19a0*/  BRA `(.L_x_6515) ;  /* 0x0000000c00947947 */ /* 0x000fec0003800000 */
.L_x_6516:
[----:B------:R-:W2:Y:S02]  /*19b0*/  LDG.E.U16 R2, desc[UR36][R2.64] ;  /* 0x0000002402027981 */ /* 0x000ea4000c1e1500 */
[----:B--2---:R-:W0:Y:S02]  /*19c0*/  I2F.S16 R0, R2 ;  /* 0x0000000200007306 */ /* 0x004e240000101400 */
[----:B0-----:R-:W-:-:S04]  /*19d0*/  F2FP.F16.F32.PACK_AB R0, RZ, R0 ;  /* 0x00000000ff00723e */ /* 0x001fc800000000ff */
[----:B------:R-:W-:Y:S01]  /*19e0*/  PRMT R19, R0, 0x7610, R19 ;  /* 0x0000761000137816 */ /* 0x000fe20000000013 */
[----:B------:R-:W-:Y:S06]  /*19f0*/  BRA `(.L_x_6515) ;  /* 0x0000000c00807947 */ /* 0x000fec0003800000 */
.L_x_6511:
        /* <DEDUP_REMOVED lines=9> */
.L_x_6519:
[----:B------:R0:W5:Y:S01]  /*1a90*/  LDG.E.U16 R19, desc[UR36][R2.64] ;  /* 0x0000002402137981 */ /* 0x000162000c1e1500 */
[----:B------:R-:W-:Y:S05]  /*1aa0*/  BRA `(.L_x_6515) ;  /* 0x0000000c00547947 */ /* 0x000fea0003800000 */
.L_x_6518:
        /* <DEDUP_REMOVED lines=9> */
.L_x_6521:
[----:B------:R1:W5:Y:S01]  /*1b40*/  LDG.E.U16 R19, desc[UR36][R2.64] ;  /* 0x0000002402137981 */ /* 0x000362000c1e1500 */
[----:B------:R-:W-:Y:S05]  /*1b50*/  BRA `(.L_x_6515) ;  /* 0x0000000c00287947 */ /* 0x000fea0003800000 */
.L_x_6520:
        /* <DEDUP_REMOVED lines=13> */
.L_x_6510:
        /* <DEDUP_REMOVED lines=14> */
.L_x_6524:
        /* <DEDUP_REMOVED lines=13> */
.L_x_6523:
        /* <DEDUP_REMOVED lines=27> */
.L_x_6526:
        /* <DEDUP_REMOVED lines=14> */
.L_x_6525:
[----:B------:R-:W2:Y:S02]  /*2070*/  LDG.E.U16 R0, desc[UR36][R2.64] ;  /* 0x0000002402007981 */ /* 0x000ea4000c1e1500 */
[----:B--2---:R-:W-:-:S05]  /*2080*/  IMAD.U32 R0, R0, 0x10000, RZ ;  /* 0x0001000000007824 */ /* 0x004fca00078e00ff */
[----:B------:R-:W-:-:S04]  /*2090*/  F2FP.F16.F32.PACK_AB R0, RZ, R0 ;  /* 0x00000000ff00723e */ /* 0x000fc800000000ff */
[----:B------:R-:W-:Y:S01]  /*20a0*/  PRMT R19, R0, 0x7610, R19 ;  /* 0x0000761000137816 */ /* 0x000fe20000000013 */
[----:B------:R-:W-:Y:S06]  /*20b0*/  BRA `(.L_x_6515) ;  /* 0x0000000400d07947 */ /* 0x000fec0003800000 */
.L_x_6522:
        /* <DEDUP_REMOVED lines=13> */
.L_x_6529:
        /* <DEDUP_REMOVED lines=21> */
.L_x_6533:
[----:B------:R-:W-:Y:S05]  /*22e0*/  BSYNC.RECONVERGENT B1 ;  /* 0x0000000000017941 */ /* 0x000fea0003800200 */
.L_x_6532:
[----:B------:R-:W-:Y:S01]  /*22f0*/  IMAD.SHL.U32 R0, R0, 0x100000, RZ ;  /* 0x0010000000007824 */ /* 0x000fe200078e00ff */
[----:B------:R-:W-:-:S04]  /*2300*/  LEA R2, R2, 0x3b800000, 0x17 ;  /* 0x3b80000002027811 */ /* 0x000fc800078eb8ff */
[----:B------:R-:W-:-:S07]  /*2310*/  LOP3.LUT R0, R2, R0, R7, 0xfe, !PT ;  /* 0x0000000002007212 */ /* 0x000fce00078efe07 */
.L_x_6531:
[----:B------:R-:W-:Y:S05]  /*2320*/  BSYNC.RECONVERGENT B0 ;  /* 0x0000000000007941 */ /* 0x000fea0003800200 */
.L_x_6530:
[----:B------:R-:W-:-:S04]  /*2330*/  F2FP.F16.F32.PACK_AB R0, RZ, R0 ;  /* 0x00000000ff00723e */ /* 0x000fc800000000ff */
[----:B------:R-:W-:Y:S01]  /*2340*/  PRMT R19, R0, 0x7610, R19 ;  /* 0x0000761000137816 */ /* 0x000fe20000000013 */
[----:B------:R-:W-:Y:S06]  /*2350*/  BRA `(.L_x_6515) ;  /* 0x0000000400287947 */ /* 0x000fec0003800000 */
.L_x_6528:
        /* <DEDUP_REMOVED lines=21> */
.L_x_6537:
[----:B------:R-:W-:Y:S05]  /*24b0*/  BSYNC.RECONVERGENT B1 ;  /* 0x0000000000017941 */ /* 0x000fea0003800200 */
.L_x_6536:
[----:B------:R-:W-:Y:S01]  /*24c0*/  IMAD.SHL.U32 R0, R0, 0x200000, RZ ;  /* 0x0020000000007824 */ /* 0x000fe200078e00ff */
[----:B------:R-:W-:-:S04]  /*24d0*/  LEA R2, R2, 0x37800000, 0x17 ;  /* 0x3780000002027811 */ /* 0x000fc800078eb8ff */
[----:B------:R-:W-:-:S07]  /*24e0*/  LOP3.LUT R0, R2, R0, R7, 0xfe, !PT ;  /* 0x0000000002007212 */ /* 0x000fce00078efe07 */
.L_x_6535:
[----:B------:R-:W-:Y:S05]  /*24f0*/  BSYNC.RECONVERGENT B0 ;  /* 0x0000000000007941 */ /* 0x000fea0003800200 */
.L_x_6534:
[----:B------:R-:W-:-:S04]  /*2500*/  F2FP.F16.F32.PACK_AB R0, RZ, R0 ;  /* 0x00000000ff00723e */ /* 0x000fc800000000ff */
[----:B------:R-:W-:Y:S01]  /*2510*/  PRMT R19, R0, 0x7610, R19 ;  /* 0x0000761000137816 */ /* 0x000fe20000000013 */
[----:B------:R-:W-:Y:S06]  /*2520*/  BRA `(.L_x_6515) ;  /* 0x0000000000b47947 */ /* 0x000fec0003800000 */
.L_x_6527:
[----:B------:R-:W-:-:S09]  /*2530*/  UISETP.NE.AND UP0, UPT, UR4, 0x1c, UPT ;  /* 0x0000001c0400788c */ /* 0x000fd2000bf05270 */
[----:B------:R-:W-:Y:S05]  /*2540*/  BRA.U !UP0, `(.L_x_6538) ;  /* 0x00000001089c7547 */ /* 0x000fea000b800000 */
[----:B------:R-:W-:-:S09]  /*2550*/  UISETP.NE.AND UP0, UPT, UR4, 0x1d, UPT ;  /* 0x0000001d0400788c */ /* 0x000fd2000bf05270 */
[----:B------:R-:W-:Y:S05]  /*2560*/  BRA.U !UP0, `(.L_x_6539) ;  /* 0x0000000108807547 */ /* 0x000fea000b800000 */
[----:B------:R-:W-:-:S09]  /*2570*/  UISETP.NE.AND UP0, UPT, UR4, 0x2c, UPT ;  /* 0x0000002c0400788c */ /* 0x000fd2000bf05270 */
[----:B------:R-:W-:Y:S05]  /*2580*/  BRA.U !UP0, `(.L_x_6540) ;  /* 0x0000000108487547 */ /* 0x000fea000b800000 */
.L_x_6514:
        /* <DEDUP_REMOVED lines=15> */
[----:B--2---:R-:W-:Y:S05]  /*2680*/  CALL.ABS.NOINC R2 ;  /* 0x0000000002007343 */ /* 0x004fea0003c00000 */
.L_x_6541:
[----:B------:R-:W-:Y:S01]  /*2690*/  PRMT R19, RZ, 0x7610, R19 ;  /* 0x00007610ff137816 */ /* 0x000fe20000000013 */
[----:B------:R-:W-:Y:S06]  /*26a0*/  BRA `(.L_x_6515) ;  /* 0x0000000000547947 */ /* 0x000fec0003800000 */
.L_x_6540:
        /* <DEDUP_REMOVED lines=8> */
.L_x_6543:
[----:B------:R-:W-:Y:S05]  /*2730*/  BSYNC.RECONVERGENT B0 ;  /* 0x0000000000007941 */ /* 0x000fea0003800200 */
.L_x_6542:
[----:B------:R-:W-:-:S04]  /*2740*/  F2FP.F16.F32.PACK_AB R0, RZ, R0 ;  /* 0x00000000ff00723e */ /* 0x000fc800000000ff */
[----:B------:R-:W-:Y:S01]  /*2750*/  PRMT R19, R0, 0x7610, R19 ;  /* 0x0000761000137816 */ /* 0x000fe20000000013 */
[----:B------:R-:W-:Y:S06]  /*2760*/  BRA `(.L_x_6515) ;  /* 0x0000000000247947 */ /* 0x000fec0003800000 */
.L_x_6539:
[----:B------:R-:W2:Y:S02]  /*2770*/  LDG.E.64 R2, desc[UR36][R2.64] ;  /* 0x0000002402027981 */ /* 0x000ea4000c1e1b00 */
[----:B--2---:R-:W0:Y:S02]  /*2780*/  I2F.U64 R0, R2 ;  /* 0x0000000200007312 */ /* 0x004e240000301000 */
[----:B0-----:R-:W-:-:S04]  /*2790*/  F2FP.F16.F32.PACK_AB R0, RZ, R0 ;  /* 0x00000000ff00723e */ /* 0x001fc800000000ff */
[----:B------:R-:W-:Y:S01]  /*27a0*/  PRMT R19, R0, 0x7610, R19 ;  /* 0x0000761000137816 */ /* 0x000fe20000000013 */
[----:B------:R-:W-:Y:S06]  /*27b0*/  BRA `(.L_x_6515) ;  /* 0x0000000000107947 */ /* 0x000fec0003800000 */
.L_x_6538:
[----:B------:R-:W2:Y:S02]  /*27c0*/  LDG.E R2, desc[UR36][R2.64] ;  /* 0x0000002402027981 */ /* 0x000ea4000c1e1900 */
[----:B--2---:R-:W-:-:S04]  /*27d0*/  I2FP.F32.U32 R0, R2 ;  /* 0x0000000200007245 */ /* 0x004fc80000201000 */
[----:B------:R-:W-:-:S04]  /*27e0*/  F2FP.F16.F32.PACK_AB R0, RZ, R0 ;  /* 0x00000000ff00723e */ /* 0x000fc800000000ff */
[----:B------:R-:W-:-:S07]  /*27f0*/  PRMT R19, R0, 0x7610, R19 ;  /* 0x0000761000137816 */ /* 0x000fce0000000013 */
.L_x_6515:
        /* <DEDUP_REMOVED lines=18> */
.L_x_6547:
[----:B------:R-:W2:Y:S02]  /*2920*/  LDG.E.U8 R2, desc[UR36][R2.64] ;  /* 0x0000002402027981 */ /* 0x000ea4000c1e1100 */
[----:B--2---:R-:W-:-:S04]  /*2930*/  I2FP.F32.U32 R0, R2 ;  /* 0x0000000200007245 */ /* 0x004fc80000201000 */
[----:B------:R-:W-:Y:S01]  /*2940*/  F2FP.F16.F32.PACK_AB R0, RZ, R0 ;  /* 0x00000000ff00723e */ /* 0x000fe200000000ff */
[----:B------:R-:W-:Y:S06]  /*2950*/  BRA `(.L_x_6549) ;  /* 0x0000000c009c7947 */ /* 0x000fec0003800000 */
.L_x_6546:
        /* <DEDUP_REMOVED lines=10> */
.L_x_6551:
[----:B------:R-:W2:Y:S02]  /*2a00*/  LDG.E R2, desc[UR36][R2.64] ;  /* 0x0000002402027981 */ /* 0x000ea4000c1e1900 */
[----:B--2---:R-:W-:-:S04]  /*2a10*/  I2FP.F32.S32 R0, R2 ;  /* 0x0000000200007245 */ /* 0x004fc80000201400 */
[----:B------:R-:W-:Y:S01]  /*2a20*/  F2FP.F16.F32.PACK_AB R0, RZ, R0 ;  /* 0x00000000ff00723e */ /* 0x000fe200000000ff */
[----:B------:R-:W-:Y:S06]  /*2a30*/  BRA `(.L_x_6549) ;  /* 0x0000000c00647947 */ /* 0x000fec0003800000 */
.L_x_6550:
[----:B------:R-:W2:Y:S02]  /*2a40*/  LDG.E.U16 R2, desc[UR36][R2.64] ;  /* 0x0000002402027981 */ /* 0x000ea4000c1e1500 */
[----:B--2---:R-:W0:Y:S02]  /*2a50*/  I2F.S16 R0, R2 ;  /* 0x0000000200007306 */ /* 0x004e240000101400 */
[----:B0-----:R-:W-:Y:S01]  /*2a60*/  F2FP.F16.F32.PACK_AB R0, RZ, R0 ;  /* 0x00000000ff00723e */ /* 0x001fe200000000ff */
[----:B------:R-:W-:Y:S06]  /*2a70*/  BRA `(.L_x_6549) ;  /* 0x0000000c00547947 */ /* 0x000fec0003800000 */
.L_x_6545:
        /* <DEDUP_REMOVED lines=9> */
.L_x_6553:
[----:B------:R1:W5:Y:S01]  /*2b10*/  LDG.E.U16 R0, desc[UR36][R2.64] ;  /* 0x0000002402007981 */ /* 0x000362000c1e1500 */
[----:B------:R-:W-:Y:S05]  /*2b20*/  BRA `(.L_x_6549) ;  /* 0x0000000c00287947 */ /* 0x000fea0003800000 */
.L_x_6552:
        /* <DEDUP_REMOVED lines=9> */
.L_x_6555:
[----:B------:R0:W5:Y:S01]  /*2bc0*/  LDG.E.U16 R0, desc[UR36][R2.64] ;  /* 0x0000002402007981 */ /* 0x000162000c1e1500 */
[----:B------:R-:W-:Y:S05]  /*2bd0*/  BRA `(.L_x_6549) ;  /* 0x0000000800fc7947 */ /* 0x000fea0003800000 */
.L_x_6554:
        /* <DEDUP_REMOVED lines=12> */
.L_x_6544:
        /* <DEDUP_REMOVED lines=13> */
.L_x_6558:
        /* <DEDUP_REMOVED lines=12> */
.L_x_6557:
        /* <DEDUP_REMOVED lines=27> */
.L_x_6560:
        /* <DEDUP_REMOVED lines=13> */
.L_x_6559:
[----:B------:R-:W2:Y:S02]  /*30b0*/  LDG.E.U16 R0, desc[UR36][R2.64] ;  /* 0x0000002402007981 */ /* 0x000ea4000c1e1500 */
[----:B--2---:R-:W-:-:S05]  /*30c0*/  IMAD.U32 R0, R0, 0x10000, RZ ;  /* 0x0001000000007824 */ /* 0x004fca00078e00ff */
[----:B------:R-:W-:Y:S01]  /*30d0*/  F2FP.F16.F32.PACK_AB R0, RZ, R0 ;  /* 0x00000000ff00723e */ /* 0x000fe200000000ff */
[----:B------:R-:W-:Y:S06]  /*30e0*/  BRA `(.L_x_6549) ;  /* 0x0000000400b87947 */ /* 0x000fec0003800000 */
.L_x_6556:
        /* <DEDUP_REMOVED lines=12> */
.L_x_6563:
        /* <DEDUP_REMOVED lines=21> */
.L_x_6567:
[----:B------:R-:W-:Y:S05]  /*3300*/  BSYNC.RECONVERGENT B1 ;  /* 0x0000000000017941 */ /* 0x000fea0003800200 */
.L_x_6566:
[----:B------:R-:W-:Y:S01]  /*3310*/  IMAD.SHL.U32 R0, R0, 0x100000, RZ ;  /* 0x0010000000007824 */ /* 0x000fe200078e00ff */
[----:B------:R-:W-:-:S04]  /*3320*/  LEA R2, R2, 0x3b800000, 0x17 ;  /* 0x3b80000002027811 */ /* 0x000fc800078eb8ff */
[----:B------:R-:W-:-:S07]  /*3330*/  LOP3.LUT R0, R2, R0, R7, 0xfe, !PT ;  /* 0x0000000002007212 */ /* 0x000fce00078efe07 */
.L_x_6565:
[----:B------:R-:W-:Y:S05]  /*3340*/  BSYNC.RECONVERGENT B0 ;  /* 0x0000000000007941 */ /* 0x000fea0003800200 */
.L_x_6564:
[----:B------:R-:W-:Y:S01]  /*3350*/  F2FP.F16.F32.PACK_AB R0, RZ, R0 ;  /* 0x00000000ff00723e */ /* 0x000fe200000000ff */
[----:B------:R-:W-:Y:S06]  /*3360*/  BRA `(.L_x_6549) ;  /* 0x0000000400187947 */ /* 0x000fec0003800000 */
.L_x_6562:
        /* <DEDUP_REMOVED lines=21> */
.L_x_6571:
[----:B------:R-:W-:Y:S05]  /*34c0*/  BSYNC.RECONVERGENT B1 ;  /* 0x0000000000017941 */ /* 0x000fea0003800200 */
.L_x_6570:
[----:B------:R-:W-:Y:S01]  /*34d0*/  IMAD.SHL.U32 R0, R0, 0x200000, RZ ;  /* 0x0020000000007824 */ /* 0x000fe200078e00ff */
[----:B------:R-:W-:-:S04]  /*34e0*/  LEA R2, R2, 0x37800000, 0x17 ;  /* 0x3780000002027811 */ /* 0x000fc800078eb8ff */
[----:B------:R-:W-:-:S07]  /*34f0*/  LOP3.LUT R0, R2, R0, R7, 0xfe, !PT ;  /* 0x0000000002007212 */ /* 0x000fce00078efe07 */
.L_x_6569:
[----:B------:R-:W-:Y:S05]  /*3500*/  BSYNC.RECONVERGENT B0 ;  /* 0x0000000000007941 */ /* 0x000fea0003800200 */
.L_x_6568:
[----:B------:R-:W-:Y:S01]  /*3510*/  F2FP.F16.F32.PACK_AB R0, RZ, R0 ;  /* 0x00000000ff00723e */ /* 0x000fe200000000ff */
[----:B------:R-:W-:Y:S06]  /*3520*/  BRA `(.L_x_6549) ;  /* 0x0000000000a87947 */ /* 0x000fec0003800000 */
.L_x_6561:
[----:B------:R-:W-:-:S09]  /*3530*/  UISETP.NE.AND UP0, UPT, UR4, 0x1c, UPT ;  /* 0x0000001c0400788c */ /* 0x000fd2000bf05270 */
[----:B------:R-:W-:Y:S05]  /*3540*/  BRA.U !UP0, `(.L_x_6572) ;  /* 0x0000000108947547 */ /* 0x000fea000b800000 */
[----:B------:R-:W-:-:S09]  /*3550*/  UISETP.NE.AND UP0, UPT, UR4, 0x1d, UPT ;  /* 0x0000001d0400788c */ /* 0x000fd2000bf05270 */
[----:B------:R-:W-:Y:S05]  /*3560*/  BRA.U !UP0, `(.L_x_6573) ;  /* 0x00000001087c7547 */ /* 0x000fea000b800000 */
[----:B------:R-:W-:-:S09]  /*3570*/  UISETP.NE.AND UP0, UPT, UR4, 0x2c, UPT ;  /* 0x0000002c0400788c */ /* 0x000fd2000bf05270 */
[----:B------:R-:W-:Y:S05]  /*3580*/  BRA.U !UP0, `(.L_x_6574) ;  /* 0x0000000108487547 */ /* 0x000fea000b800000 */
.L_x_6548:
        /* <DEDUP_REMOVED lines=16> */
.L_x_6575:
[----:B------:R-:W-:Y:S01]  /*3690*/  PRMT R0, RZ, 0x7610, R0 ;  /* 0x00007610ff007816 */ /* 0x000fe20000000000 */
[----:B------:R-:W-:Y:S06]  /*36a0*/  BRA `(.L_x_6549) ;  /* 0x0000000000487947 */ /* 0x000fec0003800000 */
.L_x_6574:
        /* <DEDUP_REMOVED lines=8> */
.L_x_6577:
[----:B------:R-:W-:Y:S05]  /*3730*/  BSYNC.RECONVERGENT B0 ;  /* 0x0000000000007941 */ /* 0x000fea0003800200 */
.L_x_6576:
[----:B------:R-:W-:Y:S01]  /*3740*/  F2FP.F16.F32.PACK_AB R0, RZ, R0 ;  /* 0x00000000ff00723e */ /* 0x000fe200000000ff */
[----:B------:R-:W-:Y:S06]  /*3750*/  BRA `(.L_x_6549) ;  /* 0x00000000001c7947 */ /* 0x000fec0003800000 */
.L_x_6573:
[----:B------:R-:W2:Y:S02]  /*3760*/  LDG.E.64 R2, desc[UR36][R2.64] ;  /* 0x0000002402027981 */ /* 0x000ea4000c1e1b00 */
[----:B--2---:R-:W0:Y:S02]  /*3770*/  I2F.U64 R0, R2 ;  /* 0x0000000200007312 */ /* 0x004e240000301000 */
[----:B0-----:R-:W-:Y:S01]  /*3780*/  F2FP.F16.F32.PACK_AB R0, RZ, R0 ;  /* 0x00000000ff00723e */ /* 0x001fe200000000ff */
[----:B------:R-:W-:Y:S06]  /*3790*/  BRA `(.L_x_6549) ;  /* 0x00000000000c7947 */ /* 0x000fec0003800000 */
.L_x_6572:
[----:B------:R-:W2:Y:S02]  /*37a0*/  LDG.E R2, desc[UR36][R2.64] ;  /* 0x0000002402027981 */ /* 0x000ea4000c1e1900 */
[----:B--2---:R-:W-:-:S04]  /*37b0*/  I2FP.F32.U32 R0, R2 ;  /* 0x0000000200007245 */ /* 0x004fc80000201000 */
[----:B------:R-:W-:-:S07]  /*37c0*/  F2FP.F16.F32.PACK_AB R0, RZ, R0 ;  /* 0x00000000ff00723e */ /* 0x000fce00000000ff */
.L_x_6549:
[----:B-----5:R-:W-:Y:S01]  /*37d0*/  HADD2.F32 R0, -RZ, R0.H0_H0 ;  /* 0x20000000ff007230 */ /* 0x020fe20000004100 */
[----:B------:R-:W0:Y:S01]  /*37e0*/  LDCU.64 UR6, c[0x0][0x5e8] ;  /* 0x0000bd00ff0677ac */ /* 0x000e220008000a00 */
[----:B------:R-:W-:-:S03]  /*37f0*/  HADD2.F32 R19, -RZ, R19.H0_H0 ;  /* 0x20000013ff137230 */ /* 0x000fc60000004100 */
[----:B------:R-:W-:Y:S01]  /*3800*/  FMUL.FTZ R0, R0, -1.4426950216293334961 ;  /* 0xbfb8aa3b00007820 */ /* 0x000fe20000410000 */
[----:B------:R-:W-:-:S04]  /*3810*/  UPRMT UR4, UR43, 0x9910, URZ ;  /* 0x000099102b047896 */ /* 0x000fc800080000ff */
[----:B------:R-:W-:Y:S01]  /*3820*/  UISETP.GT.AND UP0, UPT, UR4, 0x9, UPT ;  /* 0x000000090400788c */ /* 0x000fe2000bf04270 */
[----:B------:R-:W2:Y:S01]  /*3830*/  MUFU.EX2 R0, R0 ;  /* 0x0000000000007308 */ /* 0x000ea20000000800 */
[----:B01----:R-:W-:-:S04]  /*3840*/  IADD3 R2, P0, PT, R16, UR6, RZ ;  /* 0x0000000610027c10 */ /* 0x003fc8000ff1e0ff */
[----:B------:R-:W-:Y:S01]  /*3850*/  IADD3.X R3, PT, PT, RZ, UR7, RZ, P0, !PT ;  /* 0x00000007ff037c10 */ /* 0x000fe200087fe4ff */
[----:B--2---:R-:W-:-:S06]  /*3860*/  FADD.FTZ R4, R0, 1 ;  /* 0x3f80000000047421 */ /* 0x004fcc0000010000 */
[----:B------:R-:W0:Y:S02]  /*3870*/  MUFU.RCP R4, R4 ;  /* 0x0000000400047308 */ /* 0x000e240000001000 */
[----:B0-----:R-:W-:-:S05]  /*3880*/  FMUL.FTZ R19, R19, R4 ;  /* 0x0000000413137220 */ /* 0x001fca0000410000 */
        /* <DEDUP_REMOVED lines=14> */
.L_x_6581:
[----:B------:R-:W-:-:S06]  /*3970*/  HADD2.F32 R5, -RZ, R19.H0_H0 ;  /* 0x20000013ff057230 */ /* 0x000fcc0000004100 */
[----:B------:R-:W0:Y:S02]  /*3980*/  F2I.S64.TRUNC R4, R5 ;  /* 0x0000000500047311 */ /* 0x000e24000020d900 */
[----:B0-----:R1:W-:Y:S01]  /*3990*/  STG.E.U8 desc[UR36][R2.64], R4 ;  /* 0x0000000402007986 */ /* 0x0013e2000c101124 */
[----:B------:R-:W-:Y:S05]  /*39a0*/  BRA `(.L_x_6583) ;  /* 0x0000000c00707947 */ /* 0x000fea0003800000 */
.L_x_6580:
        /* <DEDUP_REMOVED lines=10> */
.L_x_6585:
[----:B------:R-:W-:-:S06]  /*3a50*/  HADD2.F32 R19, -RZ, R19.H0_H0 ;  /* 0x20000013ff137230 */ /* 0x000fcc0000004100 */
[----:B------:R-:W0:Y:S02]  /*3a60*/  F2I.FTZ.TRUNC.NTZ R19, R19 ;  /* 0x0000001300137305 */ /* 0x000e24000021f100 */
[----:B0-----:R3:W-:Y:S01]  /*3a70*/  STG.E desc[UR36][R2.64], R19 ;  /* 0x0000001302007986 */ /* 0x0017e2000c101924 */
[----:B------:R-:W-:Y:S05]  /*3a80*/  BRA `(.L_x_6583) ;  /* 0x0000000c00387947 */ /* 0x000fea0003800000 */
.L_x_6584:
[----:B------:R-:W-:-:S06]  /*3a90*/  HADD2.F32 R19, -RZ, R19.H0_H0 ;  /* 0x20000013ff137230 */ /* 0x000fcc0000004100 */
[----:B------:R-:W0:Y:S02]  /*3aa0*/  F2I.FTZ.TRUNC.NTZ R19, R19 ;  /* 0x0000001300137305 */ /* 0x000e24000021f100 */
[----:B0-----:R2:W-:Y:S01]  /*3ab0*/  STG.E.U16 desc[UR36][R2.64], R19 ;  /* 0x0000001302007986 */ /* 0x0015e2000c101524 */
[----:B------:R-:W-:Y:S05]  /*3ac0*/  BRA `(.L_x_6583) ;  /* 0x0000000c00287947 */ /* 0x000fea0003800000 */
.L_x_6579:
        /* <DEDUP_REMOVED lines=9> */
.L_x_6587:
[----:B------:R0:W-:Y:S01]  /*3b60*/  STG.E.U16 desc[UR36][R2.64], R19 ;  /* 0x0000001302007986 */ /* 0x0001e2000c101524 */
[----:B------:R-:W-:Y:S05]  /*3b70*/  BRA `(.L_x_6583) ;  /* 0x0000000800fc7947 */ /* 0x000fea0003800000 */
.L_x_6586:
        /* <DEDUP_REMOVED lines=10> */
.L_x_6589:
[----:B------:R-:W-:-:S05]  /*3c20*/  HADD2.F32 R0, -RZ, R19.H0_H0 ;  /* 0x20000013ff007230 */ /* 0x000fca0000004100 */
[----:B------:R-:W-:-:S04]  /*3c30*/  F2FP.F16.F32.PACK_AB R0, RZ, R0 ;  /* 0x00000000ff00723e */ /* 0x000fc800000000ff */
[----:B------:R-:W-:-:S05]  /*3c40*/  PRMT R0, R0, 0x5410, RZ ;  /* 0x0000541000007816 */ /* 0x000fca00000000ff */
[----:B------:R0:W-:Y:S01]  /*3c50*/  STG.E desc[UR36][R2.64], R0 ;  /* 0x0000000002007986 */ /* 0x0001e2000c101924 */
[----:B------:R-:W-:Y:S05]  /*3c60*/  BRA `(.L_x_6583) ;  /* 0x0000000800c07947 */ /* 0x000fea0003800000 */
.L_x_6588:
[----:B------:R-:W-:-:S05]  /*3c70*/  HADD2.F32 R4, -RZ, R19.H0_H0 ;  /* 0x20000013ff047230 */ /* 0x000fca0000004100 */
[----:B------:R-:W-:-:S06]  /*3c80*/  FMUL.FTZ R4, R4, 1 ;  /* 0x3f80000004047820 */ /* 0x000fcc0000410000 */
[----:B------:R-:W0:Y:S02]  /*3c90*/  F2F.F64.F32 R4, R4 ;  /* 0x0000000400047310 */ /* 0x000e240000201800 */
[----:B0-----:R0:W-:Y:S01]  /*3ca0*/  STG.E.64 desc[UR36][R2.64], R4 ;  /* 0x0000000402007986 */ /* 0x0011e2000c101b24 */
[----:B------:R-:W-:Y:S05]  /*3cb0*/  BRA `(.L_x_6583) ;  /* 0x0000000800ac7947 */ /* 0x000fea0003800000 */
.L_x_6578:
        /* <DEDUP_REMOVED lines=13> */
.L_x_6592:
[----:B------:R-:W-:Y:S01]  /*3d90*/  HADD2.F32 R19, -RZ, R19.H0_H0 ;  /* 0x20000013ff137230 */ /* 0x000fe20000004100 */
[----:B------:R-:W-:-:S04]  /*3da0*/  CS2R R6, SRZ ;  /* 0x0000000000067805 */ /* 0x000fc8000001ff00 */
[----:B------:R-:W-:-:S06]  /*3db0*/  FMUL.FTZ R4, R19, 1 ;  /* 0x3f80000013047820 */ /* 0x000fcc0000410000 */
[----:B------:R-:W0:Y:S02]  /*3dc0*/  F2F.F64.F32 R4, R4 ;  /* 0x0000000400047310 */ /* 0x000e240000201800 */
[----:B0-----:R0:W-:Y:S01]  /*3dd0*/  STG.E.128 desc[UR36][R2.64], R4 ;  /* 0x0000000402007986 */ /* 0x0011e2000c101d24 */
[----:B------:R-:W-:Y:S05]  /*3de0*/  BRA `(.L_x_6583) ;  /* 0x0000000800607947 */ /* 0x000fea0003800000 */
.L_x_6591:
        /* <DEDUP_REMOVED lines=19> */
.L_x_6596:
[----:B------:R-:W-:Y:S05]  /*3f20*/  BSYNC.RECONVERGENT B0 ;  /* 0x0000000000007941 */ /* 0x000fea0003800200 */
.L_x_6595:
[----:B------:R-:W-:-:S05]  /*3f30*/  LOP3.LUT R5, R0, 0x80, R5, 0xf8, !PT ;  /* 0x0000008000057812 */ /* 0x000fca00078ef805 */
[----:B------:R0:W-:Y:S01]  /*3f40*/  STG.E.U8 desc[UR36][R2.64], R5 ;  /* 0x0000000502007986 */ /* 0x0001e2000c101124 */
[----:B------:R-:W-:Y:S05]  /*3f50*/  BRA `(.L_x_6583) ;  /* 0x0000000800047947 */ /* 0x000fea0003800000 */
.L_x_6594:
        /* <DEDUP_REMOVED lines=15> */
.L_x_6598:
[----:B------:R-:W-:Y:S05]  /*4050*/  BSYNC.RECONVERGENT B0 ;  /* 0x0000000000007941 */ /* 0x000fea0003800200 */
.L_x_6597:
[----:B------:R-:W-:-:S05]  /*4060*/  LOP3.LUT R5, R0, 0x80, R5, 0xf8, !PT ;  /* 0x0000008000057812 */ /* 0x000fca00078ef805 */
[----:B------:R0:W-:Y:S01]  /*4070*/  STG.E.U8 desc[UR36][R2.64], R5 ;  /* 0x0000000502007986 */ /* 0x0001e2000c101124 */
[----:B------:R-:W-:Y:S05]  /*4080*/  BRA `(.L_x_6583) ;  /* 0x0000000400b87947 */ /* 0x000fea0003800000 */
.L_x_6593:
[----:B------:R-:W-:-:S05]  /*4090*/  HADD2.F32 R0, -RZ, R19.H0_H0 ;  /* 0x20000013ff007230 */ /* 0x000fca0000004100 */
[----:B------:R-:W-:-:S05]  /*40a0*/  F2FP.BF16.F32.PACK_AB R0, RZ, R0 ;  /* 0x00000000ff00723e */ /* 0x000fca00000010ff */
[----:B------:R0:W-:Y:S01]  /*40b0*/  STG.E.U16 desc[UR36][R2.64], R0 ;  /* 0x0000000002007986 */ /* 0x0001e2000c101524 */
[----:B------:R-:W-:Y:S05]  /*40c0*/  BRA `(.L_x_6583) ;  /* 0x0000000400a87947 */ /* 0x000fea0003800000 */
.L_x_6590:
        /* <DEDUP_REMOVED lines=12> */
.L_x_6601:
        /* <DEDUP_REMOVED lines=13> */
.L_x_6604:
[----:B------:R-:W-:-:S04]  /*4260*/  SHF.R.U32.HI R0, RZ, 0x14, R5 ;  /* 0x00000014ff007819 */ /* 0x000fc80000011605 */
[----:B------:R-:W-:-:S04]  /*4270*/  LOP3.LUT R0, R0, 0x1, RZ, 0xc0, !PT ;  /* 0x0000000100007812 */ /* 0x000fc800078ec0ff */
[----:B------:R-:W-:-:S04]  /*4280*/  IADD3 R0, PT, PT, R5, 0x487ffff, R0 ;  /* 0x0487ffff05007810 */ /* 0x000fc80007ffe000 */
[----:B------:R-:W-:-:S04]  /*4290*/  SHF.R.U32.HI R0, RZ, 0x14, R0 ;  /* 0x00000014ff007819 */ /* 0x000fc80000011600 */
[----:B------:R-:W-:-:S07]  /*42a0*/  LOP3.LUT R4, R0, 0xff, RZ, 0xc0, !PT ;  /* 0x000000ff00047812 */ /* 0x000fce00078ec0ff */
.L_x_6605:
[----:B------:R-:W-:-:S04]  /*42b0*/  SHF.R.U32.HI R5, RZ, 0x18, R5 ;  /* 0x00000018ff057819 */ /* 0x000fc80000011605 */
[----:B------:R-:W-:-:S04]  /*42c0*/  LOP3.LUT R4, R4, 0x80, R5, 0xf8, !PT ;  /* 0x0000008004047812 */ /* 0x000fc800078ef805 */
[----:B------:R-:W-:-:S07]  /*42d0*/  PRMT R0, R4, 0x7610, R0 ;  /* 0x0000761004007816 */ /* 0x000fce0000000000 */
.L_x_6603:
[----:B------:R-:W-:Y:S05]  /*42e0*/  BSYNC.RECONVERGENT B0 ;  /* 0x0000000000007941 */ /* 0x000fea0003800200 */
.L_x_6602:
[----:B------:R0:W-:Y:S01]  /*42f0*/  STG.E.U8 desc[UR36][R2.64], R0 ;  /* 0x0000000002007986 */ /* 0x0001e2000c101124 */
[----:B------:R-:W-:Y:S05]  /*4300*/  BRA `(.L_x_6583) ;  /* 0x0000000400187947 */ /* 0x000fea0003800000 */
.L_x_6600:
[----:B------:R-:W-:Y:S01]  /*4310*/  HADD2.F32 R5, -RZ, R19.H0_H0 ;  /* 0x20000013ff057230 */ /* 0x000fe20000004100 */
[----:B------:R-:W-:Y:S01]  /*4320*/  BSSY.RECONVERGENT B0, `(.L_x_6606) ;  /* 0x0000014000007945 */ /* 0x000fe20003800200 */
[----:B------:R-:W-:-:S03]  /*4330*/  MOV R0, 0x80 ;  /* 0x0000008000007802 */ /* 0x000fc60000000f00 */
        /* <DEDUP_REMOVED lines=10> */
.L_x_6608:
[----:B------:R-:W-:-:S04]  /*43e0*/  SHF.R.U32.HI R0, RZ, 0x15, R5 ;  /* 0x00000015ff007819 */ /* 0x000fc80000011605 */
[----:B------:R-:W-:-:S04]  /*43f0*/  LOP3.LUT R0, R0, 0x1, RZ, 0xc0, !PT ;  /* 0x0000000100007812 */ /* 0x000fc800078ec0ff */
[----:B------:R-:W-:-:S04]  /*4400*/  IADD3 R0, PT, PT, R5, 0x88fffff, R0 ;  /* 0x088fffff05007810 */ /* 0x000fc80007ffe000 */
[----:B------:R-:W-:-:S04]  /*4410*/  SHF.R.U32.HI R0, RZ, 0x15, R0 ;  /* 0x00000015ff007819 */ /* 0x000fc80000011600 */
[----:B------:R-:W-:-:S07]  /*4420*/  LOP3.LUT R4, R0, 0xff, RZ, 0xc0, !PT ;  /* 0x000000ff00047812 */ /* 0x000fce00078ec0ff */
.L_x_6609:
[----:B------:R-:W-:-:S04]  /*4430*/  SHF.R.U32.HI R5, RZ, 0x18, R5 ;  /* 0x00000018ff057819 */ /* 0x000fc80000011605 */
[----:B------:R-:W-:-:S04]  /*4440*/  LOP3.LUT R4, R4, 0x80, R5, 0xf8, !PT ;  /* 0x0000008004047812 */ /* 0x000fc800078ef805 */
[----:B------:R-:W-:-:S07]  /*4450*/  PRMT R0, R4, 0x7610, R0 ;  /* 0x0000761004007816 */ /* 0x000fce0000000000 */
.L_x_6607:
[----:B------:R-:W-:Y:S05]  /*4460*/  BSYNC.RECONVERGENT B0 ;  /* 0x0000000000007941 */ /* 0x000fea0003800200 */
.L_x_6606:
[----:B------:R0:W-:Y:S01]  /*4470*/  STG.E.U8 desc[UR36][R2.64], R0 ;  /* 0x0000000002007986 */ /* 0x0001e2000c101124 */
[----:B------:R-:W-:Y:S05]  /*4480*/  BRA `(.L_x_6583) ;  /* 0x0000000000b87947 */ /* 0x000fea0003800000 */
.L_x_6599:
[----:B------:R-:W-:-:S09]  /*4490*/  UISETP.NE.AND UP0, UPT, UR4, 0x1c, UPT ;  /* 0x0000001c0400788c */ /* 0x000fd2000bf05270 */
[----:B------:R-:W-:Y:S05]  /*44a0*/  BRA.U !UP0, `(.L_x_6610) ;  /* 0x0000000108a47547 */ /* 0x000fea000b800000 */
[----:B------:R-:W-:-:S09]  /*44b0*/  UISETP.NE.AND UP0, UPT, UR4, 0x1d, UPT ;  /* 0x0000001d0400788c */ /* 0x000fd2000bf05270 */
[----:B------:R-:W-:Y:S05]  /*44c0*/  BRA.U !UP0, `(.L_x_6611) ;  /* 0x00000001088c7547 */ /* 0x000fea000b800000 */
[----:B------:R-:W-:-:S09]  /*44d0*/  UISETP.NE.AND UP0, UPT, UR4, 0x2c, UPT ;  /* 0x0000002c0400788c */ /* 0x000fd2000bf05270 */
[----:B------:R-:W-:Y:S05]  /*44e0*/  BRA.U !UP0, `(.L_x_6612) ;  /* 0x0000000108447547 */ /* 0x000fea000b800000 */
.L_x_6582:
        /* <DEDUP_REMOVED lines=11> */
[----:B------:R-:W-:Y:S01]  /*45a0*/  IMAD.U32 R7, RZ, RZ, UR9 ;  /* 0x00000009ff077e24 */ /* 0x000fe2000f8e00ff */
[----:B----4-:R-:W-:Y:S01]  /*45b0*/  MOV R10, UR4 ;  /* 0x00000004000a7c02 */ /* 0x010fe20008000f00 */
[----:B-1----:R-:W-:-:S07]  /*45c0*/  IMAD.U32 R11, RZ, RZ, UR5 ;  /* 0x00000005ff0b7e24 */ /* 0x002fce000f8e00ff */
[----:B------:R-:W-:-:S07]  /*45d0*/  LEPC R20, `(.L_x_6613) ;  /* 0x000000001014794e */ /* 0x000fce0000000000 */
[----:B--2---:R-:W-:Y:S05]  /*45e0*/  CALL.ABS.NOINC R2 ;  /* 0x0000000002007343 */ /* 0x004fea0003c00000 */
.L_x_6613:
[----:B------:R-:W-:Y:S05]  /*45f0*/  BRA `(.L_x_6583) ;  /* 0x00000000005c7947 */ /* 0x000fea0003800000 */
.L_x_6612:
[----:B------:R-:W-:Y:S02]  /*4600*/  HADD2.F32 R19, -RZ, R19.H0_H0 ;  /* 0x20000013ff137230 */ /* 0x000fe40000004100 */
[----:B------:R-:W-:-:S03]  /*4610*/  HFMA2 R5, -RZ, RZ, 0, 1.5199184417724609375e-05 ;  /* 0x000000ffff057431 */ /* 0x000fc600000001ff */
        /* <DEDUP_REMOVED lines=14> */
.L_x_6611:
[----:B------:R-:W-:-:S06]  /*4700*/  HADD2.F32 R4, -RZ, R19.H0_H0 ;  /* 0x20000013ff047230 */ /* 0x000fcc0000004100 */
[----:B------:R-:W0:Y:S02]  /*4710*/  F2I.U64.TRUNC R4, R4 ;  /* 0x0000000400047311 */ /* 0x000e24000020d800 */
[----:B0-----:R0:W-:Y:S01]  /*4720*/  STG.E.64 desc[UR36][R2.64], R4 ;  /* 0x0000000402007986 */ /* 0x0011e2000c101b24 */
[----:B------:R-:W-:Y:S05]  /*4730*/  BRA `(.L_x_6583) ;  /* 0x00000000000c7947 */ /* 0x000fea0003800000 */
.L_x_6610:
[----:B------:R-:W-:-:S06]  /*4740*/  HADD2.F32 R19, -RZ, R19.H0_H0 ;  /* 0x20000013ff137230 */ /* 0x000fcc0000004100 */
[----:B------:R-:W0:Y:S02]  /*4750*/  F2I.FTZ.U32.TRUNC.NTZ R19, R19 ;  /* 0x0000001300137305 */ /* 0x000e24000021f000 */
[----:B0-----:R0:W-:Y:S02]  /*4760*/  STG.E desc[UR36][R2.64], R19 ;  /* 0x0000001302007986 */ /* 0x0011e4000c101924 */
.L_x_6583:
[----:B------:R-:W-:-:S07]  /*4770*/  VIADD R17, R17, 0x80 ;  /* 0x0000008011117836 */ /* 0x000fce0000000000 */
.L_x_6508:
[----:B------:R-:W-:Y:S05]  /*4780*/  BSYNC.RECONVERGENT B6 ;  /* 0x0000000000067941 */ /* 0x000fea0003800200 */
.L_x_6507:
[----:B------:R-:W5:Y:S01]  /*4790*/  LDCU UR4, c[0x0][0x380] ;  /* 0x00007000ff0477ac */ /* 0x000f620008000800 */
[----:B------:R-:W-:Y:S01]  /*47a0*/  BSSY.RECONVERGENT B6, `(.L_x_6614) ;  /* 0x0000469000067945 */ /* 0x000fe20003800200 */
[----:B-----5:R-:W-:-:S13]  /*47b0*/  ISETP.GE.AND P0, PT, R17, UR4, PT ;  /* 0x0000000411007c0c */ /* 0x020fda000bf06270 */
[----:B------:R-:W-:Y:S05]  /*47c0*/  @P0 BRA `(.L_x_6615) ;  /* 0x0000004400980947 */ /* 0x000fea0003800000 */
[----:B------:R-:W5:Y:S01]  /*47d0*/  LDCU UR4, c[0x0][0x388] ;  /* 0x00007100ff0477ac */ /* 0x000f620008000800 */
[----:B------:R-:W-:Y:S01]  /*47e0*/  MOV R18, RZ ;  /* 0x000000ff00127202 */ /* 0x000fe20000000f00 */
[----:B0-----:R-:W-:Y:S02]  /*47f0*/  IMAD.MOV.U32 R0, RZ, RZ, RZ ;  /* 0x000000ffff007224 */ /* 0x001fe400078e00ff */
[----:B------:R-:W-:Y:S01]  /*4800*/  IMAD.MOV.U32 R16, RZ, RZ, RZ ;  /* 0x000000ffff107224 */ /* 0x000fe200078e00ff */
        /* <DEDUP_REMOVED lines=350> */
.L_x_6616:
        /* <DEDUP_REMOVED lines=19> */
.L_x_6620:
[----:B------:R-:W2:Y:S02]  /*5f20*/  LDG.E.U8 R2, desc[UR36][R2.64] ;  /* 0x0000002402027981 */ /* 0x000ea4000c1e1100 */
[----:B--2---:R-:W-:-:S04]  /*5f30*/  I2FP.F32.U32 R0, R2 ;  /* 0x0000000200007245 */ /* 0x004fc80000201000 */
[----:B------:R-:W-:-:S04]  /*5f40*/  F2FP.F16.F32.PACK_AB R0, RZ, R0 ;  /* 0x00000000ff00723e */ /* 0x000fc800000000ff */
[----:B------:R-:W-:Y:S01]  /*5f50*/  PRMT R19, R0, 0x7610, R19 ;  /* 0x0000761000137816 */ /* 0x000fe20000000013 */
[----:B------:R-:W-:Y:S06]  /*5f60*/  BRA `(.L_x_6622) ;  /* 0x0000000c00d47947 */ /* 0x000fec0003800000 */
.L_x_6619:
        /* <DEDUP_REMOVED lines=11> */
.L_x_6624:
[----:B------:R-:W2:Y:S02]  /*6020*/  LDG.E R2, desc[UR36][R2.64] ;  /* 0x0000002402027981 */ /* 0x000ea4000c1e1900 */
[----:B--2---:R-:W-:-:S04]  /*6030*/  I2FP.F32.S32 R0, R2 ;  /* 0x0000000200007245 */ /* 0x004fc80000201400 */
[----:B------:R-:W-:-:S04]  /*6040*/  F2FP.F16.F32.PACK_AB R0, RZ, R0 ;  /* 0x00000000ff00723e */ /* 0x000fc800000000ff */
[----:B------:R-:W-:Y:S01]  /*6050*/  PRMT R19, R0, 0x7610, R19 ;  /* 0x0000761000137816 */ /* 0x000fe20000000013 */
[----:B------:R-:W-:Y:S06]  /*6060*/  BRA `(.L_x_6622) ;  /* 0x0000000c00947947 */ /* 0x000fec0003800000 */
.L_x_6623:
[----:B------:R-:W2:Y:S02]  /*6070*/  LDG.E.U16 R2, desc[UR36][R2.64] ;  /* 0x0000002402027981 */ /* 0x000ea4000c1e1500 */
[----:B--2---:R-:W0:Y:S02]  /*6080*/  I2F.S16 R0, R2 ;  /* 0x0000000200007306 */ /* 0x004e240000101400 */
[----:B0-----:R-:W-:-:S04]  /*6090*/  F2FP.F16.F32.PACK_AB R0, RZ, R0 ;  /* 0x00000000ff00723e */ /* 0x001fc800000000ff */
[----:B------:R-:W-:Y:S01]  /*60a0*/  PRMT R19, R0, 0x7610, R19 ;  /* 0x0000761000137816 */ /* 0x000fe20000000013 */
[----:B------:R-:W-:Y:S06]  /*60b0*/  BRA `(.L_x_6622) ;  /* 0x0000000c00807947 */ /* 0x000fec0003800000 */
.L_x_6618:
        /* <DEDUP_REMOVED lines=9> */
.L_x_6626:
[----:B------:R1:W5:Y:S01]  /*6150*/  LDG.E.U16 R19, desc[UR36][R2.64] ;  /* 0x0000002402137981 */ /* 0x000362000c1e1500 */
[----:B------:R-:W-:Y:S05]  /*6160*/  BRA `(.L_x_6622) ;  /* 0x0000000c00547947 */ /* 0x000fea0003800000 */
.L_x_6625:
        /* <DEDUP_REMOVED lines=9> */
.L_x_6628:
[----:B------:R0:W5:Y:S01]  /*6200*/  LDG.E.U16 R19, desc[UR36][R2.64] ;  /* 0x0000002402137981 */ /* 0x000162000c1e1500 */
[----:B------:R-:W-:Y:S05]  /*6210*/  BRA `(.L_x_6622) ;  /* 0x0000000c00287947 */ /* 0x000fea0003800000 */
.L_x_6627:
        /* <DEDUP_REMOVED lines=13> */
.L_x_6617:
        /* <DEDUP_REMOVED lines=14> */
.L_x_6631:
        /* <DEDUP_REMOVED lines=13> */
.L_x_6630:
        /* <DEDUP_REMOVED lines=27> */
.L_x_6633:
        /* <DEDUP_REMOVED lines=14> */
.L_x_6632:
[----:B------:R-:W2:Y:S02]  /*6730*/  LDG.E.U16 R0, desc[UR36][R2.64] ;  /* 0x0000002402007981 */ /* 0x000ea4000c1e1500 */
[----:B--2---:R-:W-:-:S05]  /*6740*/  IMAD.U32 R0, R0, 0x10000, RZ ;  /* 0x0001000000007824 */ /* 0x004fca00078e00ff */
[----:B------:R-:W-:-:S04]  /*6750*/  F2FP.F16.F32.PACK_AB R0, RZ, R0 ;  /* 0x00000000ff00723e */ /* 0x000fc800000000ff */
[----:B------:R-:W-:Y:S01]  /*6760*/  PRMT R19, R0, 0x7610, R19 ;  /* 0x0000761000137816 */ /* 0x000fe20000000013 */
[----:B------:R-:W-:Y:S06]  /*6770*/  BRA `(.L_x_6622) ;  /* 0x0000000400d07947 */ /* 0x000fec0003800000 */
.L_x_6629:
        /* <DEDUP_REMOVED lines=13> */
.L_x_6636:
        /* <DEDUP_REMOVED lines=21> */
.L_x_6640:
[----:B------:R-:W-:Y:S05]  /*69a0*/  BSYNC.RECONVERGENT B1 ;  /* 0x0000000000017941 */ /* 0x000fea0003800200 */
.L_x_6639:
[----:B------:R-:W-:Y:S01]  /*69b0*/  IMAD.SHL.U32 R0, R0, 0x100000, RZ ;  /* 0x0010000000007824 */ /* 0x000fe200078e00ff */
[----:B------:R-:W-:-:S04]  /*69c0*/  LEA R2, R2, 0x3b800000, 0x17 ;  /* 0x3b80000002027811 */ /* 0x000fc800078eb8ff */
[----:B------:R-:W-:-:S07]  /*69d0*/  LOP3.LUT R0, R2, R0, R7, 0xfe, !PT ;  /* 0x0000000002007212 */ /* 0x000fce00078efe07 */
.L_x_6638:
[----:B------:R-:W-:Y:S05]  /*69e0*/  BSYNC.RECONVERGENT B0 ;  /* 0x0000000000007941 */ /* 0x000fea0003800200 */
.L_x_6637:
[----:B------:R-:W-:-:S04]  /*69f0*/  F2FP.F16.F32.PACK_AB R0, RZ, R0 ;  /* 0x00000000ff00723e */ /* 0x000fc800000000ff */
[----:B------:R-:W-:Y:S01]  /*6a00*/  PRMT R19, R0, 0x7610, R19 ;  /* 0x0000761000137816 */ /* 0x000fe20000000013 */
[----:B------:R-:W-:Y:S06]  /*6a10*/  BRA `(.L_x_6622) ;  /* 0x0000000400287947 */ /* 0x000fec0003800000 */
.L_x_6635:
        /* <DEDUP_REMOVED lines=21> */
.L_x_6644:
[----:B------:R-:W-:Y:S05]  /*6b70*/  BSYNC.RECONVERGENT B1 ;  /* 0x0000000000017941 */ /* 0x000fea0003800200 */
.L_x_6643:
[----:B------:R-:W-:Y:S01]  /*6b80*/  IMAD.SHL.U32 R0, R0, 0x200000, RZ ;  /* 0x0020000000007824 */ /* 0x000fe200078e00ff */
[----:B------:R-:W-:-:S04]  /*6b90*/  LEA R2, R2, 0x37800000, 0x17 ;  /* 0x3780000002027811 */ /* 0x000fc800078eb8ff */
[----:B------:R-:W-:-:S07]  /*6ba0*/  LOP3.LUT R0, R2, R0, R7, 0xfe, !PT ;  /* 0x0000000002007212 */ /* 0x000fce00078efe07 */
.L_x_6642:
[----:B------:R-:W-:Y:S05]  /*6bb0*/  BSYNC.RECONVERGENT B0 ;  /* 0x0000000000007941 */ /* 0x000fea0003800200 */
.L_x_6641:
[----:B------:R-:W-:-:S04]  /*6bc0*/  F2FP.F16.F32.PACK_AB R0, RZ, R0 ;  /* 0x00000000ff00723e */ /* 0x000fc800000000ff */
[----:B------:R-:W-:Y:S01]  /*6bd0*/  PRMT R19, R0, 0x7610, R19 ;  /* 0x0000761000137816 */ /* 0x000fe20000000013 */
[----:B------:R-:W-:Y:S06]  /*6be0*/  BRA `(.L_x_6622) ;  /* 0x0000000000b47947 */ /* 0x000fec0003800000 */
.L_x_6634:
        /* <DEDUP_REMOVED lines=14> */
.L_x_6648:
[----:B------:R-:W-:Y:S05]  /*6cd0*/  BSYNC.RECONVERGENT B0 ;  /* 0x0000000000007941 */ /* 0x000fea0003800200 */
.L_x_6647:
[----:B------:R-:W-:-:S04]  /*6ce0*/  F2FP.F16.F32.PACK_AB R0, RZ, R0 ;  /* 0x00000000ff00723e */ /* 0x000fc800000000ff */
[----:B------:R-:W-:Y:S01]  /*6cf0*/  PRMT R19, R0, 0x7610, R19 ;  /* 0x0000761000137816 */ /* 0x000fe20000000013 */
[----:B------:R-:W-:Y:S06]  /*6d00*/  BRA `(.L_x_6622) ;  /* 0x00000000006c7947 */ /* 0x000fec0003800000 */
.L_x_6621:
        /* <DEDUP_REMOVED lines=16> */
.L_x_6649:
[----:B------:R-:W-:Y:S01]  /*6e10*/  PRMT R19, RZ, 0x7610, R19 ;  /* 0x00007610ff137816 */ /* 0x000fe20000000013 */
[----:B------:R-:W-:Y:S06]  /*6e20*/  BRA `(.L_x_6622) ;  /* 0x0000000000247947 */ /* 0x000fec0003800000 */
.L_x_6646:
[----:B------:R-:W2:Y:S02]  /*6e30*/  LDG.E.64 R2, desc[UR36][R2.64] ;  /* 0x0000002402027981 */ /* 0x000ea4000c1e1b00 */
[----:B--2---:R-:W0:Y:S02]  /*6e40*/  I2F.U64 R0, R2 ;  /* 0x0000000200007312 */ /* 0x004e240000301000 */
[----:B0-----:R-:W-:-:S04]  /*6e50*/  F2FP.F16.F32.PACK_AB R0, RZ, R0 ;  /* 0x00000000ff00723e */ /* 0x001fc800000000ff */
[----:B------:R-:W-:Y:S01]  /*6e60*/  PRMT R19, R0, 0x7610, R19 ;  /* 0x0000761000137816 */ /* 0x000fe20000000013 */
[----:B------:R-:W-:Y:S06]  /*6e70*/  BRA `(.L_x_6622) ;  /* 0x0000000000107947 */ /* 0x000fec0003800000 */
.L_x_6645:
[----:B------:R-:W2:Y:S02]  /*6e80*/  LDG.E R2, desc[UR36][R2.64] ;  /* 0x0000002402027981 */ /* 0x000ea4000c1e1900 */
[----:B--2---:R-:W-:-:S04]  /*6e90*/  I2FP.F32.U32 R0, R2 ;  /* 0x0000000200007245 */ /* 0x004fc80000201000 */
[----:B------:R-:W-:-:S04]  /*6ea0*/  F2FP.F16.F32.PACK_AB R0, RZ, R0 ;  /* 0x00000000ff00723e */ /* 0x000fc800000000ff */
[----:B------:R-:W-:-:S07]  /*6eb0*/  PRMT R19, R0, 0x7610, R19 ;  /* 0x0000761000137816 */ /* 0x000fce0000000013 */
.L_x_6622:
        /* <DEDUP_REMOVED lines=18> */
.L_x_6653:
[----:B------:R-:W2:Y:S02]  /*6fe0*/  LDG.E.U8 R2, desc[UR36][R2.64] ;  /* 0x0000002402027981 */ /* 0x000ea4000c1e1100 */
[----:B--2---:R-:W-:-:S04]  /*6ff0*/  I2FP.F32.U32 R0, R2 ;  /* 0x0000000200007245 */ /* 0x004fc80000201000 */
[----:B------:R-:W-:Y:S01]  /*7000*/  F2FP.F16.F32.PACK_AB R0, RZ, R0 ;  /* 0x00000000ff00723e */ /* 0x000fe200000000ff */
[----:B------:R-:W-:Y:S06]  /*7010*/  BRA `(.L_x_6655) ;  /* 0x0000000c009c7947 */ /* 0x000fec0003800000 */
.L_x_6652:
        /* <DEDUP_REMOVED lines=10> */
.L_x_6657:
[----:B------:R-:W2:Y:S02]  /*70c0*/  LDG.E R2, desc[UR36][R2.64] ;  /* 0x0000002402027981 */ /* 0x000ea4000c1e1900 */
[----:B--2---:R-:W-:-:S04]  /*70d0*/  I2FP.F32.S32 R0, R2 ;  /* 0x0000000200007245 */ /* 0x004fc80000201400 */
[----:B------:R-:W-:Y:S01]  /*70e0*/  F2FP.F16.F32.PACK_AB R0, RZ, R0 ;  /* 0x00000000ff00723e */ /* 0x000fe200000000ff */
[----:B------:R-:W-:Y:S06]  /*70f0*/  BRA `(.L_x_6655) ;  /* 0x0000000c00647947 */ /* 0x000fec0003800000 */
.L_x_6656:
[----:B------:R-:W2:Y:S02]  /*7100*/  LDG.E.U16 R2, desc[UR36][R2.64] ;  /* 0x0000002402027981 */ /* 0x000ea4000c1e1500 */
[----:B--2---:R-:W0:Y:S02]  /*7110*/  I2F.S16 R0, R2 ;  /* 0x0000000200007306 */ /* 0x004e240000101400 */
[----:B0-----:R-:W-:Y:S01]  /*7120*/  F2FP.F16.F32.PACK_AB R0, RZ, R0 ;  /* 0x00000000ff00723e */ /* 0x001fe200000000ff */
[----:B------:R-:W-:Y:S06]  /*7130*/  BRA `(.L_x_6655) ;  /* 0x0000000c00547947 */ /* 0x000fec0003800000 */
.L_x_6651:
        /* <DEDUP_REMOVED lines=9> */
.L_x_6659:
[----:B------:R0:W5:Y:S01]  /*71d0*/  LDG.E.U16 R0, desc[UR36][R2.64] ;  /* 0x0000002402007981 */ /* 0x000162000c1e1500 */
[----:B------:R-:W-:Y:S05]  /*71e0*/  BRA `(.L_x_6655) ;  /* 0x0000000c00287947 */ /* 0x000fea0003800000 */
.L_x_6658:
        /* <DEDUP_REMOVED lines=9> */
.L_x_6661:
[----:B------:R1:W5:Y:S01]  /*7280*/  LDG.E.U16 R0, desc[UR36][R2.64] ;  /* 0x0000002402007981 */ /* 0x000362000c1e1500 */
[----:B------:R-:W-:Y:S05]  /*7290*/  BRA `(.L_x_6655) ;  /* 0x0000000800fc7947 */ /* 0x000fea0003800000 */
.L_x_6660:
        /* <DEDUP_REMOVED lines=12> */
.L_x_6650:
        /* <DEDUP_REMOVED lines=13> */
.L_x_6664:
        /* <DEDUP_REMOVED lines=12> */
.L_x_6663:
        /* <DEDUP_REMOVED lines=27> */
.L_x_6666:
        /* <DEDUP_REMOVED lines=13> */
.L_x_6665:
[----:B------:R-:W2:Y:S02]  /*7770*/  LDG.E.U16 R0, desc[UR36][R2.64] ;  /* 0x0000002402007981 */ /* 0x000ea4000c1e1500 */
[----:B--2---:R-:W-:-:S05]  /*7780*/  IMAD.U32 R0, R0, 0x10000, RZ ;  /* 0x0001000000007824 */ /* 0x004fca00078e00ff */
[----:B------:R-:W-:Y:S01]  /*7790*/  F2FP.F16.F32.PACK_AB R0, RZ, R0 ;  /* 0x00000000ff00723e */ /* 0x000fe200000000ff */
[----:B------:R-:W-:Y:S06]  /*77a0*/  BRA `(.L_x_6655) ;  /* 0x0000000400b87947 */ /* 0x000fec0003800000 */
.L_x_6662:
        /* <DEDUP_REMOVED lines=12> */
.L_x_6669:
        /* <DEDUP_REMOVED lines=21> */
.L_x_6673:
[----:B------:R-:W-:Y:S05]  /*79c0*/  BSYNC.RECONVERGENT B1 ;  /* 0x0000000000017941 */ /* 0x000fea0003800200 */
.L_x_6672:
[----:B------:R-:W-:Y:S01]  /*79d0*/  IMAD.SHL.U32 R0, R0, 0x100000, RZ ;  /* 0x0010000000007824 */ /* 0x000fe200078e00ff */
[----:B------:R-:W-:-:S04]  /*79e0*/  LEA R2, R2, 0x3b800000, 0x17 ;  /* 0x3b80000002027811 */ /* 0x000fc800078eb8ff */
[----:B------:R-:W-:-:S07]  /*79f0*/  LOP3.LUT R0, R2, R0, R7, 0xfe, !PT ;  /* 0x0000000002007212 */ /* 0x000fce00078efe07 */
.L_x_6671:
[----:B------:R-:W-:Y:S05]  /*7a00*/  BSYNC.RECONVERGENT B0 ;  /* 0x0000000000007941 */ /* 0x000fea0003800200 */
.L_x_6670:
[----:B------:R-:W-:Y:S01]  /*7a10*/  F2FP.F16.F32.PACK_AB R0, RZ, R0 ;  /* 0x00000000ff00723e */ /* 0x000fe200000000ff */
[----:B------:R-:W-:Y:S06]  /*7a20*/  BRA `(.L_x_6655) ;  /* 0x0000000400187947 */ /* 0x000fec0003800000 */
.L_x_6668:
        /* <DEDUP_REMOVED lines=21> */
.L_x_6677:
[----:B------:R-:W-:Y:S05]  /*7b80*/  BSYNC.RECONVERGENT B1 ;  /* 0x0000000000017941 */ /* 0x000fea0003800200 */
.L_x_6676:
[----:B------:R-:W-:Y:S01]  /*7b90*/  IMAD.SHL.U32 R0, R0, 0x200000, RZ ;  /* 0x0020000000007824 */ /* 0x000fe200078e00ff */
[----:B------:R-:W-:-:S04]  /*7ba0*/  LEA R2, R2, 0x37800000, 0x17 ;  /* 0x3780000002027811 */ /* 0x000fc800078eb8ff */
[----:B------:R-:W-:-:S07]  /*7bb0*/  LOP3.LUT R0, R2, R0, R7, 0xfe, !PT ;  /* 0x0000000002007212 */ /* 0x000fce00078efe07 */
.L_x_6675:
[----:B------:R-:W-:Y:S05]  /*7bc0*/  BSYNC.RECONVERGENT B0 ;  /* 0x0000000000007941 */ /* 0x000fea0003800200 */
.L_x_6674:
[----:B------:R-:W-:Y:S01]  /*7bd0*/  F2FP.F16.F32.PACK_AB R0, RZ, R0 ;  /* 0x00000000ff00723e */ /* 0x000fe200000000ff */
[----:B------:R-:W-:Y:S06]  /*7be0*/  BRA `(.L_x_6655) ;  /* 0x0000000000a87947 */ /* 0x000fec0003800000 */
.L_x_6667:
        /* <DEDUP_REMOVED lines=14> */
.L_x_6681:
[----:B------:R-:W-:Y:S05]  /*7cd0*/  BSYNC.RECONVERGENT B0 ;  /* 0x0000000000007941 */ /* 0x000fea0003800200 */
.L_x_6680:
[----:B------:R-:W-:Y:S01]  /*7ce0*/  F2FP.F16.F32.PACK_AB R0, RZ, R0 ;  /* 0x00000000ff00723e */ /* 0x000fe200000000ff */
[----:B------:R-:W-:Y:S06]  /*7cf0*/  BRA `(.L_x_6655) ;  /* 0x0000000000647947 */ /* 0x000fec0003800000 */
.L_x_6654:
        /* <DEDUP_REMOVED lines=16> */
.L_x_6682:
[----:B------:R-:W-:Y:S01]  /*7e00*/  PRMT R0, RZ, 0x7610, R0 ;  /* 0x00007610ff007816 */ /* 0x000fe20000000000 */
[----:B------:R-:W-:Y:S06]  /*7e10*/  BRA `(.L_x_6655) ;  /* 0x00000000001c7947 */ /* 0x000fec0003800000 */
.L_x_6679:
[----:B------:R-:W2:Y:S02]  /*7e20*/  LDG.E.64 R2, desc[UR36][R2.64] ;  /* 0x0000002402027981 */ /* 0x000ea4000c1e1b00 */
[----:B--2---:R-:W0:Y:S02]  /*7e30*/  I2F.U64 R0, R2 ;  /* 0x0000000200007312 */ /* 0x004e240000301000 */
[----:B0-----:R-:W-:Y:S01]  /*7e40*/  F2FP.F16.F32.PACK_AB R0, RZ, R0 ;  /* 0x00000000ff00723e */ /* 0x001fe200000000ff */
[----:B------:R-:W-:Y:S06]  /*7e50*/  BRA `(.L_x_6655) ;  /* 0x00000000000c7947 */ /* 0x000fec0003800000 */
.L_x_6678:
[----:B------:R-:W2:Y:S02]  /*7e60*/  LDG.E R2, desc[UR36][R2.64] ;  /* 0x0000002402027981 */ /* 0x000ea4000c1e1900 */
[----:B--2---:R-:W-:-:S04]  /*7e70*/  I2FP.F32.U32 R0, R2 ;  /* 0x0000000200007245 */ /* 0x004fc80000201000 */
[----:B------:R-:W-:-:S07]  /*7e80*/  F2FP.F16.F32.PACK_AB R0, RZ, R0 ;  /* 0x00000000ff00723e */ /* 0x000fce00000000ff */
.L_x_6655:
[----:B-----5:R-:W-:Y:S01]  /*7e90*/  HADD2.F32 R0, -RZ, R0.H0_H0 ;  /* 0x20000000ff007230 */ /* 0x020fe20000004100 */
[----:B------:R-:W0:Y:S01]  /*7ea0*/  LDCU.64 UR6, c[0x0][0x5e8] ;  /* 0x0000bd00ff0677ac */ /* 0x000e220008000a00 */
[----:B------:R-:W-:-:S03]  /*7eb0*/  HADD2.F32 R19, -RZ, R19.H0_H0 ;  /* 0x20000013ff137230 */ /* 0x000fc60000004100 */
[----:B------:R-:W-:Y:S01]  /*7ec0*/  FMUL.FTZ R0, R0, -1.4426950216293334961 ;  /* 0xbfb8aa3b00007820 */ /* 0x000fe20000410000 */
[----:B------:R-:W-:-:S04]  /*7ed0*/  UPRMT UR4, UR43, 0x9910, URZ ;  /* 0x000099102b047896 */ /* 0x000fc800080000ff */
[----:B------:R-:W-:Y:S01]  /*7ee0*/  UISETP.GT.AND UP0, UPT, UR4, 0x9, UPT ;  /* 0x000000090400788c */ /* 0x000fe2000bf04270 */
[----:B------:R-:W2:Y:S01]  /*7ef0*/  MUFU.EX2 R0, R0 ;  /* 0x0000000000007308 */ /* 0x000ea20000000800 */
[----:B01----:R-:W-:-:S05]  /*7f00*/  IADD3 R2, P0, PT, R16, UR6, RZ ;  /* 0x0000000610027c10 */ /* 0x003fca000ff1e0ff */
[----:B------:R-:W-:Y:S02]  /*7f10*/  IMAD.X R3, RZ, RZ, UR7, P0 ;  /* 0x00000007ff037e24 */ /* 0x000fe400080e06ff */
        /* <DEDUP_REMOVED lines=17> */
.L_x_6686:
[----:B------:R-:W-:-:S06]  /*8030*/  HADD2.F32 R5, -RZ, R19.H0_H0 ;  /* 0x20000013ff057230 */ /* 0x000fcc0000004100 */
[----:B------:R-:W0:Y:S02]  /*8040*/  F2I.S64.TRUNC R4, R5 ;  /* 0x0000000500047311 */ /* 0x000e24000020d900 */
[----:B0-----:R0:W-:Y:S01]  /*8050*/  STG.E.U8 desc[UR36][R2.64], R4 ;  /* 0x0000000402007986 */ /* 0x0011e2000c101124 */
[----:B------:R-:W-:Y:S05]  /*8060*/  BRA `(.L_x_6688) ;  /* 0x0000000c006c7947 */ /* 0x000fea0003800000 */
.L_x_6685:
        /* <DEDUP_REMOVED lines=10> */
.L_x_6690:
[----:B------:R-:W-:-:S06]  /*8110*/  HADD2.F32 R19, -RZ, R19.H0_H0 ;  /* 0x20000013ff137230 */ /* 0x000fcc0000004100 */
[----:B------:R-:W0:Y:S02]  /*8120*/  F2I.FTZ.TRUNC.NTZ R19, R19 ;  /* 0x0000001300137305 */ /* 0x000e24000021f100 */
[----:B0-----:R0:W-:Y:S01]  /*8130*/  STG.E desc[UR36][R2.64], R19 ;  /* 0x0000001302007986 */ /* 0x0011e2000c101924 */
[----:B------:R-:W-:Y:S05]  /*8140*/  BRA `(.L_x_6688) ;  /* 0x0000000c00347947 */ /* 0x000fea0003800000 */
.L_x_6689:
[----:B------:R-:W-:-:S06]  /*8150*/  HADD2.F32 R19, -RZ, R19.H0_H0 ;  /* 0x20000013ff137230 */ /* 0x000fcc0000004100 */
[----:B------:R-:W0:Y:S02]  /*8160*/  F2I.FTZ.TRUNC.NTZ R19, R19 ;  /* 0x0000001300137305 */ /* 0x000e24000021f100 */
[----:B0-----:R0:W-:Y:S01]  /*8170*/  STG.E.U16 desc[UR36][R2.64], R19 ;  /* 0x0000001302007986 */ /* 0x0011e2000c101524 */
[----:B------:R-:W-:Y:S05]  /*8180*/  BRA `(.L_x_6688) ;  /* 0x0000000c00247947 */ /* 0x000fea0003800000 */
.L_x_6684:
        /* <DEDUP_REMOVED lines=9> */
.L_x_6692:
[----:B------:R0:W-:Y:S01]  /*8220*/  STG.E.U16 desc[UR36][R2.64], R19 ;  /* 0x0000001302007986 */ /* 0x0001e2000c101524 */
[----:B------:R-:W-:Y:S05]  /*8230*/  BRA `(.L_x_6688) ;  /* 0x0000000800f87947 */ /* 0x000fea0003800000 */
.L_x_6691:
[----:B------:R-:W-:-:S09]  /*8240*/  UISETP.NE.AND UP0, UPT, UR4, 0x7, UPT ;  /* 0x000000070400788c */ /* 0x000fd2000bf05270 */
[----:B------:R-:W-:Y:S05]  /*8250*/  BRA.U !UP0, `(.L_x_6693) ;  /* 0x0000000108347547 */ /* 0x000fea000b800000 */
[----:B------:R-:W-:-:S09]  /*8260*/  UISETP.NE.AND UP0, UPT, UR4, 0x8, UPT ;  /* 0x000000080400788c */ /* 0x000fd2000bf05270 */
[----:B------:R-:W-:Y:S05]  /*8270*/  BRA.U !UP0, `(.L_x_6694) ;  /* 0x0000000108187547 */ /* 0x000fea000b800000 */
[----:B------:R-:W-:-:S09]  /*8280*/  UISETP.NE.AND UP0, UPT, UR4, 0x9, UPT ;  /* 0x000000090400788c */ /* 0x000fd2000bf05270 */
[----:B------:R-:W-:Y:S05]  /*8290*/  BRA.U UP0, `(.L_x_6687) ;  /* 0x0000000500fc7547 */ /* 0x000fea000b800000 */
[----:B------:R-:W-:Y:S02]  /*82a0*/  HADD2.F32 R4, -RZ, R19.H0_H0 ;  /* 0x20000013ff047230 */ /* 0x000fe40000004100 */
[----:B------:R-:W-:-:S05]  /*82b0*/  HFMA2 R5, -RZ, RZ, 0, 0 ;  /* 0x00000000ff057431 */ /* 0x000fca00000001ff */
[----:B------:R0:W-:Y:S01]  /*82c0*/  STG.E.64 desc[UR36][R2.64], R4 ;  /* 0x0000000402007986 */ /* 0x0001e2000c101b24 */
[----:B------:R-:W-:Y:S05]  /*82d0*/  BRA `(.L_x_6688) ;  /* 0x0000000800d07947 */ /* 0x000fea0003800000 */
.L_x_6694:
[----:B------:R-:W-:-:S05]  /*82e0*/  HADD2.F32 R0, -RZ, R19.H0_H0 ;  /* 0x20000013ff007230 */ /* 0x000fca0000004100 */
[----:B------:R-:W-:-:S04]  /*82f0*/  F2FP.F16.F32.PACK_AB R0, RZ, R0 ;  /* 0x00000000ff00723e */ /* 0x000fc800000000ff */
[----:B------:R-:W-:-:S05]  /*8300*/  PRMT R0, R0, 0x5410, RZ ;  /* 0x0000541000007816 */ /* 0x000fca00000000ff */
[----:B------:R0:W-:Y:S01]  /*8310*/  STG.E desc[UR36][R2.64], R0 ;  /* 0x0000000002007986 */ /* 0x0001e2000c101924 */
[----:B------:R-:W-:Y:S05]  /*8320*/  BRA `(.L_x_6688) ;  /* 0x0000000800bc7947 */ /* 0x000fea0003800000 */
.L_x_6693:
[----:B------:R-:W-:-:S05]  /*8330*/  HADD2.F32 R4, -RZ, R19.H0_H0 ;  /* 0x20000013ff047230 */ /* 0x000fca0000004100 */
[----:B------:R-:W-:-:S06]  /*8340*/  FMUL.FTZ R4, R4, 1 ;  /* 0x3f80000004047820 */ /* 0x000fcc0000410000 */
[----:B------:R-:W0:Y:S02]  /*8350*/  F2F.F64.F32 R4, R4 ;  /* 0x0000000400047310 */ /* 0x000e240000201800 */
[----:B0-----:R0:W-:Y:S01]  /*8360*/  STG.E.64 desc[UR36][R2.64], R4 ;  /* 0x0000000402007986 */ /* 0x0011e2000c101b24 */
[----:B------:R-:W-:Y:S05]  /*8370*/  BRA `(.L_x_6688) ;  /* 0x0000000800a87947 */ /* 0x000fea0003800000 */
.L_x_6683:
        /* <DEDUP_REMOVED lines=14> */
.L_x_6698:
        /* <DEDUP_REMOVED lines=18> */
.L_x_6701:
[----:B------:R-:W-:-:S04]  /*8580*/  SHF.R.U32.HI R5, RZ, 0x18, R5 ;  /* 0x00000018ff057819 */ /* 0x000fc80000011605 */
[----:B------:R-:W-:-:S07]  /*8590*/  LOP3.LUT R0, R0, 0x80, R5, 0xf8, !PT ;  /* 0x0000008000007812 */ /* 0x000fce00078ef805 */
.L_x_6700:
[----:B------:R-:W-:Y:S05]  /*85a0*/  BSYNC.RECONVERGENT B0 ;  /* 0x0000000000007941 */ /* 0x000fea0003800200 */
.L_x_6699:
[----:B------:R3:W-:Y:S01]  /*85b0*/  STG.E.U8 desc[UR36][R2.64], R0 ;  /* 0x0000000002007986 */ /* 0x0007e2000c101124 */
[----:B------:R-:W-:Y:S05]  /*85c0*/  BRA `(.L_x_6688) ;  /* 0x0000000800147947 */ /* 0x000fea0003800000 */
.L_x_6697:
        /* <DEDUP_REMOVED lines=18> */
.L_x_6704:
[----:B------:R-:W-:-:S04]  /*86f0*/  SHF.R.U32.HI R5, RZ, 0x18, R5 ;  /* 0x00000018ff057819 */ /* 0x000fc80000011605 */
[----:B------:R-:W-:-:S07]  /*8700*/  LOP3.LUT R0, R0, 0x80, R5, 0xf8, !PT ;  /* 0x0000008000007812 */ /* 0x000fce00078ef805 */
.L_x_6703:
[----:B------:R-:W-:Y:S05]  /*8710*/  BSYNC.RECONVERGENT B0 ;  /* 0x0000000000007941 */ /* 0x000fea0003800200 */
.L_x_6702:
[----:B------:R0:W-:Y:S01]  /*8720*/  STG.E.U8 desc[UR36][R2.64], R0 ;  /* 0x0000000002007986 */ /* 0x0001e2000c101124 */
[----:B------:R-:W-:Y:S05]  /*8730*/  BRA `(.L_x_6688) ;  /* 0x0000000400b87947 */ /* 0x000fea0003800000 */
.L_x_6696:
[----:B------:R-:W-:-:S09]  /*8740*/  UISETP.NE.AND UP0, UPT, UR4, 0x1c, UPT ;  /* 0x0000001c0400788c */ /* 0x000fd2000bf05270 */
[----:B------:R-:W-:Y:S05]  /*8750*/  BRA.U !UP0, `(.L_x_6705) ;  /* 0x0000000108607547 */ /* 0x000fea000b800000 */
[----:B------:R-:W-:-:S09]  /*8760*/  UISETP.NE.AND UP0, UPT, UR4, 0x1d, UPT ;  /* 0x0000001d0400788c */ /* 0x000fd2000bf05270 */
[----:B------:R-:W-:Y:S05]  /*8770*/  BRA.U !UP0, `(.L_x_6706) ;  /* 0x0000000108487547 */ /* 0x000fea000b800000 */
[----:B------:R-:W-:-:S09]  /*8780*/  UISETP.NE.AND UP0, UPT, UR4, 0x2c, UPT ;  /* 0x0000002c0400788c */ /* 0x000fd2000bf05270 */
[----:B------:R-:W-:Y:S05]  /*8790*/  BRA.U UP0, `(.L_x_6687) ;  /* 0x0000000100bc7547 */ /* 0x000fea000b800000 */
        /* <DEDUP_REMOVED lines=16> */
.L_x_6706:
[----:B------:R-:W-:-:S06]  /*88a0*/  HADD2.F32 R4, -RZ, R19.H0_H0 ;  /* 0x20000013ff047230 */ /* 0x000fcc0000004100 */
[----:B------:R-:W0:Y:S02]  /*88b0*/  F2I.U64.TRUNC R4, R4 ;  /* 0x0000000400047311 */ /* 0x000e24000020d800 */
[----:B0-----:R1:W-:Y:S01]  /*88c0*/  STG.E.64 desc[UR36][R2.64], R4 ;  /* 0x0000000402007986 */ /* 0x0013e2000c101b24 */
[----:B------:R-:W-:Y:S05]  /*88d0*/  BRA `(.L_x_6688) ;  /* 0x0000000400507947 */ /* 0x000fea0003800000 */
.L_x_6705:
[----:B------:R-:W-:-:S06]  /*88e0*/  HADD2.F32 R19, -RZ, R19.H0_H0 ;  /* 0x20000013ff137230 */ /* 0x000fcc0000004100 */
[----:B------:R-:W0:Y:S02]  /*88f0*/  F2I.FTZ.U32.TRUNC.NTZ R19, R19 ;  /* 0x0000001300137305 */ /* 0x000e24000021f000 */
[----:B0-----:R0:W-:Y:S01]  /*8900*/  STG.E desc[UR36][R2.64], R19 ;  /* 0x0000001302007986 */ /* 0x0011e2000c101924 */
[----:B------:R-:W-:Y:S05]  /*8910*/  BRA `(.L_x_6688) ;  /* 0x0000000400407947 */ /* 0x000fea0003800000 */
.L_x_6695:
        /* <DEDUP_REMOVED lines=11> */
.L_x_6708:
[----:B------:R-:W-:Y:S01]  /*89d0*/  HADD2.F32 R19, -RZ, R19.H0_H0 ;  /* 0x20000013ff137230 */ /* 0x000fe20000004100 */
[----:B------:R-:W-:-:S04]  /*89e0*/  CS2R R6, SRZ ;  /* 0x0000000000067805 */ /* 0x000fc8000001ff00 */
[----:B------:R-:W-:-:S06]  /*89f0*/  FMUL.FTZ R4, R19, 1 ;  /* 0x3f80000013047820 */ /* 0x000fcc0000410000 */
[----:B------:R-:W0:Y:S02]  /*8a00*/  F2F.F64.F32 R4, R4 ;  /* 0x0000000400047310 */ /* 0x000e240000201800 */
[----:B0-----:R0:W-:Y:S01]  /*8a10*/  STG.E.128 desc[UR36][R2.64], R4 ;  /* 0x0000000402007986 */ /* 0x0011e2000c101d24 */
[----:B------:R-:W-:Y:S05]  /*8a20*/  BRA `(.L_x_6688) ;  /* 0x0000000000fc7947 */ /* 0x000fea0003800000 */
.L_x_6707:
[----:B------:R-:W-:-:S09]  /*8a30*/  UISETP.NE.AND UP0, UPT, UR4, 0xf, UPT ;  /* 0x0000000f0400788c */ /* 0x000fd2000bf05270 */
[----:B------:R-:W-:Y:S05]  /*8a40*/  BRA.U !UP0, `(.L_x_6709) ;  /* 0x0000000108e87547 */ /* 0x000fea000b800000 */
[----:B------:R-:W-:-:S09]  /*8a50*/  UISETP.NE.AND UP0, UPT, UR4, 0x17, UPT ;  /* 0x000000170400788c */ /* 0x000fd2000bf05270 */
[----:B------:R-:W-:Y:S05]  /*8a60*/  BRA.U !UP0, `(.L_x_6710) ;  /* 0x0000000108907547 */ /* 0x000fea000b800000 */
[----:B------:R-:W-:-:S09]  /*8a70*/  UISETP.NE.AND UP0, UPT, UR4, 0x18, UPT ;  /* 0x000000180400788c */ /* 0x000fd2000bf05270 */
[----:B------:R-:W-:Y:S05]  /*8a80*/  BRA.U !UP0, `(.L_x_6711) ;  /* 0x0000000108447547 */ /* 0x000fea000b800000 */
.L_x_6687:
        /* <DEDUP_REMOVED lines=8> */
[----:B0-----:R-:W-:Y:S01]  /*8b10*/  IMAD.U32 R4, RZ, RZ, UR4 ;  /* 0x00000004ff047e24 */ /* 0x001fe2000f8e00ff */
[----:B------:R-:W-:Y:S01]  /*8b20*/  MOV R5, UR5 ;  /* 0x0000000500057c02 */ /* 0x000fe20008000f00 */
[----:B---3--:R-:W-:-:S02]  /*8b30*/  IMAD.U32 R6, RZ, RZ, UR6 ;  /* 0x00000006ff067e24 */ /* 0x008fc4000f8e00ff */
[----:B------:R-:W-:Y:S02]  /*8b40*/  IMAD.U32 R7, RZ, RZ, UR7 ;  /* 0x00000007ff077e24 */ /* 0x000fe4000f8e00ff */
[----:B----4-:R-:W-:Y:S02]  /*8b50*/  IMAD.U32 R10, RZ, RZ, UR8 ;  /* 0x00000008ff0a7e24 */ /* 0x010fe4000f8e00ff */
[----:B-1----:R-:W-:-:S07]  /*8b60*/  IMAD.U32 R11, RZ, RZ, UR9 ;  /* 0x00000009ff0b7e24 */ /* 0x002fce000f8e00ff */
[----:B------:R-:W-:-:S07]  /*8b70*/  LEPC R20, `(.L_x_6712) ;  /* 0x000000001014794e */ /* 0x000fce0000000000 */
[----:B--2---:R-:W-:Y:S05]  /*8b80*/  CALL.ABS.NOINC R2 ;  /* 0x0000000002007343 */ /* 0x004fea0003c00000 */
.L_x_6712:
[----:B------:R-:W-:Y:S05]  /*8b90*/  BRA `(.L_x_6688) ;  /* 0x0000000000a07947 */ /* 0x000fea0003800000 */
.L_x_6711:
        /* <DEDUP_REMOVED lines=13> */
.L_x_6714:
[----:B------:R-:W-:Y:S05]  /*8c70*/  BSYNC.RECONVERGENT B0 ;  /* 0x0000000000007941 */ /* 0x000fea0003800200 */
.L_x_6713:
[----:B------:R-:W-:-:S05]  /*8c80*/  LOP3.LUT R5, R0, 0x80, R5, 0xf8, !PT ;  /* 0x0000008000057812 */ /* 0x000fca00078ef805 */
[----:B------:R0:W-:Y:S01]  /*8c90*/  STG.E.U8 desc[UR36][R2.64], R5 ;  /* 0x0000000502007986 */ /* 0x0001e2000c101124 */
[----:B------:R-:W-:Y:S05]  /*8ca0*/  BRA `(.L_x_6688) ;  /* 0x00000000005c7947 */ /* 0x000fea0003800000 */
.L_x_6710:
        /* <DEDUP_REMOVED lines=12> */
.L_x_6716:
[----:B------:R-:W-:Y:S01]  /*8d70*/  IMAD.MOV.U32 R0, RZ, RZ, 0x7f ;  /* 0x0000007fff007424 */ /* 0x000fe200078e00ff */
[----:B------:R-:W-:-:S04]  /*8d80*/  ISETP.GT.U32.AND P0, PT, R4, 0x7f800000, PT ;  /* 0x7f8000000400780c */ /* 0x000fc80003f04070 */
[----:B------:R-:W-:-:S09]  /*8d90*/  SEL R0, R0, 0x7c, P0 ;  /* 0x0000007c00007807 */ /* 0x000fd20000000000 */
.L_x_6717:
[----:B------:R-:W-:Y:S05]  /*8da0*/  BSYNC.RECONVERGENT B0 ;  /* 0x0000000000007941 */ /* 0x000fea0003800200 */
.L_x_6715:
[----:B------:R-:W-:-:S04]  /*8db0*/  SHF.R.U32.HI R5, RZ, 0x18, R5 ;  /* 0x00000018ff057819 */ /* 0x000fc80000011605 */
[----:B------:R-:W-:-:S05]  /*8dc0*/  LOP3.LUT R5, R0, 0x80, R5, 0xf8, !PT ;  /* 0x0000008000057812 */ /* 0x000fca00078ef805 */
[----:B------:R0:W-:Y:S01]  /*8dd0*/  STG.E.U8 desc[UR36][R2.64], R5 ;  /* 0x0000000502007986 */ /* 0x0001e2000c101124 */
[----:B------:R-:W-:Y:S05]  /*8de0*/  BRA `(.L_x_6688) ;  /* 0x00000000000c7947 */ /* 0x000fea0003800000 */
.L_x_6709:
[----:B------:R-:W-:-:S05]  /*8df0*/  HADD2.F32 R0, -RZ, R19.H0_H0 ;  /* 0x20000013ff007230 */ /* 0x000fca0000004100 */
[----:B------:R-:W-:-:S05]  /*8e00*/  F2FP.BF16.F32.PACK_AB R0, RZ, R0 ;  /* 0x00000000ff00723e */ /* 0x000fca00000010ff */
[----:B------:R0:W-:Y:S02]  /*8e10*/  STG.E.U16 desc[UR36][R2.64], R0 ;  /* 0x0000000002007986 */ /* 0x0001e4000c101524 */
.L_x_6688:
[----:B------:R-:W-:-:S07]  /*8e20*/  IADD3 R17, PT, PT, R17, 0x80, RZ ;  /* 0x0000008011117810 */ /* 0x000fce0007ffe0ff */
.L_x_6615:
[----:B------:R-:W-:Y:S05]  /*8e30*/  BSYNC.RECONVERGENT B6 ;  /* 0x0000000000067941 */ /* 0x000fea0003800200 */
.L_x_6614:
        /* <DEDUP_REMOVED lines=358> */
.L_x_6720:
        /* <DEDUP_REMOVED lines=19> */
.L_x_6724:
[----:B------:R-:W2:Y:S02]  /*a5d0*/  LDG.E.U8 R2, desc[UR36][R2.64] ;  /* 0x0000002402027981 */ /* 0x000ea4000c1e1100 */
[----:B--2---:R-:W-:-:S04]  /*a5e0*/  I2FP.F32.U32 R0, R2 ;  /* 0x0000000200007245 */ /* 0x004fc80000201000 */
[----:B------:R-:W-:-:S04]  /*a5f0*/  F2FP.F16.F32.PACK_AB R0, RZ, R0 ;  /* 0x00000000ff00723e */ /* 0x000fc800000000ff */
[----:B------:R-:W-:Y:S01]  /*a600*/  PRMT R19, R0, 0x7610, R19 ;  /* 0x0000761000137816 */ /* 0x000fe20000000013 */
[----:B------:R-:W-:Y:S06]  /*a610*/  BRA `(.L_x_6726) ;  /* 0x0000000c00d47947 */ /* 0x000fec0003800000 */
.L_x_6723:
        /* <DEDUP_REMOVED lines=11> */
.L_x_6728:
[----:B------:R-:W2:Y:S02]  /*a6d0*/  LDG.E R2, desc[UR36][R2.64] ;  /* 0x0000002402027981 */ /* 0x000ea4000c1e1900 */
[----:B--2---:R-:W-:-:S04]  /*a6e0*/  I2FP.F32.S32 R0, R2 ;  /* 0x0000000200007245 */ /* 0x004fc80000201400 */
[----:B------:R-:W-:-:S04]  /*a6f0*/  F2FP.F16.F32.PACK_AB R0, RZ, R0 ;  /* 0x00000000ff00723e */ /* 0x000fc800000000ff */
[----:B------:R-:W-:Y:S01]  /*a700*/  PRMT R19, R0, 0x7610, R19 ;  /* 0x0000761000137816 */ /* 0x000fe20000000013 */
[----:B------:R-:W-:Y:S06]  /*a710*/  BRA `(.L_x_6726) ;  /* 0x0000000c00947947 */ /* 0x000fec0003800000 */
.L_x_6727:
[----:B------:R-:W2:Y:S02]  /*a720*/  LDG.E.U16 R2, desc[UR36][R2.64] ;  /* 0x0000002402027981 */ /* 0x000ea4000c1e1500 */
[----:B--2---:R-:W0:Y:S02]  /*a730*/  I2F.S16 R0, R2 ;  /* 0x0000000200007306 */ /* 0x004e240000101400 */
[----:B0-----:R-:W-:-:S04]  /*a740*/  F2FP.F16.F32.PACK_AB R0, RZ, R0 ;  /* 0x00000000ff00723e */ /* 0x001fc800000000ff */
[----:B------:R-:W-:Y:S01]  /*a750*/  PRMT R19, R0, 0x7610, R19 ;  /* 0x0000761000137816 */ /* 0x000fe20000000013 */
[----:B------:R-:W-:Y:S06]  /*a760*/  BRA `(.L_x_6726) ;  /* 0x0000000c00807947 */ /* 0x000fec0003800000 */
.L_x_6722:
        /* <DEDUP_REMOVED lines=9> */
.L_x_6730:
[----:B------:R1:W5:Y:S01]  /*a800*/  LDG.E.U16 R19, desc[UR36][R2.64] ;  /* 0x0000002402137981 */ /* 0x000362000c1e1500 */
[----:B------:R-:W-:Y:S05]  /*a810*/  BRA `(.L_x_6726) ;  /* 0x0000000c00547947 */ /* 0x000fea0003800000 */
.L_x_6729:
        /* <DEDUP_REMOVED lines=9> */
.L_x_6732:
[----:B------:R0:W5:Y:S01]  /*a8b0*/  LDG.E.U16 R19, desc[UR36][R2.64] ;  /* 0x0000002402137981 */ /* 0x000162000c1e1500 */
[----:B------:R-:W-:Y:S05]  /*a8c0*/  BRA `(.L_x_6726) ;  /* 0x0000000c00287947 */ /* 0x000fea0003800000 */
.L_x_6731:
        /* <DEDUP_REMOVED lines=13> */
.L_x_6721:
        /* <DEDUP_REMOVED lines=14> */
.L_x_6735:
        /* <DEDUP_REMOVED lines=13> */
.L_x_6734:
        /* <DEDUP_REMOVED lines=27> */
.L_x_6737:
        /* <DEDUP_REMOVED lines=14> */
.L_x_6736:
[----:B------:R-:W2:Y:S02]  /*ade0*/  LDG.E.U16 R0, desc[UR36][R2.64] ;  /* 0x0000002402007981 */ /* 0x000ea4000c1e1500 */
[----:B--2---:R-:W-:-:S05]  /*adf0*/  IMAD.U32 R0, R0, 0x10000, RZ ;  /* 0x0001000000007824 */ /* 0x004fca00078e00ff */
[----:B------:R-:W-:-:S04]  /*ae00*/  F2FP.F16.F32.PACK_AB R0, RZ, R0 ;  /* 0x00000000ff00723e */ /* 0x000fc800000000ff */
[----:B------:R-:W-:Y:S01]  /*ae10*/  PRMT R19, R0, 0x7610, R19 ;  /* 0x0000761000137816 */ /* 0x000fe20000000013 */
[----:B------:R-:W-:Y:S06]  /*ae20*/  BRA `(.L_x_6726) ;  /* 0x0000000400d07947 */ /* 0x000fec0003800000 */
.L_x_6733:
        /* <DEDUP_REMOVED lines=13> */
.L_x_6740:
        /* <DEDUP_REMOVED lines=21> */
.L_x_6744:
[----:B------:R-:W-:Y:S05]  /*b050*/  BSYNC.RECONVERGENT B1 ;  /* 0x0000000000017941 */ /* 0x000fea0003800200 */
.L_x_6743:
[----:B------:R-:W-:Y:S01]  /*b060*/  IMAD.SHL.U32 R0, R0, 0x100000, RZ ;  /* 0x0010000000007824 */ /* 0x000fe200078e00ff */
[----:B------:R-:W-:-:S04]  /*b070*/  LEA R2, R2, 0x3b800000, 0x17 ;  /* 0x3b80000002027811 */ /* 0x000fc800078eb8ff */
[----:B------:R-:W-:-:S07]  /*b080*/  LOP3.LUT R0, R2, R0, R7, 0xfe, !PT ;  /* 0x0000000002007212 */ /* 0x000fce00078efe07 */
.L_x_6742:
[----:B------:R-:W-:Y:S05]  /*b090*/  BSYNC.RECONVERGENT B0 ;  /* 0x0000000000007941 */ /* 0x000fea0003800200 */
.L_x_6741:
[----:B------:R-:W-:-:S04]  /*b0a0*/  F2FP.F16.F32.PACK_AB R0, RZ, R0 ;  /* 0x00000000ff00723e */ /* 0x000fc800000000ff */
[----:B------:R-:W-:Y:S01]  /*b0b0*/  PRMT R19, R0, 0x7610, R19 ;  /* 0x0000761000137816 */ /* 0x000fe20000000013 */
[----:B------:R-:W-:Y:S06]  /*b0c0*/  BRA `(.L_x_6726) ;  /* 0x0000000400287947 */ /* 0x000fec0003800000 */
.L_x_6739:
        /* <DEDUP_REMOVED lines=21> */
.L_x_6748:
[----:B------:R-:W-:Y:S05]  /*b220*/  BSYNC.RECONVERGENT B1 ;  /* 0x0000000000017941 */ /* 0x000fea0003800200 */
.L_x_6747:
[----:B------:R-:W-:Y:S01]  /*b230*/  IMAD.SHL.U32 R0, R0, 0x200000, RZ ;  /* 0x0020000000007824 */ /* 0x000fe200078e00ff */
[----:B------:R-:W-:-:S04]  /*b240*/  LEA R2, R2, 0x37800000, 0x17 ;  /* 0x3780000002027811 */ /* 0x000fc800078eb8ff */
[----:B------:R-:W-:-:S07]  /*b250*/  LOP3.LUT R0, R2, R0, R7, 0xfe, !PT ;  /* 0x0000000002007212 */ /* 0x000fce00078efe07 */
.L_x_6746:
[----:B------:R-:W-:Y:S05]  /*b260*/  BSYNC.RECONVERGENT B0 ;  /* 0x0000000000007941 */ /* 0x000fea0003800200 */
.L_x_6745:
[----:B------:R-:W-:-:S04]  /*b270*/  F2FP.F16.F32.PACK_AB R0, RZ, R0 ;  /* 0x00000000ff00723e */ /* 0x000fc800000000ff */
[----:B------:R-:W-:Y:S01]  /*b280*/  PRMT R19, R0, 0x7610, R19 ;  /* 0x0000761000137816 */ /* 0x000fe20000000013 */
[----:B------:R-:W-:Y:S06]  /*b290*/  BRA `(.L_x_6726) ;  /* 0x0000000000b47947 */ /* 0x000fec0003800000 */
.L_x_6738:
        /* <DEDUP_REMOVED lines=14> */
.L_x_6752:
[----:B------:R-:W-:Y:S05]  /*b380*/  BSYNC.RECONVERGENT B0 ;  /* 0x0000000000007941 */ /* 0x000fea0003800200 */
.L_x_6751:
[----:B------:R-:W-:-:S04]  /*b390*/  F2FP.F16.F32.PACK_AB R0, RZ, R0 ;  /* 0x00000000ff00723e */ /* 0x000fc800000000ff */
[----:B------:R-:W-:Y:S01]  /*b3a0*/  PRMT R19, R0, 0x7610, R19 ;  /* 0x0000761000137816 */ /* 0x000fe20000000013 */
[----:B------:R-:W-:Y:S06]  /*b3b0*/  BRA `(.L_x_6726) ;  /* 0x00000000006c7947 */ /* 0x000fec0003800000 */
.L_x_6725:
        /* <DEDUP_REMOVED lines=16> */
.L_x_6753:
[----:B------:R-:W-:Y:S01]  /*b4c0*/  PRMT R19, RZ, 0x7610, R19 ;  /* 0x00007610ff137816 */ /* 0x000fe20000000013 */
[----:B------:R-:W-:Y:S06]  /*b4d0*/  BRA `(.L_x_6726) ;  /* 0x0000000000247947 */ /* 0x000fec0003800000 */
.L_x_6750:
[----:B------:R-:W2:Y:S02]  /*b4e0*/  LDG.E.64 R2, desc[UR36][R2.64] ;  /* 0x0000002402027981 */ /* 0x000ea4000c1e1b00 */
[----:B--2---:R-:W0:Y:S02]  /*b4f0*/  I2F.U64 R0, R2 ;  /* 0x0000000200007312 */ /* 0x004e240000301000 */
[----:B0-----:R-:W-:-:S04]  /*b500*/  F2FP.F16.F32.PACK_AB R0, RZ, R0 ;  /* 0x00000000ff00723e */ /* 0x001fc800000000ff */
[----:B------:R-:W-:Y:S01]  /*b510*/  PRMT R19, R0, 0x7610, R19 ;  /* 0x0000761000137816 */ /* 0x000fe20000000013 */
[----:B------:R-:W-:Y:S06]  /*b520*/  BRA `(.L_x_6726) ;  /* 0x0000000000107947 */ /* 0x000fec0003800000 */
.L_x_6749:
[----:B------:R-:W2:Y:S02]  /*b530*/  LDG.E R2, desc[UR36][R2.64] ;  /* 0x0000002402027981 */ /* 0x000ea4000c1e1900 */
[----:B--2---:R-:W-:-:S04]  /*b540*/  I2FP.F32.U32 R0, R2 ;  /* 0x0000000200007245 */ /* 0x004fc80000201000 */
[----:B------:R-:W-:-:S04]  /*b550*/  F2FP.F16.F32.PACK_AB R0, RZ, R0 ;  /* 0x00000000ff00723e */ /* 0x000fc800000000ff */
[----:B------:R-:W-:-:S07]  /*b560*/  PRMT R19, R0, 0x7610, R19 ;  /* 0x0000761000137816 */ /* 0x000fce0000000013 */
.L_x_6726:
        /* <DEDUP_REMOVED lines=18> */
.L_x_6757:
[----:B------:R-:W2:Y:S02]  /*b690*/  LDG.E.U8 R2, desc[UR36][R2.64] ;  /* 0x0000002402027981 */ /* 0x000ea4000c1e1100 */
[----:B--2---:R-:W-:-:S04]  /*b6a0*/  I2FP.F32.U32 R0, R2 ;  /* 0x0000000200007245 */ /* 0x004fc80000201000 */
[----:B------:R-:W-:Y:S01]  /*b6b0*/  F2FP.F16.F32.PACK_AB R0, RZ, R0 ;  /* 0x00000000ff00723e */ /* 0x000fe200000000ff */
[----:B------:R-:W-:Y:S06]  /*b6c0*/  BRA `(.L_x_6759) ;  /* 0x0000000c009c7947 */ /* 0x000fec0003800000 */
.L_x_6756:
        /* <DEDUP_REMOVED lines=10> */
.L_x_6761:
[----:B------:R-:W2:Y:S02]  /*b770*/  LDG.E R2, desc[UR36][R2.64] ;  /* 0x0000002402027981 */ /* 0x000ea4000c1e1900 */
[----:B--2---:R-:W-:-:S04]  /*b780*/  I2FP.F32.S32 R0, R2 ;  /* 0x0000000200007245 */ /* 0x004fc80000201400 */
[----:B------:R-:W-:Y:S01]  /*b790*/  F2FP.F16.F32.PACK_AB R0, RZ, R0 ;  /* 0x00000000ff00723e */ /* 0x000fe200000000ff */
[----:B------:R-:W-:Y:S06]  /*b7a0*/  BRA `(.L_x_6759) ;  /* 0x0000000c00647947 */ /* 0x000fec0003800000 */
.L_x_6760:
[----:B------:R-:W2:Y:S02]  /*b7b0*/  LDG.E.U16 R2, desc[UR36][R2.64] ;  /* 0x0000002402027981 */ /* 0x000ea4000c1e1500 */
[----:B--2---:R-:W0:Y:S02]  /*b7c0*/  I2F.S16 R0, R2 ;  /* 0x0000000200007306 */ /* 0x004e240000101400 */
[----:B0-----:R-:W-:Y:S01]  /*b7d0*/  F2FP.F16.F32.PACK_AB R0, RZ, R0 ;  /* 0x00000000ff00723e */ /* 0x001fe200000000ff */
[----:B------:R-:W-:Y:S06]  /*b7e0*/  BRA `(.L_x_6759) ;  /* 0x0000000c00547947 */ /* 0x000fec0003800000 */
.L_x_6755:
        /* <DEDUP_REMOVED lines=9> */
.L_x_6763:
[----:B------:R0:W5:Y:S01]  /*b880*/  LDG.E.U16 R0, desc[UR36][R2.64] ;  /* 0x0000002402007981 */ /* 0x000162000c1e1500 */
[----:B------:R-:W-:Y:S05]  /*b890*/  BRA `(.L_x_6759) ;  /* 0x0000000c00287947 */ /* 0x000fea0003800000 */
.L_x_6762:
        /* <DEDUP_REMOVED lines=9> */
.L_x_6765:
[----:B------:R1:W5:Y:S01]  /*b930*/  LDG.E.U16 R0, desc[UR36][R2.64] ;  /* 0x0000002402007981 */ /* 0x000362000c1e1500 */
[----:B------:R-:W-:Y:S05]  /*b940*/  BRA `(.L_x_6759) ;  /* 0x0000000800fc7947 */ /* 0x000fea0003800000 */
.L_x_6764:
        /* <DEDUP_REMOVED lines=12> */
.L_x_6754:
        /* <DEDUP_REMOVED lines=13> */
.L_x_6768:
        /* <DEDUP_REMOVED lines=12> */
.L_x_6767:
        /* <DEDUP_REMOVED lines=27> */
.L_x_6770:
        /* <DEDUP_REMOVED lines=13> */
.L_x_6769:
[----:B------:R-:W2:Y:S02]  /*be20*/  LDG.E.U16 R0, desc[UR36][R2.64] ;  /* 0x0000002402007981 */ /* 0x000ea4000c1e1500 */
[----:B--2---:R-:W-:-:S05]  /*be30*/  IMAD.U32 R0, R0, 0x10000, RZ ;  /* 0x0001000000007824 */ /* 0x004fca00078e00ff */
[----:B------:R-:W-:Y:S01]  /*be40*/  F2FP.F16.F32.PACK_AB R0, RZ, R0 ;  /* 0x00000000ff00723e */ /* 0x000fe200000000ff */
[----:B------:R-:W-:Y:S06]  /*be50*/  BRA `(.L_x_6759) ;  /* 0x0000000400b87947 */ /* 0x000fec0003800000 */
.L_x_6766:
        /* <DEDUP_REMOVED lines=12> */
.L_x_6773:
        /* <DEDUP_REMOVED lines=21> */
.L_x_6777:
[----:B------:R-:W-:Y:S05]  /*c070*/  BSYNC.RECONVERGENT B1 ;  /* 0x0000000000017941 */ /* 0x000fea0003800200 */
.L_x_6776:
[----:B------:R-:W-:Y:S01]  /*c080*/  IMAD.SHL.U32 R0, R0, 0x100000, RZ ;  /* 0x0010000000007824 */ /* 0x000fe200078e00ff */
[----:B------:R-:W-:-:S04]  /*c090*/  LEA R2, R2, 0x3b800000, 0x17 ;  /* 0x3b80000002027811 */ /* 0x000fc800078eb8ff */
[----:B------:R-:W-:-:S07]  /*c0a0*/  LOP3.LUT R0, R2, R0, R7, 0xfe, !PT ;  /* 0x0000000002007212 */ /* 0x000fce00078efe07 */
.L_x_6775:
[----:B------:R-:W-:Y:S05]  /*c0b0*/  BSYNC.RECONVERGENT B0 ;  /* 0x0000000000007941 */ /* 0x000fea0003800200 */
.L_x_6774:
[----:B------:R-:W-:Y:S01]  /*c0c0*/  F2FP.F16.F32.PACK_AB R0, RZ, R0 ;  /* 0x00000000ff00723e */ /* 0x000fe200000000ff */
[----:B------:R-:W-:Y:S06]  /*c0d0*/  BRA `(.L_x_6759) ;  /* 0x0000000400187947 */ /* 0x000fec0003800000 */
.L_x_6772:
        /* <DEDUP_REMOVED lines=21> */
.L_x_6781:
[----:B------:R-:W-:Y:S05]  /*c230*/  BSYNC.RECONVERGENT B1 ;  /* 0x0000000000017941 */ /* 0x000fea0003800200 */
.L_x_6780:
[----:B------:R-:W-:Y:S01]  /*c240*/  IMAD.SHL.U32 R0, R0, 0x200000, RZ ;  /* 0x0020000000007824 */ /* 0x000fe200078e00ff */
[----:B------:R-:W-:-:S04]  /*c250*/  LEA R2, R2, 0x37800000, 0x17 ;  /* 0x3780000002027811 */ /* 0x000fc800078eb8ff */
[----:B------:R-:W-:-:S07]  /*c260*/  LOP3.LUT R0, R2, R0, R7, 0xfe, !PT ;  /* 0x0000000002007212 */ /* 0x000fce00078efe07 */
.L_x_6779:
[----:B------:R-:W-:Y:S05]  /*c270*/  BSYNC.RECONVERGENT B0 ;  /* 0x0000000000007941 */ /* 0x000fea0003800200 */
.L_x_6778:
[----:B------:R-:W-:Y:S01]  /*c280*/  F2FP.F16.F32.PACK_AB R0, RZ, R0 ;  /* 0x00000000ff00723e */ /* 0x000fe200000000ff */
[----:B------:R-:W-:Y:S06]  /*c290*/  BRA `(.L_x_6759) ;  /* 0x0000000000a87947 */ /* 0x000fec0003800000 */
.L_x_6771:
        /* <DEDUP_REMOVED lines=14> */
.L_x_6785:
[----:B------:R-:W-:Y:S05]  /*c380*/  BSYNC.RECONVERGENT B0 ;  /* 0x0000000000007941 */ /* 0x000fea0003800200 */
.L_x_6784:
[----:B------:R-:W-:Y:S01]  /*c390*/  F2FP.F16.F32.PACK_AB R0, RZ, R0 ;  /* 0x00000000ff00723e */ /* 0x000fe200000000ff */
[----:B------:R-:W-:Y:S06]  /*c3a0*/  BRA `(.L_x_6759) ;  /* 0x0000000000647947 */ /* 0x000fec0003800000 */
.L_x_6758:
        /* <DEDUP_REMOVED lines=15> */
[----:B--2--5:R-:W-:Y:S05]  /*c4a0*/  CALL.ABS.NOINC R2 ;  /* 0x0000000002007343 */ /* 0x024fea0003c00000 */
.L_x_6786:
[----:B------:R-:W-:Y:S01]  /*c4b0*/  PRMT R0, RZ, 0x7610, R0 ;  /* 0x00007610ff007816 */ /* 0x000fe20000000000 */
[----:B------:R-:W-:Y:S06]  /*c4c0*/  BRA `(.L_x_6759) ;  /* 0x00000000001c7947 */ /* 0x000fec0003800000 */
.L_x_6783:
[----:B------:R-:W2:Y:S02]  /*c4d0*/  LDG.E.64 R2, desc[UR36][R2.64] ;  /* 0x0000002402027981 */ /* 0x000ea4000c1e1b00 */
[----:B--2---:R-:W0:Y:S02]  /*c4e0*/  I2F.U64 R0, R2 ;  /* 0x0000000200007312 */ /* 0x004e240000301000 */
[----:B0-----:R-:W-:Y:S01]  /*c4f0*/  F2FP.F16.F32.PACK_AB R0, RZ, R0 ;  /* 0x00000000ff00723e */ /* 0x001fe200000000ff */
[----:B------:R-:W-:Y:S06]  /*c500*/  BRA `(.L_x_6759) ;  /* 0x00000000000c7947 */ /* 0x000fec0003800000 */
.L_x_6782:
[----:B------:R-:W2:Y:S02]  /*c510*/  LDG.E R2, desc[UR36][R2.64] ;  /* 0x0000002402027981 */ /* 0x000ea4000c1e1900 */
[----:B--2---:R-:W-:-:S04]  /*c520*/  I2FP.F32.U32 R0, R2 ;  /* 0x0000000200007245 */ /* 0x004fc80000201000 */
[----:B------:R-:W-:-:S07]  /*c530*/  F2FP.F16.F32.PACK_AB R0, RZ, R0 ;  /* 0x00000000ff00723e */ /* 0x000fce00000000ff */
.L_x_6759:
        /* <DEDUP_REMOVED lines=26> */
.L_x_6790:
[----:B------:R-:W-:-:S06]  /*c6e0*/  HADD2.F32 R5, -RZ, R19.H0_H0 ;  /* 0x20000013ff057230 */ /* 0x000fcc0000004100 */
[----:B------:R-:W0:Y:S02]  /*c6f0*/  F2I.S64.TRUNC R4, R5 ;  /* 0x0000000500047311 */ /* 0x000e24000020d900 */
[----:B0-----:R0:W-:Y:S01]  /*c700*/  STG.E.U8 desc[UR36][R2.64], R4 ;  /* 0x0000000402007986 */ /* 0x0011e2000c101124 */
[----:B------:R-:W-:Y:S05]  /*c710*/  BRA `(.L_x_6792) ;  /* 0x0000000c006c7947 */ /* 0x000fea0003800000 */
.L_x_6789:
        /* <DEDUP_REMOVED lines=10> */
.L_x_6794:
[----:B------:R-:W-:-:S06]  /*c7c0*/  HADD2.F32 R19, -RZ, R19.H0_H0 ;  /* 0x20000013ff137230 */ /* 0x000fcc0000004100 */
[----:B------:R-:W0:Y:S02]  /*c7d0*/  F2I.FTZ.TRUNC.NTZ R19, R19 ;  /* 0x0000001300137305 */ /* 0x000e24000021f100 */
[----:B0-----:R0:W-:Y:S01]  /*c7e0*/  STG.E desc[UR36][R2.64], R19 ;  /* 0x0000001302007986 */ /* 0x0011e2000c101924 */
[----:B------:R-:W-:Y:S05]  /*c7f0*/  BRA `(.L_x_6792) ;  /* 0x0000000c00347947 */ /* 0x000fea0003800000 */
.L_x_6793:
[----:B------:R-:W-:-:S06]  /*c800*/  HADD2.F32 R19, -RZ, R19.H0_H0 ;  /* 0x20000013ff137230 */ /* 0x000fcc0000004100 */
[----:B------:R-:W0:Y:S02]  /*c810*/  F2I.FTZ.TRUNC.NTZ R19, R19 ;  /* 0x0000001300137305 */ /* 0x000e24000021f100 */
[----:B0-----:R0:W-:Y:S01]  /*c820*/  STG.E.U16 desc[UR36][R2.64], R19 ;  /* 0x0000001302007986 */ /* 0x0011e2000c101524 */
[----:B------:R-:W-:Y:S05]  /*c830*/  BRA `(.L_x_6792) ;  /* 0x0000000c00247947 */ /* 0x000fea0003800000 */
.L_x_6788:
        /* <DEDUP_REMOVED lines=9> */
.L_x_6796:
[----:B------:R0:W-:Y:S01]  /*c8d0*/  STG.E.U16 desc[UR36][R2.64], R19 ;  /* 0x0000001302007986 */ /* 0x0001e2000c101524 */
[----:B------:R-:W-:Y:S05]  /*c8e0*/  BRA `(.L_x_6792) ;  /* 0x0000000800f87947 */ /* 0x000fea0003800000 */
.L_x_6795:
        /* <DEDUP_REMOVED lines=10> */
.L_x_6798:
[----:B------:R-:W-:-:S05]  /*c990*/  HADD2.F32 R0, -RZ, R19.H0_H0 ;  /* 0x20000013ff007230 */ /* 0x000fca0000004100 */
[----:B------:R-:W-:-:S04]  /*c9a0*/  F2FP.F16.F32.PACK_AB R0, RZ, R0 ;  /* 0x00000000ff00723e */ /* 0x000fc800000000ff */
[----:B------:R-:W-:-:S05]  /*c9b0*/  PRMT R0, R0, 0x5410, RZ ;  /* 0x0000541000007816 */ /* 0x000fca00000000ff */
[----:B------:R0:W-:Y:S01]  /*c9c0*/  STG.E desc[UR36][R2.64], R0 ;  /* 0x0000000002007986 */ /* 0x0001e2000c101924 */
[----:B------:R-:W-:Y:S05]  /*c9d0*/  BRA `(.L_x_6792) ;  /* 0x0000000800bc7947 */ /* 0x000fea0003800000 */
.L_x_6797:
[----:B------:R-:W-:-:S05]  /*c9e0*/  HADD2.F32 R4, -RZ, R19.H0_H0 ;  /* 0x20000013ff047230 */ /* 0x000fca0000004100 */
[----:B------:R-:W-:-:S06]  /*c9f0*/  FMUL.FTZ R4, R4, 1 ;  /* 0x3f80000004047820 */ /* 0x000fcc0000410000 */
[----:B------:R-:W0:Y:S02]  /*ca00*/  F2F.F64.F32 R4, R4 ;  /* 0x0000000400047310 */ /* 0x000e240000201800 */
[----:B0-----:R0:W-:Y:S01]  /*ca10*/  STG.E.64 desc[UR36][R2.64], R4 ;  /* 0x0000000402007986 */ /* 0x0011e2000c101b24 */
[----:B------:R-:W-:Y:S05]  /*ca20*/  BRA `(.L_x_6792) ;  /* 0x0000000800a87947 */ /* 0x000fea0003800000 */
.L_x_6787:
        /* <DEDUP_REMOVED lines=14> */
.L_x_6802:
        /* <DEDUP_REMOVED lines=18> */
.L_x_6805:
[----:B------:R-:W-:-:S04]  /*cc30*/  SHF.R.U32.HI R5, RZ, 0x18, R5 ;  /* 0x00000018ff057819 */ /* 0x000fc80000011605 */
[----:B------:R-:W-:-:S07]  /*cc40*/  LOP3.LUT R0, R0, 0x80, R5, 0xf8, !PT ;  /* 0x0000008000007812 */ /* 0x000fce00078ef805 */
.L_x_6804:
[----:B------:R-:W-:Y:S05]  /*cc50*/  BSYNC.RECONVERGENT B0 ;  /* 0x0000000000007941 */ /* 0x000fea0003800200 */
.L_x_6803:
[----:B------:R0:W-:Y:S01]  /*cc60*/  STG.E.U8 desc[UR36][R2.64], R0 ;  /* 0x0000000002007986 */ /* 0x0001e2000c101124 */
[----:B------:R-:W-:Y:S05]  /*cc70*/  BRA `(.L_x_6792) ;  /* 0x0000000800147947 */ /* 0x000fea0003800000 */
.L_x_6801:
        /* <DEDUP_REMOVED lines=18> */
.L_x_6808:
[----:B------:R-:W-:-:S04]  /*cda0*/  SHF.R.U32.HI R5, RZ, 0x18, R5 ;  /* 0x00000018ff057819 */ /* 0x000fc80000011605 */
[----:B------:R-:W-:-:S07]  /*cdb0*/  LOP3.LUT R0, R0, 0x80, R5, 0xf8, !PT ;  /* 0x0000008000007812 */ /* 0x000fce00078ef805 */
.L_x_6807:
[----:B------:R-:W-:Y:S05]  /*cdc0*/  BSYNC.RECONVERGENT B0 ;  /* 0x0000000000007941 */ /* 0x000fea0003800200 */
.L_x_6806:
[----:B------:R0:W-:Y:S01]  /*cdd0*/  STG.E.U8 desc[UR36][R2.64], R0 ;  /* 0x0000000002007986 */ /* 0x0001e2000c101124 */
[----:B------:R-:W-:Y:S05]  /*cde0*/  BRA `(.L_x_6792) ;  /* 0x0000000400b87947 */ /* 0x000fea0003800000 */
.L_x_6800:
        /* <DEDUP_REMOVED lines=22> */
.L_x_6810:
[----:B------:R-:W-:-:S06]  /*cf50*/  HADD2.F32 R4, -RZ, R19.H0_H0 ;  /* 0x20000013ff047230 */ /* 0x000fcc0000004100 */
[----:B------:R-:W0:Y:S02]  /*cf60*/  F2I.U64.TRUNC R4, R4 ;  /* 0x0000000400047311 */ /* 0x000e24000020d800 */
[----:B0-----:R0:W-:Y:S01]  /*cf70*/  STG.E.64 desc[UR36][R2.64], R4 ;  /* 0x0000000402007986 */ /* 0x0011e2000c101b24 */
[----:B------:R-:W-:Y:S05]  /*cf80*/  BRA `(.L_x_6792) ;  /* 0x0000000400507947 */ /* 0x000fea0003800000 */
.L_x_6809:
[----:B------:R-:W-:-:S06]  /*cf90*/  HADD2.F32 R19, -RZ, R19.H0_H0 ;  /* 0x20000013ff137230 */ /* 0x000fcc0000004100 */
[----:B------:R-:W0:Y:S02]  /*cfa0*/  F2I.FTZ.U32.TRUNC.NTZ R19, R19 ;  /* 0x0000001300137305 */ /* 0x000e24000021f000 */
[----:B0-----:R0:W-:Y:S01]  /*cfb0*/  STG.E desc[UR36][R2.64], R19 ;  /* 0x0000001302007986 */ /* 0x0011e2000c101924 */
[----:B------:R-:W-:Y:S05]  /*cfc0*/  BRA `(.L_x_6792) ;  /* 0x0000000400407947 */ /* 0x000fea0003800000 */
.L_x_6799:
        /* <DEDUP_REMOVED lines=11> */
.L_x_6812:
[----:B------:R-:W-:Y:S01]  /*d080*/  HADD2.F32 R19, -RZ, R19.H0_H0 ;  /* 0x20000013ff137230 */ /* 0x000fe20000004100 */
[----:B------:R-:W-:-:S04]  /*d090*/  CS2R R6, SRZ ;  /* 0x0000000000067805 */ /* 0x000fc8000001ff00 */
[----:B------:R-:W-:-:S06]  /*d0a0*/  FMUL.FTZ R4, R19, 1 ;  /* 0x3f80000013047820 */ /* 0x000fcc0000410000 */
[----:B------:R-:W0:Y:S02]  /*d0b0*/  F2F.F64.F32 R4, R4 ;  /* 0x0000000400047310 */ /* 0x000e240000201800 */
[----:B0-----:R0:W-:Y:S01]  /*d0c0*/  STG.E.128 desc[UR36][R2.64], R4 ;  /* 0x0000000402007986 */ /* 0x0011e2000c101d24 */
[----:B------:R-:W-:Y:S05]  /*d0d0*/  BRA `(.L_x_6792) ;  /* 0x0000000000fc7947 */ /* 0x000fea0003800000 */
.L_x_6811:
[----:B------:R-:W-:-:S09]  /*d0e0*/  UISETP.NE.AND UP0, UPT, UR4, 0xf, UPT ;  /* 0x0000000f0400788c */ /* 0x000fd2000bf05270 */
[----:B------:R-:W-:Y:S05]  /*d0f0*/  BRA.U !UP0, `(.L_x_6813) ;  /* 0x0000000108e87547 */ /* 0x000fea000b800000 */
[----:B------:R-:W-:-:S09]  /*d100*/  UISETP.NE.AND UP0, UPT, UR4, 0x17, UPT ;  /* 0x000000170400788c */ /* 0x000fd2000bf05270 */
[----:B------:R-:W-:Y:S05]  /*d110*/  BRA.U !UP0, `(.L_x_6814) ;  /* 0x0000000108907547 */ /* 0x000fea000b800000 */
[----:B------:R-:W-:-:S09]  /*d120*/  UISETP.NE.AND UP0, UPT, UR4, 0x18, UPT ;  /* 0x000000180400788c */ /* 0x000fd2000bf05270 */
[----:B------:R-:W-:Y:S05]  /*d130*/  BRA.U !UP0, `(.L_x_6815) ;  /* 0x0000000108447547 */ /* 0x000fea000b800000 */
.L_x_6791:
        /* <DEDUP_REMOVED lines=8> */
[----:B0-----:R-:W-:Y:S01]  /*d1c0*/  MOV R4, UR4 ;  /* 0x0000000400047c02 */ /* 0x001fe20008000f00 */
[----:B------:R-:W-:-:S02]  /*d1d0*/  IMAD.U32 R5, RZ, RZ, UR5 ;  /* 0x00000005ff057e24 */ /* 0x000fc4000f8e00ff */
[----:B---3--:R-:W-:Y:S02]  /*d1e0*/  IMAD.U32 R6, RZ, RZ, UR6 ;  /* 0x00000006ff067e24 */ /* 0x008fe4000f8e00ff */
[----:B------:R-:W-:Y:S02]  /*d1f0*/  IMAD.U32 R7, RZ, RZ, UR7 ;  /* 0x00000007ff077e24 */ /* 0x000fe4000f8e00ff */
[----:B----4-:R-:W-:Y:S01]  /*d200*/  IMAD.U32 R10, RZ, RZ, UR8 ;  /* 0x00000008ff0a7e24 */ /* 0x010fe2000f8e00ff */
[----:B-1----:R-:W-:-:S07]  /*d210*/  MOV R11, UR9 ;  /* 0x00000009000b7c02 */ /* 0x002fce0008000f00 */
[----:B------:R-:W-:-:S07]  /*d220*/  LEPC R20, `(.L_x_6816) ;  /* 0x000000001014794e */ /* 0x000fce0000000000 */
[----:B--2---:R-:W-:Y:S05]  /*d230*/  CALL.ABS.NOINC R2 ;  /* 0x0000000002007343 */ /* 0x004fea0003c00000 */
.L_x_6816:
[----:B------:R-:W-:Y:S05]  /*d240*/  BRA `(.L_x_6792) ;  /* 0x0000000000a07947 */ /* 0x000fea0003800000 */
.L_x_6815:
        /* <DEDUP_REMOVED lines=13> */
.L_x_6818:
[----:B------:R-:W-:Y:S05]  /*d320*/  BSYNC.RECONVERGENT B0 ;  /* 0x0000000000007941 */ /* 0x000fea0003800200 */
.L_x_6817:
[----:B------:R-:W-:-:S05]  /*d330*/  LOP3.LUT R5, R0, 0x80, R5, 0xf8, !PT ;  /* 0x0000008000057812 */ /* 0x000fca00078ef805 */
[----:B------:R3:W-:Y:S01]  /*d340*/  STG.E.U8 desc[UR36][R2.64], R5 ;  /* 0x0000000502007986 */ /* 0x0007e2000c101124 */
[----:B------:R-:W-:Y:S05]  /*d350*/  BRA `(.L_x_6792) ;  /* 0x00000000005c7947 */ /* 0x000fea0003800000 */
.L_x_6814:
        /* <DEDUP_REMOVED lines=12> */
.L_x_6820:
[----:B------:R-:W-:Y:S01]  /*d420*/  HFMA2 R0, -RZ, RZ, 0, 7.569789886474609375e-06 ;  /* 0x0000007fff007431 */ /* 0x000fe200000001ff */
[----:B------:R-:W-:-:S04]  /*d430*/  ISETP.GT.U32.AND P0, PT, R4, 0x7f800000, PT ;  /* 0x7f8000000400780c */ /* 0x000fc80003f04070 */
[----:B------:R-:W-:-:S09]  /*d440*/  SEL R0, R0, 0x7c, P0 ;  /* 0x0000007c00007807 */ /* 0x000fd20000000000 */
.L_x_6821:
[----:B------:R-:W-:Y:S05]  /*d450*/  BSYNC.RECONVERGENT B0 ;  /* 0x0000000000007941 */ /* 0x000fea0003800200 */
.L_x_6819:
[----:B------:R-:W-:-:S04]  /*d460*/  SHF.R.U32.HI R5, RZ, 0x18, R5 ;  /* 0x00000018ff057819 */ /* 0x000fc80000011605 */
[----:B------:R-:W-:-:S05]  /*d470*/  LOP3.LUT R5, R0, 0x80, R5, 0xf8, !PT ;  /* 0x0000008000057812 */ /* 0x000fca00078ef805 */
[----:B------:R2:W-:Y:S01]  /*d480*/  STG.E.U8 desc[UR36][R2.64], R5 ;  /* 0x0000000502007986 */ /* 0x0005e2000c101124 */
[----:B------:R-:W-:Y:S05]  /*d490*/  BRA `(.L_x_6792) ;  /* 0x00000000000c7947 */ /* 0x000fea0003800000 */
.L_x_6813:
[----:B------:R-:W-:-:S05]  /*d4a0*/  HADD2.F32 R0, -RZ, R19.H0_H0 ;  /* 0x20000013ff007230 */ /* 0x000fca0000004100 */
[----:B------:R-:W-:-:S05]  /*d4b0*/  F2FP.BF16.F32.PACK_AB R0, RZ, R0 ;  /* 0x00000000ff00723e */ /* 0x000fca00000010ff */
[----:B------:R4:W-:Y:S02]  /*d4c0*/  STG.E.U16 desc[UR36][R2.64], R0 ;  /* 0x0000000002007986 */ /* 0x0009e4000c101524 */
.L_x_6792:
[----:B------:R-:W-:-:S07]  /*d4d0*/  VIADD R17, R17, 0x80 ;  /* 0x0000008011117836 */ /* 0x000fce0000000000 */
.L_x_6719:
[----:B------:R-:W-:Y:S05]  /*d4e0*/  BSYNC.RECONVERGENT B6 ;  /* 0x0000000000067941 */ /* 0x000fea0003800200 */
.L_x_6718:
[----:B------:R-:W5:Y:S02]  /*d4f0*/  LDCU UR4, c[0x0][0x380] ;  /* 0x00007000ff0477ac */ /* 0x000f640008000800 */
[----:B-----5:R-:W-:-:S13]  /*d500*/  ISETP.GE.AND P0, PT, R17, UR4, PT ;  /* 0x0000000411007c0c */ /* 0x020fda000bf06270 */
[----:B------:R-:W-:Y:S05]  /*d510*/  @P0 EXIT ;  /* 0x000000000000094d */ /* 0x000fea0003800000 */
[----:B------:R-:W5:Y:S01]  /*d520*/  LDCU UR4, c[0x0][0x388] ;  /* 0x00007100ff0477ac */ /* 0x000f620008000800 */
[----:B------:R-:W-:Y:S02]  /*d530*/  IMAD.MOV.U32 R18, RZ, RZ, RZ ;  /* 0x000000ffff127224 */ /* 0x000fe400078e00ff */
[----:B0--34-:R-:W-:Y:S02]  /*d540*/  IMAD.MOV.U32 R0, RZ, RZ, RZ ;  /* 0x000000ffff007224 */ /* 0x019fe400078e00ff */
[----:B------:R-:W-:Y:S01]  /*d550*/  IMAD.MOV.U32 R16, RZ, RZ, RZ ;  /* 0x000000ffff107224 */ /* 0x000fe200078e00ff */
[----:B-----5:R-:W-:-:S09]  /*d560*/  UISETP.NE.AND UP0, UPT, UR4, URZ, UPT ;  /* 0x000000ff0400728c */ /* 0x020fd2000bf05270 */
[----:B------:R-:W-:Y:S05]  /*d570*/  BRA.U !UP0, `(.L_x_6822) ;  /* 0x0000001508707547 */ /* 0x000fea000b800000 */
[----:B------:R-:W1:Y:S01]  /*d580*/  LDCU.64 UR4, c[0x0][0x390] ;  /* 0x00007200ff0477ac */ /* 0x000e620008000a00 */
[----:B------:R-:W-:Y:S01]  /*d590*/  MOV R16, RZ ;  /* 0x000000ff00107202 */ /* 0x000fe20000000f00 */
[----:B------:R-:W0:Y:S01]  /*d5a0*/  LDCU UR6, c[0x0][0x38c] ;  /* 0x00007180ff0677ac */ /* 0x000e220008000800 */
[----:B------:R-:W3:Y:S01]  /*d5b0*/  LDCU.64 UR8, c[0x0][0x4b8] ;  /* 0x00009700ff0877ac */ /* 0x000ee20008000a00 */
[----:B------:R-:W-:Y:S02]  /*d5c0*/  UISETP.NE.AND UP0, UPT, UR41, URZ, UPT ;  /* 0x000000ff2900728c */ /* 0x000fe4000bf05270 */
[----:B-12---:R-:W-:Y:S01]  /*d5d0*/  IMAD.HI.U32 R2, R17, UR4, R16 ;  /* 0x0000000411027c27 */ /* 0x006fe2000f8e0010 */
        /* <DEDUP_REMOVED lines=342> */
.L_x_6822:
[----:B------:R-:W1:Y:S01]  /*eb40*/  LDCU.64 UR8, c[0x0][0x5f0] ;  /* 0x0000be00ff0877ac */ /* 0x000e620008000a00 */
[----:B------:R-:W0:Y:S01]  /*eb50*/  LDCU.64 UR6, c[0x0][0x5e8] ;  /* 0x0000bd00ff0677ac */ /* 0x000e220008000a00 */
[----:B------:R-:W-:-:S04]  /*eb60*/  UPRMT UR4, UR39, 0x9910, URZ ;  /* 0x0000991027047896 */ /* 0x000fc800080000ff */
[----:B------:R-:W-:Y:S01]  /*eb70*/  UISETP.GT.AND UP0, UPT, UR4, 0x9, UPT ;  /* 0x000000090400788c */ /* 0x000fe2000bf04270 */
[----:B-12---:R-:W-:Y:S02]  /*eb80*/  IADD3 R2, P1, PT, R0, UR8, RZ ;  /* 0x0000000800027c10 */ /* 0x006fe4000ff3e0ff */
[----:B0-----:R-:W-:-:S03]  /*eb90*/  IADD3 R16, P0, PT, R16, UR6, RZ ;  /* 0x0000000610107c10 */ /* 0x001fc6000ff1e0ff */
        /* <DEDUP_REMOVED lines=16> */
.L_x_6826:
[----:B------:R-:W2:Y:S02]  /*eca0*/  LDG.E.U8 R2, desc[UR36][R2.64] ;  /* 0x0000002402027981 */ /* 0x000ea4000c1e1100 */
[----:B--2---:R-:W-:-:S04]  /*ecb0*/  I2FP.F32.U32 R0, R2 ;  /* 0x0000000200007245 */ /* 0x004fc80000201000 */
[----:B------:R-:W-:-:S04]  /*ecc0*/  F2FP.F16.F32.PACK_AB R0, RZ, R0 ;  /* 0x00000000ff00723e */ /* 0x000fc800000000ff */
[----:B------:R-:W-:Y:S01]  /*ecd0*/  PRMT R19, R0, 0x7610, R19 ;  /* 0x0000761000137816 */ /* 0x000fe20000000013 */
[----:B------:R-:W-:Y:S06]  /*ece0*/  BRA `(.L_x_6828) ;  /* 0x0000000c00d47947 */ /* 0x000fec0003800000 */
.L_x_6825:
        /* <DEDUP_REMOVED lines=11> */
.L_x_6830:
[----:B------:R-:W2:Y:S02]  /*eda0*/  LDG.E R2, desc[UR36][R2.64] ;  /* 0x0000002402027981 */ /* 0x000ea4000c1e1900 */
[----:B--2---:R-:W-:-:S04]  /*edb0*/  I2FP.F32.S32 R0, R2 ;  /* 0x0000000200007245 */ /* 0x004fc80000201400 */
[----:B------:R-:W-:-:S04]  /*edc0*/  F2FP.F16.F32.PACK_AB R0, RZ, R0 ;  /* 0x00000000ff00723e */ /* 0x000fc800000000ff */
[----:B------:R-:W-:Y:S01]  /*edd0*/  PRMT R19, R0, 0x7610, R19 ;  /* 0x0000761000137816 */ /* 0x000fe20000000013 */
[----:B------:R-:W-:Y:S06]  /*ede0*/  BRA `(.L_x_6828) ;  /* 0x0000000c00947947 */ /* 0x000fec0003800000 */
.L_x_6829:
[----:B------:R-:W2:Y:S02]  /*edf0*/  LDG.E.U16 R2, desc[UR36][R2.64] ;  /* 0x0000002402027981 */ /* 0x000ea4000c1e1500 */
[----:B--2---:R-:W0:Y:S02]  /*ee00*/  I2F.S16 R0, R2 ;  /* 0x0000000200007306 */ /* 0x004e240000101400 */
[----:B0-----:R-:W-:-:S04]  /*ee10*/  F2FP.F16.F32.PACK_AB R0, RZ, R0 ;  /* 0x00000000ff00723e */ /* 0x001fc800000000ff */
[----:B------:R-:W-:Y:S01]  /*ee20*/  PRMT R19, R0, 0x7610, R19 ;  /* 0x0000761000137816 */ /* 0x000fe20000000013 */
[----:B------:R-:W-:Y:S06]  /*ee30*/  BRA `(.L_x_6828) ;  /* 0x0000000c00807947 */ /* 0x000fec0003800000 */
.L_x_6824:
        /* <DEDUP_REMOVED lines=9> */
.L_x_6832:
[----:B------:R0:W5:Y:S01]  /*eed0*/  LDG.E.U16 R19, desc[UR36][R2.64] ;  /* 0x0000002402137981 */ /* 0x000162000c1e1500 */
[----:B------:R-:W-:Y:S05]  /*eee0*/  BRA `(.L_x_6828) ;  /* 0x0000000c00547947 */ /* 0x000fea0003800000 */
.L_x_6831:
        /* <DEDUP_REMOVED lines=9> */
.L_x_6834:
[----:B------:R1:W5:Y:S01]  /*ef80*/  LDG.E.U16 R19, desc[UR36][R2.64] ;  /* 0x0000002402137981 */ /* 0x000362000c1e1500 */
[----:B------:R-:W-:Y:S05]  /*ef90*/  BRA `(.L_x_6828) ;  /* 0x0000000c00287947 */ /* 0x000fea0003800000 */
.L_x_6833:
        /* <DEDUP_REMOVED lines=13> */
.L_x_6823:
        /* <DEDUP_REMOVED lines=14> */
.L_x_6837:
        /* <DEDUP_REMOVED lines=13> */
.L_x_6836:
        /* <DEDUP_REMOVED lines=27> */
.L_x_6839:
        /* <DEDUP_REMOVED lines=14> */
.L_x_6838:
[----:B------:R-:W2:Y:S02]  /*f4b0*/  LDG.E.U16 R0, desc[UR36][R2.64] ;  /* 0x0000002402007981 */ /* 0x000ea4000c1e1500 */
[----:B--2---:R-:W-:-:S05]  /*f4c0*/  IMAD.U32 R0, R0, 0x10000, RZ ;  /* 0x0001000000007824 */ /* 0x004fca00078e00ff */
[----:B------:R-:W-:-:S04]  /*f4d0*/  F2FP.F16.F32.PACK_AB R0, RZ, R0 ;  /* 0x00000000ff00723e */ /* 0x000fc800000000ff */
[----:B------:R-:W-:Y:S01]  /*f4e0*/  PRMT R19, R0, 0x7610, R19 ;  /* 0x0000761000137816 */ /* 0x000fe20000000013 */
[----:B------:R-:W-:Y:S06]  /*f4f0*/  BRA `(.L_x_6828) ;  /* 0x0000000400d07947 */ /* 0x000fec0003800000 */
.L_x_6835:
        /* <DEDUP_REMOVED lines=13> */
.L_x_6842:
        /* <DEDUP_REMOVED lines=21> */
.L_x_6846:
[----:B------:R-:W-:Y:S05]  /*f720*/  BSYNC.RECONVERGENT B1 ;  /* 0x0000000000017941 */ /* 0x000fea0003800200 */
.L_x_6845:
[----:B------:R-:W-:Y:S01]  /*f730*/  IMAD.SHL.U32 R0, R0, 0x100000, RZ ;  /* 0x0010000000007824 */ /* 0x000fe200078e00ff */
[----:B------:R-:W-:-:S04]  /*f740*/  LEA R2, R2, 0x3b800000, 0x17 ;  /* 0x3b80000002027811 */ /* 0x000fc800078eb8ff */
[----:B------:R-:W-:-:S07]  /*f750*/  LOP3.LUT R0, R2, R0, R7, 0xfe, !PT ;  /* 0x0000000002007212 */ /* 0x000fce00078efe07 */
.L_x_6844:
[----:B------:R-:W-:Y:S05]  /*f760*/  BSYNC.RECONVERGENT B0 ;  /* 0x0000000000007941 */ /* 0x000fea0003800200 */
.L_x_6843:
[----:B------:R-:W-:-:S04]  /*f770*/  F2FP.F16.F32.PACK_AB R0, RZ, R0 ;  /* 0x00000000ff00723e */ /* 0x000fc800000000ff */
[----:B------:R-:W-:Y:S01]  /*f780*/  PRMT R19, R0, 0x7610, R19 ;  /* 0x0000761000137816 */ /* 0x000fe20000000013 */
[----:B------:R-:W-:Y:S06]  /*f790*/  BRA `(.L_x_6828) ;  /* 0x0000000400287947 */ /* 0x000fec0003800000 */
.L_x_6841:
        /* <DEDUP_REMOVED lines=21> */
.L_x_6850:
[----:B------:R-:W-:Y:S05]  /*f8f0*/  BSYNC.RECONVERGENT B1 ;  /* 0x0000000000017941 */ /* 0x000fea0003800200 */
.L_x_6849:
[----:B------:R-:W-:Y:S01]  /*f900*/  IMAD.SHL.U32 R0, R0, 0x200000, RZ ;  /* 0x0020000000007824 */ /* 0x000fe200078e00ff */
[----:B------:R-:W-:-:S04]  /*f910*/  LEA R2, R2, 0x37800000, 0x17 ;  /* 0x3780000002027811 */ /* 0x000fc800078eb8ff */
[----:B------:R-:W-:-:S07]  /*f920*/  LOP3.LUT R0, R2, R0, R7, 0xfe, !PT ;  /* 0x0000000002007212 */ /* 0x000fce00078efe07 */
.L_x_6848:
[----:B------:R-:W-:Y:S05]  /*f930*/  BSYNC.RECONVERGENT B0 ;  /* 0x0000000000007941 */ /* 0x000fea0003800200 */
.L_x_6847:
[----:B------:R-:W-:-:S04]  /*f940*/  F2FP.F16.F32.PACK_AB R0, RZ, R0 ;  /* 0x00000000ff00723e */ /* 0x000fc800000000ff */
[----:B------:R-:W-:Y:S01]  /*f950*/  PRMT R19, R0, 0x7610, R19 ;  /* 0x0000761000137816 */ /* 0x000fe20000000013 */
[----:B------:R-:W-:Y:S06]  /*f960*/  BRA `(.L_x_6828) ;  /* 0x0000000000b47947 */ /* 0x000fec0003800000 */
.L_x_6840:
        /* <DEDUP_REMOVED lines=14> */
.L_x_6854:
[----:B------:R-:W-:Y:S05]  /*fa50*/  BSYNC.RECONVERGENT B0 ;  /* 0x0000000000007941 */ /* 0x000fea0003800200 */
.L_x_6853:
[----:B------:R-:W-:-:S04]  /*fa60*/  F2FP.F16.F32.PACK_AB R0, RZ, R0 ;  /* 0x00000000ff00723e */ /* 0x000fc800000000ff */
[----:B------:R-:W-:Y:S01]  /*fa70*/  PRMT R19, R0, 0x7610, R19 ;  /* 0x0000761000137816 */ /* 0x000fe20000000013 */
[----:B------:R-:W-:Y:S06]  /*fa80*/  BRA `(.L_x_6828) ;  /* 0x00000000006c7947 */ /* 0x000fec0003800000 */
.L_x_6827:
        /* <DEDUP_REMOVED lines=16> */
.L_x_6855:
[----:B------:R-:W-:Y:S01]  /*fb90*/  PRMT R19, RZ, 0x7610, R19 ;  /* 0x00007610ff137816 */ /* 0x000fe20000000013 */
[----:B------:R-:W-:Y:S06]  /*fba0*/  BRA `(.L_x_6828) ;  /* 0x0000000000247947 */ /* 0x000fec0003800000 */
.L_x_6852:
[----:B------:R-:W2:Y:S02]  /*fbb0*/  LDG.E.64 R2, desc[UR36][R2.64] ;  /* 0x0000002402027981 */ /* 0x000ea4000c1e1b00 */
[----:B--2---:R-:W0:Y:S02]  /*fbc0*/  I2F.U64 R0, R2 ;  /* 0x0000000200007312 */ /* 0x004e240000301000 */
[----:B0-----:R-:W-:-:S04]  /*fbd0*/  F2FP.F16.F32.PACK_AB R0, RZ, R0 ;  /* 0x00000000ff00723e */ /* 0x001fc800000000ff */
[----:B------:R-:W-:Y:S01]  /*fbe0*/  PRMT R19, R0, 0x7610, R19 ;  /* 0x0000761000137816 */ /* 0x000fe20000000013 */
[----:B------:R-:W-:Y:S06]  /*fbf0*/  BRA `(.L_x_6828) ;  /* 0x0000000000107947 */ /* 0x000fec0003800000 */
.L_x_6851:
[----:B------:R-:W2:Y:S02]  /*fc00*/  LDG.E R2, desc[UR36][R2.64] ;  /* 0x0000002402027981 */ /* 0x000ea4000c1e1900 */
[----:B--2---:R-:W-:-:S04]  /*fc10*/  I2FP.F32.U32 R0, R2 ;  /* 0x0000000200007245 */ /* 0x004fc80000201000 */
[----:B------:R-:W-:-:S04]  /*fc20*/  F2FP.F16.F32.PACK_AB R0, RZ, R0 ;  /* 0x00000000ff00723e */ /* 0x000fc800000000ff */
[----:B------:R-:W-:-:S07]  /*fc30*/  PRMT R19, R0, 0x7610, R19 ;  /* 0x0000761000137816 */ /* 0x000fce0000000013 */
.L_x_6828:
        /* <DEDUP_REMOVED lines=18> */
.L_x_6859:
[----:B------:R-:W2:Y:S02]  /*fd60*/  LDG.E.U8 R2, desc[UR36][R2.64] ;  /* 0x0000002402027981 */ /* 0x000ea4000c1e1100 */
[----:B--2---:R-:W-:-:S04]  /*fd70*/  I2FP.F32.U32 R0, R2 ;  /* 0x0000000200007245 */ /* 0x004fc80000201000 */
[----:B------:R-:W-:Y:S01]  /*fd80*/  F2FP.F16.F32.PACK_AB R0, RZ, R0 ;  /* 0x00000000ff00723e */ /* 0x000fe200000000ff */
[----:B------:R-:W-:Y:S06]  /*fd90*/  BRA `(.L_x_6861) ;  /* 0x0000000c009c7947 */ /* 0x000fec0003800000 */
.L_x_6858:
        /* <DEDUP_REMOVED lines=10> */
.L_x_6863:
[----:B------:R-:W2:Y:S02]  /*fe40*/  LDG.E R2, desc[UR36][R2.64] ;  /* 0x0000002402027981 */ /* 0x000ea4000c1e1900 */
[----:B--2---:R-:W-:-:S04]  /*fe50*/  I2FP.F32.S32 R0, R2 ;  /* 0x0000000200007245 */ /* 0x004fc80000201400 */
[----:B------:R-:W-:Y:S01]  /*fe60*/  F2FP.F16.F32.PACK_AB R0, RZ, R0 ;  /* 0x00000000ff00723e */ /* 0x000fe200000000ff */
[----:B------:R-:W-:Y:S06]  /*fe70*/  BRA `(.L_x_6861) ;  /* 0x0000000c00647947 */ /* 0x000fec0003800000 */
.L_x_6862:
[----:B------:R-:W2:Y:S02]  /*fe80*/  LDG.E.U16 R2, desc[UR36][R2.64] ;  /* 0x0000002402027981 */ /* 0x000ea4000c1e1500 */
[----:B--2---:R-:W0:Y:S02]  /*fe90*/  I2F.S16 R0, R2 ;  /* 0x0000000200007306 */ /* 0x004e240000101400 */
[----:B0-----:R-:W-:Y:S01]  /*fea0*/  F2FP.F16.F32.PACK_AB R0, RZ, R0 ;  /* 0x00000000ff00723e */ /* 0x001fe200000000ff */
[----:B------:R-:W-:Y:S06]  /*feb0*/  BRA `(.L_x_6861) ;  /* 0x0000000c00547947 */ /* 0x000fec0003800000 */
.L_x_6857:
        /* <DEDUP_REMOVED lines=9> */
.L_x_6865:
[----:B------:R1:W5:Y:S01]  /*ff50*/  LDG.E.U16 R0, desc[UR36][R2.64] ;  /* 0x0000002402007981 */ /* 0x000362000c1e1500 */
[----:B------:R-:W-:Y:S05]  /*ff60*/  BRA `(.L_x_6861) ;  /* 0x0000000c00287947 */ /* 0x000fea0003800000 */
.L_x_6864:
        /* <DEDUP_REMOVED lines=9> */
.L_x_6867:
[----:B------:R0:W5:Y:S01]  /*10000*/  LDG.E.U16 R0, desc[UR36][R2.64] ;  /* 0x0000002402007981 */ /* 0x000162000c1e1500 */
[----:B------:R-:W-:Y:S05]  /*10010*/  BRA `(.L_x_6861) ;  /* 0x0000000800fc7947 */ /* 0x000fea0003800000 */
.L_x_6866:
        /* <DEDUP_REMOVED lines=12> */
.L_x_6856:
        /* <DEDUP_REMOVED lines=13> */
.L_x_6870:
        /* <DEDUP_REMOVED lines=12> */
.L_x_6869:
        /* <DEDUP_REMOVED lines=27> */
.L_x_6872:
        /* <DEDUP_REMOVED lines=13> */
.L_x_6871:
[----:B------:R-:W2:Y:S02]  /*104f0*/  LDG.E.U16 R0, desc[UR36][R2.64] ;  /* 0x0000002402007981 */ /* 0x000ea4000c1e1500 */
[----:B--2---:R-:W-:-:S05]  /*10500*/  IMAD.U32 R0, R0, 0x10000, RZ ;  /* 0x0001000000007824 */ /* 0x004fca00078e00ff */
[----:B------:R-:W-:Y:S01]  /*10510*/  F2FP.F16.F32.PACK_AB R0, RZ, R0 ;  /* 0x00000000ff00723e */ /* 0x000fe200000000ff */
[----:B------:R-:W-:Y:S06]  /*10520*/  BRA `(.L_x_6861) ;  /* 0x0000000400b87947 */ /* 0x000fec0003800000 */
.L_x_6868:
        /* <DEDUP_REMOVED lines=12> */
.L_x_6875:
        /* <DEDUP_REMOVED lines=21> */
.L_x_6879:
[----:B------:R-:W-:Y:S05]  /*10740*/  BSYNC.RECONVERGENT B1 ;  /* 0x0000000000017941 */ /* 0x000fea0003800200 */
.L_x_6878:
[----:B------:R-:W-:Y:S01]  /*10750*/  IMAD.SHL.U32 R0, R0, 0x100000, RZ ;  /* 0x0010000000007824 */ /* 0x000fe200078e00ff */
[----:B------:R-:W-:-:S04]  /*10760*/  LEA R2, R2, 0x3b800000, 0x17 ;  /* 0x3b80000002027811 */ /* 0x000fc800078eb8ff */
[----:B------:R-:W-:-:S07]  /*10770*/  LOP3.LUT R0, R2, R0, R7, 0xfe, !PT ;  /* 0x0000000002007212 */ /* 0x000fce00078efe07 */
.L_x_6877:
[----:B------:R-:W-:Y:S05]  /*10780*/  BSYNC.RECONVERGENT B0 ;  /* 0x0000000000007941 */ /* 0x000fea0003800200 */
.L_x_6876:
[----:B------:R-:W-:Y:S01]  /*10790*/  F2FP.F16.F32.PACK_AB R0, RZ, R0 ;  /* 0x00000000ff00723e */ /* 0x000fe200000000ff */
[----:B------:R-:W-:Y:S06]  /*107a0*/  BRA `(.L_x_6861) ;  /* 0x0000000400187947 */ /* 0x000fec0003800000 */
.L_x_6874:
        /* <DEDUP_REMOVED lines=21> */
.L_x_6883:
[----:B------:R-:W-:Y:S05]  /*10900*/  BSYNC.RECONVERGENT B1 ;  /* 0x0000000000017941 */ /* 0x000fea0003800200 */
.L_x_6882:
[----:B------:R-:W-:Y:S01]  /*10910*/  IMAD.SHL.U32 R0, R0, 0x200000, RZ ;  /* 0x0020000000007824 */ /* 0x000fe200078e00ff */
[----:B------:R-:W-:-:S04]  /*10920*/  LEA R2, R2, 0x37800000, 0x17 ;  /* 0x3780000002027811 */ /* 0x000fc800078eb8ff */
[----:B------:R-:W-:-:S07]  /*10930*/  LOP3.LUT R0, R2, R0, R7, 0xfe, !PT ;  /* 0x0000000002007212 */ /* 0x000fce00078efe07 */
.L_x_6881:
[----:B------:R-:W-:Y:S05]  /*10940*/  BSYNC.RECONVERGENT B0 ;  /* 0x0000000000007941 */ /* 0x000fea0003800200 */
.L_x_6880:
[----:B------:R-:W-:Y:S01]  /*10950*/  F2FP.F16.F32.PACK_AB R0, RZ, R0 ;  /* 0x00000000ff00723e */ /* 0x000fe200000000ff */
[----:B------:R-:W-:Y:S06]  /*10960*/  BRA `(.L_x_6861) ;  /* 0x0000000000a87947 */ /* 0x000fec0003800000 */
.L_x_6873:
        /* <DEDUP_REMOVED lines=14> */
.L_x_6887:
[----:B------:R-:W-:Y:S05]  /*10a50*/  BSYNC.RECONVERGENT B0 ;  /* 0x0000000000007941 */ /* 0x000fea0003800200 */
.L_x_6886:
[----:B------:R-:W-:Y:S01]  /*10a60*/  F2FP.F16.F32.PACK_AB R0, RZ, R0 ;  /* 0x00000000ff00723e */ /* 0x000fe200000000ff */
[----:B------:R-:W-:Y:S06]  /*10a70*/  BRA `(.L_x_6861) ;  /* 0x0000000000647947 */ /* 0x000fec0003800000 */
.L_x_6860:
        /* <DEDUP_REMOVED lines=16> */
.L_x_6888:
[----:B------:R-:W-:Y:S01]  /*10b80*/  PRMT R0, RZ, 0x7610, R0 ;  /* 0x00007610ff007816 */ /* 0x000fe20000000000 */
[----:B------:R-:W-:Y:S06]  /*10b90*/  BRA `(.L_x_6861) ;  /* 0x00000000001c7947 */ /* 0x000fec0003800000 */
.L_x_6885:
[----:B------:R-:W2:Y:S02]  /*10ba0*/  LDG.E.64 R2, desc[UR36][R2.64] ;  /* 0x0000002402027981 */ /* 0x000ea4000c1e1b00 */
[----:B--2---:R-:W0:Y:S02]  /*10bb0*/  I2F.U64 R0, R2 ;  /* 0x0000000200007312 */ /* 0x004e240000301000 */
[----:B0-----:R-:W-:Y:S01]  /*10bc0*/  F2FP.F16.F32.PACK_AB R0, RZ, R0 ;  /* 0x00000000ff00723e */ /* 0x001fe200000000ff */
[----:B------:R-:W-:Y:S06]  /*10bd0*/  BRA `(.L_x_6861) ;  /* 0x00000000000c7947 */ /* 0x000fec0003800000 */
.L_x_6884:
[----:B------:R-:W2:Y:S02]  /*10be0*/  LDG.E R2, desc[UR36][R2.64] ;  /* 0x0000002402027981 */ /* 0x000ea4000c1e1900 */
[----:B--2---:R-:W-:-:S04]  /*10bf0*/  I2FP.F32.U32 R0, R2 ;  /* 0x0000000200007245 */ /* 0x004fc80000201000 */
[----:B------:R-:W-:-:S07]  /*10c00*/  F2FP.F16.F32.PACK_AB R0, RZ, R0 ;  /* 0x00000000ff00723e */ /* 0x000fce00000000ff */
.L_x_6861:
[----:B-----5:R-:W-:Y:S01]  /*10c10*/  HADD2.F32 R0, -RZ, R0.H0_H0 ;  /* 0x20000000ff007230 */ /* 0x020fe20000004100 */
[----:B------:R-:W-:Y:S01]  /*10c20*/  UPRMT UR4, UR43, 0x9910, URZ ;  /* 0x000099102b047896 */ /* 0x000fe200080000ff */
[----:B------:R-:W-:-:S03]  /*10c30*/  HADD2.F32 R19, -RZ, R19.H0_H0 ;  /* 0x20000013ff137230 */ /* 0x000fc60000004100 */
[----:B------:R-:W-:Y:S01]  /*10c40*/  FMUL.FTZ R0, R0, -1.4426950216293334961 ;  /* 0xbfb8aa3b00007820 */ /* 0x000fe20000410000 */
[----:B------:R-:W-:-:S05]  /*10c50*/  UISETP.GT.AND UP0, UPT, UR4, 0x9, UPT ;  /* 0x000000090400788c */ /* 0x000fca000bf04270 */
[----:B------:R-:W0:Y:S02]  /*10c60*/  MUFU.EX2 R0, R0 ;  /* 0x0000000000007308 */ /* 0x000e240000000800 */
[----:B01----:R-:W-:-:S06]  /*10c70*/  FADD.FTZ R2, R0, 1 ;  /* 0x3f80000000027421 */ /* 0x003fcc0000010000 */
        /* <DEDUP_REMOVED lines=16> */
.L_x_6892:
[----:B------:R-:W-:-:S06]  /*10d80*/  HADD2.F32 R3, -RZ, R19.H0_H0 ;  /* 0x20000013ff037230 */ /* 0x000fcc0000004100 */
[----:B------:R-:W0:Y:S02]  /*10d90*/  F2I.S64.TRUNC R2, R3 ;  /* 0x0000000300027311 */ /* 0x000e24000020d900 */
[----:B0-----:R-:W-:Y:S01]  /*10da0*/  STG.E.U8 desc[UR36][R16.64], R2 ;  /* 0x0000000210007986 */ /* 0x001fe2000c101124 */
[----:B------:R-:W-:Y:S05]  /*10db0*/  EXIT ;  /* 0x000000000000794d */ /* 0x000fea0003800000 */
.L_x_6891:
        /* <DEDUP_REMOVED lines=10> */
.L_x_6895:
[----:B------:R-:W-:-:S06]  /*10e60*/  HADD2.F32 R19, -RZ, R19.H0_H0 ;  /* 0x20000013ff137230 */ /* 0x000fcc0000004100 */
[----:B------:R-:W0:Y:S02]  /*10e70*/  F2I.FTZ.TRUNC.NTZ R19, R19 ;  /* 0x0000001300137305 */ /* 0x000e24000021f100 */
[----:B0-----:R-:W-:Y:S01]  /*10e80*/  STG.E desc[UR36][R16.64], R19 ;  /* 0x0000001310007986 */ /* 0x001fe2000c101924 */
[----:B------:R-:W-:Y:S05]  /*10e90*/  EXIT ;  /* 0x000000000000794d */ /* 0x000fea0003800000 */
.L_x_6894:
[----:B------:R-:W-:-:S06]  /*10ea0*/  HADD2.F32 R19, -RZ, R19.H0_H0 ;  /* 0x20000013ff137230 */ /* 0x000fcc0000004100 */
[----:B------:R-:W0:Y:S02]  /*10eb0*/  F2I.FTZ.TRUNC.NTZ R19, R19 ;  /* 0x0000001300137305 */ /* 0x000e24000021f100 */
[----:B0-----:R-:W-:Y:S01]  /*10ec0*/  STG.E.U16 desc[UR36][R16.64], R19 ;  /* 0x0000001310007986 */ /* 0x001fe2000c101524 */
[----:B------:R-:W-:Y:S05]  /*10ed0*/  EXIT ;  /* 0x000000000000794d */ /* 0x000fea0003800000 */
.L_x_6890:
        /* <DEDUP_REMOVED lines=9> */
.L_x_6897:
[----:B------:R-:W-:Y:S01]  /*10f70*/  STG.E.U16 desc[UR36][R16.64], R19 ;  /* 0x0000001310007986 */ /* 0x000fe2000c101524 */
[----:B------:R-:W-:Y:S05]  /*10f80*/  EXIT ;  /* 0x000000000000794d */ /* 0x000fea0003800000 */
.L_x_6896:
        /* <DEDUP_REMOVED lines=10> */
.L_x_6899:
[----:B------:R-:W-:-:S05]  /*11030*/  HADD2.F32 R0, -RZ, R19.H0_H0 ;  /* 0x20000013ff007230 */ /* 0x000fca0000004100 */
[----:B------:R-:W-:-:S04]  /*11040*/  F2FP.F16.F32.PACK_AB R0, RZ, R0 ;  /* 0x00000000ff00723e */ /* 0x000fc800000000ff */
[----:B------:R-:W-:-:S05]  /*11050*/  PRMT R0, R0, 0x5410, RZ ;  /* 0x0000541000007816 */ /* 0x000fca00000000ff */
[----:B------:R-:W-:Y:S01]  /*11060*/  STG.E desc[UR36][R16.64], R0 ;  /* 0x0000000010007986 */ /* 0x000fe2000c101924 */
[----:B------:R-:W-:Y:S05]  /*11070*/  EXIT ;  /* 0x000000000000794d */ /* 0x000fea0003800000 */
.L_x_6898:
[----:B------:R-:W-:-:S05]  /*11080*/  HADD2.F32 R2, -RZ, R19.H0_H0 ;  /* 0x20000013ff027230 */ /* 0x000fca0000004100 */
[----:B------:R-:W-:-:S06]  /*11090*/  FMUL.FTZ R2, R2, 1 ;  /* 0x3f80000002027820 */ /* 0x000fcc0000410000 */
[----:B------:R-:W0:Y:S02]  /*110a0*/  F2F.F64.F32 R2, R2 ;  /* 0x0000000200027310 */ /* 0x000e240000201800 */
[----:B0-----:R-:W-:Y:S01]  /*110b0*/  STG.E.64 desc[UR36][R16.64], R2 ;  /* 0x0000000210007986 */ /* 0x001fe2000c101b24 */
[----:B------:R-:W-:Y:S05]  /*110c0*/  EXIT ;  /* 0x000000000000794d */ /* 0x000fea0003800000 */
.L_x_6889:
        /* <DEDUP_REMOVED lines=14> */
.L_x_6903:
        /* <DEDUP_REMOVED lines=17> */
.L_x_6906:
[----:B------:R-:W-:-:S04]  /*112c0*/  SHF.R.U32.HI R3, RZ, 0x18, R3 ;  /* 0x00000018ff037819 */ /* 0x000fc80000011603 */
[----:B------:R-:W-:-:S04]  /*112d0*/  LOP3.LUT R0, R0, 0x80, R3, 0xf8, !PT ;  /* 0x0000008000007812 */ /* 0x000fc800078ef803 */
[----:B------:R-:W-:-:S07]  /*112e0*/  PRMT R8, R0, 0x7610, R8 ;  /* 0x0000761000087816 */ /* 0x000fce0000000008 */
.L_x_6905:
[----:B------:R-:W-:Y:S05]  /*112f0*/  BSYNC.RECONVERGENT B0 ;  /* 0x0000000000007941 */ /* 0x000fea0003800200 */
.L_x_6904:
[----:B------:R-:W-:Y:S01]  /*11300*/  STG.E.U8 desc[UR36][R16.64], R8 ;  /* 0x0000000810007986 */ /* 0x000fe2000c101124 */
[----:B------:R-:W-:Y:S05]  /*11310*/  EXIT ;  /* 0x000000000000794d */ /* 0x000fea0003800000 */
.L_x_6902:
        /* <DEDUP_REMOVED lines=17> */
.L_x_6909:
[----:B------:R-:W-:-:S04]  /*11430*/  SHF.R.U32.HI R3, RZ, 0x18, R3 ;  /* 0x00000018ff037819 */ /* 0x000fc80000011603 */
[----:B------:R-:W-:-:S04]  /*11440*/  LOP3.LUT R0, R0, 0x80, R3, 0xf8, !PT ;  /* 0x0000008000007812 */ /* 0x000fc800078ef803 */
[----:B------:R-:W-:-:S07]  /*11450*/  PRMT R8, R0, 0x7610, R8 ;  /* 0x0000761000087816 */ /* 0x000fce0000000008 */
.L_x_6908:
[----:B------:R-:W-:Y:S05]  /*11460*/  BSYNC.RECONVERGENT B0 ;  /* 0x0000000000007941 */ /* 0x000fea0003800200 */
.L_x_6907:
[----:B------:R-:W-:Y:S01]  /*11470*/  STG.E.U8 desc[UR36][R16.64], R8 ;  /* 0x0000000810007986 */ /* 0x000fe2000c101124 */
[----:B------:R-:W-:Y:S05]  /*11480*/  EXIT ;  /* 0x000000000000794d */ /* 0x000fea0003800000 */
.L_x_6901:
        /* <DEDUP_REMOVED lines=22> */
.L_x_6911:
[----:B------:R-:W-:-:S06]  /*115f0*/  HADD2.F32 R2, -RZ, R19.H0_H0 ;  /* 0x20000013ff027230 */ /* 0x000fcc0000004100 */
[----:B------:R-:W0:Y:S02]  /*11600*/  F2I.U64.TRUNC R2, R2 ;  /* 0x0000000200027311 */ /* 0x000e24000020d800 */
[----:B0-----:R-:W-:Y:S01]  /*11610*/  STG.E.64 desc[UR36][R16.64], R2 ;  /* 0x0000000210007986 */ /* 0x001fe2000c101b24 */
[----:B------:R-:W-:Y:S05]  /*11620*/  EXIT ;  /* 0x000000000000794d */ /* 0x000fea0003800000 */
.L_x_6910:
[----:B------:R-:W-:-:S06]  /*11630*/  HADD2.F32 R19, -RZ, R19.H0_H0 ;  /* 0x20000013ff137230 */ /* 0x000fcc0000004100 */
[----:B------:R-:W0:Y:S02]  /*11640*/  F2I.FTZ.U32.TRUNC.NTZ R19, R19 ;  /* 0x0000001300137305 */ /* 0x000e24000021f000 */
[----:B0-----:R-:W-:Y:S01]  /*11650*/  STG.E desc[UR36][R16.64], R19 ;  /* 0x0000001310007986 */ /* 0x001fe2000c101924 */
[----:B------:R-:W-:Y:S05]  /*11660*/  EXIT ;  /* 0x000000000000794d */ /* 0x000fea0003800000 */
.L_x_6900:
        /* <DEDUP_REMOVED lines=11> */
.L_x_6913:
[----:B------:R-:W-:Y:S01]  /*11720*/  HADD2.F32 R19, -RZ, R19.H0_H0 ;  /* 0x20000013ff137230 */ /* 0x000fe20000004100 */
[----:B------:R-:W-:-:S04]  /*11730*/  CS2R R6, SRZ ;  /* 0x0000000000067805 */ /* 0x000fc8000001ff00 */
[----:B------:R-:W-:-:S06]  /*11740*/  FMUL.FTZ R4, R19, 1 ;  /* 0x3f80000013047820 */ /* 0x000fcc0000410000 */
[----:B------:R-:W0:Y:S02]  /*11750*/  F2F.F64.F32 R4, R4 ;  /* 0x0000000400047310 */ /* 0x000e240000201800 */
[----:B0-----:R-:W-:Y:S01]  /*11760*/  STG.E.128 desc[UR36][R16.64], R4 ;  /* 0x0000000410007986 */ /* 0x001fe2000c101d24 */
[----:B------:R-:W-:Y:S05]  /*11770*/  EXIT ;  /* 0x000000000000794d */ /* 0x000fea0003800000 */
.L_x_6912:
[----:B------:R-:W-:-:S09]  /*11780*/  UISETP.NE.AND UP0, UPT, UR4, 0xf, UPT ;  /* 0x0000000f0400788c */ /* 0x000fd2000bf05270 */
[----:B------:R-:W-:Y:S05]  /*11790*/  BRA.U !UP0, `(.L_x_6914) ;  /* 0x0000000108e87547 */ /* 0x000fea000b800000 */
[----:B------:R-:W-:-:S09]  /*117a0*/  UISETP.NE.AND UP0, UPT, UR4, 0x17, UPT ;  /* 0x000000170400788c */ /* 0x000fd2000bf05270 */
[----:B------:R-:W-:Y:S05]  /*117b0*/  BRA.U !UP0, `(.L_x_6915) ;  /* 0x0000000108907547 */ /* 0x000fea000b800000 */
[----:B------:R-:W-:-:S09]  /*117c0*/  UISETP.NE.AND UP0, UPT, UR4, 0x18, UPT ;  /* 0x000000180400788c */ /* 0x000fd2000bf05270 */
[----:B------:R-:W-:Y:S05]  /*117d0*/  BRA.U !UP0, `(.L_x_6916) ;  /* 0x0000000108447547 */ /* 0x000fea000b800000 */
.L_x_6893:
[----:B------:R-:W-:Y:S01]  /*117e0*/  MOV R0, 0x0 ;  /* 0x0000000000007802 */ /* 0x000fe20000000f00 */
[----:B------:R-:W0:Y:S01]  /*117f0*/  LDCU.64 UR4, c[0x4][0x128] ;  /* 0x01002500ff0477ac */ /* 0x000e220008000a00 */
[----:B------:R-:W-:Y:S02]  /*11800*/  HFMA2 R13, -RZ, RZ, 0, 0 ;  /* 0x00000000ff0d7431 */ /* 0x000fe400000001ff */
[----:B------:R-:W-:Y:S01]  /*11810*/  IMAD.MOV.U32 R8, RZ, RZ, 0x65 ;  /* 0x00000065ff087424 */ /* 0x000fe200078e00ff */
[----:B------:R1:W2:Y:S01]  /*11820*/  LDC.64 R2, c[0x4][R0] ;  /* 0x0100000000027b82 */ /* 0x0002a20000000a00 */
[----:B------:R-:W3:Y:S01]  /*11830*/  LDCU.64 UR6, c[0x4][0x130] ;  /* 0x01002600ff0677ac */ /* 0x000ee20008000a00 */
[----:B------:R-:W-:Y:S01]  /*11840*/  IMAD.MOV.U32 R12, RZ, RZ, 0x1 ;  /* 0x00000001ff0c7424 */ /* 0x000fe200078e00ff */
[----:B------:R-:W4:Y:S01]  /*11850*/  LDCU.64 UR8, c[0x4][0x30] ;  /* 0x01000600ff0877ac */ /* 0x000f220008000a00 */
[----:B0-----:R-:W-:Y:S01]  /*11860*/  MOV R4, UR4 ;  /* 0x0000000400047c02 */ /* 0x001fe20008000f00 */
[----:B------:R-:W-:-:S02]  /*11870*/  IMAD.U32 R5, RZ, RZ, UR5 ;  /* 0x00000005ff057e24 */ /* 0x000fc4000f8e00ff */
[----:B---3--:R-:W-:Y:S02]  /*11880*/  IMAD.U32 R6, RZ, RZ, UR6 ;  /* 0x00000006ff067e24 */ /* 0x008fe4000f8e00ff */
[----:B------:R-:W-:Y:S01]  /*11890*/  IMAD.U32 R7, RZ, RZ, UR7 ;  /* 0x00000007ff077e24 */ /* 0x000fe2000f8e00ff */
[----:B----4-:R-:W-:Y:S01]  /*118a0*/  MOV R10, UR8 ;  /* 0x00000008000a7c02 */ /* 0x010fe20008000f00 */
[----:B-1----:R-:W-:-:S07]  /*118b0*/  IMAD.U32 R11, RZ, RZ, UR9 ;  /* 0x00000009ff0b7e24 */ /* 0x002fce000f8e00ff */
[----:B------:R-:W-:-:S07]  /*118c0*/  LEPC R20, `(.L_x_6917) ;  /* 0x000000001014794e */ /* 0x000fce0000000000 */
[----:B--2---:R-:W-:Y:S05]  /*118d0*/  CALL.ABS.NOINC R2 ;  /* 0x0000000002007343 */ /* 0x004fea0003c00000 */
.L_x_6917:
[----:B------:R-:W-:Y:S05]  /*118e0*/  EXIT ;  /* 0x000000000000794d */ /* 0x000fea0003800000 */
.L_x_6916:
        /* <DEDUP_REMOVED lines=13> */
.L_x_6919:
[----:B------:R-:W-:Y:S05]  /*119c0*/  BSYNC.RECONVERGENT B0 ;  /* 0x0000000000007941 */ /* 0x000fea0003800200 */
.L_x_6918:
[----:B------:R-:W-:-:S05]  /*119d0*/  LOP3.LUT R3, R0, 0x80, R3, 0xf8, !PT ;  /* 0x0000008000037812 */ /* 0x000fca00078ef803 */
[----:B------:R-:W-:Y:S01]  /*119e0*/  STG.E.U8 desc[UR36][R16.64], R3 ;  /* 0x0000000310007986 */ /* 0x000fe2000c101124 */
[----:B------:R-:W-:Y:S05]  /*119f0*/  EXIT ;  /* 0x000000000000794d */ /* 0x000fea0003800000 */
.L_x_6915:
        /* <DEDUP_REMOVED lines=12> */
.L_x_6921:
[----:B------:R-:W-:Y:S01]  /*11ac0*/  IMAD.MOV.U32 R0, RZ, RZ, 0x7f ;  /* 0x0000007fff007424 */ /* 0x000fe200078e00ff */
[----:B------:R-:W-:-:S04]  /*11ad0*/  ISETP.GT.U32.AND P0, PT, R2, 0x7f800000, PT ;  /* 0x7f8000000200780c */ /* 0x000fc80003f04070 */
[----:B------:R-:W-:-:S09]  /*11ae0*/  SEL R0, R0, 0x7c, P0 ;  /* 0x0000007c00007807 */ /* 0x000fd20000000000 */
.L_x_6922:
[----:B------:R-:W-:Y:S05]  /*11af0*/  BSYNC.RECONVERGENT B0 ;  /* 0x0000000000007941 */ /* 0x000fea0003800200 */
.L_x_6920:
[----:B------:R-:W-:-:S04]  /*11b00*/  SHF.R.U32.HI R3, RZ, 0x18, R3 ;  /* 0x00000018ff037819 */ /* 0x000fc80000011603 */
[----:B------:R-:W-:-:S05]  /*11b10*/  LOP3.LUT R3, R0, 0x80, R3, 0xf8, !PT ;  /* 0x0000008000037812 */ /* 0x000fca00078ef803 */
[----:B------:R-:W-:Y:S01]  /*11b20*/  STG.E.U8 desc[UR36][R16.64], R3 ;  /* 0x0000000310007986 */ /* 0x000fe2000c101124 */
[----:B------:R-:W-:Y:S05]  /*11b30*/  EXIT ;  /* 0x000000000000794d */ /* 0x000fea0003800000 */
.L_x_6914:
[----:B------:R-:W-:-:S05]  /*11b40*/  HADD2.F32 R0, -RZ, R19.H0_H0 ;  /* 0x20000013ff007230 */ /* 0x000fca0000004100 */
[----:B------:R-:W-:-:S05]  /*11b50*/  F2FP.BF16.F32.PACK_AB R0, RZ, R0 ;  /* 0x00000000ff00723e */ /* 0x000fca00000010ff */
[----:B------:R-:W-:Y:S01]  /*11b60*/  STG.E.U16 desc[UR36][R16.64], R0 ;  /* 0x0000000010007986 */ /* 0x000fe2000c101524 */
[----:B------:R-:W-:Y:S05]  /*11b70*/  EXIT ;  /* 0x000000000000794d */ /* 0x000fea0003800000 */
.L_x_6923:
        /* <DEDUP_REMOVED lines=16> */
.L_x_9274:


//--------------------- .text._ZN2at6native27unrolled_elementwise_kernelIZZZNS0_10glu_kernelERNS_18TensorIteratorBaseEENKUlvE_clEvENKUlvE1_clEvEUlN3c104HalfES7_E_St5arrayIPcLm3EELi4E23TrivialOffsetCalculatorILi2EjESC_ILi1EjENS0_6memory12LoadWithCastILi2EEENSF_13StoreWithCastILi1EEEEEviT_T0_T2_T3_T4_T5_ --------------------------
	.section	.text._ZN2at6native27unrolled_elementwise_kernelIZZZNS0_10glu_kernelERNS_18TensorIteratorBaseEENKUlvE_clEvENKUlvE1_clEvEUlN3c104HalfES7_E_St5arrayIPcLm3EELi4E23TrivialOffsetCalculatorILi2EjESC_ILi1EjENS0_6memory12LoadWithCastILi2EEENSF_13StoreWithCastILi1EEEEEviT_T0_T2_T3_T4_T5_,"ax",@progbits
	.align	128
        .global         _ZN2at6native27unrolled_elementwise_kernelIZZZNS0_10glu_kernelERNS_18TensorIteratorBaseEENKUlvE_clEvENKUlvE1_clEvEUlN3c104HalfES7_E_St5arrayIPcLm3EELi4E23TrivialOffsetCalculatorILi2EjESC_ILi1EjENS0_6memory12LoadWithCastILi2EEENSF_13StoreWithCastILi1EEEEEviT_T0_T2_T3_T4_T5_
        .type           _ZN2at6native27unrolled_elementwise_kernelIZZZNS0_10glu_kernelERNS_18TensorIteratorBaseEENKUlvE_clEvENKUlvE1_clEvEUlN3c104HalfES7_E_St5arrayIPcLm3EELi4E23TrivialOffsetCalculatorILi2EjESC_ILi1EjENS0_6memory12LoadWithCastILi2EEENSF_13StoreWithCastILi1EEEEEviT_T0_T2_T3_T4_T5_,@function
        .size           _ZN2at6native27unrolled_elementwise_kernelIZZZNS0_10glu_kernelERNS_18TensorIteratorBaseEENKUlvE_clEvENKUlvE1_clEvEUlN3c104HalfES7_E_St5arrayIPcLm3EELi4E23TrivialOffsetCalculatorILi2EjESC_ILi1EjENS0_6memory12LoadWithCastILi2EEENSF_13StoreWithCastILi1EEEEEviT_T0_T2_T3_T4_T5_,(.L_x_9275 - _ZN2at6native27unrolled_elementwise_kernelIZZZNS0_10glu_kernelERNS_18TensorIteratorBaseEENKUlvE_clEvENKUlvE1_clEvEUlN3c104HalfES7_E_St5arrayIPcLm3EELi4E23TrivialOffsetCalculatorILi2EjESC_ILi1EjENS0_6memory12LoadWithCastILi2EEENSF_13StoreWithCastILi1EEEEEviT_T0_T2_T3_T4_T5_)
        .other          _ZN2at6native27unrolled_elementwise_kernelIZZZNS0_10glu_kernelERNS_18TensorIteratorBaseEENKUlvE_clEvENKUlvE1_clEvEUlN3c104HalfES7_E_St5arrayIPcLm3EELi4E23TrivialOffsetCalculatorILi2EjESC_ILi1EjENS0_6memory12LoadWithCastILi2EEENSF_13StoreWithCastILi1EEEEEviT_T0_T2_T3_T4_T5_,@"STO_CUDA_ENTRY STV_DEFAULT"
_ZN2at6native27unrolled_elementwise_kernelIZZZNS0_10glu_kernelERNS_18TensorIteratorBaseEENKUlvE_clEvENKUlvE1_clEvEUlN3c104HalfES7_E_St5arrayIPcLm3EELi4E23TrivialOffsetCalculatorILi2EjESC_ILi1EjENS0_6memory12LoadWithCastILi2EEENSF_13StoreWithCastILi1EEEEEviT_T0_T2_T3_T4_T5_:
.text._ZN2at6native27unrolled_elementwise_kernelIZZZNS0_10glu_kernelERNS_18TensorIteratorBaseEENKUlvE_clEvENKUlvE1_clEvEUlN3c104HalfES7_E_St5arrayIPcLm3EELi4E23TrivialOffsetCalculatorILi2EjESC_ILi1EjENS0_6memory12LoadWithCastILi2EEENSF_13StoreWithCastILi1EEEEEviT_T0_T2_T3_T4_T5_:
        /* <DEDUP_REMOVED lines=36> */
.L_x_6929:
[----:B------:R-:W2:Y:S02]  /*0240*/  LDG.E.U8 R2, desc[UR36][R2.64] ;  /* 0x0000002402027981 */ /* 0x000ea4000c1e1100 */
[----:B--2---:R-:W-:-:S04]  /*0250*/  I2FP.F32.U32 R0, R2 ;  /* 0x0000000200007245 */ /* 0x004fc80000201000 */
[----:B------:R-:W-:-:S04]  /*0260*/  F2FP.F16.F32.PACK_AB R0, RZ, R0 ;  /* 0x00000000ff00723e */ /* 0x000fc800000000ff */
[----:B------:R-:W-:Y:S01]  /*0270*/  PRMT R24, R0, 0x7610, R24 ;  /* 0x0000761000187816 */ /* 0x000fe20000000018 */
[----:B------:R-:W-:Y:S06]  /*0280*/  BRA `(.L_x_6931) ;  /* 0x0000000c00d47947 */ /* 0x000fec0003800000 */
.L_x_6928:
        /* <DEDUP_REMOVED lines=11> */
.L_x_6933:
[----:B------:R-:W2:Y:S02]  /*0340*/  LDG.E R2, desc[UR36][R2.64] ;  /* 0x0000002402027981 */ /* 0x000ea4000c1e1900 */
[----:B--2---:R-:W-:-:S04]  /*0350*/  I2FP.F32.S32 R0, R2 ;  /* 0x0000000200007245 */ /* 0x004fc80000201400 */
[----:B------:R-:W-:-:S04]  /*0360*/  F2FP.F16.F32.PACK_AB R0, RZ, R0 ;  /* 0x00000000ff00723e */ /* 0x000fc800000000ff */
[----:B------:R-:W-:Y:S01]  /*0370*/  PRMT R24, R0, 0x7610, R24 ;  /* 0x0000761000187816 */ /* 0x000fe20000000018 */
[----:B------:R-:W-:Y:S06]  /*0380*/  BRA `(.L_x_6931) ;  /* 0x0000000c00947947 */ /* 0x000fec0003800000 */
.L_x_6932:
[----:B------:R-:W2:Y:S02]  /*0390*/  LDG.E.U16 R2, desc[UR36][R2.64] ;  /* 0x0000002402027981 */ /* 0x000ea4000c1e1500 */
[----:B--2---:R-:W0:Y:S02]  /*03a0*/  I2F.S16 R0, R2 ;  /* 0x0000000200007306 */ /* 0x004e240000101400 */
[----:B0-----:R-:W-:-:S04]  /*03b0*/  F2FP.F16.F32.PACK_AB R0, RZ, R0 ;  /* 0x00000000ff00723e */ /* 0x001fc800000000ff */
[----:B------:R-:W-:Y:S01]  /*03c0*/  PRMT R24, R0, 0x7610, R24 ;  /* 0x0000761000187816 */ /* 0x000fe20000000018 */
[----:B------:R-:W-:Y:S06]  /*03d0*/  BRA `(.L_x_6931) ;  /* 0x0000000c00807947 */ /* 0x000fec0003800000 */
.L_x_6927:
        /* <DEDUP_REMOVED lines=9> */
.L_x_6935:
[----:B------:R1:W5:Y:S01]  /*0470*/  LDG.E.U16 R24, desc[UR36][R2.64] ;  /* 0x0000002402187981 */ /* 0x000362000c1e1500 */
[----:B------:R-:W-:Y:S05]  /*0480*/  BRA `(.L_x_6931) ;  /* 0x0000000c00547947 */ /* 0x000fea0003800000 */
.L_x_6934:
        /* <DEDUP_REMOVED lines=9> */
.L_x_6937:
[----:B------:R0:W5:Y:S01]  /*0520*/  LDG.E.U16 R24, desc[UR36][R2.64] ;  /* 0x0000002402187981 */ /* 0x000162000c1e1500 */
[----:B------:R-:W-:Y:S05]  /*0530*/  BRA `(.L_x_6931) ;  /* 0x0000000c00287947 */ /* 0x000fea0003800000 */
.L_x_6936:
        /* <DEDUP_REMOVED lines=13> */
.L_x_6926:
        /* <DEDUP_REMOVED lines=14> */
.L_x_6940:
        /* <DEDUP_REMOVED lines=13> */
.L_x_6939:
        /* <DEDUP_REMOVED lines=27> */
.L_x_6942:
        /* <DEDUP_REMOVED lines=14> */
.L_x_6941:
[----:B------:R-:W2:Y:S02]  /*0a50*/  LDG.E.U16 R0, desc[UR36][R2.64] ;  /* 0x0000002402007981 */ /* 0x000ea4000c1e1500 */
[----:B--2---:R-:W-:-:S05]  /*0a60*/  IMAD.U32 R0, R0, 0x10000, RZ ;  /* 0x0001000000007824 */ /* 0x004fca00078e00ff */
[----:B------:R-:W-:-:S04]  /*0a70*/  F2FP.F16.F32.PACK_AB R0, RZ, R0 ;  /* 0x00000000ff00723e */ /* 0x000fc800000000ff */
[----:B------:R-:W-:Y:S01]  /*0a80*/  PRMT R24, R0, 0x7610, R24 ;  /* 0x0000761000187816 */ /* 0x000fe20000000018 */
[----:B------:R-:W-:Y:S06]  /*0a90*/  BRA `(.L_x_6931) ;  /* 0x0000000400d07947 */ /* 0x000fec0003800000 */
.L_x_6938:
        /* <DEDUP_REMOVED lines=13> */
.L_x_6945:
        /* <DEDUP_REMOVED lines=21> */
.L_x_6949:
[----:B------:R-:W-:Y:S05]  /*0cc0*/  BSYNC.RECONVERGENT B1 ;  /* 0x0000000000017941 */ /* 0x000fea0003800200 */
.L_x_6948:
[----:B------:R-:W-:Y:S01]  /*0cd0*/  IMAD.SHL.U32 R0, R0, 0x100000, RZ ;  /* 0x0010000000007824 */ /* 0x000fe200078e00ff */
[----:B------:R-:W-:-:S04]  /*0ce0*/  LEA R2, R2, 0x3b800000, 0x17 ;  /* 0x3b80000002027811 */ /* 0x000fc800078eb8ff */
[----:B------:R-:W-:-:S07]  /*0cf0*/  LOP3.LUT R0, R2, R0, R7, 0xfe, !PT ;  /* 0x0000000002007212 */ /* 0x000fce00078efe07 */
.L_x_6947:
[----:B------:R-:W-:Y:S05]  /*0d00*/  BSYNC.RECONVERGENT B0 ;  /* 0x0000000000007941 */ /* 0x000fea0003800200 */
.L_x_6946:
[----:B------:R-:W-:-:S04]  /*0d10*/  F2FP.F16.F32.PACK_AB R0, RZ, R0 ;  /* 0x00000000ff00723e */ /* 0x000fc800000000ff */
[----:B------:R-:W-:Y:S01]  /*0d20*/  PRMT R24, R0, 0x7610, R24 ;  /* 0x0000761000187816 */ /* 0x000fe20000000018 */
[----:B------:R-:W-:Y:S06]  /*0d30*/  BRA `(.L_x_6931) ;  /* 0x0000000400287947 */ /* 0x000fec0003800000 */
.L_x_6944:
        /* <DEDUP_REMOVED lines=21> */
.L_x_6953:
[----:B------:R-:W-:Y:S05]  /*0e90*/  BSYNC.RECONVERGENT B1 ;  /* 0x0000000000017941 */ /* 0x000fea0003800200 */
.L_x_6952:
[----:B------:R-:W-:Y:S01]  /*0ea0*/  IMAD.SHL.U32 R0, R0, 0x200000, RZ ;  /* 0x0020000000007824 */ /* 0x000fe200078e00ff */
[----:B------:R-:W-:-:S04]  /*0eb0*/  LEA R2, R2, 0x37800000, 0x17 ;  /* 0x3780000002027811 */ /* 0x000fc800078eb8ff */
[----:B------:R-:W-:-:S07]  /*0ec0*/  LOP3.LUT R0, R2, R0, R7, 0xfe, !PT ;  /* 0x0000000002007212 */ /* 0x000fce00078efe07 */
.L_x_6951:
[----:B------:R-:W-:Y:S05]  /*0ed0*/  BSYNC.RECONVERGENT B0 ;  /* 0x0000000000007941 */ /* 0x000fea0003800200 */
.L_x_6950:
[----:B------:R-:W-:-:S04]  /*0ee0*/  F2FP.F16.F32.PACK_AB R0, RZ, R0 ;  /* 0x00000000ff00723e */ /* 0x000fc800000000ff */
[----:B------:R-:W-:Y:S01]  /*0ef0*/  PRMT R24, R0, 0x7610, R24 ;  /* 0x0000761000187816 */ /* 0x000fe20000000018 */
[----:B------:R-:W-:Y:S06]  /*0f00*/  BRA `(.L_x_6931) ;  /* 0x0000000000b47947 */ /* 0x000fec0003800000 */
.L_x_6943:
[----:B------:R-:W-:-:S09]  /*0f10*/  UISETP.NE.AND UP0, UPT, UR4, 0x1c, UPT ;  /* 0x0000001c0400788c */ /* 0x000fd2000bf05270 */
[----:B------:R-:W-:Y:S05]  /*0f20*/  BRA.U !UP0, `(.L_x_6954) ;  /* 0x00000001089c7547 */ /* 0x000fea000b800000 */
[----:B------:R-:W-:-:S09]  /*0f30*/  UISETP.NE.AND UP0, UPT, UR4, 0x1d, UPT ;  /* 0x0000001d0400788c */ /* 0x000fd2000bf05270 */
[----:B------:R-:W-:Y:S05]  /*0f40*/  BRA.U !UP0, `(.L_x_6955) ;  /* 0x0000000108807547 */ /* 0x000fea000b800000 */
[----:B------:R-:W-:-:S09]  /*0f50*/  UISETP.NE.AND UP0, UPT, UR4, 0x2c, UPT ;  /* 0x0000002c0400788c */ /* 0x000fd2000bf05270 */
[----:B------:R-:W-:Y:S05]  /*0f60*/  BRA.U !UP0, `(.L_x_6956) ;  /* 0x0000000108487547 */ /* 0x000fea000b800000 */
.L_x_6930:
        /* <DEDUP_REMOVED lines=16> */
.L_x_6957:
[----:B------:R-:W-:Y:S01]  /*1070*/  PRMT R24, RZ, 0x7610, R24 ;  /* 0x00007610ff187816 */ /* 0x000fe20000000018 */
[----:B------:R-:W-:Y:S06]  /*1080*/  BRA `(.L_x_6931) ;  /* 0x0000000000547947 */ /* 0x000fec0003800000 */
.L_x_6956:
        /* <DEDUP_REMOVED lines=8> */
.L_x_6959:
[----:B------:R-:W-:Y:S05]  /*1110*/  BSYNC.RECONVERGENT B0 ;  /* 0x0000000000007941 */ /* 0x000fea0003800200 */
.L_x_6958:
[----:B------:R-:W-:-:S04]  /*1120*/  F2FP.F16.F32.PACK_AB R0, RZ, R0 ;  /* 0x00000000ff00723e */ /* 0x000fc800000000ff */
[----:B------:R-:W-:Y:S01]  /*1130*/  PRMT R24, R0, 0x7610, R24 ;  /* 0x0000761000187816 */ /* 0x000fe20000000018 */
[----:B------:R-:W-:Y:S06]  /*1140*/  BRA `(.L_x_6931) ;  /* 0x0000000000247947 */ /* 0x000fec0003800000 */
.L_x_6955:
[----:B------:R-:W2:Y:S02]  /*1150*/  LDG.E.64 R2, desc[UR36][R2.64] ;  /* 0x0000002402027981 */ /* 0x000ea4000c1e1b00 */
[----:B--2---:R-:W0:Y:S02]  /*1160*/  I2F.U64 R0, R2 ;  /* 0x0000000200007312 */ /* 0x004e240000301000 */
[----:B0-----:R-:W-:-:S04]  /*1170*/  F2FP.F16.F32.PACK_AB R0, RZ, R0 ;  /* 0x00000000ff00723e */ /* 0x001fc800000000ff */
[----:B------:R-:W-:Y:S01]  /*1180*/  PRMT R24, R0, 0x7610, R24 ;  /* 0x0000761000187816 */ /* 0x000fe20000000018 */
[----:B------:R-:W-:Y:S06]  /*1190*/  BRA `(.L_x_6931) ;  /* 0x0000000000107947 */ /* 0x000fec0003800000 */
.L_x_6954:
[----:B------:R-:W2:Y:S02]  /*11a0*/  LDG.E R2, desc[UR36][R2.64] ;  /* 0x0000002402027981 */ /* 0x000ea4000c1e1900 */
[----:B--2---:R-:W-:-:S04]  /*11b0*/  I2FP.F32.U32 R0, R2 ;  /* 0x0000000200007245 */ /* 0x004fc80000201000 */
[----:B------:R-:W-:-:S04]  /*11c0*/  F2FP.F16.F32.PACK_AB R0, RZ, R0 ;  /* 0x00000000ff00723e */ /* 0x000fc800000000ff */
[----:B------:R-:W-:-:S07]  /*11d0*/  PRMT R24, R0, 0x7610, R24 ;  /* 0x0000761000187816 */ /* 0x000fce0000000018 */
.L_x_6931:
        /* <DEDUP_REMOVED lines=21> */
.L_x_6963:
[----:B------:R-:W2:Y:S02]  /*1330*/  LDG.E.U8 R2, desc[UR36][R2.64] ;  /* 0x0000002402027981 */ /* 0x000ea4000c1e1100 */
[----:B--2---:R-:W-:-:S04]  /*1340*/  I2FP.F32.U32 R0, R2 ;  /* 0x0000000200007245 */ /* 0x004fc80000201000 */
[----:B------:R-:W-:-:S04]  /*1350*/  F2FP.F16.F32.PACK_AB R0, RZ, R0 ;  /* 0x00000000ff00723e */ /* 0x000fc800000000ff */
[----:B------:R-:W-:Y:S01]  /*1360*/  PRMT R23, R0, 0x7610, R23 ;  /* 0x0000761000177816 */ /* 0x000fe20000000017 */
[----:B------:R-:W-:Y:S06]  /*1370*/  BRA `(.L_x_6965) ;  /* 0x0000000c00d47947 */ /* 0x000fec0003800000 */
.L_x_6962:
        /* <DEDUP_REMOVED lines=11> */
.L_x_6967:
[----:B------:R-:W2:Y:S02]  /*1430*/  LDG.E R2, desc[UR36][R2.64] ;  /* 0x0000002402027981 */ /* 0x000ea4000c1e1900 */
[----:B--2---:R-:W-:-:S04]  /*1440*/  I2FP.F32.S32 R0, R2 ;  /* 0x0000000200007245 */ /* 0x004fc80000201400 */
[----:B------:R-:W-:-:S04]  /*1450*/  F2FP.F16.F32.PACK_AB R0, RZ, R0 ;  /* 0x00000000ff00723e */ /* 0x000fc800000000ff */
[----:B------:R-:W-:Y:S01]  /*1460*/  PRMT R23, R0, 0x7610, R23 ;  /* 0x0000761000177816 */ /* 0x000fe20000000017 */
[----:B------:R-:W-:Y:S06]  /*1470*/  BRA `(.L_x_6965) ;  /* 0x0000000c00947947 */ /* 0x000fec0003800000 */
.L_x_6966:
[----:B------:R-:W2:Y:S02]  /*1480*/  LDG.E.U16 R2, desc[UR36][R2.64] ;  /* 0x0000002402027981 */ /* 0x000ea4000c1e1500 */
[----:B--2---:R-:W0:Y:S02]  /*1490*/  I2F.S16 R0, R2 ;  /* 0x0000000200007306 */ /* 0x004e240000101400 */
[----:B0-----:R-:W-:-:S04]  /*14a0*/  F2FP.F16.F32.PACK_AB R0, RZ, R0 ;  /* 0x00000000ff00723e */ /* 0x001fc800000000ff */
[----:B------:R-:W-:Y:S01]  /*14b0*/  PRMT R23, R0, 0x7610, R23 ;  /* 0x0000761000177816 */ /* 0x000fe20000000017 */
[----:B------:R-:W-:Y:S06]  /*14c0*/  BRA `(.L_x_6965) ;  /* 0x0000000c00807947 */ /* 0x000fec0003800000 */
.L_x_6961:
        /* <DEDUP_REMOVED lines=9> */
.L_x_6969:
[----:B------:R1:W5:Y:S01]  /*1560*/  LDG.E.U16 R23, desc[UR36][R2.64] ;  /* 0x0000002402177981 */ /* 0x000362000c1e1500 */
[----:B------:R-:W-:Y:S05]  /*1570*/  BRA `(.L_x_6965) ;  /* 0x0000000c00547947 */ /* 0x000fea0003800000 */
.L_x_6968:
        /* <DEDUP_REMOVED lines=9> */
.L_x_6971:
[----:B------:R0:W5:Y:S01]  /*1610*/  LDG.E.U16 R23, desc[UR36][R2.64] ;  /* 0x0000002402177981 */ /* 0x000162000c1e1500 */
[----:B------:R-:W-:Y:S05]  /*1620*/  BRA `(.L_x_6965) ;  /* 0x0000000c00287947 */ /* 0x000fea0003800000 */
.L_x_6970:
        /* <DEDUP_REMOVED lines=13> */
.L_x_6960:
        /* <DEDUP_REMOVED lines=14> */
.L_x_6974:
        /* <DEDUP_REMOVED lines=13> */
.L_x_6973:
        /* <DEDUP_REMOVED lines=27> */
.L_x_6976:
        /* <DEDUP_REMOVED lines=14> */
.L_x_6975:
[----:B------:R-:W2:Y:S02]  /*1b40*/  LDG.E.U16 R0, desc[UR36][R2.64] ;  /* 0x0000002402007981 */ /* 0x000ea4000c1e1500 */
[----:B--2---:R-:W-:-:S05]  /*1b50*/  IMAD.U32 R0, R0, 0x10000, RZ ;  /* 0x0001000000007824 */ /* 0x004fca00078e00ff */
[----:B------:R-:W-:-:S04]  /*1b60*/  F2FP.F16.F32.PACK_AB R0, RZ, R0 ;  /* 0x00000000ff00723e */ /* 0x000fc800000000ff */
[----:B------:R-:W-:Y:S01]  /*1b70*/  PRMT R23, R0, 0x7610, R23 ;  /* 0x0000761000177816 */ /* 0x000fe20000000017 */
[----:B------:R-:W-:Y:S06]  /*1b80*/  BRA `(.L_x_6965) ;  /* 0x0000000400d07947 */ /* 0x000fec0003800000 */
.L_x_6972:
        /* <DEDUP_REMOVED lines=13> */
.L_x_6979:
        /* <DEDUP_REMOVED lines=21> */
.L_x_6983:
[----:B------:R-:W-:Y:S05]  /*1db0*/  BSYNC.RECONVERGENT B1 ;  /* 0x0000000000017941 */ /* 0x000fea0003800200 */
.L_x_6982:
[----:B------:R-:W-:Y:S01]  /*1dc0*/  IMAD.SHL.U32 R0, R0, 0x100000, RZ ;  /* 0x0010000000007824 */ /* 0x000fe200078e00ff */
[----:B------:R-:W-:-:S04]  /*1dd0*/  LEA R2, R2, 0x3b800000, 0x17 ;  /* 0x3b80000002027811 */ /* 0x000fc800078eb8ff */
[----:B------:R-:W-:-:S07]  /*1de0*/  LOP3.LUT R0, R2, R0, R7, 0xfe, !PT ;  /* 0x0000000002007212 */ /* 0x000fce00078efe07 */
.L_x_6981:
[----:B------:R-:W-:Y:S05]  /*1df0*/  BSYNC.RECONVERGENT B0 ;  /* 0x0000000000007941 */ /* 0x000fea0003800200 */
.L_x_6980:
[----:B------:R-:W-:-:S04]  /*1e00*/  F2FP.F16.F32.PACK_AB R0, RZ, R0 ;  /* 0x00000000ff00723e */ /* 0x000fc800000000ff */
[----:B------:R-:W-:Y:S01]  /*1e10*/  PRMT R23, R0, 0x7610, R23 ;  /* 0x0000761000177816 */ /* 0x000fe20000000017 */
[----:B------:R-:W-:Y:S06]  /*1e20*/  BRA `(.L_x_6965) ;  /* 0x0000000400287947 */ /* 0x000fec0003800000 */
.L_x_6978:
        /* <DEDUP_REMOVED lines=21> */
.L_x_6987:
[----:B------:R-:W-:Y:S05]  /*1f80*/  BSYNC.RECONVERGENT B1 ;  /* 0x0000000000017941 */ /* 0x000fea0003800200 */
.L_x_6986:
[----:B------:R-:W-:Y:S01]  /*1f90*/  IMAD.SHL.U32 R0, R0, 0x200000, RZ ;  /* 0x0020000000007824 */ /* 0x000fe200078e00ff */
[----:B------:R-:W-:-:S04]  /*1fa0*/  LEA R2, R2, 0x37800000, 0x17 ;  /* 0x3780000002027811 */ /* 0x000fc800078eb8ff */
[----:B------:R-:W-:-:S07]  /*1fb0*/  LOP3.LUT R0, R2, R0, R7, 0xfe, !PT ;  /* 0x0000000002007212 */ /* 0x000fce00078efe07 */
.L_x_6985:
[----:B------:R-:W-:Y:S05]  /*1fc0*/  BSYNC.RECONVERGENT B0 ;  /* 0x0000000000007941 */ /* 0x000fea0003800200 */
.L_x_6984:
[----:B------:R-:W-:-:S04]  /*1fd0*/  F2FP.F16.F32.PACK_AB R0, RZ, R0 ;  /* 0x00000000ff00723e */ /* 0x000fc800000000ff */
[----:B------:R-:W-:Y:S01]  /*1fe0*/  PRMT R23, R0, 0x7610, R23 ;  /* 0x0000761000177816 */ /* 0x000fe20000000017 */
[----:B------:R-:W-:Y:S06]  /*1ff0*/  BRA `(.L_x_6965) ;  /* 0x0000000000b47947 */ /* 0x000fec0003800000 */
.L_x_6977:
[----:B------:R-:W-:-:S09]  /*2000*/  UISETP.NE.AND UP0, UPT, UR4, 0x1c, UPT ;  /* 0x0000001c0400788c */ /* 0x000fd2000bf05270 */
[----:B------:R-:W-:Y:S05]  /*2010*/  BRA.U !UP0, `(.L_x_6988) ;  /* 0x00000001089c7547 */ /* 0x000fea000b800000 */
[----:B------:R-:W-:-:S09]  /*2020*/  UISETP.NE.AND UP0, UPT, UR4, 0x1d, UPT ;  /* 0x0000001d0400788c */ /* 0x000fd2000bf05270 */
[----:B------:R-:W-:Y:S05]  /*2030*/  BRA.U !UP0, `(.L_x_6989) ;  /* 0x0000000108807547 */ /* 0x000fea000b800000 */
[----:B------:R-:W-:-:S09]  /*2040*/  UISETP.NE.AND UP0, UPT, UR4, 0x2c, UPT ;  /* 0x0000002c0400788c */ /* 0x000fd2000bf05270 */
[----:B------:R-:W-:Y:S05]  /*2050*/  BRA.U !UP0, `(.L_x_6990) ;  /* 0x0000000108487547 */ /* 0x000fea000b800000 */
.L_x_6964:
        /* <DEDUP_REMOVED lines=16> */
.L_x_6991:
[----:B------:R-:W-:Y:S01]  /*2160*/  PRMT R23, RZ, 0x7610, R23 ;  /* 0x00007610ff177816 */ /* 0x000fe20000000017 */
[----:B------:R-:W-:Y:S06]  /*2170*/  BRA `(.L_x_6965) ;  /* 0x0000000000547947 */ /* 0x000fec0003800000 */
.L_x_6990:
        /* <DEDUP_REMOVED lines=8> */
.L_x_6993:
[----:B------:R-:W-:Y:S05]  /*2200*/  BSYNC.RECONVERGENT B0 ;  /* 0x0000000000007941 */ /* 0x000fea0003800200 */
.L_x_6992:
[----:B------:R-:W-:-:S04]  /*2210*/  F2FP.F16.F32.PACK_AB R0, RZ, R0 ;  /* 0x00000000ff00723e */ /* 0x000fc800000000ff */
[----:B------:R-:W-:Y:S01]  /*2220*/  PRMT R23, R0, 0x7610, R23 ;  /* 0x0000761000177816 */ /* 0x000fe20000000017 */
[----:B------:R-:W-:Y:S06]  /*2230*/  BRA `(.L_x_6965) ;  /* 0x0000000000247947 */ /* 0x000fec0003800000 */
.L_x_6989:
[----:B------:R-:W2:Y:S02]  /*2240*/  LDG.E.64 R2, desc[UR36][R2.64] ;  /* 0x0000002402027981 */ /* 0x000ea4000c1e1b00 */
[----:B--2---:R-:W0:Y:S02]  /*2250*/  I2F.U64 R0, R2 ;  /* 0x0000000200007312 */ /* 0x004e240000301000 */
[----:B0-----:R-:W-:-:S04]  /*2260*/  F2FP.F16.F32.PACK_AB R0, RZ, R0 ;  /* 0x00000000ff00723e */ /* 0x001fc800000000ff */
[----:B------:R-:W-:Y:S01]  /*2270*/  PRMT R23, R0, 0x7610, R23 ;  /* 0x0000761000177816 */ /* 0x000fe20000000017 */
[----:B------:R-:W-:Y:S06]  /*2280*/  BRA `(.L_x_6965) ;  /* 0x0000000000107947 */ /* 0x000fec0003800000 */
.L_x_6988:
[----:B------:R-:W2:Y:S02]  /*2290*/  LDG.E R2, desc[UR36][R2.64] ;  /* 0x0000002402027981 */ /* 0x000ea4000c1e1900 */
[----:B--2---:R-:W-:-:S04]  /*22a0*/  I2FP.F32.U32 R0, R2 ;  /* 0x0000000200007245 */ /* 0x004fc80000201000 */
[----:B------:R-:W-:-:S04]  /*22b0*/  F2FP.F16.F32.PACK_AB R0, RZ, R0 ;  /* 0x00000000ff00723e */ /* 0x000fc800000000ff */
[----:B------:R-:W-:-:S07]  /*22c0*/  PRMT R23, R0, 0x7610, R23 ;  /* 0x0000761000177816 */ /* 0x000fce0000000017 */
.L_x_6965:
[----:B------:R-:W-:-:S07]  /*22d0*/  VIADD R26, R22, 0x80 ;  /* 0x00000080161a7836 */ /* 0x000fce0000000000 */
.L_x_6925:
[----:B------:R-:W-:Y:S05]  /*22e0*/  BSYNC.RECONVERGENT B6 ;  /* 0x0000000000067941 */ /* 0x000fea0003800200 */
.L_x_6924:
[----:B------:R-:W-:Y:S01]  /*22f0*/  ISETP.GE.AND P0, PT, R26, R25, PT ;  /* 0x000000191a00720c */ /* 0x000fe20003f06270 */
[----:B------:R-:W-:Y:S01]  /*2300*/  BSSY.RECONVERGENT B6, `(.L_x_6994) ;  /* 0x0000224000067945 */ /* 0x000fe20003800200 */
[----:B------:R-:W-:Y:S02]  /*2310*/  PRMT R19, RZ, 0x7610, R19 ;  /* 0x00007610ff137816 */ /* 0x000fe40000000013 */
[----:B------:R-:W-:-:S09]  /*2320*/  PRMT R18, RZ, 0x7610, R18 ;  /* 0x00007610ff127816 */ /* 0x000fd20000000012 */
[----:B------:R-:W-:Y:S05]  /*2330*/  @P0 BRA `(.L_x_6995) ;  /* 0x0000002000800947 */ /* 0x000fea0003800000 */
[----:B01----:R-:W0:Y:S01]  /*2340*/  LDC.64 R2, c[0x0][0x390] ;  /* 0x0000e400ff027b82 */ /* 0x003e220000000a00 */
        /* <DEDUP_REMOVED lines=21> */
.L_x_6999:
[----:B------:R-:W2:Y:S02]  /*24a0*/  LDG.E.U8 R2, desc[UR36][R2.64] ;  /* 0x0000002402027981 */ /* 0x000ea4000c1e1100 */
[----:B--2---:R-:W-:-:S04]  /*24b0*/  I2FP.F32.U32 R0, R2 ;  /* 0x0000000200007245 */ /* 0x004fc80000201000 */
[----:B------:R-:W-:-:S04]  /*24c0*/  F2FP.F16.F32.PACK_AB R0, RZ, R0 ;  /* 0x00000000ff00723e */ /* 0x000fc800000000ff */
[----:B------:R-:W-:Y:S01]  /*24d0*/  PRMT R19, R0, 0x7610, R19 ;  /* 0x0000761000137816 */ /* 0x000fe20000000013 */
[----:B------:R-:W-:Y:S06]  /*24e0*/  BRA `(.L_x_7001) ;  /* 0x0000000c00d47947 */ /* 0x000fec0003800000 */
.L_x_6998:
        /* <DEDUP_REMOVED lines=11> */
.L_x_7003:
[----:B------:R-:W2:Y:S02]  /*25a0*/  LDG.E R2, desc[UR36][R2.64] ;  /* 0x0000002402027981 */ /* 0x000ea4000c1e1900 */
[----:B--2---:R-:W-:-:S04]  /*25b0*/  I2FP.F32.S32 R0, R2 ;  /* 0x0000000200007245 */ /* 0x004fc80000201400 */
[----:B------:R-:W-:-:S04]  /*25c0*/  F2FP.F16.F32.PACK_AB R0, RZ, R0 ;  /* 0x00000000ff00723e */ /* 0x000fc800000000ff */
[----:B------:R-:W-:Y:S01]  /*25d0*/  PRMT R19, R0, 0x7610, R19 ;  /* 0x0000761000137816 */ /* 0x000fe20000000013 */
[----:B------:R-:W-:Y:S06]  /*25e0*/  BRA `(.L_x_7001) ;  /* 0x0000000c00947947 */ /* 0x000fec0003800000 */
.L_x_7002:
[----:B------:R-:W2:Y:S02]  /*25f0*/  LDG.E.U16 R2, desc[UR36][R2.64] ;  /* 0x0000002402027981 */ /* 0x000ea4000c1e1500 */
[----:B--2---:R-:W0:Y:S02]  /*2600*/  I2F.S16 R0, R2 ;  /* 0x0000000200007306 */ /* 0x004e240000101400 */
[----:B0-----:R-:W-:-:S04]  /*2610*/  F2FP.F16.F32.PACK_AB R0, RZ, R0 ;  /* 0x00000000ff00723e */ /* 0x001fc800000000ff */
[----:B------:R-:W-:Y:S01]  /*2620*/  PRMT R19, R0, 0x7610, R19 ;  /* 0x0000761000137816 */ /* 0x000fe20000000013 */
[----:B------:R-:W-:Y:S06]  /*2630*/  BRA `(.L_x_7001) ;  /* 0x0000000c00807947 */ /* 0x000fec0003800000 */
.L_x_6997:
        /* <DEDUP_REMOVED lines=9> */
.L_x_7005:
[----:B------:R1:W5:Y:S01]  /*26d0*/  LDG.E.U16 R19, desc[UR36][R2.64] ;  /* 0x0000002402137981 */ /* 0x000362000c1e1500 */
[----:B------:R-:W-:Y:S05]  /*26e0*/  BRA `(.L_x_7001) ;  /* 0x0000000c00547947 */ /* 0x000fea0003800000 */
.L_x_7004:
        /* <DEDUP_REMOVED lines=9> */
.L_x_7007:
[----:B------:R0:W5:Y:S01]  /*2780*/  LDG.E.U16 R19, desc[UR36][R2.64] ;  /* 0x0000002402137981 */ /* 0x000162000c1e1500 */
[----:B------:R-:W-:Y:S05]  /*2790*/  BRA `(.L_x_7001) ;  /* 0x0000000c00287947 */ /* 0x000fea0003800000 */
.L_x_7006:
        /* <DEDUP_REMOVED lines=13> */
.L_x_6996:
        /* <DEDUP_REMOVED lines=14> */
.L_x_7010:
        /* <DEDUP_REMOVED lines=13> */
.L_x_7009:
        /* <DEDUP_REMOVED lines=27> */
.L_x_7012:
        /* <DEDUP_REMOVED lines=14> */
.L_x_7011:
[----:B------:R-:W2:Y:S02]  /*2cb0*/  LDG.E.U16 R0, desc[UR36][R2.64] ;  /* 0x0000002402007981 */ /* 0x000ea4000c1e1500 */
[----:B--2---:R-:W-:-:S05]  /*2cc0*/  IMAD.U32 R0, R0, 0x10000, RZ ;  /* 0x0001000000007824 */ /* 0x004fca00078e00ff */
[----:B------:R-:W-:-:S04]  /*2cd0*/  F2FP.F16.F32.PACK_AB R0, RZ, R0 ;  /* 0x00000000ff00723e */ /* 0x000fc800000000ff */
[----:B------:R-:W-:Y:S01]  /*2ce0*/  PRMT R19, R0, 0x7610, R19 ;  /* 0x0000761000137816 */ /* 0x000fe20000000013 */
[----:B------:R-:W-:Y:S06]  /*2cf0*/  BRA `(.L_x_7001) ;  /* 0x0000000400d07947 */ /* 0x000fec0003800000 */
.L_x_7008:
        /* <DEDUP_REMOVED lines=13> */
.L_x_7015:
        /* <DEDUP_REMOVED lines=21> */
.L_x_7019:
[----:B------:R-:W-:Y:S05]  /*2f20*/  BSYNC.RECONVERGENT B1 ;  /* 0x0000000000017941 */ /* 0x000fea0003800200 */
.L_x_7018:
[----:B------:R-:W-:Y:S01]  /*2f30*/  IMAD.SHL.U32 R0, R0, 0x100000, RZ ;  /* 0x0010000000007824 */ /* 0x000fe200078e00ff */
[----:B------:R-:W-:-:S04]  /*2f40*/  LEA R2, R2, 0x3b800000, 0x17 ;  /* 0x3b80000002027811 */ /* 0x000fc800078eb8ff */
[----:B------:R-:W-:-:S07]  /*2f50*/  LOP3.LUT R0, R2, R0, R7, 0xfe, !PT ;  /* 0x0000000002007212 */ /* 0x000fce00078efe07 */
.L_x_7017:
[----:B------:R-:W-:Y:S05]  /*2f60*/  BSYNC.RECONVERGENT B0 ;  /* 0x0000000000007941 */ /* 0x000fea0003800200 */
.L_x_7016:
[----:B------:R-:W-:-:S04]  /*2f70*/  F2FP.F16.F32.PACK_AB R0, RZ, R0 ;  /* 0x00000000ff00723e */ /* 0x000fc800000000ff */
[----:B------:R-:W-:Y:S01]  /*2f80*/  PRMT R19, R0, 0x7610, R19 ;  /* 0x0000761000137816 */ /* 0x000fe20000000013 */
[----:B------:R-:W-:Y:S06]  /*2f90*/  BRA `(.L_x_7001) ;  /* 0x0000000400287947 */ /* 0x000fec0003800000 */
.L_x_7014:
        /* <DEDUP_REMOVED lines=21> */
.L_x_7023:
[----:B------:R-:W-:Y:S05]  /*30f0*/  BSYNC.RECONVERGENT B1 ;  /* 0x0000000000017941 */ /* 0x000fea0003800200 */
.L_x_7022:
[----:B------:R-:W-:Y:S01]  /*3100*/  IMAD.SHL.U32 R0, R0, 0x200000, RZ ;  /* 0x0020000000007824 */ /* 0x000fe200078e00ff */
[----:B------:R-:W-:-:S04]  /*3110*/  LEA R2, R2, 0x37800000, 0x17 ;  /* 0x3780000002027811 */ /* 0x000fc800078eb8ff */
[----:B------:R-:W-:-:S07]  /*3120*/  LOP3.LUT R0, R2, R0, R7, 0xfe, !PT ;  /* 0x0000000002007212 */ /* 0x000fce00078efe07 */
.L_x_7021:
[----:B------:R-:W-:Y:S05]  /*3130*/  BSYNC.RECONVERGENT B0 ;  /* 0x0000000000007941 */ /* 0x000fea0003800200 */
.L_x_7020:
[----:B------:R-:W-:-:S04]  /*3140*/  F2FP.F16.F32.PACK_AB R0, RZ, R0 ;  /* 0x00000000ff00723e */ /* 0x000fc800000000ff */
[----:B------:R-:W-:Y:S01]  /*3150*/  PRMT R19, R0, 0x7610, R19 ;  /* 0x0000761000137816 */ /* 0x000fe20000000013 */
[----:B------:R-:W-:Y:S06]  /*3160*/  BRA `(.L_x_7001) ;  /* 0x0000000000b47947 */ /* 0x000fec0003800000 */
.L_x_7013:
        /* <DEDUP_REMOVED lines=14> */
.L_x_7027:
[----:B------:R-:W-:Y:S05]  /*3250*/  BSYNC.RECONVERGENT B0 ;  /* 0x0000000000007941 */ /* 0x000fea0003800200 */
.L_x_7026:
[----:B------:R-:W-:-:S04]  /*3260*/  F2FP.F16.F32.PACK_AB R0, RZ, R0 ;  /* 0x00000000ff00723e */ /* 0x000fc800000000ff */
[----:B------:R-:W-:Y:S01]  /*3270*/  PRMT R19, R0, 0x7610, R19 ;  /* 0x0000761000137816 */ /* 0x000fe20000000013 */
[----:B------:R-:W-:Y:S06]  /*3280*/  BRA `(.L_x_7001) ;  /* 0x00000000006c7947 */ /* 0x000fec0003800000 */
.L_x_7000:
        /* <DEDUP_REMOVED lines=16> */
.L_x_7028:
[----:B------:R-:W-:Y:S01]  /*3390*/  PRMT R19, RZ, 0x7610, R19 ;  /* 0x00007610ff137816 */ /* 0x000fe20000000013 */
[----:B------:R-:W-:Y:S06]  /*33a0*/  BRA `(.L_x_7001) ;  /* 0x0000000000247947 */ /* 0x000fec0003800000 */
.L_x_7025:
[----:B------:R-:W2:Y:S02]  /*33b0*/  LDG.E.64 R2, desc[UR36][R2.64] ;  /* 0x0000002402027981 */ /* 0x000ea4000c1e1b00 */
[----:B--2---:R-:W0:Y:S02]  /*33c0*/  I2F.U64 R0, R2 ;  /* 0x0000000200007312 */ /* 0x004e240000301000 */
[----:B0-----:R-:W-:-:S04]  /*33d0*/  F2FP.F16.F32.PACK_AB R0, RZ, R0 ;  /* 0x00000000ff00723e */ /* 0x001fc800000000ff */
[----:B------:R-:W-:Y:S01]  /*33e0*/  PRMT R19, R0, 0x7610, R19 ;  /* 0x0000761000137816 */ /* 0x000fe20000000013 */
[----:B------:R-:W-:Y:S06]  /*33f0*/  BRA `(.L_x_7001) ;  /* 0x0000000000107947 */ /* 0x000fec0003800000 */
.L_x_7024:
[----:B------:R-:W2:Y:S02]  /*3400*/  LDG.E R2, desc[UR36][R2.64] ;  /* 0x0000002402027981 */ /* 0x000ea4000c1e1900 */
[----:B--2---:R-:W-:-:S04]  /*3410*/  I2FP.F32.U32 R0, R2 ;  /* 0x0000000200007245 */ /* 0x004fc80000201000 */
[----:B------:R-:W-:-:S04]  /*3420*/  F2FP.F16.F32.PACK_AB R0, RZ, R0 ;  /* 0x00000000ff00723e */ /* 0x000fc800000000ff */
[----:B------:R-:W-:-:S07]  /*3430*/  PRMT R19, R0, 0x7610, R19 ;  /* 0x0000761000137816 */ /* 0x000fce0000000013 */
.L_x_7001:
        /* <DEDUP_REMOVED lines=21> */
.L_x_7032:
[----:B------:R-:W2:Y:S02]  /*3590*/  LDG.E.U8 R2, desc[UR36][R2.64] ;  /* 0x0000002402027981 */ /* 0x000ea4000c1e1100 */
[----:B--2---:R-:W-:-:S04]  /*35a0*/  I2FP.F32.U32 R0, R2 ;  /* 0x0000000200007245 */ /* 0x004fc80000201000 */
[----:B------:R-:W-:-:S04]  /*35b0*/  F2FP.F16.F32.PACK_AB R0, RZ, R0 ;  /* 0x00000000ff00723e */ /* 0x000fc800000000ff */
[----:B------:R-:W-:Y:S01]  /*35c0*/  PRMT R18, R0, 0x7610, R18 ;  /* 0x0000761000127816 */ /* 0x000fe20000000012 */
[----:B------:R-:W-:Y:S06]  /*35d0*/  BRA `(.L_x_7034) ;  /* 0x0000000c00d47947 */ /* 0x000fec0003800000 */
.L_x_7031:
        /* <DEDUP_REMOVED lines=11> */
.L_x_7036:
[----:B------:R-:W2:Y:S02]  /*3690*/  LDG.E R2, desc[UR36][R2.64] ;  /* 0x0000002402027981 */ /* 0x000ea4000c1e1900 */
[----:B--2---:R-:W-:-:S04]  /*36a0*/  I2FP.F32.S32 R0, R2 ;  /* 0x0000000200007245 */ /* 0x004fc80000201400 */
[----:B------:R-:W-:-:S04]  /*36b0*/  F2FP.F16.F32.PACK_AB R0, RZ, R0 ;  /* 0x00000000ff00723e */ /* 0x000fc800000000ff */
[----:B------:R-:W-:Y:S01]  /*36c0*/  PRMT R18, R0, 0x7610, R18 ;  /* 0x0000761000127816 */ /* 0x000fe20000000012 */
[----:B------:R-:W-:Y:S06]  /*36d0*/  BRA `(.L_x_7034) ;  /* 0x0000000c00947947 */ /* 0x000fec0003800000 */
.L_x_7035:
[----:B------:R-:W2:Y:S02]  /*36e0*/  LDG.E.U16 R2, desc[UR36][R2.64] ;  /* 0x0000002402027981 */ /* 0x000ea4000c1e1500 */
[----:B--2---:R-:W0:Y:S02]  /*36f0*/  I2F.S16 R0, R2 ;  /* 0x0000000200007306 */ /* 0x004e240000101400 */
[----:B0-----:R-:W-:-:S04]  /*3700*/  F2FP.F16.F32.PACK_AB R0, RZ, R0 ;  /* 0x00000000ff00723e */ /* 0x001fc800000000ff */
[----:B------:R-:W-:Y:S01]  /*3710*/  PRMT R18, R0, 0x7610, R18 ;  /* 0x0000761000127816 */ /* 0x000fe20000000012 */
[----:B------:R-:W-:Y:S06]  /*3720*/  BRA `(.L_x_7034) ;  /* 0x0000000c00807947 */ /* 0x000fec0003800000 */
.L_x_7030:
        /* <DEDUP_REMOVED lines=9> */
.L_x_7038:
[----:B------:R1:W5:Y:S01]  /*37c0*/  LDG.E.U16 R18, desc[UR36][R2.64] ;  /* 0x0000002402127981 */ /* 0x000362000c1e1500 */
[----:B------:R-:W-:Y:S05]  /*37d0*/  BRA `(.L_x_7034) ;  /* 0x0000000c00547947 */ /* 0x000fea0003800000 */
.L_x_7037:
        /* <DEDUP_REMOVED lines=9> */
.L_x_7040:
[----:B------:R0:W5:Y:S01]  /*3870*/  LDG.E.U16 R18, desc[UR36][R2.64] ;  /* 0x0000002402127981 */ /* 0x000162000c1e1500 */
[----:B------:R-:W-:Y:S05]  /*3880*/  BRA `(.L_x_7034) ;  /* 0x0000000c00287947 */ /* 0x000fea0003800000 */
.L_x_7039:
        /* <DEDUP_REMOVED lines=13> */
.L_x_7029:
        /* <DEDUP_REMOVED lines=14> */
.L_x_7043:
        /* <DEDUP_REMOVED lines=13> */
.L_x_7042:
        /* <DEDUP_REMOVED lines=27> */
.L_x_7045:
        /* <DEDUP_REMOVED lines=14> */
.L_x_7044:
[----:B------:R-:W2:Y:S02]  /*3da0*/  LDG.E.U16 R0, desc[UR36][R2.64] ;  /* 0x0000002402007981 */ /* 0x000ea4000c1e1500 */
[----:B--2---:R-:W-:-:S05]  /*3db0*/  IMAD.U32 R0, R0, 0x10000, RZ ;  /* 0x0001000000007824 */ /* 0x004fca00078e00ff */
[----:B------:R-:W-:-:S04]  /*3dc0*/  F2FP.F16.F32.PACK_AB R0, RZ, R0 ;  /* 0x00000000ff00723e */ /* 0x000fc800000000ff */
[----:B------:R-:W-:Y:S01]  /*3dd0*/  PRMT R18, R0, 0x7610, R18 ;  /* 0x0000761000127816 */ /* 0x000fe20000000012 */
[----:B------:R-:W-:Y:S06]  /*3de0*/  BRA `(.L_x_7034) ;  /* 0x0000000400d07947 */ /* 0x000fec0003800000 */
.L_x_7041:
        /* <DEDUP_REMOVED lines=13> */
.L_x_7048:
        /* <DEDUP_REMOVED lines=21> */
.L_x_7052:
[----:B------:R-:W-:Y:S05]  /*4010*/  BSYNC.RECONVERGENT B1 ;  /* 0x0000000000017941 */ /* 0x000fea0003800200 */
.L_x_7051:
[----:B------:R-:W-:Y:S01]  /*4020*/  IMAD.SHL.U32 R0, R0, 0x100000, RZ ;  /* 0x0010000000007824 */ /* 0x000fe200078e00ff */
[----:B------:R-:W-:-:S04]  /*4030*/  LEA R2, R2, 0x3b800000, 0x17 ;  /* 0x3b80000002027811 */ /* 0x000fc800078eb8ff */
[----:B------:R-:W-:-:S07]  /*4040*/  LOP3.LUT R0, R2, R0, R7, 0xfe, !PT ;  /* 0x0000000002007212 */ /* 0x000fce00078efe07 */
.L_x_7050:
[----:B------:R-:W-:Y:S05]  /*4050*/  BSYNC.RECONVERGENT B0 ;  /* 0x0000000000007941 */ /* 0x000fea0003800200 */
.L_x_7049:
[----:B------:R-:W-:-:S04]  /*4060*/  F2FP.F16.F32.PACK_AB R0, RZ, R0 ;  /* 0x00000000ff00723e */ /* 0x000fc800000000ff */
[----:B------:R-:W-:Y:S01]  /*4070*/  PRMT R18, R0, 0x7610, R18 ;  /* 0x0000761000127816 */ /* 0x000fe20000000012 */
[----:B------:R-:W-:Y:S06]  /*4080*/  BRA `(.L_x_7034) ;  /* 0x0000000400287947 */ /* 0x000fec0003800000 */
.L_x_7047:
        /* <DEDUP_REMOVED lines=21> */
.L_x_7056:
[----:B------:R-:W-:Y:S05]  /*41e0*/  BSYNC.RECONVERGENT B1 ;  /* 0x0000000000017941 */ /* 0x000fea0003800200 */
.L_x_7055:
[----:B------:R-:W-:Y:S01]  /*41f0*/  IMAD.SHL.U32 R0, R0, 0x200000, RZ ;  /* 0x0020000000007824 */ /* 0x000fe200078e00ff */
[----:B------:R-:W-:-:S04]  /*4200*/  LEA R2, R2, 0x37800000, 0x17 ;  /* 0x3780000002027811 */ /* 0x000fc800078eb8ff */
[----:B------:R-:W-:-:S07]  /*4210*/  LOP3.LUT R0, R2, R0, R7, 0xfe, !PT ;  /* 0x0000000002007212 */ /* 0x000fce00078efe07 */
.L_x_7054:
[----:B------:R-:W-:Y:S05]  /*4220*/  BSYNC.RECONVERGENT B0 ;  /* 0x0000000000007941 */ /* 0x000fea0003800200 */
.L_x_7053:
[----:B------:R-:W-:-:S04]  /*4230*/  F2FP.F16.F32.PACK_AB R0, RZ, R0 ;  /* 0x00000000ff00723e */ /* 0x000fc800000000ff */
[----:B------:R-:W-:Y:S01]  /*4240*/  PRMT R18, R0, 0x7610, R18 ;  /* 0x0000761000127816 */ /* 0x000fe20000000012 */
[----:B------:R-:W-:Y:S06]  /*4250*/  BRA `(.L_x_7034) ;  /* 0x0000000000b47947 */ /* 0x000fec0003800000 */
.L_x_7046:
        /* <DEDUP_REMOVED lines=14> */
.L_x_7060:
[----:B------:R-:W-:Y:S05]  /*4340*/  BSYNC.RECONVERGENT B0 ;  /* 0x0000000000007941 */ /* 0x000fea0003800200 */
.L_x_7059:
[----:B------:R-:W-:-:S04]  /*4350*/  F2FP.F16.F32.PACK_AB R0, RZ, R0 ;  /* 0x00000000ff00723e */ /* 0x000fc800000000ff */
[----:B------:R-:W-:Y:S01]  /*4360*/  PRMT R18, R0, 0x7610, R18 ;  /* 0x0000761000127816 */ /* 0x000fe20000000012 */
[----:B------:R-:W-:Y:S06]  /*4370*/  BRA `(.L_x_7034) ;  /* 0x00000000006c7947 */ /* 0x000fec0003800000 */
.L_x_7033:
        /* <DEDUP_REMOVED lines=16> */
.L_x_7061:
[----:B------:R-:W-:Y:S01]  /*4480*/  PRMT R18, RZ, 0x7610, R18 ;  /* 0x00007610ff127816 */ /* 0x000fe20000000012 */
[----:B------:R-:W-:Y:S06]  /*4490*/  BRA `(.L_x_7034) ;  /* 0x0000000000247947 */ /* 0x000fec0003800000 */
.L_x_7058:
[----:B------:R-:W2:Y:S02]  /*44a0*/  LDG.E.64 R2, desc[UR36][R2.64] ;  /* 0x0000002402027981 */ /* 0x000ea4000c1e1b00 */
[----:B--2---:R-:W0:Y:S02]  /*44b0*/  I2F.U64 R0, R2 ;  /* 0x0000000200007312 */ /* 0x004e240000301000 */
[----:B0-----:R-:W-:-:S04]  /*44c0*/  F2FP.F16.F32.PACK_AB R0, RZ, R0 ;  /* 0x00000000ff00723e */ /* 0x001fc800000000ff */
[----:B------:R-:W-:Y:S01]  /*44d0*/  PRMT R18, R0, 0x7610, R18 ;  /* 0x0000761000127816 */ /* 0x000fe20000000012 */
[----:B------:R-:W-:Y:S06]  /*44e0*/  BRA `(.L_x_7034) ;  /* 0x0000000000107947 */ /* 0x000fec0003800000 */
.L_x_7057:
[----:B------:R-:W2:Y:S02]  /*44f0*/  LDG.E R2, desc[UR36][R2.64] ;  /* 0x0000002402027981 */ /* 0x000ea4000c1e1900 */
[----:B--2---:R-:W-:-:S04]  /*4500*/  I2FP.F32.U32 R0, R2 ;  /* 0x0000000200007245 */ /* 0x004fc80000201000 */
[----:B------:R-:W-:-:S04]  /*4510*/  F2FP.F16.F32.PACK_AB R0, RZ, R0 ;  /* 0x00000000ff00723e */ /* 0x000fc800000000ff */
[----:B------:R-:W-:-:S07]  /*4520*/  PRMT R18, R0, 0x7610, R18 ;  /* 0x0000761000127816 */ /* 0x000fce0000000012 */
.L_x_7034:
[----:B------:R-:W-:-:S07]  /*4530*/  VIADD R26, R26, 0x80 ;  /* 0x000000801a1a7836 */ /* 0x000fce0000000000 */
.L_x_6995:
[----:B------:R-:W-:Y:S05]  /*4540*/  BSYNC.RECONVERGENT B6 ;  /* 0x0000000000067941 */ /* 0x000fea0003800200 */
.L_x_6994:
[----:B------:R-:W-:Y:S01]  /*4550*/  ISETP.GE.AND P0, PT, R26, R25, PT ;  /* 0x000000191a00720c */ /* 0x000fe20003f06270 */
[----:B------:R-:W-:Y:S01]  /*4560*/  BSSY.RECONVERGENT B6, `(.L_x_7062) ;  /* 0x0000226000067945 */ /* 0x000fe20003800200 */
[----:B------:R-:W-:Y:S02]  /*4570*/  PRMT R17, RZ, 0x7610, R17 ;  /* 0x00007610ff117816 */ /* 0x000fe40000000011 */
[----:B------:R-:W-:-:S09]  /*4580*/  PRMT R16, RZ, 0x7610, R16 ;  /* 0x00007610ff107816 */ /* 0x000fd20000000010 */
[----:B------:R-:W-:Y:S05]  /*4590*/  @P0 BRA `(.L_x_7063) ;  /* 0x0000002000880947 */ /* 0x000fea0003800000 */
[----:B------:R-:W2:Y:S01]  /*45a0*/  LDC.64 R4, c[0x0][0x390] ;  /* 0x0000e400ff047b82 */ /* 0x000ea20000000a00 */
[----:B------:R-:W3:Y:S01]  /*45b0*/  LDCU UR5, c[0x0][0x3a8] ;  /* 0x00007500ff0577ac */ /* 0x000ee20008000800 */
[----:B01----:R-:W-:Y:S01]  /*45c0*/  IMAD R2, R27, 0x200, R26 ;  /* 0x000002001b027824 */ /* 0x003fe200078e021a */
[----:B------:R-:W-:-:S04]  /*45d0*/  UPRMT UR4, UR38, 0x9910, URZ ;  /* 0x0000991026047896 */ /* 0x000fc800080000ff */
[----:B------:R-:W-:Y:S01]  /*45e0*/  UISETP.GT.AND UP0, UPT, UR4, 0x9, UPT ;  /* 0x000000090400788c */ /* 0x000fe2000bf04270 */
[----:B---3--:R-:W-:-:S05]  /*45f0*/  IMAD R3, R2, UR5, RZ ;  /* 0x0000000502037c24 */ /* 0x008fca000f8e02ff */
[----:B--2---:R-:W-:-:S05]  /*4600*/  IADD3 R4, P0, PT, R3, R4, RZ ;  /* 0x0000000403047210 */ /* 0x004fca0007f1e0ff */
        /* <DEDUP_REMOVED lines=15> */
.L_x_7067:
[----:B------:R-:W2:Y:S02]  /*4700*/  LDG.E.U8 R4, desc[UR36][R4.64] ;  /* 0x0000002404047981 */ /* 0x000ea4000c1e1100 */
[----:B--2---:R-:W-:-:S04]  /*4710*/  I2FP.F32.U32 R0, R4 ;  /* 0x0000000400007245 */ /* 0x004fc80000201000 */
[----:B------:R-:W-:-:S04]  /*4720*/  F2FP.F16.F32.PACK_AB R0, RZ, R0 ;  /* 0x00000000ff00723e */ /* 0x000fc800000000ff */
[----:B------:R-:W-:Y:S01]  /*4730*/  PRMT R17, R0, 0x7610, R17 ;  /* 0x0000761000117816 */ /* 0x000fe20000000011 */
[----:B------:R-:W-:Y:S06]  /*4740*/  BRA `(.L_x_7069) ;  /* 0x0000000c00d87947 */ /* 0x000fec0003800000 */
.L_x_7066:
        /* <DEDUP_REMOVED lines=11> */
.L_x_7071:
[----:B------:R-:W2:Y:S02]  /*4800*/  LDG.E R4, desc[UR36][R4.64] ;  /* 0x0000002404047981 */ /* 0x000ea4000c1e1900 */
[----:B--2---:R-:W-:-:S04]  /*4810*/  I2FP.F32.S32 R0, R4 ;  /* 0x0000000400007245 */ /* 0x004fc80000201400 */
[----:B------:R-:W-:-:S04]  /*4820*/  F2FP.F16.F32.PACK_AB R0, RZ, R0 ;  /* 0x00000000ff00723e */ /* 0x000fc800000000ff */
[----:B------:R-:W-:Y:S01]  /*4830*/  PRMT R17, R0, 0x7610, R17 ;  /* 0x0000761000117816 */ /* 0x000fe20000000011 */
[----:B------:R-:W-:Y:S06]  /*4840*/  BRA `(.L_x_7069) ;  /* 0x0000000c00987947 */ /* 0x000fec0003800000 */
.L_x_7070:
[----:B------:R-:W2:Y:S02]  /*4850*/  LDG.E.U16 R4, desc[UR36][R4.64] ;  /* 0x0000002404047981 */ /* 0x000ea4000c1e1500 */
[----:B--2---:R-:W0:Y:S02]  /*4860*/  I2F.S16 R0, R4 ;  /* 0x0000000400007306 */ /* 0x004e240000101400 */
[----:B0-----:R-:W-:-:S04]  /*4870*/  F2FP.F16.F32.PACK_AB R0, RZ, R0 ;  /* 0x00000000ff00723e */ /* 0x001fc800000000ff */
[----:B------:R-:W-:Y:S01]  /*4880*/  PRMT R17, R0, 0x7610, R17 ;  /* 0x0000761000117816 */ /* 0x000fe20000000011 */
[----:B------:R-:W-:Y:S06]  /*4890*/  BRA `(.L_x_7069) ;  /* 0x0000000c00847947 */ /* 0x000fec0003800000 */
.L_x_7065:
        /* <DEDUP_REMOVED lines=9> */
.L_x_7073:
[----:B------:R1:W5:Y:S01]  /*4930*/  LDG.E.U16 R17, desc[UR36][R4.64] ;  /* 0x0000002404117981 */ /* 0x000362000c1e1500 */
[----:B------:R-:W-:Y:S05]  /*4940*/  BRA `(.L_x_7069) ;  /* 0x0000000c00587947 */ /* 0x000fea0003800000 */
.L_x_7072:
        /* <DEDUP_REMOVED lines=9> */
.L_x_7075:
[----:B------:R0:W5:Y:S01]  /*49e0*/  LDG.E.U16 R17, desc[UR36][R4.64] ;  /* 0x0000002404117981 */ /* 0x000162000c1e1500 */
[----:B------:R-:W-:Y:S05]  /*49f0*/  BRA `(.L_x_7069) ;  /* 0x0000000c002c7947 */ /* 0x000fea0003800000 */
.L_x_7074:
        /* <DEDUP_REMOVED lines=13> */
.L_x_7064:
        /* <DEDUP_REMOVED lines=14> */
.L_x_7078:
        /* <DEDUP_REMOVED lines=13> */
.L_x_7077:
        /* <DEDUP_REMOVED lines=27> */
.L_x_7080:
        /* <DEDUP_REMOVED lines=15> */
.L_x_7079:
[----:B------:R-:W2:Y:S02]  /*4f20*/  LDG.E.U16 R0, desc[UR36][R4.64] ;  /* 0x0000002404007981 */ /* 0x000ea4000c1e1500 */
[----:B--2---:R-:W-:-:S05]  /*4f30*/  IMAD.U32 R0, R0, 0x10000, RZ ;  /* 0x0001000000007824 */ /* 0x004fca00078e00ff */
[----:B------:R-:W-:-:S04]  /*4f40*/  F2FP.F16.F32.PACK_AB R0, RZ, R0 ;  /* 0x00000000ff00723e */ /* 0x000fc800000000ff */
[----:B------:R-:W-:Y:S01]  /*4f50*/  PRMT R17, R0, 0x7610, R17 ;  /* 0x0000761000117816 */ /* 0x000fe20000000011 */
[----:B------:R-:W-:Y:S06]  /*4f60*/  BRA `(.L_x_7069) ;  /* 0x0000000400d07947 */ /* 0x000fec0003800000 */
.L_x_7076:
        /* <DEDUP_REMOVED lines=13> */
.L_x_7083:
        /* <DEDUP_REMOVED lines=21> */
.L_x_7087:
[----:B------:R-:W-:Y:S05]  /*5190*/  BSYNC.RECONVERGENT B1 ;  /* 0x0000000000017941 */ /* 0x000fea0003800200 */
.L_x_7086:
[----:B------:R-:W-:Y:S01]  /*51a0*/  IMAD.SHL.U32 R0, R0, 0x100000, RZ ;  /* 0x0010000000007824 */ /* 0x000fe200078e00ff */
[----:B------:R-:W-:-:S04]  /*51b0*/  LEA R3, R3, 0x3b800000, 0x17 ;  /* 0x3b80000003037811 */ /* 0x000fc800078eb8ff */
[----:B------:R-:W-:-:S07]  /*51c0*/  LOP3.LUT R0, R3, R0, R7, 0xfe, !PT ;  /* 0x0000000003007212 */ /* 0x000fce00078efe07 */
.L_x_7085:
[----:B------:R-:W-:Y:S05]  /*51d0*/  BSYNC.RECONVERGENT B0 ;  /* 0x0000000000007941 */ /* 0x000fea0003800200 */
.L_x_7084:
[----:B------:R-:W-:-:S04]  /*51e0*/  F2FP.F16.F32.PACK_AB R0, RZ, R0 ;  /* 0x00000000ff00723e */ /* 0x000fc800000000ff */
[----:B------:R-:W-:Y:S01]  /*51f0*/  PRMT R17, R0, 0x7610, R17 ;  /* 0x0000761000117816 */ /* 0x000fe20000000011 */
[----:B------:R-:W-:Y:S06]  /*5200*/  BRA `(.L_x_7069) ;  /* 0x0000000400287947 */ /* 0x000fec0003800000 */
.L_x_7082:
        /* <DEDUP_REMOVED lines=21> */
.L_x_7091:
[----:B------:R-:W-:Y:S05]  /*5360*/  BSYNC.RECONVERGENT B1 ;  /* 0x0000000000017941 */ /* 0x000fea0003800200 */
.L_x_7090:
[----:B------:R-:W-:Y:S01]  /*5370*/  IMAD.SHL.U32 R0, R0, 0x200000, RZ ;  /* 0x0020000000007824 */ /* 0x000fe200078e00ff */
[----:B------:R-:W-:-:S04]  /*5380*/  LEA R3, R3, 0x37800000, 0x17 ;  /* 0x3780000003037811 */ /* 0x000fc800078eb8ff */
[----:B------:R-:W-:-:S07]  /*5390*/  LOP3.LUT R0, R3, R0, R7, 0xfe, !PT ;  /* 0x0000000003007212 */ /* 0x000fce00078efe07 */
.L_x_7089:
[----:B------:R-:W-:Y:S05]  /*53a0*/  BSYNC.RECONVERGENT B0 ;  /* 0x0000000000007941 */ /* 0x000fea0003800200 */
.L_x_7088:
[----:B------:R-:W-:-:S04]  /*53b0*/  F2FP.F16.F32.PACK_AB R0, RZ, R0 ;  /* 0x00000000ff00723e */ /* 0x000fc800000000ff */
[----:B------:R-:W-:Y:S01]  /*53c0*/  PRMT R17, R0, 0x7610, R17 ;  /* 0x0000761000117816 */ /* 0x000fe20000000011 */
[----:B------:R-:W-:Y:S06]  /*53d0*/  BRA `(.L_x_7069) ;  /* 0x0000000000b47947 */ /* 0x000fec0003800000 */
.L_x_7081:
        /* <DEDUP_REMOVED lines=14> */
.L_x_7095:
[----:B------:R-:W-:Y:S05]  /*54c0*/  BSYNC.RECONVERGENT B0 ;  /* 0x0000000000007941 */ /* 0x000fea0003800200 */
.L_x_7094:
[----:B------:R-:W-:-:S04]  /*54d0*/  F2FP.F16.F32.PACK_AB R0, RZ, R0 ;  /* 0x00000000ff00723e */ /* 0x000fc800000000ff */
[----:B------:R-:W-:Y:S01]  /*54e0*/  PRMT R17, R0, 0x7610, R17 ;  /* 0x0000761000117816 */ /* 0x000fe20000000011 */
[----:B------:R-:W-:Y:S06]  /*54f0*/  BRA `(.L_x_7069) ;  /* 0x00000000006c7947 */ /* 0x000fec0003800000 */
.L_x_7068:
        /* <DEDUP_REMOVED lines=16> */
.L_x_7096:
[----:B------:R-:W-:Y:S01]  /*5600*/  PRMT R17, RZ, 0x7610, R17 ;  /* 0x00007610ff117816 */ /* 0x000fe20000000011 */
[----:B------:R-:W-:Y:S06]  /*5610*/  BRA `(.L_x_7069) ;  /* 0x0000000000247947 */ /* 0x000fec0003800000 */
.L_x_7093:
[----:B------:R-:W2:Y:S02]  /*5620*/  LDG.E.64 R4, desc[UR36][R4.64] ;  /* 0x0000002404047981 */ /* 0x000ea4000c1e1b00 */
[----:B--2---:R-:W0:Y:S02]  /*5630*/  I2F.U64 R0, R4 ;  /* 0x0000000400007312 */ /* 0x004e240000301000 */
[----:B0-----:R-:W-:-:S04]  /*5640*/  F2FP.F16.F32.PACK_AB R0, RZ, R0 ;  /* 0x00000000ff00723e */ /* 0x001fc800000000ff */
[----:B------:R-:W-:Y:S01]  /*5650*/  PRMT R17, R0, 0x7610, R17 ;  /* 0x0000761000117816 */ /* 0x000fe20000000011 */
[----:B------:R-:W-:Y:S06]  /*5660*/  BRA `(.L_x_7069) ;  /* 0x0000000000107947 */ /* 0x000fec0003800000 */
.L_x_7092:
[----:B------:R-:W2:Y:S02]  /*5670*/  LDG.E R4, desc[UR36][R4.64] ;  /* 0x0000002404047981 */ /* 0x000ea4000c1e1900 */
[----:B--2---:R-:W-:-:S04]  /*5680*/  I2FP.F32.U32 R0, R4 ;  /* 0x0000000400007245 */ /* 0x004fc80000201000 */
[----:B------:R-:W-:-:S04]  /*5690*/  F2FP.F16.F32.PACK_AB R0, RZ, R0 ;  /* 0x00000000ff00723e */ /* 0x000fc800000000ff */
[----:B------:R-:W-:-:S07]  /*56a0*/  PRMT R17, R0, 0x7610, R17 ;  /* 0x0000761000117816 */ /* 0x000fce0000000011 */
.L_x_7069:
[----:B------:R-:W2:Y:S01]  /*56b0*/  LDCU.U8 UR6, c[0x0][0x3a5] ;  /* 0x000074a0ff0677ac */ /* 0x000ea20008000000 */
[----:B01----:R-:W0:Y:S01]  /*56c0*/  LDC.64 R4, c[0x0][0x398] ;  /* 0x0000e600ff047b82 */ /* 0x003e220000000a00 */
[----:B------:R-:W1:Y:S01]  /*56d0*/  LDCU UR5, c[0x0][0x3ac] ;  /* 0x00007580ff0577ac */ /* 0x000e620008000800 */
[----:B--2---:R-:W-:-:S04]  /*56e0*/  UPRMT UR4, UR6, 0x9910, URZ ;  /* 0x0000991006047896 */ /* 0x004fc800080000ff */
        /* <DEDUP_REMOVED lines=18> */
.L_x_7100:
[----:B------:R-:W2:Y:S02]  /*5810*/  LDG.E.U8 R2, desc[UR36][R2.64] ;  /* 0x0000002402027981 */ /* 0x000ea4000c1e1100 */
[----:B--2---:R-:W-:-:S04]  /*5820*/  I2FP.F32.U32 R0, R2 ;  /* 0x0000000200007245 */ /* 0x004fc80000201000 */
[----:B------:R-:W-:-:S04]  /*5830*/  F2FP.F16.F32.PACK_AB R0, RZ, R0 ;  /* 0x00000000ff00723e */ /* 0x000fc800000000ff */
[----:B------:R-:W-:Y:S01]  /*5840*/  PRMT R16, R0, 0x7610, R16 ;  /* 0x0000761000107816 */ /* 0x000fe20000000010 */
[----:B------:R-:W-:Y:S06]  /*5850*/  BRA `(.L_x_7102) ;  /* 0x0000000c00d47947 */ /* 0x000fec0003800000 */
.L_x_7099:
        /* <DEDUP_REMOVED lines=11> */
.L_x_7104:
[----:B------:R-:W2:Y:S02]  /*5910*/  LDG.E R2, desc[UR36][R2.64] ;  /* 0x0000002402027981 */ /* 0x000ea4000c1e1900 */
[----:B--2---:R-:W-:-:S04]  /*5920*/  I2FP.F32.S32 R0, R2 ;  /* 0x0000000200007245 */ /* 0x004fc80000201400 */
[----:B------:R-:W-:-:S04]  /*5930*/  F2FP.F16.F32.PACK_AB R0, RZ, R0 ;  /* 0x00000000ff00723e */ /* 0x000fc800000000ff */
[----:B------:R-:W-:Y:S01]  /*5940*/  PRMT R16, R0, 0x7610, R16 ;  /* 0x0000761000107816 */ /* 0x000fe20000000010 */
[----:B------:R-:W-:Y:S06]  /*5950*/  BRA `(.L_x_7102) ;  /* 0x0000000c00947947 */ /* 0x000fec0003800000 */
.L_x_7103:
[----:B------:R-:W2:Y:S02]  /*5960*/  LDG.E.U16 R2, desc[UR36][R2.64] ;  /* 0x0000002402027981 */ /* 0x000ea4000c1e1500 */
[----:B--2---:R-:W0:Y:S02]  /*5970*/  I2F.S16 R0, R2 ;  /* 0x0000000200007306 */ /* 0x004e240000101400 */
[----:B0-----:R-:W-:-:S04]  /*5980*/  F2FP.F16.F32.PACK_AB R0, RZ, R0 ;  /* 0x00000000ff00723e */ /* 0x001fc800000000ff */
[----:B------:R-:W-:Y:S01]  /*5990*/  PRMT R16, R0, 0x7610, R16 ;  /* 0x0000761000107816 */ /* 0x000fe20000000010 */
[----:B------:R-:W-:Y:S06]  /*59a0*/  BRA `(.L_x_7102) ;  /* 0x0000000c00807947 */ /* 0x000fec0003800000 */
.L_x_7098:
        /* <DEDUP_REMOVED lines=9> */
.L_x_7106:
[----:B------:R1:W5:Y:S01]  /*5a40*/  LDG.E.U16 R16, desc[UR36][R2.64] ;  /* 0x0000002402107981 */ /* 0x000362000c1e1500 */
[----:B------:R-:W-:Y:S05]  /*5a50*/  BRA `(.L_x_7102) ;  /* 0x0000000c00547947 */ /* 0x000fea0003800000 */
.L_x_7105:
        /* <DEDUP_REMOVED lines=9> */
.L_x_7108:
[----:B------:R0:W5:Y:S01]  /*5af0*/  LDG.E.U16 R16, desc[UR36][R2.64] ;  /* 0x0000002402107981 */ /* 0x000162000c1e1500 */
[----:B------:R-:W-:Y:S05]  /*5b00*/  BRA `(.L_x_7102) ;  /* 0x0000000c00287947 */ /* 0x000fea0003800000 */
.L_x_7107:
        /* <DEDUP_REMOVED lines=13> */
.L_x_7097:
        /* <DEDUP_REMOVED lines=14> */
.L_x_7111:
        /* <DEDUP_REMOVED lines=13> */
.L_x_7110:
        /* <DEDUP_REMOVED lines=27> */
.L_x_7113:
        /* <DEDUP_REMOVED lines=14> */
.L_x_7112:
[----:B------:R-:W2:Y:S02]  /*6020*/  LDG.E.U16 R0, desc[UR36][R2.64] ;  /* 0x0000002402007981 */ /* 0x000ea4000c1e1500 */
[----:B--2---:R-:W-:-:S05]  /*6030*/  IMAD.U32 R0, R0, 0x10000, RZ ;  /* 0x0001000000007824 */ /* 0x004fca00078e00ff */
[----:B------:R-:W-:-:S04]  /*6040*/  F2FP.F16.F32.PACK_AB R0, RZ, R0 ;  /* 0x00000000ff00723e */ /* 0x000fc800000000ff */
[----:B------:R-:W-:Y:S01]  /*6050*/  PRMT R16, R0, 0x7610, R16 ;  /* 0x0000761000107816 */ /* 0x000fe20000000010 */
[----:B------:R-:W-:Y:S06]  /*6060*/  BRA `(.L_x_7102) ;  /* 0x0000000400d07947 */ /* 0x000fec0003800000 */
.L_x_7109:
        /* <DEDUP_REMOVED lines=13> */
.L_x_7116:
        /* <DEDUP_REMOVED lines=21> */
.L_x_7120:
[----:B------:R-:W-:Y:S05]  /*6290*/  BSYNC.RECONVERGENT B1 ;  /* 0x0000000000017941 */ /* 0x000fea0003800200 */
.L_x_7119:
[----:B------:R-:W-:Y:S01]  /*62a0*/  IMAD.SHL.U32 R0, R0, 0x100000, RZ ;  /* 0x0010000000007824 */ /* 0x000fe200078e00ff */
[----:B------:R-:W-:-:S04]  /*62b0*/  LEA R2, R2, 0x3b800000, 0x17 ;  /* 0x3b80000002027811 */ /* 0x000fc800078eb8ff */
[----:B------:R-:W-:-:S07]  /*62c0*/  LOP3.LUT R0, R2, R0, R7, 0xfe, !PT ;  /* 0x0000000002007212 */ /* 0x000fce00078efe07 */
.L_x_7118:
[----:B------:R-:W-:Y:S05]  /*62d0*/  BSYNC.RECONVERGENT B0 ;  /* 0x0000000000007941 */ /* 0x000fea0003800200 */
.L_x_7117:
[----:B------:R-:W-:-:S04]  /*62e0*/  F2FP.F16.F32.PACK_AB R0, RZ, R0 ;  /* 0x00000000ff00723e */ /* 0x000fc800000000ff */
[----:B------:R-:W-:Y:S01]  /*62f0*/  PRMT R16, R0, 0x7610, R16 ;  /* 0x0000761000107816 */ /* 0x000fe20000000010 */
[----:B------:R-:W-:Y:S06]  /*6300*/  BRA `(.L_x_7102) ;  /* 0x0000000400287947 */ /* 0x000fec0003800000 */
.L_x_7115:
        /* <DEDUP_REMOVED lines=21> */
.L_x_7124:
[----:B------:R-:W-:Y:S05]  /*6460*/  BSYNC.RECONVERGENT B1 ;  /* 0x0000000000017941 */ /* 0x000fea0003800200 */
.L_x_7123:
[----:B------:R-:W-:Y:S01]  /*6470*/  IMAD.SHL.U32 R0, R0, 0x200000, RZ ;  /* 0x0020000000007824 */ /* 0x000fe200078e00ff */
[----:B------:R-:W-:-:S04]  /*6480*/  LEA R2, R2, 0x37800000, 0x17 ;  /* 0x3780000002027811 */ /* 0x000fc800078eb8ff */
[----:B------:R-:W-:-:S07]  /*6490*/  LOP3.LUT R0, R2, R0, R7, 0xfe, !PT ;  /* 0x0000000002007212 */ /* 0x000fce00078efe07 */
.L_x_7122:
[----:B------:R-:W-:Y:S05]  /*64a0*/  BSYNC.RECONVERGENT B0 ;  /* 0x0000000000007941 */ /* 0x000fea0003800200 */
.L_x_7121:
[----:B------:R-:W-:-:S04]  /*64b0*/  F2FP.F16.F32.PACK_AB R0, RZ, R0 ;  /* 0x00000000ff00723e */ /* 0x000fc800000000ff */
[----:B------:R-:W-:Y:S01]  /*64c0*/  PRMT R16, R0, 0x7610, R16 ;  /* 0x0000761000107816 */ /* 0x000fe20000000010 */
[----:B------:R-:W-:Y:S06]  /*64d0*/  BRA `(.L_x_7102) ;  /* 0x0000000000b47947 */ /* 0x000fec0003800000 */
.L_x_7114:
        /* <DEDUP_REMOVED lines=14> */
.L_x_7128:
[----:B------:R-:W-:Y:S05]  /*65c0*/  BSYNC.RECONVERGENT B0 ;  /* 0x0000000000007941 */ /* 0x000fea0003800200 */
.L_x_7127:
[----:B------:R-:W-:-:S04]  /*65d0*/  F2FP.F16.F32.PACK_AB R0, RZ, R0 ;  /* 0x00000000ff00723e */ /* 0x000fc800000000ff */
[----:B------:R-:W-:Y:S01]  /*65e0*/  PRMT R16, R0, 0x7610, R16 ;  /* 0x0000761000107816 */ /* 0x000fe20000000010 */
[----:B------:R-:W-:Y:S06]  /*65f0*/  BRA `(.L_x_7102) ;  /* 0x00000000006c7947 */ /* 0x000fec0003800000 */
.L_x_7101:
        /* <DEDUP_REMOVED lines=16> */
.L_x_7129:
[----:B------:R-:W-:Y:S01]  /*6700*/  PRMT R16, RZ, 0x7610, R16 ;  /* 0x00007610ff107816 */ /* 0x000fe20000000010 */
[----:B------:R-:W-:Y:S06]  /*6710*/  BRA `(.L_x_7102) ;  /* 0x0000000000247947 */ /* 0x000fec0003800000 */
.L_x_7126:
[----:B------:R-:W2:Y:S02]  /*6720*/  LDG.E.64 R2, desc[UR36][R2.64] ;  /* 0x0000002402027981 */ /* 0x000ea4000c1e1b00 */
[----:B--2---:R-:W0:Y:S02]  /*6730*/  I2F.U64 R0, R2 ;  /* 0x0000000200007312 */ /* 0x004e240000301000 */
[----:B0-----:R-:W-:-:S04]  /*6740*/  F2FP.F16.F32.PACK_AB R0, RZ, R0 ;  /* 0x00000000ff00723e */ /* 0x001fc800000000ff */
[----:B------:R-:W-:Y:S01]  /*6750*/  PRMT R16, R0, 0x7610, R16 ;  /* 0x0000761000107816 */ /* 0x000fe20000000010 */
[----:B------:R-:W-:Y:S06]  /*6760*/  BRA `(.L_x_7102) ;  /* 0x0000000000107947 */ /* 0x000fec0003800000 */
.L_x_7125:
[----:B------:R-:W2:Y:S02]  /*6770*/  LDG.E R2, desc[UR36][R2.64] ;  /* 0x0000002402027981 */ /* 0x000ea4000c1e1900 */
[----:B--2---:R-:W-:-:S04]  /*6780*/  I2FP.F32.U32 R0, R2 ;  /* 0x0000000200007245 */ /* 0x004fc80000201000 */
[----:B------:R-:W-:-:S04]  /*6790*/  F2FP.F16.F32.PACK_AB R0, RZ, R0 ;  /* 0x00000000ff00723e */ /* 0x000fc800000000ff */
[----:B------:R-:W-:-:S07]  /*67a0*/  PRMT R16, R0, 0x7610, R16 ;  /* 0x0000761000107816 */ /* 0x000fce0000000010 */
.L_x_7102:
[----:B------:R-:W-:-:S07]  /*67b0*/  VIADD R26, R26, 0x80 ;  /* 0x000000801a1a7836 */ /* 0x000fce0000000000 */
.L_x_7063:
[----:B------:R-:W-:Y:S05]  /*67c0*/  BSYNC.RECONVERGENT B6 ;  /* 0x0000000000067941 */ /* 0x000fea0003800200 */
.L_x_7062:
[----:B------:R-:W-:Y:S01]  /*67d0*/  ISETP.GE.AND P0, PT, R26, R25, PT ;  /* 0x000000191a00720c */ /* 0x000fe20003f06270 */
[----:B------:R-:W-:Y:S01]  /*67e0*/  BSSY.RECONVERGENT B6, `(.L_x_7130) ;  /* 0x0000215000067945 */ /* 0x000fe20003800200 */
[----:B01----:R-:W-:Y:S02]  /*67f0*/  PRMT R2, RZ, 0x7610, R2 ;  /* 0x00007610ff027816 */ /* 0x003fe40000000002 */
[----:B------:R-:W-:-:S09]  /*6800*/  PRMT R0, RZ, 0x7610, R0 ;  /* 0x00007610ff007816 */ /* 0x000fd20000000000 */
[----:B------:R-:W-:Y:S05]  /*6810*/  @P0 BRA `(.L_x_7131) ;  /* 0x0000002000440947 */ /* 0x000fea0003800000 */
        /* <DEDUP_REMOVED lines=22> */
.L_x_7135:
[----:B------:R-:W2:Y:S02]  /*6980*/  LDG.E.U8 R4, desc[UR36][R4.64] ;  /* 0x0000002404047981 */ /* 0x000ea4000c1e1100 */
[----:B--2---:R-:W-:-:S04]  /*6990*/  I2FP.F32.U32 R0, R4 ;  /* 0x0000000400007245 */ /* 0x004fc80000201000 */
[----:B------:R-:W-:-:S04]  /*69a0*/  F2FP.F16.F32.PACK_AB R0, RZ, R0 ;  /* 0x00000000ff00723e */ /* 0x000fc800000000ff */
[----:B------:R-:W-:Y:S01]  /*69b0*/  PRMT R2, R0, 0x7610, R2 ;  /* 0x0000761000027816 */ /* 0x000fe20000000002 */
[----:B------:R-:W-:Y:S06]  /*69c0*/  BRA `(.L_x_7137) ;  /* 0x0000000c00d47947 */ /* 0x000fec0003800000 */
.L_x_7134:
        /* <DEDUP_REMOVED lines=11> */
.L_x_7139:
[----:B------:R-:W2:Y:S02]  /*6a80*/  LDG.E R4, desc[UR36][R4.64] ;  /* 0x0000002404047981 */ /* 0x000ea4000c1e1900 */
[----:B--2---:R-:W-:-:S04]  /*6a90*/  I2FP.F32.S32 R0, R4 ;  /* 0x0000000400007245 */ /* 0x004fc80000201400 */
[----:B------:R-:W-:-:S04]  /*6aa0*/  F2FP.F16.F32.PACK_AB R0, RZ, R0 ;  /* 0x00000000ff00723e */ /* 0x000fc800000000ff */
[----:B------:R-:W-:Y:S01]  /*6ab0*/  PRMT R2, R0, 0x7610, R2 ;  /* 0x0000761000027816 */ /* 0x000fe20000000002 */
[----:B------:R-:W-:Y:S06]  /*6ac0*/  BRA `(.L_x_7137) ;  /* 0x0000000c00947947 */ /* 0x000fec0003800000 */
.L_x_7138:
[----:B------:R-:W2:Y:S02]  /*6ad0*/  LDG.E.U16 R4, desc[UR36][R4.64] ;  /* 0x0000002404047981 */ /* 0x000ea4000c1e1500 */
[----:B--2---:R-:W0:Y:S02]  /*6ae0*/  I2F.S16 R0, R4 ;  /* 0x0000000400007306 */ /* 0x004e240000101400 */
[----:B0-----:R-:W-:-:S04]  /*6af0*/  F2FP.F16.F32.PACK_AB R0, RZ, R0 ;  /* 0x00000000ff00723e */ /* 0x001fc800000000ff */
[----:B------:R-:W-:Y:S01]  /*6b00*/  PRMT R2, R0, 0x7610, R2 ;  /* 0x0000761000027816 */ /* 0x000fe20000000002 */
[----:B------:R-:W-:Y:S06]  /*6b10*/  BRA `(.L_x_7137) ;  /* 0x0000000c00807947 */ /* 0x000fec0003800000 */
.L_x_7133:
        /* <DEDUP_REMOVED lines=9> */
.L_x_7141:
[----:B------:R0:W5:Y:S01]  /*6bb0*/  LDG.E.U16 R2, desc[UR36][R4.64] ;  /* 0x0000002404027981 */ /* 0x000162000c1e1500 */
[----:B------:R-:W-:Y:S05]  /*6bc0*/  BRA `(.L_x_7137) ;  /* 0x0000000c00547947 */ /* 0x000fea0003800000 */
.L_x_7140:
        /* <DEDUP_REMOVED lines=9> */
.L_x_7143:
[----:B------:R1:W5:Y:S01]  /*6c60*/  LDG.E.U16 R2, desc[UR36][R4.64] ;  /* 0x0000002404027981 */ /* 0x000362000c1e1500 */
[----:B------:R-:W-:Y:S05]  /*6c70*/  BRA `(.L_x_7137) ;  /* 0x0000000c00287947 */ /* 0x000fea0003800000 */
.L_x_7142:
        /* <DEDUP_REMOVED lines=13> */
.L_x_7132:
        /* <DEDUP_REMOVED lines=14> */
.L_x_7146:
        /* <DEDUP_REMOVED lines=13> */
.L_x_7145:
        /* <DEDUP_REMOVED lines=27> */
.L_x_7148:
        /* <DEDUP_REMOVED lines=14> */
.L_x_7147:
[----:B------:R-:W2:Y:S02]  /*7190*/  LDG.E.U16 R0, desc[UR36][R4.64] ;  /* 0x0000002404007981 */ /* 0x000ea4000c1e1500 */
[----:B--2---:R-:W-:-:S05]  /*71a0*/  IMAD.U32 R0, R0, 0x10000, RZ ;  /* 0x0001000000007824 */ /* 0x004fca00078e00ff */
[----:B------:R-:W-:-:S04]  /*71b0*/  F2FP.F16.F32.PACK_AB R0, RZ, R0 ;  /* 0x00000000ff00723e */ /* 0x000fc800000000ff */
[----:B------:R-:W-:Y:S01]  /*71c0*/  PRMT R2, R0, 0x7610, R2 ;  /* 0x0000761000027816 */ /* 0x000fe20000000002 */
[----:B------:R-:W-:Y:S06]  /*71d0*/  BRA `(.L_x_7137) ;  /* 0x0000000400d07947 */ /* 0x000fec0003800000 */
.L_x_7144:
        /* <DEDUP_REMOVED lines=13> */
.L_x_7151:
        /* <DEDUP_REMOVED lines=21> */
.L_x_7155:
[----:B------:R-:W-:Y:S05]  /*7400*/  BSYNC.RECONVERGENT B1 ;  /* 0x0000000000017941 */ /* 0x000fea0003800200 */
.L_x_7154:
[----:B------:R-:W-:Y:S01]  /*7410*/  IMAD.SHL.U32 R0, R0, 0x100000, RZ ;  /* 0x0010000000007824 */ /* 0x000fe200078e00ff */
[----:B------:R-:W-:-:S04]  /*7420*/  LEA R2, R2, 0x3b800000, 0x17 ;  /* 0x3b80000002027811 */ /* 0x000fc800078eb8ff */
[----:B------:R-:W-:-:S07]  /*7430*/  LOP3.LUT R0, R2, R0, R7, 0xfe, !PT ;  /* 0x0000000002007212 */ /* 0x000fce00078efe07 */
.L_x_7153:
[----:B------:R-:W-:Y:S05]  /*7440*/  BSYNC.RECONVERGENT B0 ;  /* 0x0000000000007941 */ /* 0x000fea0003800200 */
.L_x_7152:
[----:B------:R-:W-:-:S04]  /*7450*/  F2FP.F16.F32.PACK_AB R0, RZ, R0 ;  /* 0x00000000ff00723e */ /* 0x000fc800000000ff */
[----:B------:R-:W-:Y:S01]  /*7460*/  PRMT R2, R0, 0x7610, R2 ;  /* 0x0000761000027816 */ /* 0x000fe20000000002 */
[----:B------:R-:W-:Y:S06]  /*7470*/  BRA `(.L_x_7137) ;  /* 0x0000000400287947 */ /* 0x000fec0003800000 */
.L_x_7150:
        /* <DEDUP_REMOVED lines=21> */
.L_x_7159:
[----:B------:R-:W-:Y:S05]  /*75d0*/  BSYNC.RECONVERGENT B1 ;  /* 0x0000000000017941 */ /* 0x000fea0003800200 */
.L_x_7158:
[----:B------:R-:W-:Y:S01]  /*75e0*/  IMAD.SHL.U32 R0, R0, 0x200000, RZ ;  /* 0x0020000000007824 */ /* 0x000fe200078e00ff */
[----:B------:R-:W-:-:S04]  /*75f0*/  LEA R2, R2, 0x37800000, 0x17 ;  /* 0x3780000002027811 */ /* 0x000fc800078eb8ff */
[----:B------:R-:W-:-:S07]  /*7600*/  LOP3.LUT R0, R2, R0, R7, 0xfe, !PT ;  /* 0x0000000002007212 */ /* 0x000fce00078efe07 */
.L_x_7157:
[----:B------:R-:W-:Y:S05]  /*7610*/  BSYNC.RECONVERGENT B0 ;  /* 0x0000000000007941 */ /* 0x000fea0003800200 */
.L_x_7156:
[----:B------:R-:W-:-:S04]  /*7620*/  F2FP.F16.F32.PACK_AB R0, RZ, R0 ;  /* 0x00000000ff00723e */ /* 0x000fc800000000ff */
[----:B------:R-:W-:Y:S01]  /*7630*/  PRMT R2, R0, 0x7610, R2 ;  /* 0x0000761000027816 */ /* 0x000fe20000000002 */
[----:B------:R-:W-:Y:S06]  /*7640*/  BRA `(.L_x_7137) ;  /* 0x0000000000b47947 */ /* 0x000fec0003800000 */
.L_x_7149:
        /* <DEDUP_REMOVED lines=14> */
.L_x_7163:
[----:B------:R-:W-:Y:S05]  /*7730*/  BSYNC.RECONVERGENT B0 ;  /* 0x0000000000007941 */ /* 0x000fea0003800200 */
.L_x_7162:
[----:B------:R-:W-:-:S04]  /*7740*/  F2FP.F16.F32.PACK_AB R0, RZ, R0 ;  /* 0x00000000ff00723e */ /* 0x000fc800000000ff */
[----:B------:R-:W-:Y:S01]  /*7750*/  PRMT R2, R0, 0x7610, R2 ;  /* 0x0000761000027816 */ /* 0x000fe20000000002 */
[----:B------:R-:W-:Y:S06]  /*7760*/  BRA `(.L_x_7137) ;  /* 0x00000000006c7947 */ /* 0x000fec0003800000 */
.L_x_7136:
        /* <DEDUP_REMOVED lines=16> */
.L_x_7164:
[----:B------:R-:W-:Y:S01]  /*7870*/  PRMT R2, RZ, 0x7610, R2 ;  /* 0x00007610ff027816 */ /* 0x000fe20000000002 */
[----:B------:R-:W-:Y:S06]  /*7880*/  BRA `(.L_x_7137) ;  /* 0x0000000000247947 */ /* 0x000fec0003800000 */
.L_x_7161:
[----:B------:R-:W2:Y:S02]  /*7890*/  LDG.E.64 R4, desc[UR36][R4.64] ;  /* 0x0000002404047981 */ /* 0x000ea4000c1e1b00 */
[----:B--2---:R-:W0:Y:S02]  /*78a0*/  I2F.U64 R0, R4 ;  /* 0x0000000400007312 */ /* 0x004e240000301000 */
[----:B0-----:R-:W-:-:S04]  /*78b0*/  F2FP.F16.F32.PACK_AB R0, RZ, R0 ;  /* 0x00000000ff00723e */ /* 0x001fc800000000ff */
[----:B------:R-:W-:Y:S01]  /*78c0*/  PRMT R2, R0, 0x7610, R2 ;  /* 0x0000761000027816 */ /* 0x000fe20000000002 */
[----:B------:R-:W-:Y:S06]  /*78d0*/  BRA `(.L_x_7137) ;  /* 0x0000000000107947 */ /* 0x000fec0003800000 */
.L_x_7160:
[----:B------:R-:W2:Y:S02]  /*78e0*/  LDG.E R4, desc[UR36][R4.64] ;  /* 0x0000002404047981 */ /* 0x000ea4000c1e1900 */
[----:B--2---:R-:W-:-:S04]  /*78f0*/  I2FP.F32.U32 R0, R4 ;  /* 0x0000000400007245 */ /* 0x004fc80000201000 */
[----:B------:R-:W-:-:S04]  /*7900*/  F2FP.F16.F32.PACK_AB R0, RZ, R0 ;  /* 0x00000000ff00723e */ /* 0x000fc800000000ff */
[----:B------:R-:W-:-:S07]  /*7910*/  PRMT R2, R0, 0x7610, R2 ;  /* 0x0000761000027816 */ /* 0x000fce0000000002 */
.L_x_7137:
        /* <DEDUP_REMOVED lines=21> */
.L_x_7168:
[----:B------:R-:W2:Y:S02]  /*7a70*/  LDG.E.U8 R4, desc[UR36][R4.64] ;  /* 0x0000002404047981 */ /* 0x000ea4000c1e1100 */
[----:B--2---:R-:W-:-:S04]  /*7a80*/  I2FP.F32.U32 R0, R4 ;  /* 0x0000000400007245 */ /* 0x004fc80000201000 */
[----:B------:R-:W-:Y:S01]  /*7a90*/  F2FP.F16.F32.PACK_AB R0, RZ, R0 ;  /* 0x00000000ff00723e */ /* 0x000fe200000000ff */
[----:B------:R-:W-:Y:S06]  /*7aa0*/  BRA `(.L_x_7131) ;  /* 0x0000000c00a07947 */ /* 0x000fec0003800000 */
.L_x_7167:
        /* <DEDUP_REMOVED lines=10> */
.L_x_7171:
[----:B------:R-:W2:Y:S02]  /*7b50*/  LDG.E R4, desc[UR36][R4.64] ;  /* 0x0000002404047981 */ /* 0x000ea4000c1e1900 */
[----:B--2---:R-:W-:-:S04]  /*7b60*/  I2FP.F32.S32 R0, R4 ;  /* 0x0000000400007245 */ /* 0x004fc80000201400 */
[----:B------:R-:W-:Y:S01]  /*7b70*/  F2FP.F16.F32.PACK_AB R0, RZ, R0 ;  /* 0x00000000ff00723e */ /* 0x000fe200000000ff */
[----:B------:R-:W-:Y:S06]  /*7b80*/  BRA `(.L_x_7131) ;  /* 0x0000000c00687947 */ /* 0x000fec0003800000 */
.L_x_7170:
[----:B------:R-:W2:Y:S02]  /*7b90*/  LDG.E.U16 R4, desc[UR36][R4.64] ;  /* 0x0000002404047981 */ /* 0x000ea4000c1e1500 */
[----:B--2---:R-:W0:Y:S02]  /*7ba0*/  I2F.S16 R0, R4 ;  /* 0x0000000400007306 */ /* 0x004e240000101400 */
[----:B0-----:R-:W-:Y:S01]  /*7bb0*/  F2FP.F16.F32.PACK_AB R0, RZ, R0 ;  /* 0x00000000ff00723e */ /* 0x001fe200000000ff */
[----:B------:R-:W-:Y:S06]  /*7bc0*/  BRA `(.L_x_7131) ;  /* 0x0000000c00587947 */ /* 0x000fec0003800000 */
.L_x_7166:
        /* <DEDUP_REMOVED lines=9> */
.L_x_7173:
[----:B------:R0:W5:Y:S01]  /*7c60*/  LDG.E.U16 R0, desc[UR36][R4.64] ;  /* 0x0000002404007981 */ /* 0x000162000c1e1500 */
[----:B------:R-:W-:Y:S05]  /*7c70*/  BRA `(.L_x_7131) ;  /* 0x0000000c002c7947 */ /* 0x000fea0003800000 */
.L_x_7172:
        /* <DEDUP_REMOVED lines=9> */
.L_x_7175:
[----:B------:R1:W5:Y:S01]  /*7d10*/  LDG.E.U16 R0, desc[UR36][R4.64] ;  /* 0x0000002404007981 */ /* 0x000362000c1e1500 */
[----:B------:R-:W-:Y:S05]  /*7d20*/  BRA `(.L_x_7131) ;  /* 0x0000000c00007947 */ /* 0x000fea0003800000 */
.L_x_7174:
        /* <DEDUP_REMOVED lines=12> */
.L_x_7165:
        /* <DEDUP_REMOVED lines=13> */
.L_x_7178:
        /* <DEDUP_REMOVED lines=12> */
.L_x_7177:
        /* <DEDUP_REMOVED lines=27> */
.L_x_7180:
        /* <DEDUP_REMOVED lines=14> */
.L_x_7179:
[----:B------:R-:W2:Y:S02]  /*8210*/  LDG.E.U16 R0, desc[UR36][R4.64] ;  /* 0x0000002404007981 */ /* 0x000ea4000c1e1500 */
[----:B--2---:R-:W-:-:S05]  /*8220*/  IMAD.U32 R0, R0, 0x10000, RZ ;  /* 0x0001000000007824 */ /* 0x004fca00078e00ff */
[----:B------:R-:W-:Y:S01]  /*8230*/  F2FP.F16.F32.PACK_AB R0, RZ, R0 ;  /* 0x00000000ff00723e */ /* 0x000fe200000000ff */
[----:B------:R-:W-:Y:S06]  /*8240*/  BRA `(.L_x_7131) ;  /* 0x0000000400b87947 */ /* 0x000fec0003800000 */
.L_x_7176:
        /* <DEDUP_REMOVED lines=12> */
.L_x_7183:
        /* <DEDUP_REMOVED lines=21> */
.L_x_7187:
[----:B------:R-:W-:Y:S05]  /*8460*/  BSYNC.RECONVERGENT B1 ;  /* 0x0000000000017941 */ /* 0x000fea0003800200 */
.L_x_7186:
[----:B------:R-:W-:Y:S01]  /*8470*/  IMAD.SHL.U32 R0, R0, 0x100000, RZ ;  /* 0x0010000000007824 */ /* 0x000fe200078e00ff */
[----:B------:R-:W-:-:S04]  /*8480*/  LEA R3, R3, 0x3b800000, 0x17 ;  /* 0x3b80000003037811 */ /* 0x000fc800078eb8ff */
[----:B------:R-:W-:-:S07]  /*8490*/  LOP3.LUT R0, R3, R0, R7, 0xfe, !PT ;  /* 0x0000000003007212 */ /* 0x000fce00078efe07 */
.L_x_7185:
[----:B------:R-:W-:Y:S05]  /*84a0*/  BSYNC.RECONVERGENT B0 ;  /* 0x0000000000007941 */ /* 0x000fea0003800200 */
.L_x_7184:
[----:B------:R-:W-:Y:S01]  /*84b0*/  F2FP.F16.F32.PACK_AB R0, RZ, R0 ;  /* 0x00000000ff00723e */ /* 0x000fe200000000ff */
[----:B------:R-:W-:Y:S06]  /*84c0*/  BRA `(.L_x_7131) ;  /* 0x0000000400187947 */ /* 0x000fec0003800000 */
.L_x_7182:
        /* <DEDUP_REMOVED lines=21> */
.L_x_7191:
[----:B------:R-:W-:Y:S05]  /*8620*/  BSYNC.RECONVERGENT B1 ;  /* 0x0000000000017941 */ /* 0x000fea0003800200 */
.L_x_7190:
[----:B------:R-:W-:Y:S01]  /*8630*/  IMAD.SHL.U32 R0, R0, 0x200000, RZ ;  /* 0x0020000000007824 */ /* 0x000fe200078e00ff */
[----:B------:R-:W-:-:S04]  /*8640*/  LEA R3, R3, 0x37800000, 0x17 ;  /* 0x3780000003037811 */ /* 0x000fc800078eb8ff */
[----:B------:R-:W-:-:S07]  /*8650*/  LOP3.LUT R0, R3, R0, R7, 0xfe, !PT ;  /* 0x0000000003007212 */ /* 0x000fce00078efe07 */
.L_x_7189:
[----:B------:R-:W-:Y:S05]  /*8660*/  BSYNC.RECONVERGENT B0 ;  /* 0x0000000000007941 */ /* 0x000fea0003800200 */
.L_x_7188:
[----:B------:R-:W-:Y:S01]  /*8670*/  F2FP.F16.F32.PACK_AB R0, RZ, R0 ;  /* 0x00000000ff00723e */ /* 0x000fe200000000ff */
[----:B------:R-:W-:Y:S06]  /*8680*/  BRA `(.L_x_7131) ;  /* 0x0000000000a87947 */ /* 0x000fec0003800000 */
.L_x_7181:
        /* <DEDUP_REMOVED lines=14> */
.L_x_7195:
[----:B------:R-:W-:Y:S05]  /*8770*/  BSYNC.RECONVERGENT B0 ;  /* 0x0000000000007941 */ /* 0x000fea0003800200 */
.L_x_7194:
[----:B------:R-:W-:Y:S01]  /*8780*/  F2FP.F16.F32.PACK_AB R0, RZ, R0 ;  /* 0x00000000ff00723e */ /* 0x000fe200000000ff */
[----:B------:R-:W-:Y:S06]  /*8790*/  BRA `(.L_x_7131) ;  /* 0x0000000000647947 */ /* 0x000fec0003800000 */
.L_x_7169:
        /* <DEDUP_REMOVED lines=16> */
.L_x_7196:
[----:B------:R-:W-:Y:S01]  /*88a0*/  PRMT R0, RZ, 0x7610, R0 ;  /* 0x00007610ff007816 */ /* 0x000fe20000000000 */
[----:B------:R-:W-:Y:S06]  /*88b0*/  BRA `(.L_x_7131) ;  /* 0x00000000001c7947 */ /* 0x000fec0003800000 */
.L_x_7193:
[----:B------:R-:W2:Y:S02]  /*88c0*/  LDG.E.64 R4, desc[UR36][R4.64] ;  /* 0x0000002404047981 */ /* 0x000ea4000c1e1b00 */
[----:B--2---:R-:W0:Y:S02]  /*88d0*/  I2F.U64 R0, R4 ;  /* 0x0000000400007312 */ /* 0x004e240000301000 */
[----:B0-----:R-:W-:Y:S01]  /*88e0*/  F2FP.F16.F32.PACK_AB R0, RZ, R0 ;  /* 0x00000000ff00723e */ /* 0x001fe200000000ff */
[----:B------:R-:W-:Y:S06]  /*88f0*/  BRA `(.L_x_7131) ;  /* 0x00000000000c7947 */ /* 0x000fec0003800000 */
.L_x_7192:
[----:B------:R-:W2:Y:S02]  /*8900*/  LDG.E R4, desc[UR36][R4.64] ;  /* 0x0000002404047981 */ /* 0x000ea4000c1e1900 */
[----:B--2---:R-:W-:-:S04]  /*8910*/  I2FP.F32.U32 R0, R4 ;  /* 0x0000000400007245 */ /* 0x004fc80000201000 */
[----:B------:R-:W-:-:S07]  /*8920*/  F2FP.F16.F32.PACK_AB R0, RZ, R0 ;  /* 0x00000000ff00723e */ /* 0x000fce00000000ff */
.L_x_7131:
[----:B------:R-:W-:Y:S05]  /*8930*/  BSYNC.RECONVERGENT B6 ;  /* 0x0000000000067941 */ /* 0x000fea0003800200 */
.L_x_7130:
[C---:B------:R-:W-:Y:S01]  /*8940*/  VIADD R26, R22.reuse, 0x80 ;  /* 0x00000080161a7836 */ /* 0x040fe20000000000 */
[CC--:B------:R-:W-:Y:S01]  /*8950*/  ISETP.GE.AND P0, PT, R22.reuse, R25.reuse, PT ;  /* 0x000000191600720c */ /* 0x0c0fe20003f06270 */
[----:B01----:R-:W-:Y:S01]  /*8960*/  VIADD R4, R22, 0x100 ;  /* 0x0000010016047836 */ /* 0x003fe20000000000 */
[----:B------:R-:W-:Y:S02]  /*8970*/  BSSY.RECONVERGENT B6, `(.L_x_7197) ;  /* 0x0000133000067945 */ /* 0x000fe40003800200 */
[-C--:B------:R-:W-:Y:S02]  /*8980*/  ISETP.GE.AND P1, PT, R26, R25.reuse, PT ;  /* 0x000000191a00720c */ /* 0x080fe40003f26270 */
[----:B------:R-:W-:Y:S01]  /*8990*/  ISETP.GE.AND P2, PT, R4, R25, PT ;  /* 0x000000190400720c */ /* 0x000fe20003f46270 */
[----:B------:R-:W-:-:S05]  /*89a0*/  VIADD R4, R22, 0x180 ;  /* 0x0000018016047836 */ /* 0x000fca0000000000 */
[----:B------:R-:W-:Y:S01]  /*89b0*/  ISETP.GE.AND P3, PT, R4, R25, PT ;  /* 0x000000190400720c */ /* 0x000fe20003f66270 */
[----:B-----5:R-:W-:Y:S02]  /*89c0*/  @!P0 HADD2.F32 R23, -RZ, R23.H0_H0 ;  /* 0x20000017ff178230 */ /* 0x020fe40000004100 */
[----:B------:R-:W-:Y:S02]  /*89d0*/  @!P0 HADD2.F32 R24, -RZ, R24.H0_H0 ;  /* 0x20000018ff188230 */ /* 0x000fe40000004100 */
[----:B------:R-:W-:Y:S02]  /*89e0*/  @!P1 HADD2.F32 R3, -RZ, R18.H0_H0 ;  /* 0x20000012ff039230 */ /* 0x000fe40000004100 */
[----:B------:R-:W-:Y:S01]  /*89f0*/  @!P0 FMUL.FTZ R23, R23, -1.4426950216293334961 ;  /* 0xbfb8aa3b17178820 */ /* 0x000fe20000410000 */
[----:B------:R-:W-:Y:S02]  /*8a00*/  @!P2 HADD2.F32 R16, -RZ, R16.H0_H0 ;  /* 0x20000010ff10a230 */ /* 0x000fe40000004100 */
[----:B------:R-:W-:-:S03]  /*8a10*/  @!P1 FMUL.FTZ R4, R3, -1.4426950216293334961 ;  /* 0xbfb8aa3b03049820 */ /* 0x000fc60000410000 */
[----:B------:R-:W-:Y:S01]  /*8a20*/  @!P2 FMUL.FTZ R6, R16, -1.4426950216293334961 ;  /* 0xbfb8aa3b1006a820 */ /* 0x000fe20000410000 */
[----:B------:R-:W-:Y:S01]  /*8a30*/  @!P3 HADD2.F32 R3, -RZ, R0.H0_H0 ;  /* 0x20000000ff03b230 */ /* 0x000fe20000004100 */
[----:B------:R-:W0:Y:S01]  /*8a40*/  @!P0 MUFU.EX2 R23, R23 ;  /* 0x0000001700178308 */ /* 0x000e220000000800 */
[----:B------:R-:W1:Y:S01]  /*8a50*/  LDC.U8 R16, c[0x0][0x3b0] ;  /* 0x0000ec00ff107b82 */ /* 0x000e620000000000 */
[----:B------:R-:W-:Y:S02]  /*8a60*/  @!P3 HADD2.F32 R2, -RZ, R2.H0_H0 ;  /* 0x20000002ff02b230 */ /* 0x000fe40000004100 */
[----:B------:R-:W-:Y:S01]  /*8a70*/  @!P3 FMUL.FTZ R8, R3, -1.4426950216293334961 ;  /* 0xbfb8aa3b0308b820 */ /* 0x000fe20000410000 */
[----:B------:R-:W2:Y:S04]  /*8a80*/  @!P1 MUFU.EX2 R4, R4 ;  /* 0x0000000400049308 */ /* 0x000ea80000000800 */
[----:B------:R-:W3:Y:S04]  /*8a90*/  @!P2 MUFU.EX2 R6, R6 ;  /* 0x000000060006a308 */ /* 0x000ee80000000800 */
[----:B------:R-:W4:Y:S01]  /*8aa0*/  @!P3 MUFU.EX2 R8, R8 ;  /* 0x000000080008b308 */ /* 0x000f220000000800 */
[----:B0-----:R-:W-:Y:S01]  /*8ab0*/  @!P0 FADD.FTZ R3, R23, 1 ;  /* 0x3f80000017038421 */ /* 0x001fe20000010000 */
[----:B--2---:R-:W-:-:S05]  /*8ac0*/  @!P1 FADD.FTZ R5, R4, 1 ;  /* 0x3f80000004059421 */ /* 0x004fca0000010000 */
[----:B------:R-:W0:Y:S01]  /*8ad0*/  @!P0 MUFU.RCP R3, R3 ;  /* 0x0000000300038308 */ /* 0x000e220000001000 */
[----:B------:R-:W-:Y:S02]  /*8ae0*/  @!P1 HADD2.F32 R4, -RZ, R19.H0_H0 ;  /* 0x20000013ff049230 */ /* 0x000fe40000004100 */
[----:B---3--:R-:W-:Y:S01]  /*8af0*/  @!P2 FADD.FTZ R7, R6, 1 ;  /* 0x3f8000000607a421 */ /* 0x008fe20000010000 */
[----:B------:R-:W-:Y:S02]  /*8b00*/  @!P2 HADD2.F32 R6, -RZ, R17.H0_H0 ;  /* 0x20000011ff06a230 */ /* 0x000fe40000004100 */
[----:B----4-:R-:W-:Y:S02]  /*8b10*/  @!P3 FADD.FTZ R9, R8, 1 ;  /* 0x3f8000000809b421 */ /* 0x010fe40000010000 */
[----:B------:R-:W2:Y:S08]  /*8b20*/  @!P1 MUFU.RCP R5, R5 ;  /* 0x0000000500059308 */ /* 0x000eb00000001000 */
[----:B------:R-:W3:Y:S01]  /*8b30*/  @!P2 MUFU.RCP R7, R7 ;  /* 0x000000070007a308 */ /* 0x000ee20000001000 */
[----:B0-----:R-:W-:-:S05]  /*8b40*/  @!P0 FMUL.FTZ R3, R24, R3 ;  /* 0x0000000318038220 */ /* 0x001fca0000410000 */
[----:B------:R-:W-:Y:S02]  /*8b50*/  @!P0 F2FP.F16.F32.PACK_AB R0, RZ, R3 ;  /* 0x00000003ff00823e */ /* 0x000fe400000000ff */
[----:B------:R-:W0:Y:S01]  /*8b60*/  @!P3 MUFU.RCP R9, R9 ;  /* 0x000000090009b308 */ /* 0x000e220000001000 */
[----:B--2---:R-:W-:-:S05]  /*8b70*/  @!P1 FMUL.FTZ R4, R4, R5 ;  /* 0x0000000504049220 */ /* 0x004fca0000410000 */
[----:B------:R-:W-:Y:S01]  /*8b80*/  @!P1 F2FP.F16.F32.PACK_AB R19, RZ, R4 ;  /* 0x00000004ff13923e */ /* 0x000fe200000000ff */
[----:B---3--:R-:W-:-:S05]  /*8b90*/  @!P2 FMUL.FTZ R6, R6, R7 ;  /* 0x000000070606a220 */ /* 0x008fca0000410000 */
[----:B------:R-:W-:Y:S01]  /*8ba0*/  @!P2 F2FP.F16.F32.PACK_AB R18, RZ, R6 ;  /* 0x00000006ff12a23e */ /* 0x000fe200000000ff */
[----:B0-----:R-:W-:-:S05]  /*8bb0*/  @!P3 FMUL.FTZ R2, R2, R9 ;  /* 0x000000090202b220 */ /* 0x001fca0000410000 */
[----:B------:R-:W-:Y:S01]  /*8bc0*/  @!P3 F2FP.F16.F32.PACK_AB R17, RZ, R2 ;  /* 0x00000002ff11b23e */ /* 0x000fe200000000ff */
[----:B-1----:R-:W-:Y:S06]  /*8bd0*/  @P0 BRA `(.L_x_7198) ;  /* 0x0000001000300947 */ /* 0x002fec0003800000 */
        /* <DEDUP_REMOVED lines=19> */
[----:B------:R-:W-:Y:S02]  /*8d10*/  IMAD.MOV.U32 R22, RZ, RZ, R26 ;  /* 0x000000ffff167224 */ /* 0x000fe400078e001a */
[----:B------:R-:W0:Y:S02]  /*8d20*/  F2I.FTZ.TRUNC.NTZ R5, R0 ;  /* 0x0000000000057305 */ /* 0x000e24000021f100 */
[----:B0-----:R0:W-:Y:S01]  /*8d30*/  STG.E.U8 desc[UR36][R2.64], R5 ;  /* 0x0000000502007986 */ /* 0x0011e2000c101124 */
[----:B------:R-:W-:Y:S05]  /*8d40*/  BRA `(.L_x_7198) ;  /* 0x0000000c00d47947 */ /* 0x000fea0003800000 */
.L_x_7202:
[----:B------:R-:W-:Y:S02]  /*8d50*/  HADD2.F32 R5, -RZ, R0.H0_H0 ;  /* 0x20000000ff057230 */ /* 0x000fe40000004100 */
[----:B------:R-:W-:-:S04]  /*8d60*/  IMAD.MOV.U32 R22, RZ, RZ, R26 ;  /* 0x000000ffff167224 */ /* 0x000fc800078e001a */
[----:B------:R-:W0:Y:S02]  /*8d70*/  F2I.S64.TRUNC R4, R5 ;  /* 0x0000000500047311 */ /* 0x000e24000020d900 */
[----:B0-----:R0:W-:Y:S01]  /*8d80*/  STG.E.U8 desc[UR36][R2.64], R4 ;  /* 0x0000000402007986 */ /* 0x0011e2000c101124 */
[----:B------:R-:W-:Y:S05]  /*8d90*/  BRA `(.L_x_7198) ;  /* 0x0000000c00c07947 */ /* 0x000fea0003800000 */
.L_x_7201:
        /* <DEDUP_REMOVED lines=11> */
.L_x_7205:
[----:B------:R-:W-:Y:S02]  /*8e50*/  HADD2.F32 R0, -RZ, R0.H0_H0 ;  /* 0x20000000ff007230 */ /* 0x000fe40000004100 */
[----:B------:R-:W-:Y:S02]  /*8e60*/  IMAD.MOV.U32 R22, RZ, RZ, R26 ;  /* 0x000000ffff167224 */ /* 0x000fe400078e001a */
[----:B------:R-:W0:Y:S02]  /*8e70*/  F2I.FTZ.TRUNC.NTZ R5, R0 ;  /* 0x0000000000057305 */ /* 0x000e24000021f100 */
[----:B0-----:R0:W-:Y:S01]  /*8e80*/  STG.E desc[UR36][R2.64], R5 ;  /* 0x0000000502007986 */ /* 0x0011e2000c101924 */
[----:B------:R-:W-:Y:S05]  /*8e90*/  BRA `(.L_x_7198) ;  /* 0x0000000c00807947 */ /* 0x000fea0003800000 */
.L_x_7204:
[----:B------:R-:W-:Y:S02]  /*8ea0*/  HADD2.F32 R0, -RZ, R0.H0_H0 ;  /* 0x20000000ff007230 */ /* 0x000fe40000004100 */
[----:B------:R-:W-:Y:S02]  /*8eb0*/  IMAD.MOV.U32 R22, RZ, RZ, R26 ;  /* 0x000000ffff167224 */ /* 0x000fe400078e001a */
[----:B------:R-:W0:Y:S02]  /*8ec0*/  F2I.FTZ.TRUNC.NTZ R5, R0 ;  /* 0x0000000000057305 */ /* 0x000e24000021f100 */
[----:B0-----:R0:W-:Y:S01]  /*8ed0*/  STG.E.U16 desc[UR36][R2.64], R5 ;  /* 0x0000000502007986 */ /* 0x0011e2000c101524 */
[----:B------:R-:W-:Y:S05]  /*8ee0*/  BRA `(.L_x_7198) ;  /* 0x0000000c006c7947 */ /* 0x000fea0003800000 */
.L_x_7200:
        /* <DEDUP_REMOVED lines=10> */
.L_x_7207:
[----:B------:R0:W-:Y:S01]  /*8f90*/  STG.E.U16 desc[UR36][R2.64], R0 ;  /* 0x0000000002007986 */ /* 0x0001e2000c101524 */
[----:B------:R-:W-:Y:S01]  /*8fa0*/  IMAD.MOV.U32 R22, RZ, RZ, R26 ;  /* 0x000000ffff167224 */ /* 0x000fe200078e001a */
[----:B------:R-:W-:Y:S06]  /*8fb0*/  BRA `(.L_x_7198) ;  /* 0x0000000c00387947 */ /* 0x000fec0003800000 */
.L_x_7206:
        /* <DEDUP_REMOVED lines=11> */
.L_x_7209:
[----:B------:R-:W-:Y:S02]  /*9070*/  HADD2.F32 R0, -RZ, R0.H0_H0 ;  /* 0x20000000ff007230 */ /* 0x000fe40000004100 */
[----:B------:R-:W-:-:S03]  /*9080*/  IMAD.MOV.U32 R22, RZ, RZ, R26 ;  /* 0x000000ffff167224 */ /* 0x000fc600078e001a */
[----:B------:R-:W-:-:S04]  /*9090*/  F2FP.F16.F32.PACK_AB R0, RZ, R0 ;  /* 0x00000000ff00723e */ /* 0x000fc800000000ff */
[----:B------:R-:W-:-:S05]  /*90a0*/  PRMT R0, R0, 0x5410, RZ ;  /* 0x0000541000007816 */ /* 0x000fca00000000ff */
[----:B------:R3:W-:Y:S01]  /*90b0*/  STG.E desc[UR36][R2.64], R0 ;  /* 0x0000000002007986 */ /* 0x0007e2000c101924 */
[----:B------:R-:W-:Y:S05]  /*90c0*/  BRA `(.L_x_7198) ;  /* 0x0000000800f47947 */ /* 0x000fea0003800000 */
.L_x_7208:
[----:B------:R-:W-:Y:S02]  /*90d0*/  HADD2.F32 R4, -RZ, R0.H0_H0 ;  /* 0x20000000ff047230 */ /* 0x000fe40000004100 */
[----:B------:R-:W-:-:S03]  /*90e0*/  IMAD.MOV.U32 R22, RZ, RZ, R26 ;  /* 0x000000ffff167224 */ /* 0x000fc600078e001a */
[----:B------:R-:W-:-:S06]  /*90f0*/  FMUL.FTZ R4, R4, 1 ;  /* 0x3f80000004047820 */ /* 0x000fcc0000410000 */
[----:B------:R-:W0:Y:S02]  /*9100*/  F2F.F64.F32 R4, R4 ;  /* 0x0000000400047310 */ /* 0x000e240000201800 */
[----:B0-----:R4:W-:Y:S01]  /*9110*/  STG.E.64 desc[UR36][R2.64], R4 ;  /* 0x0000000402007986 */ /* 0x0019e2000c101b24 */
[----:B------:R-:W-:Y:S05]  /*9120*/  BRA `(.L_x_7198) ;  /* 0x0000000800dc7947 */ /* 0x000fea0003800000 */
.L_x_7199:
        /* <DEDUP_REMOVED lines=14> */
.L_x_7212:
[----:B------:R-:W-:Y:S01]  /*9210*/  HADD2.F32 R0, -RZ, R0.H0_H0 ;  /* 0x20000000ff007230 */ /* 0x000fe20000004100 */
[----:B------:R-:W-:Y:S01]  /*9220*/  CS2R R6, SRZ ;  /* 0x0000000000067805 */ /* 0x000fe2000001ff00 */
[----:B------:R-:W-:-:S03]  /*9230*/  IMAD.MOV.U32 R22, RZ, RZ, R26 ;  /* 0x000000ffff167224 */ /* 0x000fc600078e001a */
[----:B------:R-:W-:-:S04]  /*9240*/  FMUL.FTZ R0, R0, 1 ;  /* 0x3f80000000007820 */ /* 0x000fc80000410000 */
[----:B------:R-:W0:Y:S02]  /*9250*/  F2F.F64.F32 R4, R0 ;  /* 0x0000000000047310 */ /* 0x000e240000201800 */
[----:B0-----:R0:W-:Y:S01]  /*9260*/  STG.E.128 desc[UR36][R2.64], R4 ;  /* 0x0000000402007986 */ /* 0x0011e2000c101d24 */
[----:B------:R-:W-:Y:S05]  /*9270*/  BRA `(.L_x_7198) ;  /* 0x0000000800887947 */ /* 0x000fea0003800000 */
.L_x_7211:
        /* <DEDUP_REMOVED lines=19> */
.L_x_7216:
[----:B------:R-:W-:Y:S05]  /*93b0*/  BSYNC.RECONVERGENT B0 ;  /* 0x0000000000007941 */ /* 0x000fea0003800200 */
.L_x_7215:
[----:B------:R-:W-:Y:S01]  /*93c0*/  LOP3.LUT R5, R0, 0x80, R5, 0xf8, !PT ;  /* 0x0000008000057812 */ /* 0x000fe200078ef805 */
[----:B------:R-:W-:-:S04]  /*93d0*/  IMAD.MOV.U32 R22, RZ, RZ, R26 ;  /* 0x000000ffff167224 */ /* 0x000fc800078e001a */
[----:B------:R0:W-:Y:S01]  /*93e0*/  STG.E.U8 desc[UR36][R2.64], R5 ;  /* 0x0000000502007986 */ /* 0x0001e2000c101124 */
[----:B------:R-:W-:Y:S05]  /*93f0*/  BRA `(.L_x_7198) ;  /* 0x0000000800287947 */ /* 0x000fea0003800000 */
.L_x_7214:
        /* <DEDUP_REMOVED lines=15> */
.L_x_7218:
[----:B------:R-:W-:Y:S05]  /*94f0*/  BSYNC.RECONVERGENT B0 ;  /* 0x0000000000007941 */ /* 0x000fea0003800200 */
.L_x_7217:
[----:B------:R-:W-:Y:S01]  /*9500*/  LOP3.LUT R5, R0, 0x80, R5, 0xf8, !PT ;  /* 0x0000008000057812 */ /* 0x000fe200078ef805 */
[----:B------:R-:W-:-:S04]  /*9510*/  IMAD.MOV.U32 R22, RZ, RZ, R26 ;  /* 0x000000ffff167224 */ /* 0x000fc800078e001a */
[----:B------:R0:W-:Y:S01]  /*9520*/  STG.E.U8 desc[UR36][R2.64], R5 ;  /* 0x0000000502007986 */ /* 0x0001e2000c101124 */
[----:B------:R-:W-:Y:S05]  /*9530*/  BRA `(.L_x_7198) ;  /* 0x0000000400d87947 */ /* 0x000fea0003800000 */
.L_x_7213:
[----:B------:R-:W-:Y:S02]  /*9540*/  HADD2.F32 R0, -RZ, R0.H0_H0 ;  /* 0x20000000ff007230 */ /* 0x000fe40000004100 */
[----:B------:R-:W-:-:S03]  /*9550*/  IMAD.MOV.U32 R22, RZ, RZ, R26 ;  /* 0x000000ffff167224 */ /* 0x000fc600078e001a */
[----:B------:R-:W-:-:S05]  /*9560*/  F2FP.BF16.F32.PACK_AB R0, RZ, R0 ;  /* 0x00000000ff00723e */ /* 0x000fca00000010ff */
[----:B------:R0:W-:Y:S01]  /*9570*/  STG.E.U16 desc[UR36][R2.64], R0 ;  /* 0x0000000002007986 */ /* 0x0001e2000c101524 */
[----:B------:R-:W-:Y:S05]  /*9580*/  BRA `(.L_x_7198) ;  /* 0x0000000400c47947 */ /* 0x000fea0003800000 */
.L_x_7210:
        /* <DEDUP_REMOVED lines=13> */
.L_x_7221:
        /* <DEDUP_REMOVED lines=13> */
.L_x_7224:
[----:B------:R-:W-:-:S04]  /*9730*/  SHF.R.U32.HI R0, RZ, 0x14, R5 ;  /* 0x00000014ff007819 */ /* 0x000fc80000011605 */
[----:B------:R-:W-:-:S04]  /*9740*/  LOP3.LUT R0, R0, 0x1, RZ, 0xc0, !PT ;  /* 0x0000000100007812 */ /* 0x000fc800078ec0ff */
[----:B------:R-:W-:-:S04]  /*9750*/  IADD3 R0, PT, PT, R5, 0x487ffff, R0 ;  /* 0x0487ffff05007810 */ /* 0x000fc80007ffe000 */
[----:B------:R-:W-:-:S04]  /*9760*/  SHF.R.U32.HI R0, RZ, 0x14, R0 ;  /* 0x00000014ff007819 */ /* 0x000fc80000011600 */
[----:B------:R-:W-:-:S07]  /*9770*/  LOP3.LUT R4, R0, 0xff, RZ, 0xc0, !PT ;  /* 0x000000ff00047812 */ /* 0x000fce00078ec0ff */
.L_x_7225:
[----:B------:R-:W-:-:S04]  /*9780*/  SHF.R.U32.HI R5, RZ, 0x18, R5 ;  /* 0x00000018ff057819 */ /* 0x000fc80000011605 */
[----:B------:R-:W-:-:S04]  /*9790*/  LOP3.LUT R4, R4, 0x80, R5, 0xf8, !PT ;  /* 0x0000008004047812 */ /* 0x000fc800078ef805 */
[----:B------:R-:W-:-:S07]  /*97a0*/  PRMT R0, R4, 0x7610, R0 ;  /* 0x0000761004007816 */ /* 0x000fce0000000000 */
.L_x_7223:
[----:B------:R-:W-:Y:S05]  /*97b0*/  BSYNC.RECONVERGENT B0 ;  /* 0x0000000000007941 */ /* 0x000fea0003800200 */
.L_x_7222:
[----:B------:R0:W-:Y:S01]  /*97c0*/  STG.E.U8 desc[UR36][R2.64], R0 ;  /* 0x0000000002007986 */ /* 0x0001e2000c101124 */
[----:B------:R-:W-:Y:S01]  /*97d0*/  IMAD.MOV.U32 R22, RZ, RZ, R26 ;  /* 0x000000ffff167224 */ /* 0x000fe200078e001a */
[----:B------:R-:W-:Y:S06]  /*97e0*/  BRA `(.L_x_7198) ;  /* 0x00000004002c7947 */ /* 0x000fec0003800000 */
.L_x_7220:
        /* <DEDUP_REMOVED lines=13> */
.L_x_7228:
[----:B------:R-:W-:-:S04]  /*98c0*/  SHF.R.U32.HI R0, RZ, 0x15, R5 ;  /* 0x00000015ff007819 */ /* 0x000fc80000011605 */
[----:B------:R-:W-:-:S04]  /*98d0*/  LOP3.LUT R0, R0, 0x1, RZ, 0xc0, !PT ;  /* 0x0000000100007812 */ /* 0x000fc800078ec0ff */
[----:B------:R-:W-:-:S04]  /*98e0*/  IADD3 R0, PT, PT, R5, 0x88fffff, R0 ;  /* 0x088fffff05007810 */ /* 0x000fc80007ffe000 */
[----:B------:R-:W-:-:S04]  /*98f0*/  SHF.R.U32.HI R0, RZ, 0x15, R0 ;  /* 0x00000015ff007819 */ /* 0x000fc80000011600 */
[----:B------:R-:W-:-:S07]  /*9900*/  LOP3.LUT R4, R0, 0xff, RZ, 0xc0, !PT ;  /* 0x000000ff00047812 */ /* 0x000fce00078ec0ff */
.L_x_7229:
[----:B------:R-:W-:-:S04]  /*9910*/  SHF.R.U32.HI R5, RZ, 0x18, R5 ;  /* 0x00000018ff057819 */ /* 0x000fc80000011605 */
[----:B------:R-:W-:-:S04]  /*9920*/  LOP3.LUT R4, R4, 0x80, R5, 0xf8, !PT ;  /* 0x0000008004047812 */ /* 0x000fc800078ef805 */
[----:B------:R-:W-:-:S07]  /*9930*/  PRMT R0, R4, 0x7610, R0 ;  /* 0x0000761004007816 */ /* 0x000fce0000000000 */
.L_x_7227:
[----:B------:R-:W-:Y:S05]  /*9940*/  BSYNC.RECONVERGENT B0 ;  /* 0x0000000000007941 */ /* 0x000fea0003800200 */
.L_x_7226:
[----:B------:R0:W-:Y:S01]  /*9950*/  STG.E.U8 desc[UR36][R2.64], R0 ;  /* 0x0000000002007986 */ /* 0x0001e2000c101124 */
[----:B------:R-:W-:Y:S01]  /*9960*/  IMAD.MOV.U32 R22, RZ, RZ, R26 ;  /* 0x000000ffff167224 */ /* 0x000fe200078e001a */
[----:B------:R-:W-:Y:S06]  /*9970*/  BRA `(.L_x_7198) ;  /* 0x0000000000c87947 */ /* 0x000fec0003800000 */
.L_x_7219:
[----:B------:R-:W-:-:S13]  /*9980*/  ISETP.NE.AND P0, PT, R4, 0x1c, PT ;  /* 0x0000001c0400780c */ /* 0x000fda0003f05270 */
[----:B------:R-:W-:Y:S05]  /*9990*/  @!P0 BRA `(.L_x_7230) ;  /* 0x0000000000b08947 */ /* 0x000fea0003800000 */
[----:B------:R-:W-:-:S13]  /*99a0*/  ISETP.NE.AND P0, PT, R4, 0x1d, PT ;  /* 0x0000001d0400780c */ /* 0x000fda0003f05270 */
[----:B------:R-:W-:Y:S05]  /*99b0*/  @!P0 BRA `(.L_x_7231) ;  /* 0x0000000000948947 */ /* 0x000fea0003800000 */
[----:B------:R-:W-:-:S13]  /*99c0*/  ISETP.NE.AND P0, PT, R4, 0x2c, PT ;  /* 0x0000002c0400780c */ /* 0x000fda0003f05270 */
[----:B------:R-:W-:Y:S05]  /*99d0*/  @!P0 BRA `(.L_x_7232) ;  /* 0x0000000000488947 */ /* 0x000fea0003800000 */
.L_x_7203:
        /* <DEDUP_REMOVED lines=16> */
.L_x_7233:
[----:B------:R-:W-:Y:S01]  /*9ae0*/  IMAD.MOV.U32 R22, RZ, RZ, R26 ;  /* 0x000000ffff167224 */ /* 0x000fe200078e001a */
[----:B------:R-:W-:Y:S06]  /*9af0*/  BRA `(.L_x_7198) ;  /* 0x0000000000687947 */ /* 0x000fec0003800000 */
.L_x_7232:
        /* <DEDUP_REMOVED lines=17> */
.L_x_7231:
[----:B------:R-:W-:Y:S02]  /*9c10*/  HADD2.F32 R4, -RZ, R0.H0_H0 ;  /* 0x20000000ff047230 */ /* 0x000fe40000004100 */
[----:B------:R-:W-:-:S04]  /*9c20*/  IMAD.MOV.U32 R22, RZ, RZ, R26 ;  /* 0x000000ffff167224 */ /* 0x000fc800078e001a */
[----:B------:R-:W0:Y:S02]  /*9c30*/  F2I.U64.TRUNC R4, R4 ;  /* 0x0000000400047311 */ /* 0x000e24000020d800 */
[----:B0-----:R0:W-:Y:S01]  /*9c40*/  STG.E.64 desc[UR36][R2.64], R4 ;  /* 0x0000000402007986 */ /* 0x0011e2000c101b24 */
[----:B------:R-:W-:Y:S05]  /*9c50*/  BRA `(.L_x_7198) ;  /* 0x0000000000107947 */ /* 0x000fea0003800000 */
.L_x_7230:
[----:B------:R-:W-:Y:S02]  /*9c60*/  HADD2.F32 R0, -RZ, R0.H0_H0 ;  /* 0x20000000ff007230 */ /* 0x000fe40000004100 */
[----:B------:R-:W-:Y:S02]  /*9c70*/  IMAD.MOV.U32 R22, RZ, RZ, R26 ;  /* 0x000000ffff167224 */ /* 0x000fe400078e001a */
[----:B------:R-:W0:Y:S02]  /*9c80*/  F2I.FTZ.U32.TRUNC.NTZ R5, R0 ;  /* 0x0000000000057305 */ /* 0x000e24000021f000 */
[----:B0-----:R0:W-:Y:S03]  /*9c90*/  STG.E desc[UR36][R2.64], R5 ;  /* 0x0000000502007986 */ /* 0x0011e6000c101924 */
.L_x_7198:
[----:B------:R-:W-:Y:S05]  /*9ca0*/  BSYNC.RECONVERGENT B6 ;  /* 0x0000000000067941 */ /* 0x000fea0003800200 */
.L_x_7197:
[----:B------:R-:W-:Y:S01]  /*9cb0*/  ISETP.GE.AND P0, PT, R22, R25, PT ;  /* 0x000000191600720c */ /* 0x000fe20003f06270 */
[----:B------:R-:W-:-:S12]  /*9cc0*/  BSSY.RECONVERGENT B6, `(.L_x_7234) ;  /* 0x00001f0000067945 */ /* 0x000fd80003800200 */
        /* <DEDUP_REMOVED lines=21> */
[----:B0-----:R0:W-:Y:S01]  /*9e20*/  STG.E.U8 desc[UR36][R2.64], R19 ;  /* 0x0000001302007986 */ /* 0x0011e2000c101124 */
[----:B------:R-:W-:Y:S05]  /*9e30*/  BRA `(.L_x_7241) ;  /* 0x0000000c007c7947 */ /* 0x000fea0003800000 */
.L_x_7239:
[----:B------:R-:W-:-:S06]  /*9e40*/  HADD2.F32 R5, -RZ, R19.H0_H0 ;  /* 0x20000013ff057230 */ /* 0x000fcc0000004100 */
[----:B------:R-:W0:Y:S02]  /*9e50*/  F2I.S64.TRUNC R4, R5 ;  /* 0x0000000500047311 */ /* 0x000e24000020d900 */
[----:B0-----:R0:W-:Y:S01]  /*9e60*/  STG.E.U8 desc[UR36][R2.64], R4 ;  /* 0x0000000402007986 */ /* 0x0011e2000c101124 */
[----:B------:R-:W-:Y:S05]  /*9e70*/  BRA `(.L_x_7241) ;  /* 0x0000000c006c7947 */ /* 0x000fea0003800000 */
.L_x_7238:
        /* <DEDUP_REMOVED lines=10> */
.L_x_7243:
[----:B------:R-:W-:-:S06]  /*9f20*/  HADD2.F32 R19, -RZ, R19.H0_H0 ;  /* 0x20000013ff137230 */ /* 0x000fcc0000004100 */
[----:B------:R-:W0:Y:S02]  /*9f30*/  F2I.FTZ.TRUNC.NTZ R19, R19 ;  /* 0x0000001300137305 */ /* 0x000e24000021f100 */
[----:B0-----:R0:W-:Y:S01]  /*9f40*/  STG.E desc[UR36][R2.64], R19 ;  /* 0x0000001302007986 */ /* 0x0011e2000c101924 */
[----:B------:R-:W-:Y:S05]  /*9f50*/  BRA `(.L_x_7241) ;  /* 0x0000000c00347947 */ /* 0x000fea0003800000 */
.L_x_7242:
[----:B------:R-:W-:-:S06]  /*9f60*/  HADD2.F32 R19, -RZ, R19.H0_H0 ;  /* 0x20000013ff137230 */ /* 0x000fcc0000004100 */
[----:B------:R-:W0:Y:S02]  /*9f70*/  F2I.FTZ.TRUNC.NTZ R19, R19 ;  /* 0x0000001300137305 */ /* 0x000e24000021f100 */
[----:B0-----:R0:W-:Y:S01]  /*9f80*/  STG.E.U16 desc[UR36][R2.64], R19 ;  /* 0x0000001302007986 */ /* 0x0011e2000c101524 */
[----:B------:R-:W-:Y:S05]  /*9f90*/  BRA `(.L_x_7241) ;  /* 0x0000000c00247947 */ /* 0x000fea0003800000 */
.L_x_7237:
        /* <DEDUP_REMOVED lines=9> */
.L_x_7245:
[----:B------:R0:W-:Y:S01]  /*a030*/  STG.E.U16 desc[UR36][R2.64], R19 ;  /* 0x0000001302007986 */ /* 0x0001e2000c101524 */
[----:B------:R-:W-:Y:S05]  /*a040*/  BRA `(.L_x_7241) ;  /* 0x0000000800f87947 */ /* 0x000fea0003800000 */
.L_x_7244:
        /* <DEDUP_REMOVED lines=10> */
.L_x_7247:
[----:B------:R-:W-:-:S05]  /*a0f0*/  HADD2.F32 R0, -RZ, R19.H0_H0 ;  /* 0x20000013ff007230 */ /* 0x000fca0000004100 */
[----:B------:R-:W-:-:S04]  /*a100*/  F2FP.F16.F32.PACK_AB R0, RZ, R0 ;  /* 0x00000000ff00723e */ /* 0x000fc800000000ff */
[----:B------:R-:W-:-:S05]  /*a110*/  PRMT R0, R0, 0x5410, RZ ;  /* 0x0000541000007816 */ /* 0x000fca00000000ff */
[----:B------:R2:W-:Y:S01]  /*a120*/  STG.E desc[UR36][R2.64], R0 ;  /* 0x0000000002007986 */ /* 0x0005e2000c101924 */
[----:B------:R-:W-:Y:S05]  /*a130*/  BRA `(.L_x_7241) ;  /* 0x0000000800bc7947 */ /* 0x000fea0003800000 */
.L_x_7246:
[----:B------:R-:W-:-:S05]  /*a140*/  HADD2.F32 R4, -RZ, R19.H0_H0 ;  /* 0x20000013ff047230 */ /* 0x000fca0000004100 */
[----:B------:R-:W-:-:S06]  /*a150*/  FMUL.FTZ R4, R4, 1 ;  /* 0x3f80000004047820 */ /* 0x000fcc0000410000 */
[----:B------:R-:W0:Y:S02]  /*a160*/  F2F.F64.F32 R4, R4 ;  /* 0x0000000400047310 */ /* 0x000e240000201800 */
[----:B0-----:R4:W-:Y:S01]  /*a170*/  STG.E.64 desc[UR36][R2.64], R4 ;  /* 0x0000000402007986 */ /* 0x0019e2000c101b24 */
[----:B------:R-:W-:Y:S05]  /*a180*/  BRA `(.L_x_7241) ;  /* 0x0000000800a87947 */ /* 0x000fea0003800000 */
.L_x_7236:
        /* <DEDUP_REMOVED lines=14> */
.L_x_7251:
        /* <DEDUP_REMOVED lines=18> */
.L_x_7254:
[----:B------:R-:W-:-:S04]  /*a390*/  SHF.R.U32.HI R5, RZ, 0x18, R5 ;  /* 0x00000018ff057819 */ /* 0x000fc80000011605 */
[----:B------:R-:W-:-:S07]  /*a3a0*/  LOP3.LUT R0, R0, 0x80, R5, 0xf8, !PT ;  /* 0x0000008000007812 */ /* 0x000fce00078ef805 */
.L_x_7253:
[----:B------:R-:W-:Y:S05]  /*a3b0*/  BSYNC.RECONVERGENT B0 ;  /* 0x0000000000007941 */ /* 0x000fea0003800200 */
.L_x_7252:
[----:B------:R0:W-:Y:S01]  /*a3c0*/  STG.E.U8 desc[UR36][R2.64], R0 ;  /* 0x0000000002007986 */ /* 0x0001e2000c101124 */
[----:B------:R-:W-:Y:S05]  /*a3d0*/  BRA `(.L_x_7241) ;  /* 0x0000000800147947 */ /* 0x000fea0003800000 */
.L_x_7250:
        /* <DEDUP_REMOVED lines=18> */
.L_x_7257:
[----:B------:R-:W-:-:S04]  /*a500*/  SHF.R.U32.HI R5, RZ, 0x18, R5 ;  /* 0x00000018ff057819 */ /* 0x000fc80000011605 */
[----:B------:R-:W-:-:S07]  /*a510*/  LOP3.LUT R0, R0, 0x80, R5, 0xf8, !PT ;  /* 0x0000008000007812 */ /* 0x000fce00078ef805 */
.L_x_7256:
[----:B------:R-:W-:Y:S05]  /*a520*/  BSYNC.RECONVERGENT B0 ;  /* 0x0000000000007941 */ /* 0x000fea0003800200 */
.L_x_7255:
[----:B------:R0:W-:Y:S01]  /*a530*/  STG.E.U8 desc[UR36][R2.64], R0 ;  /* 0x0000000002007986 */ /* 0x0001e2000c101124 */
[----:B------:R-:W-:Y:S05]  /*a540*/  BRA `(.L_x_7241) ;  /* 0x0000000400b87947 */ /* 0x000fea0003800000 */
.L_x_7249:
        /* <DEDUP_REMOVED lines=22> */
.L_x_7259:
[----:B------:R-:W-:-:S06]  /*a6b0*/  HADD2.F32 R4, -RZ, R19.H0_H0 ;  /* 0x20000013ff047230 */ /* 0x000fcc0000004100 */
[----:B------:R-:W0:Y:S02]  /*a6c0*/  F2I.U64.TRUNC R4, R4 ;  /* 0x0000000400047311 */ /* 0x000e24000020d800 */
[----:B0-----:R0:W-:Y:S01]  /*a6d0*/  STG.E.64 desc[UR36][R2.64], R4 ;  /* 0x0000000402007986 */ /* 0x0011e2000c101b24 */
[----:B------:R-:W-:Y:S05]  /*a6e0*/  BRA `(.L_x_7241) ;  /* 0x0000000400507947 */ /* 0x000fea0003800000 */
.L_x_7258:
[----:B------:R-:W-:-:S06]  /*a6f0*/  HADD2.F32 R19, -RZ, R19.H0_H0 ;  /* 0x20000013ff137230 */ /* 0x000fcc0000004100 */
[----:B------:R-:W0:Y:S02]  /*a700*/  F2I.FTZ.U32.TRUNC.NTZ R19, R19 ;  /* 0x0000001300137305 */ /* 0x000e24000021f000 */
[----:B0-----:R0:W-:Y:S01]  /*a710*/  STG.E desc[UR36][R2.64], R19 ;  /* 0x0000001302007986 */ /* 0x0011e2000c101924 */
[----:B------:R-:W-:Y:S05]  /*a720*/  BRA `(.L_x_7241) ;  /* 0x0000000400407947 */ /* 0x000fea0003800000 */
.L_x_7248:
        /* <DEDUP_REMOVED lines=11> */
.L_x_7261:
[----:B------:R-:W-:Y:S01]  /*a7e0*/  HADD2.F32 R19, -RZ, R19.H0_H0 ;  /* 0x20000013ff137230 */ /* 0x000fe20000004100 */
[----:B------:R-:W-:-:S04]  /*a7f0*/  CS2R R6, SRZ ;  /* 0x0000000000067805 */ /* 0x000fc8000001ff00 */
[----:B------:R-:W-:-:S06]  /*a800*/  FMUL.FTZ R4, R19, 1 ;  /* 0x3f80000013047820 */ /* 0x000fcc0000410000 */
[----:B------:R-:W0:Y:S02]  /*a810*/  F2F.F64.F32 R4, R4 ;  /* 0x0000000400047310 */ /* 0x000e240000201800 */
[----:B0-----:R0:W-:Y:S01]  /*a820*/  STG.E.128 desc[UR36][R2.64], R4 ;  /* 0x0000000402007986 */ /* 0x0011e2000c101d24 */
[----:B------:R-:W-:Y:S05]  /*a830*/  BRA `(.L_x_7241) ;  /* 0x0000000000fc7947 */ /* 0x000fea0003800000 */
.L_x_7260:
[----:B------:R-:W-:-:S13]  /*a840*/  ISETP.NE.AND P0, PT, R0, 0xf, PT ;  /* 0x0000000f0000780c */ /* 0x000fda0003f05270 */
[----:B------:R-:W-:Y:S05]  /*a850*/  @!P0 BRA `(.L_x_7262) ;  /* 0x0000000000e88947 */ /* 0x000fea0003800000 */
[----:B------:R-:W-:-:S13]  /*a860*/  ISETP.NE.AND P0, PT, R0, 0x17, PT ;  /* 0x000000170000780c */ /* 0x000fda0003f05270 */
[----:B------:R-:W-:Y:S05]  /*a870*/  @!P0 BRA `(.L_x_7263) ;  /* 0x0000000000908947 */ /* 0x000fea0003800000 */
[----:B------:R-:W-:-:S13]  /*a880*/  ISETP.NE.AND P0, PT, R0, 0x18, PT ;  /* 0x000000180000780c */ /* 0x000fda0003f05270 */
[----:B------:R-:W-:Y:S05]  /*a890*/  @!P0 BRA `(.L_x_7264) ;  /* 0x0000000000448947 */ /* 0x000fea0003800000 */
.L_x_7240:
        /* <DEDUP_REMOVED lines=16> */
.L_x_7265:
[----:B------:R-:W-:Y:S05]  /*a9a0*/  BRA `(.L_x_7241) ;  /* 0x0000000000a07947 */ /* 0x000fea0003800000 */
.L_x_7264:
        /* <DEDUP_REMOVED lines=13> */
.L_x_7267:
[----:B------:R-:W-:Y:S05]  /*aa80*/  BSYNC.RECONVERGENT B0 ;  /* 0x0000000000007941 */ /* 0x000fea0003800200 */
.L_x_7266:
[----:B------:R-:W-:-:S05]  /*aa90*/  LOP3.LUT R5, R0, 0x80, R5, 0xf8, !PT ;  /* 0x0000008000057812 */ /* 0x000fca00078ef805 */
[----:B------:R0:W-:Y:S01]  /*aaa0*/  STG.E.U8 desc[UR36][R2.64], R5 ;  /* 0x0000000502007986 */ /* 0x0001e2000c101124 */
[----:B------:R-:W-:Y:S05]  /*aab0*/  BRA `(.L_x_7241) ;  /* 0x00000000005c7947 */ /* 0x000fea0003800000 */
.L_x_7263:
        /* <DEDUP_REMOVED lines=12> */
.L_x_7269:
[----:B------:R-:W-:Y:S01]  /*ab80*/  IMAD.MOV.U32 R0, RZ, RZ, 0x7f ;  /* 0x0000007fff007424 */ /* 0x000fe200078e00ff */
[----:B------:R-:W-:-:S04]  /*ab90*/  ISETP.GT.U32.AND P0, PT, R4, 0x7f800000, PT ;  /* 0x7f8000000400780c */ /* 0x000fc80003f04070 */
[----:B------:R-:W-:-:S09]  /*aba0*/  SEL R0, R0, 0x7c, P0 ;  /* 0x0000007c00007807 */ /* 0x000fd20000000000 */
.L_x_7270:
[----:B------:R-:W-:Y:S05]  /*abb0*/  BSYNC.RECONVERGENT B0 ;  /* 0x0000000000007941 */ /* 0x000fea0003800200 */
.L_x_7268:
[----:B------:R-:W-:-:S04]  /*abc0*/  SHF.R.U32.HI R5, RZ, 0x18, R5 ;  /* 0x00000018ff057819 */ /* 0x000fc80000011605 */
[----:B------:R-:W-:-:S05]  /*abd0*/  LOP3.LUT R5, R0, 0x80, R5, 0xf8, !PT ;  /* 0x0000008000057812 */ /* 0x000fca00078ef805 */
[----:B------:R0:W-:Y:S01]  /*abe0*/  STG.E.U8 desc[UR36][R2.64], R5 ;  /* 0x0000000502007986 */ /* 0x0001e2000c101124 */
[----:B------:R-:W-:Y:S05]  /*abf0*/  BRA `(.L_x_7241) ;  /* 0x00000000000c7947 */ /* 0x000fea0003800000 */
.L_x_7262:
[----:B------:R-:W-:-:S05]  /*ac00*/  HADD2.F32 R0, -RZ, R19.H0_H0 ;  /* 0x20000013ff007230 */ /* 0x000fca0000004100 */
[----:B------:R-:W-:-:S05]  /*ac10*/  F2FP.BF16.F32.PACK_AB R0, RZ, R0 ;  /* 0x00000000ff00723e */ /* 0x000fca00000010ff */
[----:B------:R0:W-:Y:S02]  /*ac20*/  STG.E.U16 desc[UR36][R2.64], R0 ;  /* 0x0000000002007986 */ /* 0x0001e4000c101524 */
.L_x_7241:
        /* <DEDUP_REMOVED lines=25> */
.L_x_7274:
[----:B------:R-:W-:-:S06]  /*adc0*/  HADD2.F32 R5, -RZ, R18.H0_H0 ;  /* 0x20000012ff057230 */ /* 0x000fcc0000004100 */
[----:B------:R-:W0:Y:S02]  /*add0*/  F2I.S64.TRUNC R4, R5 ;  /* 0x0000000500047311 */ /* 0x000e24000020d900 */
[----:B0-----:R0:W-:Y:S01]  /*ade0*/  STG.E.U8 desc[UR36][R2.64], R4 ;  /* 0x0000000402007986 */ /* 0x0011e2000c101124 */
[----:B------:R-:W-:Y:S05]  /*adf0*/  BRA `(.L_x_7276) ;  /* 0x0000000c006c7947 */ /* 0x000fea0003800000 */
.L_x_7273:
        /* <DEDUP_REMOVED lines=10> */
.L_x_7278:
[----:B------:R-:W-:-:S04]  /*aea0*/  HADD2.F32 R18, -RZ, R18.H0_H0 ;  /* 0x20000012ff127230 */ /* 0x000fc80000004100 */
[----:B------:R-:W0:Y:S02]  /*aeb0*/  F2I.FTZ.TRUNC.NTZ R5, R18 ;  /* 0x0000001200057305 */ /* 0x000e24000021f100 */
[----:B0-----:R0:W-:Y:S01]  /*aec0*/  STG.E desc[UR36][R2.64], R5 ;  /* 0x0000000502007986 */ /* 0x0011e2000c101924 */
[----:B------:R-:W-:Y:S05]  /*aed0*/  BRA `(.L_x_7276) ;  /* 0x0000000c00347947 */ /* 0x000fea0003800000 */
.L_x_7277:
[----:B------:R-:W-:-:S04]  /*aee0*/  HADD2.F32 R18, -RZ, R18.H0_H0 ;  /* 0x20000012ff127230 */ /* 0x000fc80000004100 */
[----:B------:R-:W0:Y:S02]  /*aef0*/  F2I.FTZ.TRUNC.NTZ R5, R18 ;  /* 0x0000001200057305 */ /* 0x000e24000021f100 */
[----:B0-----:R0:W-:Y:S01]  /*af00*/  STG.E.U16 desc[UR36][R2.64], R5 ;  /* 0x0000000502007986 */ /* 0x0011e2000c101524 */
[----:B------:R-:W-:Y:S05]  /*af10*/  BRA `(.L_x_7276) ;  /* 0x0000000c00247947 */ /* 0x000fea0003800000 */
.L_x_7272:
        /* <DEDUP_REMOVED lines=9> */
.L_x_7280:
[----:B------:R0:W-:Y:S01]  /*afb0*/  STG.E.U16 desc[UR36][R2.64], R18 ;  /* 0x0000001202007986 */ /* 0x0001e2000c101524 */
[----:B------:R-:W-:Y:S05]  /*afc0*/  BRA `(.L_x_7276) ;  /* 0x0000000800f87947 */ /* 0x000fea0003800000 */
.L_x_7279:
        /* <DEDUP_REMOVED lines=10> */
.L_x_7282:
[----:B------:R-:W-:-:S05]  /*b070*/  HADD2.F32 R0, -RZ, R18.H0_H0 ;  /* 0x20000012ff007230 */ /* 0x000fca0000004100 */
[----:B------:R-:W-:-:S04]  /*b080*/  F2FP.F16.F32.PACK_AB R0, RZ, R0 ;  /* 0x00000000ff00723e */ /* 0x000fc800000000ff */
[----:B------:R-:W-:-:S05]  /*b090*/  PRMT R0, R0, 0x5410, RZ ;  /* 0x0000541000007816 */ /* 0x000fca00000000ff */
[----:B------:R0:W-:Y:S01]  /*b0a0*/  STG.E desc[UR36][R2.64], R0 ;  /* 0x0000000002007986 */ /* 0x0001e2000c101924 */
[----:B------:R-:W-:Y:S05]  /*b0b0*/  BRA `(.L_x_7276) ;  /* 0x0000000800bc7947 */ /* 0x000fea0003800000 */
.L_x_7281:
[----:B------:R-:W-:-:S05]  /*b0c0*/  HADD2.F32 R4, -RZ, R18.H0_H0 ;  /* 0x20000012ff047230 */ /* 0x000fca0000004100 */
[----:B------:R-:W-:-:S06]  /*b0d0*/  FMUL.FTZ R4, R4, 1 ;  /* 0x3f80000004047820 */ /* 0x000fcc0000410000 */
[----:B------:R-:W0:Y:S02]  /*b0e0*/  F2F.F64.F32 R4, R4 ;  /* 0x0000000400047310 */ /* 0x000e240000201800 */
[----:B0-----:R0:W-:Y:S01]  /*b0f0*/  STG.E.64 desc[UR36][R2.64], R4 ;  /* 0x0000000402007986 */ /* 0x0011e2000c101b24 */
[----:B------:R-:W-:Y:S05]  /*b100*/  BRA `(.L_x_7276) ;  /* 0x0000000800a87947 */ /* 0x000fea0003800000 */
.L_x_7271:
        /* <DEDUP_REMOVED lines=14> */
.L_x_7286:
        /* <DEDUP_REMOVED lines=18> */
.L_x_7289:
[----:B------:R-:W-:-:S04]  /*b310*/  SHF.R.U32.HI R5, RZ, 0x18, R5 ;  /* 0x00000018ff057819 */ /* 0x000fc80000011605 */
[----:B------:R-:W-:-:S07]  /*b320*/  LOP3.LUT R0, R0, 0x80, R5, 0xf8, !PT ;  /* 0x0000008000007812 */ /* 0x000fce00078ef805 */
.L_x_7288:
[----:B------:R-:W-:Y:S05]  /*b330*/  BSYNC.RECONVERGENT B0 ;  /* 0x0000000000007941 */ /* 0x000fea0003800200 */
.L_x_7287:
[----:B------:R0:W-:Y:S01]  /*b340*/  STG.E.U8 desc[UR36][R2.64], R0 ;  /* 0x0000000002007986 */ /* 0x0001e2000c101124 */
[----:B------:R-:W-:Y:S05]  /*b350*/  BRA `(.L_x_7276) ;  /* 0x0000000800147947 */ /* 0x000fea0003800000 */
.L_x_7285:
        /* <DEDUP_REMOVED lines=18> */
.L_x_7292:
[----:B------:R-:W-:-:S04]  /*b480*/  SHF.R.U32.HI R5, RZ, 0x18, R5 ;  /* 0x00000018ff057819 */ /* 0x000fc80000011605 */
[----:B------:R-:W-:-:S07]  /*b490*/  LOP3.LUT R0, R0, 0x80, R5, 0xf8, !PT ;  /* 0x0000008000007812 */ /* 0x000fce00078ef805 */
.L_x_7291:
[----:B------:R-:W-:Y:S05]  /*b4a0*/  BSYNC.RECONVERGENT B0 ;  /* 0x0000000000007941 */ /* 0x000fea0003800200 */
.L_x_7290:
[----:B------:R0:W-:Y:S01]  /*b4b0*/  STG.E.U8 desc[UR36][R2.64], R0 ;  /* 0x0000000002007986 */ /* 0x0001e2000c101124 */
[----:B------:R-:W-:Y:S05]  /*b4c0*/  BRA `(.L_x_7276) ;  /* 0x0000000400b87947 */ /* 0x000fea0003800000 */
.L_x_7284:
        /* <DEDUP_REMOVED lines=22> */
.L_x_7294:
[----:B------:R-:W-:-:S06]  /*b630*/  HADD2.F32 R4, -RZ, R18.H0_H0 ;  /* 0x20000012ff047230 */ /* 0x000fcc0000004100 */
[----:B------:R-:W0:Y:S02]  /*b640*/  F2I.U64.TRUNC R4, R4 ;  /* 0x0000000400047311 */ /* 0x000e24000020d800 */
[----:B0-----:R0:W-:Y:S01]  /*b650*/  STG.E.64 desc[UR36][R2.64], R4 ;  /* 0x0000000402007986 */ /* 0x0011e2000c101b24 */
[----:B------:R-:W-:Y:S05]  /*b660*/  BRA `(.L_x_7276) ;  /* 0x0000000400507947 */ /* 0x000fea0003800000 */
.L_x_7293:
[----:B------:R-:W-:-:S04]  /*b670*/  HADD2.F32 R18, -RZ, R18.H0_H0 ;  /* 0x20000012ff127230 */ /* 0x000fc80000004100 */
[----:B------:R-:W0:Y:S02]  /*b680*/  F2I.FTZ.U32.TRUNC.NTZ R5, R18 ;  /* 0x0000001200057305 */ /* 0x000e24000021f000 */
[----:B0-----:R0:W-:Y:S01]  /*b690*/  STG.E desc[UR36][R2.64], R5 ;  /* 0x0000000502007986 */ /* 0x0011e2000c101924 */
[----:B------:R-:W-:Y:S05]  /*b6a0*/  BRA `(.L_x_7276) ;  /* 0x0000000400407947 */ /* 0x000fea0003800000 */
.L_x_7283:
        /* <DEDUP_REMOVED lines=11> */
.L_x_7296:
[----:B------:R-:W-:Y:S01]  /*b760*/  HADD2.F32 R18, -RZ, R18.H0_H0 ;  /* 0x20000012ff127230 */ /* 0x000fe20000004100 */
[----:B------:R-:W-:-:S04]  /*b770*/  CS2R R6, SRZ ;  /* 0x0000000000067805 */ /* 0x000fc8000001ff00 */
[----:B------:R-:W-:-:S06]  /*b780*/  FMUL.FTZ R4, R18, 1 ;  /* 0x3f80000012047820 */ /* 0x000fcc0000410000 */
[----:B------:R-:W0:Y:S02]  /*b790*/  F2F.F64.F32 R4, R4 ;  /* 0x0000000400047310 */ /* 0x000e240000201800 */
[----:B0-----:R3:W-:Y:S01]  /*b7a0*/  STG.E.128 desc[UR36][R2.64], R4 ;  /* 0x0000000402007986 */ /* 0x0017e2000c101d24 */
[----:B------:R-:W-:Y:S05]  /*b7b0*/  BRA `(.L_x_7276) ;  /* 0x0000000000fc7947 */ /* 0x000fea0003800000 */
.L_x_7295:
[----:B------:R-:W-:-:S13]  /*b7c0*/  ISETP.NE.AND P0, PT, R0, 0xf, PT ;  /* 0x0000000f0000780c */ /* 0x000fda0003f05270 */
[----:B------:R-:W-:Y:S05]  /*b7d0*/  @!P0 BRA `(.L_x_7297) ;  /* 0x0000000000e88947 */ /* 0x000fea0003800000 */
[----:B------:R-:W-:-:S13]  /*b7e0*/  ISETP.NE.AND P0, PT, R0, 0x17, PT ;  /* 0x000000170000780c */ /* 0x000fda0003f05270 */
[----:B------:R-:W-:Y:S05]  /*b7f0*/  @!P0 BRA `(.L_x_7298) ;  /* 0x0000000000908947 */ /* 0x000fea0003800000 */
[----:B------:R-:W-:-:S13]  /*b800*/  ISETP.NE.AND P0, PT, R0, 0x18, PT ;  /* 0x000000180000780c */ /* 0x000fda0003f05270 */
[----:B------:R-:W-:Y:S05]  /*b810*/  @!P0 BRA `(.L_x_7299) ;  /* 0x0000000000448947 */ /* 0x000fea0003800000 */
.L_x_7275:
        /* <DEDUP_REMOVED lines=16> */
.L_x_7300:
[----:B------:R-:W-:Y:S05]  /*b920*/  BRA `(.L_x_7276) ;  /* 0x0000000000a07947 */ /* 0x000fea0003800000 */
.L_x_7299:
        /* <DEDUP_REMOVED lines=13> */
.L_x_7302:
[----:B------:R-:W-:Y:S05]  /*ba00*/  BSYNC.RECONVERGENT B0 ;  /* 0x0000000000007941 */ /* 0x000fea0003800200 */
.L_x_7301:
[----:B------:R-:W-:-:S05]  /*ba10*/  LOP3.LUT R5, R0, 0x80, R5, 0xf8, !PT ;  /* 0x0000008000057812 */ /* 0x000fca00078ef805 */
[----:B------:R1:W-:Y:S01]  /*ba20*/  STG.E.U8 desc[UR36][R2.64], R5 ;  /* 0x0000000502007986 */ /* 0x0003e2000c101124 */
[----:B------:R-:W-:Y:S05]  /*ba30*/  BRA `(.L_x_7276) ;  /* 0x00000000005c7947 */ /* 0x000fea0003800000 */
.L_x_7298:
        /* <DEDUP_REMOVED lines=12> */
.L_x_7304:
[----:B------:R-:W-:Y:S01]  /*bb00*/  IMAD.MOV.U32 R0, RZ, RZ, 0x7f ;  /* 0x0000007fff007424 */ /* 0x000fe200078e00ff */
[----:B------:R-:W-:-:S04]  /*bb10*/  ISETP.GT.U32.AND P0, PT, R4, 0x7f800000, PT ;  /* 0x7f8000000400780c */ /* 0x000fc80003f04070 */
[----:B------:R-:W-:-:S09]  /*bb20*/  SEL R0, R0, 0x7c, P0 ;  /* 0x0000007c00007807 */ /* 0x000fd20000000000 */
.L_x_7305:
[----:B------:R-:W-:Y:S05]  /*bb30*/  BSYNC.RECONVERGENT B0 ;  /* 0x0000000000007941 */ /* 0x000fea0003800200 */
.L_x_7303:
[----:B------:R-:W-:-:S04]  /*bb40*/  SHF.R.U32.HI R5, RZ, 0x18, R5 ;  /* 0x00000018ff057819 */ /* 0x000fc80000011605 */
[----:B------:R-:W-:-:S05]  /*bb50*/  LOP3.LUT R5, R0, 0x80, R5, 0xf8, !PT ;  /* 0x0000008000057812 */ /* 0x000fca00078ef805 */
[----:B------:R2:W-:Y:S01]  /*bb60*/  STG.E.U8 desc[UR36][R2.64], R5 ;  /* 0x0000000502007986 */ /* 0x0005e2000c101124 */
[----:B------:R-:W-:Y:S05]  /*bb70*/  BRA `(.L_x_7276) ;  /* 0x00000000000c7947 */ /* 0x000fea0003800000 */
.L_x_7297:
[----:B------:R-:W-:-:S05]  /*bb80*/  HADD2.F32 R0, -RZ, R18.H0_H0 ;  /* 0x20000012ff007230 */ /* 0x000fca0000004100 */
[----:B------:R-:W-:-:S05]  /*bb90*/  F2FP.BF16.F32.PACK_AB R0, RZ, R0 ;  /* 0x00000000ff00723e */ /* 0x000fca00000010ff */
[----:B------:R0:W-:Y:S02]  /*bba0*/  STG.E.U16 desc[UR36][R2.64], R0 ;  /* 0x0000000002007986 */ /* 0x0001e4000c101524 */
.L_x_7276:
[----:B------:R-:W-:-:S07]  /*bbb0*/  VIADD R22, R22, 0x80 ;  /* 0x0000008016167836 */ /* 0x000fce0000000000 */
.L_x_7235:
[----:B------:R-:W-:Y:S05]  /*bbc0*/  BSYNC.RECONVERGENT B6 ;  /* 0x0000000000067941 */ /* 0x000fea0003800200 */
.L_x_7234:
        /* <DEDUP_REMOVED lines=23> */
.L_x_7309:
[----:B------:R-:W-:-:S06]  /*bd40*/  HADD2.F32 R5, -RZ, R17.H0_H0 ;  /* 0x20000011ff057230 */ /* 0x000fcc0000004100 */
[----:B------:R-:W0:Y:S02]  /*bd50*/  F2I.S64.TRUNC R4, R5 ;  /* 0x0000000500047311 */ /* 0x000e24000020d900 */
[----:B0-----:R-:W-:Y:S01]  /*bd60*/  STG.E.U8 desc[UR36][R2.64], R4 ;  /* 0x0000000402007986 */ /* 0x001fe2000c101124 */
[----:B------:R-:W-:Y:S05]  /*bd70*/  EXIT ;  /* 0x000000000000794d */ /* 0x000fea0003800000 */
.L_x_7308:
        /* <DEDUP_REMOVED lines=10> */
.L_x_7312:
[----:B------:R-:W-:-:S06]  /*be20*/  HADD2.F32 R17, -RZ, R17.H0_H0 ;  /* 0x20000011ff117230 */ /* 0x000fcc0000004100 */
[----:B------:R-:W0:Y:S02]  /*be30*/  F2I.FTZ.TRUNC.NTZ R17, R17 ;  /* 0x0000001100117305 */ /* 0x000e24000021f100 */
[----:B0-----:R-:W-:Y:S01]  /*be40*/  STG.E desc[UR36][R2.64], R17 ;  /* 0x0000001102007986 */ /* 0x001fe2000c101924 */
[----:B------:R-:W-:Y:S05]  /*be50*/  EXIT ;  /* 0x000000000000794d */ /* 0x000fea0003800000 */
.L_x_7311:
[----:B------:R-:W-:-:S06]  /*be60*/  HADD2.F32 R17, -RZ, R17.H0_H0 ;  /* 0x20000011ff117230 */ /* 0x000fcc0000004100 */
[----:B------:R-:W0:Y:S02]  /*be70*/  F2I.FTZ.TRUNC.NTZ R17, R17 ;  /* 0x0000001100117305 */ /* 0x000e24000021f100 */
[----:B0-----:R-:W-:Y:S01]  /*be80*/  STG.E.U16 desc[UR36][R2.64], R17 ;  /* 0x0000001102007986 */ /* 0x001fe2000c101524 */
[----:B------:R-:W-:Y:S05]  /*be90*/  EXIT ;  /* 0x000000000000794d */ /* 0x000fea0003800000 */
.L_x_7307:
        /* <DEDUP_REMOVED lines=9> */
.L_x_7314:
[----:B------:R-:W-:Y:S01]  /*bf30*/  STG.E.U16 desc[UR36][R2.64], R17 ;  /* 0x0000001102007986 */ /* 0x000fe2000c101524 */
[----:B------:R-:W-:Y:S05]  /*bf40*/  EXIT ;  /* 0x000000000000794d */ /* 0x000fea0003800000 */
.L_x_7313:
        /* <DEDUP_REMOVED lines=10> */
.L_x_7316:
[----:B------:R-:W-:-:S05]  /*bff0*/  HADD2.F32 R0, -RZ, R17.H0_H0 ;  /* 0x20000011ff007230 */ /* 0x000fca0000004100 */
[----:B------:R-:W-:-:S04]  /*c000*/  F2FP.F16.F32.PACK_AB R0, RZ, R0 ;  /* 0x00000000ff00723e */ /* 0x000fc800000000ff */
[----:B------:R-:W-:-:S05]  /*c010*/  PRMT R0, R0, 0x5410, RZ ;  /* 0x0000541000007816 */ /* 0x000fca00000000ff */
[----:B------:R-:W-:Y:S01]  /*c020*/  STG.E desc[UR36][R2.64], R0 ;  /* 0x0000000002007986 */ /* 0x000fe2000c101924 */
[----:B------:R-:W-:Y:S05]  /*c030*/  EXIT ;  /* 0x000000000000794d */ /* 0x000fea0003800000 */
.L_x_7315:
[----:B------:R-:W-:-:S05]  /*c040*/  HADD2.F32 R4, -RZ, R17.H0_H0 ;  /* 0x20000011ff047230 */ /* 0x000fca0000004100 */
[----:B------:R-:W-:-:S06]  /*c050*/  FMUL.FTZ R4, R4, 1 ;  /* 0x3f80000004047820 */ /* 0x000fcc0000410000 */
[----:B------:R-:W0:Y:S02]  /*c060*/  F2F.F64.F32 R4, R4 ;  /* 0x0000000400047310 */ /* 0x000e240000201800 */
[----:B0-----:R-:W-:Y:S01]  /*c070*/  STG.E.64 desc[UR36][R2.64], R4 ;  /* 0x0000000402007986 */ /* 0x001fe2000c101b24 */
[----:B------:R-:W-:Y:S05]  /*c080*/  EXIT ;  /* 0x000000000000794d */ /* 0x000fea0003800000 */
.L_x_7306:
        /* <DEDUP_REMOVED lines=14> */
.L_x_7320:
        /* <DEDUP_REMOVED lines=18> */
.L_x_7323:
[----:B------:R-:W-:-:S04]  /*c290*/  SHF.R.U32.HI R5, RZ, 0x18, R5 ;  /* 0x00000018ff057819 */ /* 0x000fc80000011605 */
[----:B------:R-:W-:-:S07]  /*c2a0*/  LOP3.LUT R0, R0, 0x80, R5, 0xf8, !PT ;  /* 0x0000008000007812 */ /* 0x000fce00078ef805 */
.L_x_7322:
[----:B------:R-:W-:Y:S05]  /*c2b0*/  BSYNC.RECONVERGENT B0 ;  /* 0x0000000000007941 */ /* 0x000fea0003800200 */
.L_x_7321:
[----:B------:R-:W-:Y:S01]  /*c2c0*/  STG.E.U8 desc[UR36][R2.64], R0 ;  /* 0x0000000002007986 */ /* 0x000fe2000c101124 */
[----:B------:R-:W-:Y:S05]  /*c2d0*/  EXIT ;  /* 0x000000000000794d */ /* 0x000fea0003800000 */
.L_x_7319:
        /* <DEDUP_REMOVED lines=18> */
.L_x_7326:
[----:B------:R-:W-:-:S04]  /*c400*/  SHF.R.U32.HI R5, RZ, 0x18, R5 ;  /* 0x00000018ff057819 */ /* 0x000fc80000011605 */
[----:B------:R-:W-:-:S07]  /*c410*/  LOP3.LUT R0, R0, 0x80, R5, 0xf8, !PT ;  /* 0x0000008000007812 */ /* 0x000fce00078ef805 */
.L_x_7325:
[----:B------:R-:W-:Y:S05]  /*c420*/  BSYNC.RECONVERGENT B0 ;  /* 0x0000000000007941 */ /* 0x000fea0003800200 */
.L_x_7324:
[----:B------:R-:W-:Y:S01]  /*c430*/  STG.E.U8 desc[UR36][R2.64], R0 ;  /* 0x0000000002007986 */ /* 0x000fe2000c101124 */
[----:B------:R-:W-:Y:S05]  /*c440*/  EXIT ;  /* 0x000000000000794d */ /* 0x000fea0003800000 */
.L_x_7318:
        /* <DEDUP_REMOVED lines=22> */
.L_x_7328:
[----:B------:R-:W-:-:S06]  /*c5b0*/  HADD2.F32 R4, -RZ, R17.H0_H0 ;  /* 0x20000011ff047230 */ /* 0x000fcc0000004100 */
[----:B------:R-:W0:Y:S02]  /*c5c0*/  F2I.U64.TRUNC R4, R4 ;  /* 0x0000000400047311 */ /* 0x000e24000020d800 */
[----:B0-----:R-:W-:Y:S01]  /*c5d0*/  STG.E.64 desc[UR36][R2.64], R4 ;  /* 0x0000000402007986 */ /* 0x001fe2000c101b24 */
[----:B------:R-:W-:Y:S05]  /*c5e0*/  EXIT ;  /* 0x000000000000794d */ /* 0x000fea0003800000 */
.L_x_7327:
[----:B------:R-:W-:-:S06]  /*c5f0*/  HADD2.F32 R17, -RZ, R17.H0_H0 ;  /* 0x20000011ff117230 */ /* 0x000fcc0000004100 */
[----:B------:R-:W0:Y:S02]  /*c600*/  F2I.FTZ.U32.TRUNC.NTZ R17, R17 ;  /* 0x0000001100117305 */ /* 0x000e24000021f000 */
[----:B0-----:R-:W-:Y:S01]  /*c610*/  STG.E desc[UR36][R2.64], R17 ;  /* 0x0000001102007986 */ /* 0x001fe2000c101924 */
[----:B------:R-:W-:Y:S05]  /*c620*/  EXIT ;  /* 0x000000000000794d */ /* 0x000fea0003800000 */
.L_x_7317:
        /* <DEDUP_REMOVED lines=11> */
.L_x_7330:
[----:B------:R-:W-:Y:S01]  /*c6e0*/  HADD2.F32 R17, -RZ, R17.H0_H0 ;  /* 0x20000011ff117230 */ /* 0x000fe20000004100 */
[----:B------:R-:W-:-:S04]  /*c6f0*/  CS2R R6, SRZ ;  /* 0x0000000000067805 */ /* 0x000fc8000001ff00 */
[----:B------:R-:W-:-:S06]  /*c700*/  FMUL.FTZ R4, R17, 1 ;  /* 0x3f80000011047820 */ /* 0x000fcc0000410000 */
[----:B------:R-:W0:Y:S02]  /*c710*/  F2F.F64.F32 R4, R4 ;  /* 0x0000000400047310 */ /* 0x000e240000201800 */
[----:B0-----:R-:W-:Y:S01]  /*c720*/  STG.E.128 desc[UR36][R2.64], R4 ;  /* 0x0000000402007986 */ /* 0x001fe2000c101d24 */
[----:B------:R-:W-:Y:S05]  /*c730*/  EXIT ;  /* 0x000000000000794d */ /* 0x000fea0003800000 */
.L_x_7329:
[----:B------:R-:W-:-:S13]  /*c740*/  ISETP.NE.AND P0, PT, R0, 0xf, PT ;  /* 0x0000000f0000780c */ /* 0x000fda0003f05270 */
[----:B------:R-:W-:Y:S05]  /*c750*/  @!P0 BRA `(.L_x_7331) ;  /* 0x0000000000e88947 */ /* 0x000fea0003800000 */
[----:B------:R-:W-:-:S13]  /*c760*/  ISETP.NE.AND P0, PT, R0, 0x17, PT ;  /* 0x000000170000780c */ /* 0x000fda0003f05270 */
[----:B------:R-:W-:Y:S05]  /*c770*/  @!P0 BRA `(.L_x_7332) ;  /* 0x0000000000908947 */ /* 0x000fea0003800000 */
[----:B------:R-:W-:-:S13]  /*c780*/  ISETP.NE.AND P0, PT, R0, 0x18, PT ;  /* 0x000000180000780c */ /* 0x000fda0003f05270 */
[----:B------:R-:W-:Y:S05]  /*c790*/  @!P0 BRA `(.L_x_7333) ;  /* 0x0000000000448947 */ /* 0x000fea0003800000 */
.L_x_7310:
        /* <DEDUP_REMOVED lines=16> */
.L_x_7334:
[----:B------:R-:W-:Y:S05]  /*c8a0*/  EXIT ;  /* 0x000000000000794d */ /* 0x000fea0003800000 */
.L_x_7333:
        /* <DEDUP_REMOVED lines=13> */
.L_x_7336:
[----:B------:R-:W-:Y:S05]  /*c980*/  BSYNC.RECONVERGENT B0 ;  /* 0x0000000000007941 */ /* 0x000fea0003800200 */
.L_x_7335:
[----:B------:R-:W-:-:S05]  /*c990*/  LOP3.LUT R5, R0, 0x80, R5, 0xf8, !PT ;  /* 0x0000008000057812 */ /* 0x000fca00078ef805 */
[----:B------:R-:W-:Y:S01]  /*c9a0*/  STG.E.U8 desc[UR36][R2.64], R5 ;  /* 0x0000000502007986 */ /* 0x000fe2000c101124 */
[----:B------:R-:W-:Y:S05]  /*c9b0*/  EXIT ;  /* 0x000000000000794d */ /* 0x000fea0003800000 */
.L_x_7332:
        /* <DEDUP_REMOVED lines=12> */
.L_x_7338:
[----:B------:R-:W-:Y:S01]  /*ca80*/  IMAD.MOV.U32 R0, RZ, RZ, 0x7f ;  /* 0x0000007fff007424 */ /* 0x000fe200078e00ff */
[----:B------:R-:W-:-:S04]  /*ca90*/  ISETP.GT.U32.AND P0, PT, R4, 0x7f800000, PT ;  /* 0x7f8000000400780c */ /* 0x000fc80003f04070 */
[----:B------:R-:W-:-:S09]  /*caa0*/  SEL R0, R0, 0x7c, P0 ;  /* 0x0000007c00007807 */ /* 0x000fd20000000000 */
.L_x_7339:
[----:B------:R-:W-:Y:S05]  /*cab0*/  BSYNC.RECONVERGENT B0 ;  /* 0x0000000000007941 */ /* 0x000fea0003800200 */
.L_x_7337:
[----:B------:R-:W-:-:S04]  /*cac0*/  SHF.R.U32.HI R5, RZ, 0x18, R5 ;  /* 0x00000018ff057819 */ /* 0x000fc80000011605 */
[----:B------:R-:W-:-:S05]  /*cad0*/  LOP3.LUT R5, R0, 0x80, R5, 0xf8, !PT ;  /* 0x0000008000057812 */ /* 0x000fca00078ef805 */
[----:B------:R-:W-:Y:S01]  /*cae0*/  STG.E.U8 desc[UR36][R2.64], R5 ;  /* 0x0000000502007986 */ /* 0x000fe2000c101124 */
[----:B------:R-:W-:Y:S05]  /*caf0*/  EXIT ;  /* 0x000000000000794d */ /* 0x000fea0003800000 */
.L_x_7331:
[----:B------:R-:W-:-:S05]  /*cb00*/  HADD2.F32 R0, -RZ, R17.H0_H0 ;  /* 0x20000011ff007230 */ /* 0x000fca0000004100 */
[----:B------:R-:W-:-:S05]  /*cb10*/  F2FP.BF16.F32.PACK_AB R0, RZ, R0 ;  /* 0x00000000ff00723e */ /* 0x000fca00000010ff */
[----:B------:R-:W-:Y:S01]  /*cb20*/  STG.E.U16 desc[UR36][R2.64], R0 ;  /* 0x0000000002007986 */ /* 0x000fe2000c101524 */
[----:B------:R-:W-:Y:S05]  /*cb30*/  EXIT ;  /* 0x000000000000794d */ /* 0x000fea0003800000 */
.L_x_7340:
        /* <DEDUP_REMOVED lines=12> */
.L_x_9275:


//--------------------- .text._ZN2at6native18elementwise_kernelILi128ELi4EZNS0_22gpu_kernel_impl_nocastIZZZNS0_10glu_kernelERNS_18TensorIteratorBaseEENKUlvE_clEvENKUlvE1_clEvEUlN3c104HalfES8_E_EEvS4_RKT_EUliE_EEviT1_ --------------------------
	.section	.text._ZN2at6native18elementwise_kernelILi128ELi4EZNS0_22gpu_kernel_impl_nocastIZZZNS0_10glu_kernelERNS_18TensorIteratorBaseEENKUlvE_clEvENKUlvE1_clEvEUlN3c104HalfES8_E_EEvS4_RKT_EUliE_EEviT1_,"ax",@progbits
	.align	128
        .global         _ZN2at6native18elementwise_kernelILi128ELi4EZNS0_22gpu_kernel_impl_nocastIZZZNS0_10glu_kernelERNS_18TensorIteratorBaseEENKUlvE_clEvENKUlvE1_clEvEUlN3c104HalfES8_E_EEvS4_RKT_EUliE_EEviT1_
        .type           _ZN2at6native18elementwise_kernelILi128ELi4EZNS0_22gpu_kernel_impl_nocastIZZZNS0_10glu_kernelERNS_18TensorIteratorBaseEENKUlvE_clEvENKUlvE1_clEvEUlN3c104HalfES8_E_EEvS4_RKT_EUliE_EEviT1_,@function
        .size           _ZN2at6native18elementwise_kernelILi128ELi4EZNS0_22gpu_kernel_impl_nocastIZZZNS0_10glu_kernelERNS_18TensorIteratorBaseEENKUlvE_clEvENKUlvE1_clEvEUlN3c104HalfES8_E_EEvS4_RKT_EUliE_EEviT1_,(.L_x_9276 - _ZN2at6native18elementwise_kernelILi128ELi4EZNS0_22gpu_kernel_impl_nocastIZZZNS0_10glu_kernelERNS_18TensorIteratorBaseEENKUlvE_clEvENKUlvE1_clEvEUlN3c104HalfES8_E_EEvS4_RKT_EUliE_EEviT1_)
        .other          _ZN2at6native18elementwise_kernelILi128ELi4EZNS0_22gpu_kernel_impl_nocastIZZZNS0_10glu_kernelERNS_18TensorIteratorBaseEENKUlvE_clEvENKUlvE1_clEvEUlN3c104HalfES8_E_EEvS4_RKT_EUliE_EEviT1_,@"STO_CUDA_ENTRY STV_DEFAULT"
_ZN2at6native18elementwise_kernelILi128ELi4EZNS0_22gpu_kernel_impl_nocastIZZZNS0_10glu_kernelERNS_18TensorIteratorBaseEENKUlvE_clEvENKUlvE1_clEvEUlN3c104HalfES8_E_EEvS4_RKT_EUliE_EEviT1_:
.text._ZN2at6native18elementwise_kernelILi128ELi4EZNS0_22gpu_kernel_impl_nocastIZZZNS0_10glu_kernelERNS_18TensorIteratorBaseEENKUlvE_clEvENKUlvE1_clEvEUlN3c104HalfES8_E_EEvS4_RKT_EUliE_EEviT1_:
        /* <DEDUP_REMOVED lines=22> */
[----:B--2---:R-:W-:-:S05]  /*0160*/  HADD2.F32 R0, -RZ, R6.H0_H0 ;  /* 0x20000006ff007230 */ /* 0x004fca0000004100 */
[----:B------:R-:W-:-:S06]  /*0170*/  FMUL.FTZ R2, R0, -1.4426950216293334961 ;  /* 0xbfb8aa3b00027820 */ /* 0x000fcc0000410000 */
[----:B------:R-:W1:Y:S02]  /*0180*/  MUFU.EX2 R2, R2 ;  /* 0x0000000200027308 */ /* 0x000e640000000800 */
[----:B-1----:R-:W-:Y:S01]  /*0190*/  FADD.FTZ R10, R2, 1 ;  /* 0x3f800000020a7421 */ /* 0x002fe20000010000 */
[----:B---3--:R-:W-:-:S03]  /*01a0*/  HADD2.F32 R0, -RZ, R4.H0_H0 ;  /* 0x20000004ff007230 */ /* 0x008fc60000004100 */
[----:B------:R-:W1:Y:S02]  /*01b0*/  MUFU.RCP R11, R10 ;  /* 0x0000000a000b7308 */ /* 0x000e640000001000 */
[----:B-1----:R-:W-:-:S05]  /*01c0*/  FMUL.FTZ R0, R0, R11 ;  /* 0x0000000b00007220 */ /* 0x002fca0000410000 */
[----:B------:R-:W-:-:S05]  /*01d0*/  F2FP.F16.F32.PACK_AB R0, RZ, R0 ;  /* 0x00000000ff00723e */ /* 0x000fca00000000ff */
[----:B0-----:R0:W-:Y:S01]  /*01e0*/  STG.E.U16 desc[UR6][R8.64], R0 ;  /* 0x0000000008007986 */ /* 0x0011e2000c101506 */
[----:B------:R-:W-:Y:S05]  /*01f0*/  @P0 BRA `(.L_x_7345) ;  /* 0x0000000000880947 */ /* 0x000fea0003800000 */
[----:B------:R-:W1:Y:S02]  /*0200*/  LDC.64 R6, c[0x0][0x5f8] ;  /* 0x00017e00ff067b82 */ /* 0x000e640000000a00 */
[----:B-1----:R-:W2:Y:S06]  /*0210*/  LDG.E.U16 R6, desc[UR6][R6.64] ;  /* 0x0000000606067981 */ /* 0x002eac000c1e1500 */
[----:B------:R-:W1:Y:S02]  /*0220*/  LDC.64 R4, c[0x0][0x5f0] ;  /* 0x00017c00ff047b82 */ /* 0x000e640000000a00 */
[----:B-1----:R-:W3:Y:S06]  /*0230*/  LDG.E.U16 R4, desc[UR6][R4.64] ;  /* 0x0000000604047981 */ /* 0x002eec000c1e1500 */
[----:B0-----:R-:W0:Y:S01]  /*0240*/  LDC.64 R8, c[0x0][0x5e8] ;  /* 0x00017a00ff087b82 */ /* 0x001e220000000a00 */
[----:B------:R-:W-:Y:S01]  /*0250*/  IADD3 R3, PT, PT, R3, 0x80, RZ ;  /* 0x0000008003037810 */ /* 0x000fe20007ffe0ff */
        /* <DEDUP_REMOVED lines=8> */
[----:B0-----:R0:W-:Y:S02]  /*02e0*/  STG.E.U16 desc[UR6][R8.64], R0 ;  /* 0x0000000008007986 */ /* 0x0011e4000c101506 */
.L_x_7344:
[----:B------:R-:W-:-:S13]  /*02f0*/  ISETP.GE.AND P0, PT, R3, UR4, PT ;  /* 0x0000000403007c0c */ /* 0x000fda000bf06270 */
[----:B------:R-:W-:Y:S05]  /*0300*/  @P0 BREAK.RELIABLE B1 ;  /* 0x0000000000010942 */ /* 0x000fea0003800100 */
[----:B------:R-:W-:Y:S05]  /*0310*/  @P0 BRA `(.L_x_7345) ;  /* 0x0000000000400947 */ /* 0x000fea0003800000 */
[----:B------:R-:W-:Y:S05]  /*0320*/  BSYNC.RELIABLE B1 ;  /* 0x0000000000017941 */ /* 0x000fea0003800100 */
.L_x_7343:
        /* <DEDUP_REMOVED lines=15> */
.L_x_7345:
[----:B------:R-:W-:Y:S05]  /*0420*/  BSYNC.RECONVERGENT B0 ;  /* 0x0000000000007941 */ /* 0x000fea0003800200 */
.L_x_7342:
        /* <DEDUP_REMOVED lines=8> */
[----:B01----:R-:W-:-:S05]  /*04b0*/  HADD2.F32 R0, -RZ, R4.H0_H0 ;  /* 0x20000004ff007230 */ /* 0x003fca0000004100 */
[----:B------:R-:W-:-:S06]  /*04c0*/  FMUL.FTZ R8, R0, -1.4426950216293334961 ;  /* 0xbfb8aa3b00087820 */ /* 0x000fcc0000410000 */
[----:B------:R-:W0:Y:S02]  /*04d0*/  MUFU.EX2 R8, R8 ;  /* 0x0000000800087308 */ /* 0x000e240000000800 */
[----:B0-----:R-:W-:Y:S01]  /*04e0*/  FADD.FTZ R9, R8, 1 ;  /* 0x3f80000008097421 */ /* 0x001fe20000010000 */
[----:B--2---:R-:W-:-:S05]  /*04f0*/  HADD2.F32 R0, -RZ, R2.H0_H0 ;  /* 0x20000002ff007230 */ /* 0x004fca0000004100 */
[----:B------:R-:W0:Y:S02]  /*0500*/  MUFU.RCP R9, R9 ;  /* 0x0000000900097308 */ /* 0x000e240000001000 */
[----:B0-----:R-:W-:-:S05]  /*0510*/  FMUL.FTZ R0, R0, R9 ;  /* 0x0000000900007220 */ /* 0x001fca0000410000 */
[----:B------:R-:W-:-:S05]  /*0520*/  F2FP.F16.F32.PACK_AB R0, RZ, R0 ;  /* 0x00000000ff00723e */ /* 0x000fca00000000ff */
[----:B---3--:R-:W-:Y:S01]  /*0530*/  STG.E.U16 desc[UR6][R6.64], R0 ;  /* 0x0000000006007986 */ /* 0x008fe2000c101506 */
[----:B------:R-:W-:Y:S05]  /*0540*/  EXIT ;  /* 0x000000000000794d */ /* 0x000fea0003800000 */
.L_x_7341:
        /* <DEDUP_REMOVED lines=356> */
.L_x_7349:
        /* <DEDUP_REMOVED lines=8> */
[----:B------:R-:W-:Y:S01]  /*1c10*/  IADD3 R3, PT, PT, R3, 0x80, RZ ;  /* 0x0000008003037810 */ /* 0x000fe20007ffe0ff */
[----:B--2---:R-:W-:-:S05]  /*1c20*/  HADD2.F32 R4, -RZ, R8.H0_H0 ;  /* 0x20000008ff047230 */ /* 0x004fca0000004100 */
[----:B------:R-:W-:Y:S01]  /*1c30*/  FMUL.FTZ R10, R4, -1.4426950216293334961 ;  /* 0xbfb8aa3b040a7820 */ /* 0x000fe20000410000 */
[----:B---3--:R-:W-:-:S05]  /*1c40*/  HADD2.F32 R4, -RZ, R6.H0_H0 ;  /* 0x20000006ff047230 */ /* 0x008fca0000004100 */
[----:B------:R-:W1:Y:S02]  /*1c50*/  MUFU.EX2 R10, R10 ;  /* 0x0000000a000a7308 */ /* 0x000e640000000800 */
[----:B-1----:R-:W-:-:S06]  /*1c60*/  FADD.FTZ R11, R10, 1 ;  /* 0x3f8000000a0b7421 */ /* 0x002fcc0000010000 */
[----:B------:R-:W1:Y:S02]  /*1c70*/  MUFU.RCP R11, R11 ;  /* 0x0000000b000b7308 */ /* 0x000e640000001000 */
[----:B-1----:R-:W-:Y:S01]  /*1c80*/  FMUL.FTZ R8, R4, R11 ;  /* 0x0000000b04087220 */ /* 0x002fe20000410000 */
[----:B0-----:R-:W-:-:S04]  /*1c90*/  IADD3 R4, P0, PT, R5, UR8, RZ ;  /* 0x0000000805047c10 */ /* 0x001fc8000ff1e0ff */
[----:B------:R-:W-:Y:S02]  /*1ca0*/  F2FP.F16.F32.PACK_AB R8, RZ, R8 ;  /* 0x00000008ff08723e */ /* 0x000fe400000000ff */
        /* <DEDUP_REMOVED lines=353> */
.L_x_7351:
        /* <DEDUP_REMOVED lines=18> */
[----:B------:R-:W-:-:S05]  /*33e0*/  IADD3.X R5, PT, PT, RZ, UR9, RZ, P0, !PT ;  /* 0x00000009ff057c10 */ /* 0x000fca00087fe4ff */
[----:B------:R0:W-:Y:S02]  /*33f0*/  STG.E.U16 desc[UR6][R4.64], R8 ;  /* 0x0000000804007986 */ /* 0x0001e4000c101506 */
.L_x_7348:
[----:B------:R-:W-:-:S13]  /*3400*/  ISETP.GE.AND P0, PT, R3, UR4, PT ;  /* 0x0000000403007c0c */ /* 0x000fda000bf06270 */
[----:B------:R-:W-:Y:S05]  /*3410*/  @P0 BREAK.RELIABLE B1 ;  /* 0x0000000000010942 */ /* 0x000fea0003800100 */
[----:B------:R-:W-:Y:S05]  /*3420*/  @P0 BRA `(.L_x_7350) ;  /* 0x0000001400c40947 */ /* 0x000fea0003800000 */
[----:B------:R-:W-:Y:S05]  /*3430*/  BSYNC.RELIABLE B1 ;  /* 0x0000000000017941 */ /* 0x000fea0003800100 */
.L_x_7347:
        /* <DEDUP_REMOVED lines=348> */
.L_x_7352:
        /* <DEDUP_REMOVED lines=20> */
.L_x_7350:
[----:B------:R-:W-:Y:S05]  /*4b40*/  BSYNC.RECONVERGENT B0 ;  /* 0x0000000000007941 */ /* 0x000fea0003800200 */
.L_x_7346:
        /* <DEDUP_REMOVED lines=351> */
.L_x_7353:
        /* <DEDUP_REMOVED lines=9> */
[----:B------:R-:W-:Y:S01]  /*61d0*/  IADD3.X R3, PT, PT, RZ, UR5, RZ, P0, !PT ;  /* 0x00000005ff037c10 */ /* 0x000fe200087fe4ff */
[----:B--2---:R-:W-:-:S05]  /*61e0*/  HADD2.F32 R0, -RZ, R6.H0_H0 ;  /* 0x20000006ff007230 */ /* 0x004fca0000004100 */
[----:B------:R-:W-:Y:S01]  /*61f0*/  FMUL.FTZ R8, R0, -1.4426950216293334961 ;  /* 0xbfb8aa3b00087820 */ /* 0x000fe20000410000 */
[----:B---3--:R-:W-:-:S05]  /*6200*/  HADD2.F32 R0, -RZ, R4.H0_H0 ;  /* 0x20000004ff007230 */ /* 0x008fca0000004100 */
[----:B------:R-:W0:Y:S02]  /*6210*/  MUFU.EX2 R8, R8 ;  /* 0x0000000800087308 */ /* 0x000e240000000800 */
[----:B0-----:R-:W-:-:S06]  /*6220*/  FADD.FTZ R9, R8, 1 ;  /* 0x3f80000008097421 */ /* 0x001fcc0000010000 */
[----:B------:R-:W0:Y:S02]  /*6230*/  MUFU.RCP R9, R9 ;  /* 0x0000000900097308 */ /* 0x000e240000001000 */
[----:B0-----:R-:W-:-:S05]  /*6240*/  FMUL.FTZ R0, R0, R9 ;  /* 0x0000000900007220 */ /* 0x001fca0000410000 */
[----:B------:R-:W-:-:S05]  /*6250*/  F2FP.F16.F32.PACK_AB R0, RZ, R0 ;  /* 0x00000000ff00723e */ /* 0x000fca00000000ff */
[----:B------:R-:W-:Y:S01]  /*6260*/  STG.E.U16 desc[UR6][R2.64], R0 ;  /* 0x0000000002007986 */ /* 0x000fe2000c101506 */
[----:B------:R-:W-:Y:S05]  /*6270*/  EXIT ;  /* 0x000000000000794d */ /* 0x000fea0003800000 */
.L_x_7354:
        /* <DEDUP_REMOVED lines=16> */
.L_x_9276:


//--------------------- .text._ZN2at6native27unrolled_elementwise_kernelIZZZNS0_10glu_kernelERNS_18TensorIteratorBaseEENKUlvE_clEvENKUlvE1_clEvEUlN3c104HalfES7_E_St5arrayIPcLm3EELi4E23TrivialOffsetCalculatorILi2EjESC_ILi1EjENS0_6memory15LoadWithoutCastENSF_16StoreWithoutCastEEEviT_T0_T2_T3_T4_T5_ --------------------------
	.section	.text._ZN2at6native27unrolled_elementwise_kernelIZZZNS0_10glu_kernelERNS_18TensorIteratorBaseEENKUlvE_clEvENKUlvE1_clEvEUlN3c104HalfES7_E_St5arrayIPcLm3EELi4E23TrivialOffsetCalculatorILi2EjESC_ILi1EjENS0_6memory15LoadWithoutCastENSF_16StoreWithoutCastEEEviT_T0_T2_T3_T4_T5_,"ax",@progbits
	.align	128
        .global         _ZN2at6native27unrolled_elementwise_kernelIZZZNS0_10glu_kernelERNS_18TensorIteratorBaseEENKUlvE_clEvENKUlvE1_clEvEUlN3c104HalfES7_E_St5arrayIPcLm3EELi4E23TrivialOffsetCalculatorILi2EjESC_ILi1EjENS0_6memory15LoadWithoutCastENSF_16StoreWithoutCastEEEviT_T0_T2_T3_T4_T5_
        .type           _ZN2at6native27unrolled_elementwise_kernelIZZZNS0_10glu_kernelERNS_18TensorIteratorBaseEENKUlvE_clEvENKUlvE1_clEvEUlN3c104HalfES7_E_St5arrayIPcLm3EELi4E23TrivialOffsetCalculatorILi2EjESC_ILi1EjENS0_6memory15LoadWithoutCastENSF_16StoreWithoutCastEEEviT_T0_T2_T3_T4_T5_,@function
        .size           _ZN2at6native27unrolled_elementwise_kernelIZZZNS0_10glu_kernelERNS_18TensorIteratorBaseEENKUlvE_clEvENKUlvE1_clEvEUlN3c104HalfES7_E_St5arrayIPcLm3EELi4E23TrivialOffsetCalculatorILi2EjESC_ILi1EjENS0_6memory15LoadWithoutCastENSF_16StoreWithoutCastEEEviT_T0_T2_T3_T4_T5_,(.L_x_9277 - _ZN2at6native27unrolled_elementwise_kernelIZZZNS0_10glu_kernelERNS_18TensorIteratorBaseEENKUlvE_clEvENKUlvE1_clEvEUlN3c104HalfES7_E_St5arrayIPcLm3EELi4E23TrivialOffsetCalculatorILi2EjESC_ILi1EjENS0_6memory15LoadWithoutCastENSF_16StoreWithoutCastEEEviT_T0_T2_T3_T4_T5_)
        .other          _ZN2at6native27unrolled_elementwise_kernelIZZZNS0_10glu_kernelERNS_18TensorIteratorBaseEENKUlvE_clEvENKUlvE1_clEvEUlN3c104HalfES7_E_St5arrayIPcLm3EELi4E23TrivialOffsetCalculatorILi2EjESC_ILi1EjENS0_6memory15LoadWithoutCastENSF_16StoreWithoutCastEEEviT_T0_T2_T3_T4_T5_,@"STO_CUDA_ENTRY STV_DEFAULT"
_ZN2at6native27unrolled_elementwise_kernelIZZZNS0_10glu_kernelERNS_18TensorIteratorBaseEENKUlvE_clEvENKUlvE1_clEvEUlN3c104HalfES7_E_St5arrayIPcLm3EELi4E23TrivialOffsetCalculatorILi2EjESC_ILi1EjENS0_6memory15LoadWithoutCastENSF_16StoreWithoutCastEEEviT_T0_T2_T3_T4_T5_:
.text._ZN2at6native27unrolled_elementwise_kernelIZZZNS0_10glu_kernelERNS_18TensorIteratorBaseEENKUlvE_clEvENKUlvE1_clEvEUlN3c104HalfES7_E_St5arrayIPcLm3EELi4E23TrivialOffsetCalculatorILi2EjESC_ILi1EjENS0_6memory15LoadWithoutCastENSF_16StoreWithoutCastEEEviT_T0_T2_T3_T4_T5_:
        /* <DEDUP_REMOVED lines=16> */
[----:B------:R-:W-:Y:S02]  /*0100*/  @!P0 IADD3 R23, PT, PT, R11, 0x80, RZ ;  /* 0x000000800b178810 */ /* 0x000fe40007ffe0ff */
[----:B------:R-:W-:-:S02]  /*0110*/  @!P0 LEA R27, R0, R11, 0x9 ;  /* 0x0000000b001b8211 */ /* 0x000fc400078e48ff */
[----:B------:R-:W-:-:S03]  /*0120*/  ISETP.GE.AND P1, PT, R23, R10, PT ;  /* 0x0000000a1700720c */ /* 0x000fc60003f26270 */
[----:B---3--:R-:W-:-:S05]  /*0130*/  @!P0 IMAD.WIDE.U32 R4, R27, 0x2, R4 ;  /* 0x000000021b048825 */ /* 0x008fca00078e0004 */
[----:B-1----:R1:W3:Y:S05]  /*0140*/  @!P0 LDG.E.U16 R17, desc[UR4][R4.64] ;  /* 0x0000000404118981 */ /* 0x0022ea000c1e1500 */
[C---:B------:R-:W-:Y:S01]  /*0150*/  @!P1 LEA R21, R0.reuse, R23, 0x9 ;  /* 0x0000001700159211 */ /* 0x040fe200078e48ff */
[----:B------:R-:W-:Y:S01]  /*0160*/  @!P1 VIADD R23, R23, 0x80 ;  /* 0x0000008017179836 */ /* 0x000fe20000000000 */
[----:B------:R-:W-:Y:S01]  /*0170*/  PRMT R18, RZ, 0x7610, R18 ;  /* 0x00007610ff127816 */ /* 0x000fe20000000012 */
[----:B----4-:R-:W-:Y:S01]  /*0180*/  @!P0 IMAD.WIDE.U32 R8, R27, 0x2, R8 ;  /* 0x000000021b088825 */ /* 0x010fe200078e0008 */
[----:B-1----:R-:W1:Y:S02]  /*0190*/  LDC.64 R4, c[0x0][0x390] ;  /* 0x0000e400ff047b82 */ /* 0x002e640000000a00 */
[----:B------:R-:W-:Y:S01]  /*01a0*/  ISETP.GE.AND P3, PT, R23, R10, PT ;  /* 0x0000000a1700720c */ /* 0x000fe20003f66270 */
[----:B--2---:R-:W-:Y:S01]  /*01b0*/  @!P1 IMAD.WIDE.U32 R28, R21, 0x2, R2 ;  /* 0x00000002151c9825 */ /* 0x004fe200078e0002 */
[----:B------:R-:W2:Y:S04]  /*01c0*/  @!P0 LDG.E.U16 R18, desc[UR4][R8.64] ;  /* 0x0000000408128981 */ /* 0x000ea8000c1e1500 */
[----:B------:R-:W4:Y:S01]  /*01d0*/  @!P1 LDG.E.U16 R16, desc[UR4][R28.64] ;  /* 0x000000041c109981 */ /* 0x000f22000c1e1500 */
[----:B------:R-:W0:Y:S06]  /*01e0*/  LDC.64 R2, c[0x0][0x390] ;  /* 0x0000e400ff027b82 */ /* 0x000e2c0000000a00 */
[----:B------:R-:W-:-:S05]  /*01f0*/  @!P3 LEA R19, R0, R23, 0x9 ;  /* 0x000000170013b211 */ /* 0x000fca00078e48ff */
[----:B------:R-:W-:-:S05]  /*0200*/  @!P3 IMAD.WIDE.U32 R24, R19, 0x2, R24 ;  /* 0x000000021318b825 */ /* 0x000fca00078e0018 */
[----:B------:R1:W2:Y:S01]  /*0210*/  @!P3 LDG.E.U16 R12, desc[UR4][R24.64] ;  /* 0x00000004180cb981 */ /* 0x0002a2000c1e1500 */
[----:B------:R-:W-:-:S05]  /*0220*/  @!P3 VIADD R23, R23, 0x80 ;  /* 0x000000801717b836 */ /* 0x000fca0000000000 */
[----:B------:R-:W-:Y:S02]  /*0230*/  ISETP.GE.AND P2, PT, R23, R10, PT ;  /* 0x0000000a1700720c */ /* 0x000fe40003f46270 */
[----:B------:R-:W-:Y:S01]  /*0240*/  PRMT R20, RZ, 0x7610, R20 ;  /* 0x00007610ff147816 */ /* 0x000fe20000000014 */
[----:B-1----:R-:W-:Y:S01]  /*0250*/  @!P1 IMAD.WIDE.U32 R4, R21, 0x2, R4 ;  /* 0x0000000215049825 */ /* 0x002fe200078e0004 */
[----:B------:R-:W1:Y:S09]  /*0260*/  LDC.64 R24, c[0x0][0x390] ;  /* 0x0000e400ff187b82 */ /* 0x000e720000000a00 */
[----:B------:R-:W-:-:S05]  /*0270*/  @!P2 LEA R23, R0, R23, 0x9 ;  /* 0x000000170017a211 */ /* 0x000fca00078e48ff */
[----:B0-----:R-:W-:-:S05]  /*0280*/  @!P2 IMAD.WIDE.U32 R6, R23, 0x2, R6 ;  /* 0x000000021706a825 */ /* 0x001fca00078e0006 */
[----:B------:R0:W2:Y:S01]  /*0290*/  @!P2 LDG.E.U16 R20, desc[UR4][R6.64] ;  /* 0x000000040614a981 */ /* 0x0000a2000c1e1500 */
[----:B------:R-:W-:Y:S01]  /*02a0*/  @!P3 IMAD.WIDE.U32 R2, R19, 0x2, R2 ;  /* 0x000000021302b825 */ /* 0x000fe200078e0002 */
[----:B------:R-:W-:Y:S02]  /*02b0*/  PRMT R19, RZ, 0x7610, R19 ;  /* 0x00007610ff137816 */ /* 0x000fe40000000013 */
[----:B------:R-:W-:-:S04]  /*02c0*/  PRMT R21, RZ, 0x7610, R21 ;  /* 0x00007610ff157816 */ /* 0x000fc80000000015 */
[----:B------:R-:W2:Y:S04]  /*02d0*/  @!P1 LDG.E.U16 R19, desc[UR4][R4.64] ;  /* 0x0000000404139981 */ /* 0x000ea8000c1e1500 */
[----:B------:R0:W2:Y:S01]  /*02e0*/  @!P3 LDG.E.U16 R21, desc[UR4][R2.64] ;  /* 0x000000040215b981 */ /* 0x0000a2000c1e1500 */
[----:B------:R-:W-:Y:S01]  /*02f0*/  ISETP.GE.AND P1, PT, R11, R10, PT ;  /* 0x0000000a0b00720c */ /* 0x000fe20003f26270 */
[----:B-1----:R-:W-:Y:S01]  /*0300*/  @!P2 IMAD.WIDE.U32 R24, R23, 0x2, R24 ;  /* 0x000000021718a825 */ /* 0x002fe200078e0018 */
[----:B------:R-:W-:Y:S02]  /*0310*/  PRMT R8, RZ, 0x7610, R8 ;  /* 0x00007610ff087816 */ /* 0x000fe40000000008 */
[C---:B------:R-:W-:Y:S02]  /*0320*/  IADD3 R9, PT, PT, R11.reuse, 0x80, RZ ;  /* 0x000000800b097810 */ /* 0x040fe40007ffe0ff */
[----:B0-----:R-:W-:-:S02]  /*0330*/  IADD3 R7, PT, PT, R11, 0x100, RZ ;  /* 0x000001000b077810 */ /* 0x001fc40007ffe0ff */
[----:B------:R0:W5:Y:S01]  /*0340*/  @!P2 LDG.E.U16 R8, desc[UR4][R24.64] ;  /* 0x000000041808a981 */ /* 0x000162000c1e1500 */
[-C--:B------:R-:W-:Y:S02]  /*0350*/  ISETP.GE.AND P2, PT, R9, R10.reuse, PT ;  /* 0x0000000a0900720c */ /* 0x080fe40003f46270 */
[----:B------:R-:W-:Y:S02]  /*0360*/  ISETP.GE.AND P3, PT, R7, R10, PT ;  /* 0x0000000a0700720c */ /* 0x000fe40003f66270 */
[----:B------:R-:W1:Y:S01]  /*0370*/  @!P1 LDC.64 R2, c[0x0][0x388] ;  /* 0x0000e200ff029b82 */ /* 0x000e620000000a00 */
[----:B------:R-:W-:-:S05]  /*0380*/  VIADD R7, R11, 0x180 ;  /* 0x000001800b077836 */ /* 0x000fca0000000000 */
[----:B------:R-:W-:Y:S02]  /*0390*/  ISETP.GE.AND P0, PT, R7, R10, PT ;  /* 0x0000000a0700720c */ /* 0x000fe40003f06270 */
[----:B------:R-:W-:Y:S02]  /*03a0*/  @!P1 LEA R7, R0, R11, 0x9 ;  /* 0x0000000b00079211 */ /* 0x000fe400078e48ff */
[----:B------:R-:W-:-:S04]  /*03b0*/  @!P1 MOV R11, R9 ;  /* 0x00000009000b9202 */ /* 0x000fc80000000f00 */
[----:B------:R-:W-:Y:S01]  /*03c0*/  ISETP.GE.AND P4, PT, R11, R10, PT ;  /* 0x0000000a0b00720c */ /* 0x000fe20003f86270 */
[----:B-1----:R-:W-:Y:S01]  /*03d0*/  @!P1 IMAD.WIDE.U32 R2, R7, 0x2, R2 ;  /* 0x0000000207029825 */ /* 0x002fe200078e0002 */
[----:B------:R-:W-:Y:S03]  /*03e0*/  BSSY.RECONVERGENT B0, `(.L_x_7355) ;  /* 0x0000028000007945 */ /* 0x000fe60003800200 */
[----:B---3--:R-:W-:-:S05]  /*03f0*/  @!P1 HADD2.F32 R17, -RZ, R17.H0_H0 ;  /* 0x20000011ff119230 */ /* 0x008fca0000004100 */
[----:B------:R-:W-:-:S06]  /*0400*/  @!P1 FMUL.FTZ R17, R17, -1.4426950216293334961 ;  /* 0xbfb8aa3b11119820 */ /* 0x000fcc0000410000 */
[----:B------:R-:W1:Y:S01]  /*0410*/  @!P1 MUFU.EX2 R17, R17 ;  /* 0x0000001100119308 */ /* 0x000e620000000800 */
[----:B----4-:R-:W-:Y:S02]  /*0420*/  @!P2 HADD2.F32 R16, -RZ, R16.H0_H0 ;  /* 0x20000010ff10a230 */ /* 0x010fe40000004100 */
[----:B-1----:R-:W-:-:S03]  /*0430*/  @!P1 FADD.FTZ R5, R17, 1 ;  /* 0x3f80000011059421 */ /* 0x002fc60000010000 */
[----:B------:R-:W-:Y:S01]  /*0440*/  @!P2 FMUL.FTZ R16, R16, -1.4426950216293334961 ;  /* 0xbfb8aa3b1010a820 */ /* 0x000fe20000410000 */
[----:B--2---:R-:W-:Y:S02]  /*0450*/  @!P3 HADD2.F32 R12, -RZ, R12.H0_H0 ;  /* 0x2000000cff0cb230 */ /* 0x004fe40000004100 */
[----:B------:R-:W1:Y:S03]  /*0460*/  @!P1 MUFU.RCP R5, R5 ;  /* 0x0000000500059308 */ /* 0x000e660000001000 */
[----:B------:R-:W-:-:S05]  /*0470*/  @!P3 FMUL.FTZ R12, R12, -1.4426950216293334961 ;  /* 0xbfb8aa3b0c0cb820 */ /* 0x000fca0000410000 */
[----:B------:R-:W2:Y:S04]  /*0480*/  @!P2 MUFU.EX2 R16, R16 ;  /* 0x000000100010a308 */ /* 0x000ea80000000800 */
[----:B------:R-:W3:Y:S01]  /*0490*/  @!P3 MUFU.EX2 R12, R12 ;  /* 0x0000000c000cb308 */ /* 0x000ee20000000800 */
[----:B------:R-:W-:-:S05]  /*04a0*/  @!P1 HADD2.F32 R18, -RZ, R18.H0_H0 ;  /* 0x20000012ff129230 */ /* 0x000fca0000004100 */
[----:B-1----:R-:W-:Y:S01]  /*04b0*/  @!P1 FMUL.FTZ R18, R18, R5 ;  /* 0x0000000512129220 */ /* 0x002fe20000410000 */
[----:B--2---:R-:W-:Y:S01]  /*04c0*/  @!P2 FADD.FTZ R4, R16, 1 ;  /* 0x3f8000001004a421 */ /* 0x004fe20000010000 */
[----:B---3--:R-:W-:-:S03]  /*04d0*/  @!P3 FADD.FTZ R6, R12, 1 ;  /* 0x3f8000000c06b421 */ /* 0x008fc60000010000 */
[----:B------:R-:W-:Y:S02]  /*04e0*/  @!P1 F2FP.F16.F32.PACK_AB R13, RZ, R18 ;  /* 0x00000012ff0d923e */ /* 0x000fe400000000ff */
[----:B------:R-:W1:Y:S01]  /*04f0*/  @!P2 MUFU.RCP R4, R4 ;  /* 0x000000040004a308 */ /* 0x000e620000001000 */
[----:B------:R-:W-:Y:S02]  /*0500*/  @!P0 HADD2.F32 R20, -RZ, R20.H0_H0 ;  /* 0x20000014ff148230 */ /* 0x000fe40000004100 */
[----:B------:R0:W-:Y:S05]  /*0510*/  @!P1 STG.E.U16 desc[UR4][R2.64], R13 ;  /* 0x0000000d02009986 */ /* 0x0001ea000c101504 */
[----:B------:R-:W2:Y:S01]  /*0520*/  @!P3 MUFU.RCP R6, R6 ;  /* 0x000000060006b308 */ /* 0x000ea20000001000 */
[----:B------:R-:W-:Y:S01]  /*0530*/  @!P0 FMUL.FTZ R20, R20, -1.4426950216293334961 ;  /* 0xbfb8aa3b14148820 */ /* 0x000fe20000410000 */
[----:B------:R-:W-:-:S02]  /*0540*/  @!P2 HADD2.F32 R19, -RZ, R19.H0_H0 ;  /* 0x20000013ff13a230 */ /* 0x000fc40000004100 */
[----:B------:R-:W-:-:S04]  /*0550*/  @!P3 HADD2.F32 R21, -RZ, R21.H0_H0 ;  /* 0x20000015ff15b230 */ /* 0x000fc80000004100 */
[----:B------:R-:W3:Y:S01]  /*0560*/  @!P0 MUFU.EX2 R20, R20 ;  /* 0x0000001400148308 */ /* 0x000ee20000000800 */
[----:B-1----:R-:W-:Y:S01]  /*0570*/  @!P2 FMUL.FTZ R4, R19, R4 ;  /* 0x000000041304a220 */ /* 0x002fe20000410000 */
[----:B--2---:R-:W-:-:S04]  /*0580*/  @!P3 FMUL.FTZ R6, R21, R6 ;  /* 0x000000061506b220 */ /* 0x004fc80000410000 */
[----:B------:R-:W-:Y:S02]  /*0590*/  @!P2 F2FP.F16.F32.PACK_AB R14, RZ, R4 ;  /* 0x00000004ff0ea23e */ /* 0x000fe400000000ff */
[----:B------:R-:W-:Y:S01]  /*05a0*/  @!P3 F2FP.F16.F32.PACK_AB R15, RZ, R6 ;  /* 0x00000006ff0fb23e */ /* 0x000fe200000000ff */
[----:B0-----:R-:W-:Y:S06]  /*05b0*/  @P4 BRA `(.L_x_7356) ;  /* 0x0000000000284947 */ /* 0x001fec0003800000 */
[----:B------:R-:W0:Y:S01]  /*05c0*/  LDC.64 R2, c[0x0][0x388] ;  /* 0x0000e200ff027b82 */ /* 0x000e220000000a00 */
[----:B------:R-:W-:Y:S01]  /*05d0*/  LEA R5, R0, R11, 0x9 ;  /* 0x0000000b00057211 */ /* 0x000fe200078e48ff */
[----:B------:R-:W-:-:S05]  /*05e0*/  VIADD R11, R11, 0x80 ;  /* 0x000000800b0b7836 */ /* 0x000fca0000000000 */
[----:B------:R-:W-:-:S13]  /*05f0*/  ISETP.GE.AND P1, PT, R11, R10, PT ;  /* 0x0000000a0b00720c */ /* 0x000fda0003f26270 */
[----:B------:R-:W-:Y:S02]  /*0600*/  @!P1 LEA R7, R0, R11, 0x9 ;  /* 0x0000000b00079211 */ /* 0x000fe400078e48ff */
[----:B------:R-:W-:Y:S01]  /*0610*/  @!P1 IADD3 R11, PT, PT, R11, 0x80, RZ ;  /* 0x000000800b0b9810 */ /* 0x000fe20007ffe0ff */
[----:B0-----:R-:W-:-:S04]  /*0620*/  IMAD.WIDE.U32 R4, R5, 0x2, R2 ;  /* 0x0000000205047825 */ /* 0x001fc800078e0002 */
[----:B------:R-:W-:Y:S01]  /*0630*/  @!P1 IMAD.WIDE.U32 R2, R7, 0x2, R2 ;  /* 0x0000000207029825 */ /* 0x000fe200078e0002 */
[----:B------:R0:W-:Y:S04]  /*0640*/  STG.E.U16 desc[UR4][R4.64], R14 ;  /* 0x0000000e04007986 */ /* 0x0001e8000c101504 */
[----:B------:R0:W-:Y:S02]  /*0650*/  @!P1 STG.E.U16 desc[UR4][R2.64], R15 ;  /* 0x0000000f02009986 */ /* 0x0001e4000c101504 */
.L_x_7356:
[----:B------:R-:W-:Y:S05]  /*0660*/  BSYNC.RECONVERGENT B0 ;  /* 0x0000000000007941 */ /* 0x000fea0003800200 */
.L_x_7355:
[----:B---3--:R-:W-:Y:S01]  /*0670*/  @!P0 FADD.FTZ R20, R20, 1 ;  /* 0x3f80000014148421 */ /* 0x008fe20000010000 */
[----:B------:R-:W-:-:S03]  /*0680*/  ISETP.GE.AND P1, PT, R11, R10, PT ;  /* 0x0000000a0b00720c */ /* 0x000fc60003f26270 */
[----:B0-----:R0:W1:Y:S10]  /*0690*/  @!P0 MUFU.RCP R5, R20 ;  /* 0x0000001400058308 */ /* 0x0010740000001000 */
[----:B0-----:R-:W-:Y:S05]  /*06a0*/  @P1 EXIT ;  /* 0x000000000000194d */ /* 0x001fea0003800000 */
[----:B------:R-:W0:Y:S01]  /*06b0*/  LDC.64 R2, c[0x0][0x388] ;  /* 0x0000e200ff027b82 */ /* 0x000e220000000a00 */
[----:B-----5:R-:W-:Y:S01]  /*06c0*/  @!P0 HADD2.F32 R8, -RZ, R8.H0_H0 ;  /* 0x20000008ff088230 */ /* 0x020fe20000004100 */
[----:B------:R-:W-:-:S04]  /*06d0*/  LEA R11, R0, R11, 0x9 ;  /* 0x0000000b000b7211 */ /* 0x000fc800078e48ff */
[----:B-1----:R-:W-:-:S05]  /*06e0*/  @!P0 FMUL.FTZ R5, R8, R5 ;  /* 0x0000000508058220 */ /* 0x002fca0000410000 */
[----:B------:R-:W-:Y:S01]  /*06f0*/  @!P0 F2FP.F16.F32.PACK_AB R4, RZ, R5 ;  /* 0x00000005ff04823e */ /* 0x000fe200000000ff */
[----:B0-----:R-:W-:-:S05]  /*0700*/  IMAD.WIDE.U32 R2, R11, 0x2, R2 ;  /* 0x000000020b027825 */ /* 0x001fca00078e0002 */
[----:B------:R-:W-:Y:S01]  /*0710*/  STG.E.U16 desc[UR4][R2.64], R4 ;  /* 0x0000000402007986 */ /* 0x000fe2000c101504 */
[----:B------:R-:W-:Y:S05]  /*0720*/  EXIT ;  /* 0x000000000000794d */ /* 0x000fea0003800000 */
.L_x_7357:
        /* <DEDUP_REMOVED lines=13> */
.L_x_9277:


//--------------------- .text._ZN2at6native29vectorized_elementwise_kernelILi2EZZZNS0_10glu_kernelERNS_18TensorIteratorBaseEENKUlvE_clEvENKUlvE1_clEvEUlN3c104HalfES7_E_St5arrayIPcLm3EEEEviT0_T1_ --------------------------
	.section	.text._ZN2at6native29vectorized_elementwise_kernelILi2EZZZNS0_10glu_kernelERNS_18TensorIteratorBaseEENKUlvE_clEvENKUlvE1_clEvEUlN3c104HalfES7_E_St5arrayIPcLm3EEEEviT0_T1_,"ax",@progbits
	.align	128
        .global         _ZN2at6native29vectorized_elementwise_kernelILi2EZZZNS0_10glu_kernelERNS_18TensorIteratorBaseEENKUlvE_clEvENKUlvE1_clEvEUlN3c104HalfES7_E_St5arrayIPcLm3EEEEviT0_T1_
        .type           _ZN2at6native29vectorized_elementwise_kernelILi2EZZZNS0_10glu_kernelERNS_18TensorIteratorBaseEENKUlvE_clEvENKUlvE1_clEvEUlN3c104HalfES7_E_St5arrayIPcLm3EEEEviT0_T1_,@function
        .size           _ZN2at6native29vectorized_elementwise_kernelILi2EZZZNS0_10glu_kernelERNS_18TensorIteratorBaseEENKUlvE_clEvENKUlvE1_clEvEUlN3c104HalfES7_E_St5arrayIPcLm3EEEEviT0_T1_,(.L_x_9278 - _ZN2at6native29vectorized_elementwise_kernelILi2EZZZNS0_10glu_kernelERNS_18TensorIteratorBaseEENKUlvE_clEvENKUlvE1_clEvEUlN3c104HalfES7_E_St5arrayIPcLm3EEEEviT0_T1_)
        .other          _ZN2at6native29vectorized_elementwise_kernelILi2EZZZNS0_10glu_kernelERNS_18TensorIteratorBaseEENKUlvE_clEvENKUlvE1_clEvEUlN3c104HalfES7_E_St5arrayIPcLm3EEEEviT0_T1_,@"STO_CUDA_ENTRY STV_DEFAULT"
_ZN2at6native29vectorized_elementwise_kernelILi2EZZZNS0_10glu_kernelERNS_18TensorIteratorBaseEENKUlvE_clEvENKUlvE1_clEvEUlN3c104HalfES7_E_St5arrayIPcLm3EEEEviT0_T1_:
.text._ZN2at6native29vectorized_elementwise_kernelILi2EZZZNS0_10glu_kernelERNS_18TensorIteratorBaseEENKUlvE_clEvENKUlvE1_clEvEUlN3c104HalfES7_E_St5arrayIPcLm3EEEEviT0_T1_:
        /* <DEDUP_REMOVED lines=17> */
[----:B------:R-:W-:-:S07]  /*0110*/  MOV R3, R27 ;  /* 0x0000001b00037202 */ /* 0x000fce0000000f00 */
[----:B------:R-:W5:Y:S01]  /*0120*/  LDC.64 R34, c[0x0][0x398] ;  /* 0x0000e600ff227b82 */ /* 0x000f620000000a00 */
[----:B------:R-:W-:Y:S02]  /*0130*/  @!P0 IADD3 R27, PT, PT, R3, 0x80, RZ ;  /* 0x00000080031b8810 */ /* 0x000fe40007ffe0ff */
[----:B------:R-:W-:Y:S02]  /*0140*/  @!P0 IADD3 R13, PT, PT, R0, R3, RZ ;  /* 0x00000003000d8210 */ /* 0x000fe40007ffe0ff */
[----:B------:R-:W-:-:S03]  /*0150*/  ISETP.GE.U32.AND P1, PT, R27, R2, PT ;  /* 0x000000021b00720c */ /* 0x000fc60003f26070 */
[----:B-1----:R-:W-:-:S04]  /*0160*/  @!P0 IMAD.WIDE.U32 R32, R13, 0x2, R32 ;  /* 0x000000020d208825 */ /* 0x002fc800078e0020 */
[----:B--2---:R-:W-:Y:S01]  /*0170*/  @!P0 IMAD.WIDE.U32 R14, R13, 0x2, R14 ;  /* 0x000000020d0e8825 */ /* 0x004fe200078e000e */
[----:B------:R-:W-:-:S04]  /*0180*/  PRMT R13, RZ, 0x7610, R13 ;  /* 0x00007610ff0d7816 */ /* 0x000fc8000000000d */
[----:B------:R1:W2:Y:S01]  /*0190*/  @!P0 LDG.E.U16 R24, desc[UR4][R14.64] ;  /* 0x000000040e188981 */ /* 0x0002a2000c1e1500 */
[C---:B------:R-:W-:Y:S02]  /*01a0*/  @!P1 IADD3 R11, PT, PT, R0.reuse, R27, RZ ;  /* 0x0000001b000b9210 */ /* 0x040fe40007ffe0ff */
        /* <DEDUP_REMOVED lines=10> */
[----:B------:R-:W-:-:S02]  /*0250*/  @!P2 IADD3 R19, PT, PT, R0, R27, RZ ;  /* 0x0000001b0013a210 */ /* 0x000fc40007ffe0ff */
[----:B------:R-:W-:-:S04]  /*0260*/  @!P2 IADD3 R27, PT, PT, R27, 0x80, RZ ;  /* 0x000000801b1ba810 */ /* 0x000fc80007ffe0ff */
[----:B------:R-:W-:Y:S01]  /*0270*/  ISETP.GE.U32.AND P0, PT, R27, R2, PT ;  /* 0x000000021b00720c */ /* 0x000fe20003f06070 */
[----:B---3--:R-:W3:Y:S01]  /*0280*/  LDC.64 R30, c[0x0][0x390] ;  /* 0x0000e400ff1e7b82 */ /* 0x008ee20000000a00 */
[----:B------:R-:W-:Y:S02]  /*0290*/  PRMT R22, RZ, 0x7610, R22 ;  /* 0x00007610ff167816 */ /* 0x000fe40000000016 */
[----:B------:R-:W-:-:S05]  /*02a0*/  PRMT R25, RZ, 0x7610, R25 ;  /* 0x00007610ff197816 */ /* 0x000fca0000000019 */
[----:B0-----:R-:W0:Y:S04]  /*02b0*/  LDC.64 R28, c[0x0][0x398] ;  /* 0x0000e600ff1c7b82 */ /* 0x001e280000000a00 */
[----:B------:R-:W-:Y:S02]  /*02c0*/  @!P0 IADD3 R11, PT, PT, R0, R27, RZ ;  /* 0x0000001b000b8210 */ /* 0x000fe40007ffe0ff */
[----:B------:R-:W-:-:S04]  /*02d0*/  @!P0 IADD3 R27, PT, PT, R27, 0x80, RZ ;  /* 0x000000801b1b8810 */ /* 0x000fc80007ffe0ff */
[----:B------:R-:W-:Y:S01]  /*02e0*/  ISETP.GE.U32.AND P1, PT, R27, R2, PT ;  /* 0x000000021b00720c */ /* 0x000fe20003f26070 */
[----:B-----5:R-:W-:-:S04]  /*02f0*/  @!P0 IMAD.WIDE.U32 R32, R11, 0x2, R32 ;  /* 0x000000020b208825 */ /* 0x020fc800078e0020 */
[----:B-1----:R-:W-:Y:S01]  /*0300*/  @!P0 IMAD.WIDE.U32 R14, R11, 0x2, R14 ;  /* 0x000000020b0e8825 */ /* 0x002fe200078e000e */
[----:B------:R-:W-:Y:S01]  /*0310*/  PRMT R16, RZ, 0x7610, R16 ;  /* 0x00007610ff107816 */ /* 0x000fe20000000010 */
[----:B------:R1:W5:Y:S02]  /*0320*/  @!P0 LDG.E.U16 R22, desc[UR4][R32.64] ;  /* 0x0000000420168981 */ /* 0x000364000c1e1500 */
[C---:B------:R-:W-:Y:S02]  /*0330*/  @!P2 IMAD.WIDE.U32 R36, R19.reuse, 0x2, R36 ;  /* 0x000000021324a825 */ /* 0x040fe400078e0024 */
[----:B------:R-:W5:Y:S02]  /*0340*/  @!P0 LDG.E.U16 R25, desc[UR4][R14.64] ;  /* 0x000000040e198981 */ /* 0x000f64000c1e1500 */
[----:B------:R-:W-:Y:S01]  /*0350*/  @!P1 IADD3 R11, PT, PT, R0, R27, RZ ;  /* 0x0000001b000b9210 */ /* 0x000fe20007ffe0ff */
[----:B------:R-:W-:Y:S01]  /*0360*/  @!P2 IMAD.WIDE.U32 R34, R19, 0x2, R34 ;  /* 0x000000021322a825 */ /* 0x000fe200078e0022 */
[----:B------:R-:W-:Y:S01]  /*0370*/  @!P1 IADD3 R27, PT, PT, R27, 0x80, RZ ;  /* 0x000000801b1b9810 */ /* 0x000fe20007ffe0ff */
[----:B------:R3:W5:Y:S01]  /*0380*/  @!P2 LDG.E.U16 R16, desc[UR4][R36.64] ;  /* 0x000000042410a981 */ /* 0x000762000c1e1500 */
[----:B------:R-:W-:Y:S01]  /*0390*/  PRMT R19, RZ, 0x7610, R19 ;  /* 0x00007610ff137816 */ /* 0x000fe20000000013 */
[----:B-1----:R-:W1:Y:S01]  /*03a0*/  LDC.64 R32, c[0x0][0x390] ;  /* 0x0000e400ff207b82 */ /* 0x002e620000000a00 */
[----:B------:R-:W-:-:S04]  /*03b0*/  ISETP.GE.U32.AND P0, PT, R27, R2, PT ;  /* 0x000000021b00720c */ /* 0x000fc80003f06070 */
[----:B------:R0:W5:Y:S03]  /*03c0*/  @!P2 LDG.E.U16 R19, desc[UR4][R34.64] ;  /* 0x000000042213a981 */ /* 0x000166000c1e1500 */
[----:B---3--:R-:W3:Y:S01]  /*03d0*/  LDC.64 R36, c[0x0][0x390] ;  /* 0x0000e400ff247b82 */ /* 0x008ee20000000a00 */
[----:B------:R-:W-:-:S07]  /*03e0*/  PRMT R20, RZ, 0x7610, R20 ;  /* 0x00007610ff147816 */ /* 0x000fce0000000014 */
[----:B0-----:R-:W0:Y:S01]  /*03f0*/  LDC.64 R34, c[0x0][0x398] ;  /* 0x0000e600ff227b82 */ /* 0x001e220000000a00 */
[----:B------:R-:W-:Y:S01]  /*0400*/  PRMT R12, RZ, 0x7610, R12 ;  /* 0x00007610ff0c7816 */ /* 0x000fe2000000000c */
[----:B------:R-:W-:Y:S01]  /*0410*/  @!P1 IMAD.WIDE.U32 R30, R11, 0x2, R30 ;  /* 0x000000020b1e9825 */ /* 0x000fe200078e001e */
[----:B------:R-:W-:-:S03]  /*0420*/  @!P0 IADD3 R15, PT, PT, R0, R27, RZ ;  /* 0x0000001b000f8210 */ /* 0x000fc60007ffe0ff */
[----:B------:R-:W-:Y:S01]  /*0430*/  @!P1 IMAD.WIDE.U32 R28, R11, 0x2, R28 ;  /* 0x000000020b1c9825 */ /* 0x000fe200078e001c */
[----:B------:R-:W-:Y:S01]  /*0440*/  @!P0 IADD3 R27, PT, PT, R27, 0x80, RZ ;  /* 0x000000801b1b8810 */ /* 0x000fe20007ffe0ff */
[----:B------:R-:W5:Y:S04]  /*0450*/  @!P1 LDG.E.U16 R20, desc[UR4][R30.64] ;  /* 0x000000041e149981 */ /* 0x000f68000c1e1500 */
[----:B------:R3:W5:Y:S01]  /*0460*/  @!P1 LDG.E.U16 R12, desc[UR4][R28.64] ;  /* 0x000000041c0c9981 */ /* 0x000762000c1e1500 */
[----:B------:R-:W-:Y:S02]  /*0470*/  ISETP.GE.U32.AND P1, PT, R27, R2, PT ;  /* 0x000000021b00720c */ /* 0x000fe40003f26070 */
[----:B------:R-:W-:Y:S01]  /*0480*/  PRMT R11, RZ, 0x7610, R11 ;  /* 0x00007610ff0b7816 */ /* 0x000fe2000000000b */
[----:B---3--:R-:W-:Y:S01]  /*0490*/  @!P0 IMAD.WIDE.U32 R36, R15, 0x2, R36 ;  /* 0x000000020f248825 */ /* 0x008fe200078e0024 */
[----:B------:R-:W-:-:S04]  /*04a0*/  PRMT R26, RZ, 0x7610, R26 ;  /* 0x00007610ff1a7816 */ /* 0x000fc8000000001a */
[----:B------:R-:W3:Y:S01]  /*04b0*/  @!P0 LDG.E.U16 R11, desc[UR4][R36.64] ;  /* 0x00000004240b8981 */ /* 0x000ee2000c1e1500 */
[----:B------:R-:W1:Y:S01]  /*04c0*/  LDC.64 R28, c[0x0][0x398] ;  /* 0x0000e600ff1c7b82 */ /* 0x000e620000000a00 */
[----:B0-----:R-:W-:-:S03]  /*04d0*/  @!P0 IMAD.WIDE.U32 R34, R15, 0x2, R34 ;  /* 0x000000020f228825 */ /* 0x001fc600078e0022 */
[----:B------:R-:W-:Y:S02]  /*04e0*/  @!P1 IADD3 R30, PT, PT, R0, R27, RZ ;  /* 0x0000001b001e9210 */ /* 0x000fe40007ffe0ff */
[----:B------:R-:W-:Y:S01]  /*04f0*/  @!P1 IADD3 R27, PT, PT, R27, 0x80, RZ ;  /* 0x000000801b1b9810 */ /* 0x000fe20007ffe0ff */
[----:B------:R0:W3:Y:S01]  /*0500*/  @!P0 LDG.E.U16 R26, desc[UR4][R34.64] ;  /* 0x00000004221a8981 */ /* 0x0000e2000c1e1500 */
[----:B------:R-:W0:Y:S02]  /*0510*/  LDC.64 R14, c[0x0][0x390] ;  /* 0x0000e400ff0e7b82 */ /* 0x000e240000000a00 */
[----:B------:R-:W-:-:S13]  /*0520*/  ISETP.GE.U32.AND P0, PT, R27, R2, PT ;  /* 0x000000021b00720c */ /* 0x000fda0003f06070 */
[----:B------:R-:W-:-:S05]  /*0530*/  @!P0 IADD3 R27, PT, PT, R0, R27, RZ ;  /* 0x0000001b001b8210 */ /* 0x000fca0007ffe0ff */
[----:B0-----:R-:W-:Y:S02]  /*0540*/  @!P0 IMAD.WIDE.U32 R34, R27, 0x2, R14 ;  /* 0x000000021b228825 */ /* 0x001fe400078e000e */
[----:B------:R-:W0:Y:S02]  /*0550*/  LDC.64 R14, c[0x0][0x398] ;  /* 0x0000e600ff0e7b82 */ /* 0x000e240000000a00 */
[----:B-1----:R-:W-:-:S04]  /*0560*/  @!P1 IMAD.WIDE.U32 R32, R30, 0x2, R32 ;  /* 0x000000021e209825 */ /* 0x002fc800078e0020 */
[----:B------:R-:W-:Y:S01]  /*0570*/  @!P1 IMAD.WIDE.U32 R30, R30, 0x2, R28 ;  /* 0x000000021e1e9825 */ /* 0x000fe200078e001c */
        /* <DEDUP_REMOVED lines=9> */
[----:B-1----:R-:W-:-:S04]  /*0610*/  IADD3 R31, PT, PT, R3, 0x200, RZ ;  /* 0x00000200031f7810 */ /* 0x002fc80007ffe0ff */
[----:B------:R-:W-:Y:S02]  /*0620*/  ISETP.GE.U32.AND P3, PT, R31, R2, PT ;  /* 0x000000021f00720c */ /* 0x000fe40003f66070 */
[----:B------:R-:W-:-:S04]  /*0630*/  IADD3 R31, PT, PT, R3, 0x280, RZ ;  /* 0x00000280031f7810 */ /* 0x000fc80007ffe0ff */
[----:B------:R-:W-:Y:S02]  /*0640*/  ISETP.GE.U32.AND P2, PT, R31, R2, PT ;  /* 0x000000021f00720c */ /* 0x000fe40003f46070 */
[----:B------:R-:W-:-:S04]  /*0650*/  IADD3 R31, PT, PT, R3, 0x80, RZ ;  /* 0x00000080031f7810 */ /* 0x000fc80007ffe0ff */
[-C--:B------:R-:W-:Y:S02]  /*0660*/  ISETP.GE.U32.AND P5, PT, R31, R2.reuse, PT ;  /* 0x000000021f00720c */ /* 0x080fe40003fa6070 */
[C---:B------:R-:W-:Y:S02]  /*0670*/  ISETP.GE.U32.AND P4, PT, R3.reuse, R2, PT ;  /* 0x000000020300720c */ /* 0x040fe40003f86070 */
[----:B0-----:R-:W-:-:S04]  /*0680*/  IADD3 R33, PT, PT, R3, 0x100, RZ ;  /* 0x0000010003217810 */ /* 0x001fc80007ffe0ff */
[----:B------:R-:W-:Y:S02]  /*0690*/  ISETP.GE.U32.AND P1, PT, R33, R2, PT ;  /* 0x000000022100720c */ /* 0x000fe40003f26070 */
[----:B------:R-:W-:-:S04]  /*06a0*/  IADD3 R33, PT, PT, R3, 0x180, RZ ;  /* 0x0000018003217810 */ /* 0x000fc80007ffe0ff */
[----:B------:R-:W-:Y:S02]  /*06b0*/  ISETP.GE.U32.AND P0, PT, R33, R2, PT ;  /* 0x000000022100720c */ /* 0x000fe40003f06070 */
[----:B------:R-:W-:Y:S01]  /*06c0*/  IADD3 R33, PT, PT, R3, 0x380, RZ ;  /* 0x0000038003217810 */ /* 0x000fe20007ffe0ff */
[----:B--2---:R-:W-:-:S05]  /*06d0*/  @!P5 HADD2.F32 R23, -RZ, R23.H0_H0 ;  /* 0x20000017ff17d230 */ /* 0x004fca0000004100 */
[----:B------:R-:W-:-:S04]  /*06e0*/  @!P5 FMUL.FTZ R30, R23, -1.4426950216293334961 ;  /* 0xbfb8aa3b171ed820 */ /* 0x000fc80000410000 */
[----:B------:R-:W0:Y:S01]  /*06f0*/  @!P5 MUFU.EX2 R15, R30 ;  /* 0x0000001e000fd308 */ /* 0x000e220000000800 */
[----:B------:R-:W-:-:S05]  /*0700*/  @!P4 HADD2.F32 R24, -RZ, R24.H0_H0 ;  /* 0x20000018ff18c230 */ /* 0x000fca0000004100 */
[----:B------:R-:W-:Y:S01]  /*0710*/  @!P4 FMUL.FTZ R24, R24, -1.4426950216293334961 ;  /* 0xbfb8aa3b1818c820 */ /* 0x000fe20000410000 */
[----:B0-----:R-:W-:-:S03]  /*0720*/  @!P5 FADD.FTZ R15, R15, 1 ;  /* 0x3f8000000f0fd421 */ /* 0x001fc60000010000 */
[----:B------:R4:W0:Y:S04]  /*0730*/  @!P4 MUFU.EX2 R14, R24 ;  /* 0x00000018000ec308 */ /* 0x0008280000000800 */
[----:B------:R-:W1:Y:S01]  /*0740*/  @!P5 MUFU.RCP R15, R15 ;  /* 0x0000000f000fd308 */ /* 0x000e620000001000 */
[----:B----4-:R-:W-:Y:S02]  /*0750*/  @!P5 HADD2.F32 R24, -RZ, R17.H0_H0 ;  /* 0x20000011ff18d230 */ /* 0x010fe40000004100 */
[----:B-----5:R-:W-:Y:S02]  /*0760*/  @!P0 HADD2.F32 R25, -RZ, R25.H0_H0 ;  /* 0x20000019ff198230 */ /* 0x020fe40000004100 */
[----:B------:R-:W-:Y:S02]  /*0770*/  @!P1 HADD2.F32 R19, -RZ, R19.H0_H0 ;  /* 0x20000013ff139230 */ /* 0x000fe40000004100 */
[----:B-1----:R-:W-:-:S03]  /*0780*/  @!P5 FMUL.FTZ R15, R24, R15 ;  /* 0x0000000f180fd220 */ /* 0x002fc60000410000 */
[----:B------:R-:W-:Y:S01]  /*0790*/  @!P1 FMUL.FTZ R32, R19, -1.4426950216293334961 ;  /* 0xbfb8aa3b13209820 */ /* 0x000fe20000410000 */
[----:B0-----:R-:W-:Y:S01]  /*07a0*/  @!P4 FADD.FTZ R19, R14, 1 ;  /* 0x3f8000000e13c421 */ /* 0x001fe20000010000 */
[----:B------:R-:W-:Y:S01]  /*07b0*/  @!P0 FMUL.FTZ R14, R25, -1.4426950216293334961 ;  /* 0xbfb8aa3b190e8820 */ /* 0x000fe20000410000 */
[----:B------:R-:W-:Y:S01]  /*07c0*/  @!P5 F2FP.F16.F32.PACK_AB R4, RZ, R15 ;  /* 0x0000000fff04d23e */ /* 0x000fe200000000ff */
[----:B------:R-:W0:Y:S01]  /*07d0*/  @!P1 MUFU.EX2 R23, R32 ;  /* 0x0000002000179308 */ /* 0x000e220000000800 */
[----:B------:R-:W-:Y:S01]  /*07e0*/  ISETP.GE.U32.AND P5, PT, R33, R2, PT ;  /* 0x000000022100720c */ /* 0x000fe20003fa6070 */
[----:B------:R-:W-:-:S05]  /*07f0*/  @!P3 HADD2.F32 R17, -RZ, R12.H0_H0 ;  /* 0x2000000cff11b230 */ /* 0x000fca0000004100 */
[----:B------:R-:W-:Y:S01]  /*0800*/  @!P3 FMUL.FTZ R25, R17, -1.4426950216293334961 ;  /* 0xbfb8aa3b1119b820 */ /* 0x000fe20000410000 */
[----:B------:R-:W-:Y:S01]  /*0810*/  IADD3 R17, PT, PT, R3, 0x300, RZ ;  /* 0x0000030003117810 */ /* 0x000fe20007ffe0ff */
[----:B------:R-:W1:Y:S03]  /*0820*/  @!P0 MUFU.EX2 R14, R14 ;  /* 0x0000000e000e8308 */ /* 0x000e660000000800 */
[----:B------:R-:W-:Y:S01]  /*0830*/  ISETP.GE.U32.AND P6, PT, R17, R2, PT ;  /* 0x000000021100720c */ /* 0x000fe20003fc6070 */
[----:B------:R-:W2:Y:S01]  /*0840*/  @!P3 MUFU.EX2 R15, R25 ;  /* 0x00000019000fb308 */ /* 0x000ea20000000800 */
[----:B0-----:R-:W-:-:S03]  /*0850*/  @!P1 FADD.FTZ R23, R23, 1 ;  /* 0x3f80000017179421 */ /* 0x001fc60000010000 */
[----:B------:R-:W0:Y:S01]  /*0860*/  @!P4 MUFU.RCP R19, R19 ;  /* 0x000000130013c308 */ /* 0x000e220000001000 */
[----:B---3--:R-:W-:Y:S02]  /*0870*/  @!P2 HADD2.F32 R26, -RZ, R26.H0_H0 ;  /* 0x2000001aff1aa230 */ /* 0x008fe40000004100 */
[----:B-1----:R-:W-:-:S03]  /*0880*/  @!P0 FADD.FTZ R17, R14, 1 ;  /* 0x3f8000000e118421 */ /* 0x002fc60000010000 */
[----:B------:R-:W-:Y:S02]  /*0890*/  @!P2 FMUL.FTZ R24, R26, -1.4426950216293334961 ;  /* 0xbfb8aa3b1a18a820 */ /* 0x000fe40000410000 */
[----:B------:R2:W1:Y:S02]  /*08a0*/  @!P1 MUFU.RCP R12, R23 ;  /* 0x00000017000c9308 */ /* 0x0004640000001000 */
[----:B--2---:R-:W-:Y:S02]  /*08b0*/  @!P3 FADD.FTZ R23, R15, 1 ;  /* 0x3f8000000f17b421 */ /* 0x004fe40000010000 */
[----:B------:R-:W2:Y:S04]  /*08c0*/  @!P4 LDC.64 R14, c[0x0][0x388] ;  /* 0x0000e200ff0ecb82 */ /* 0x000ea80000000a00 */
[----:B------:R-:W3:Y:S01]  /*08d0*/  @!P2 MUFU.EX2 R24, R24 ;  /* 0x000000180018a308 */ /* 0x000ee20000000800 */
[----:B------:R-:W-:-:S05]  /*08e0*/  @!P6 HADD2.F32 R28, -RZ, R28.H0_H0 ;  /* 0x2000001cff1ce230 */ /* 0x000fca0000004100 */
[----:B------:R-:W-:Y:S01]  /*08f0*/  @!P6 FMUL.FTZ R26, R28, -1.4426950216293334961 ;  /* 0xbfb8aa3b1c1ae820 */ /* 0x000fe20000410000 */
[----:B------:R-:W-:-:S05]  /*0900*/  @!P5 HADD2.F32 R27, -RZ, R27.H0_H0 ;  /* 0x2000001bff1bd230 */ /* 0x000fca0000004100 */
[----:B------:R-:W-:Y:S01]  /*0910*/  @!P5 FMUL.FTZ R25, R27, -1.4426950216293334961 ;  /* 0xbfb8aa3b1b19d820 */ /* 0x000fe20000410000 */
[----:B------:R-:W4:Y:S01]  /*0920*/  @!P6 MUFU.EX2 R26, R26 ;  /* 0x0000001a001ae308 */ /* 0x000f220000000800 */
[----:B------:R-:W-:-:S04]  /*0930*/  @!P4 HADD2.F32 R28, -RZ, R13.H0_H0 ;  /* 0x2000000dff1cc230 */ /* 0x000fc80000004100 */
[----:B------:R-:W5:Y:S01]  /*0940*/  @!P5 MUFU.EX2 R25, R25 ;  /* 0x000000190019d308 */ /* 0x000f620000000800 */
[----:B0-----:R-:W-:Y:S01]  /*0950*/  @!P4 FMUL.FTZ R19, R28, R19 ;  /* 0x000000131c13c220 */ /* 0x001fe20000410000 */
[----:B------:R-:W-:-:S04]  /*0960*/  @!P4 IADD3 R33, PT, PT, R0, R3, RZ ;  /* 0x000000030021c210 */ /* 0x000fc80007ffe0ff */
[----:B------:R-:W-:Y:S01]  /*0970*/  @!P4 F2FP.F16.F32.PACK_AB R21, RZ, R19 ;  /* 0x00000013ff15c23e */ /* 0x000fe200000000ff */
[----:B---3--:R-:W-:Y:S01]  /*0980*/  @!P2 FADD.FTZ R27, R24, 1 ;  /* 0x3f800000181ba421 */ /* 0x008fe20000010000 */
[----:B----4-:R-:W-:Y:S01]  /*0990*/  @!P6 FADD.FTZ R13, R26, 1 ;  /* 0x3f8000001a0de421 */ /* 0x010fe20000010000 */
[----:B--2---:R-:W-:-:S04]  /*09a0*/  @!P4 IMAD.WIDE.U32 R14, R33, 0x2, R14 ;  /* 0x00000002210ec825 */ /* 0x004fc800078e000e */
[----:B-----5:R-:W-:Y:S01]  /*09b0*/  @!P5 FADD.FTZ R19, R25, 1 ;  /* 0x3f8000001913d421 */ /* 0x020fe20000010000 */
[----:B------:R-:W-:Y:S01]  /*09c0*/  PRMT R25, R21, 0x7610, R25 ;  /* 0x0000761015197816 */ /* 0x000fe20000000019 */
[----:B------:R-:W-:Y:S01]  /*09d0*/  @!P1 HADD2.F32 R21, -RZ, R16.H0_H0 ;  /* 0x20000010ff159230 */ /* 0x000fe20000004100 */
[----:B------:R-:W0:Y:S01]  /*09e0*/  @!P0 MUFU.RCP R17, R17 ;  /* 0x0000001100118308 */ /* 0x000e220000001000 */
[----:B------:R-:W-:Y:S02]  /*09f0*/  @!P4 MOV R3, R31 ;  /* 0x0000001f0003c202 */ /* 0x000fe40000000f00 */
[----:B------:R2:W-:Y:S01]  /*0a00*/  @!P4 STG.E.U16 desc[UR4][R14.64], R25 ;  /* 0x000000190e00c986 */ /* 0x0005e2000c101504 */
[----:B-1----:R-:W-:-:S04]  /*0a10*/  @!P1 FMUL.FTZ R12, R21, R12 ;  /* 0x0000000c150c9220 */ /* 0x002fc80000410000 */
[----:B------:R-:W1:Y:S01]  /*0a20*/  @!P3 MUFU.RCP R23, R23 ;  /* 0x000000170017b308 */ /* 0x000e620000001000 */
[----:B------:R-:W-:-:S07]  /*0a30*/  @!P1 F2FP.F16.F32.PACK_AB R5, RZ, R12 ;  /* 0x0000000cff05923e */ /* 0x000fce00000000ff */
[----:B------:R-:W3:Y:S08]  /*0a40*/  @!P2 MUFU.RCP R24, R27 ;  /* 0x0000001b0018a308 */ /* 0x000ef00000001000 */
[----:B------:R-:W4:Y:S08]  /*0a50*/  @!P6 MUFU.RCP R13, R13 ;  /* 0x0000000d000de308 */ /* 0x000f300000001000 */
[----:B------:R-:W5:Y:S01]  /*0a60*/  @!P5 MUFU.RCP R19, R19 ;  /* 0x000000130013d308 */ /* 0x000f620000001000 */
[----:B------:R-:W-:Y:S01]  /*0a70*/  ISETP.GE.U32.AND P1, PT, R3, R2, PT ;  /* 0x000000020300720c */ /* 0x000fe20003f26070 */
[----:B------:R-:W-:-:S02]  /*0a80*/  @!P0 HADD2.F32 R22, -RZ, R22.H0_H0 ;  /* 0x20000016ff168230 */ /* 0x000fc40000004100 */
[----:B------:R-:W-:Y:S02]  /*0a90*/  @!P3 HADD2.F32 R20, -RZ, R20.H0_H0 ;  /* 0x20000014ff14b230 */ /* 0x000fe40000004100 */
[----:B------:R-:W-:Y:S02]  /*0aa0*/  @!P2 HADD2.F32 R11, -RZ, R11.H0_H0 ;  /* 0x2000000bff0ba230 */ /* 0x000fe40000004100 */
[----:B------:R-:W-:Y:S02]  /*0ab0*/  @!P6 HADD2.F32 R18, -RZ, R18.H0_H0 ;  /* 0x20000012ff12e230 */ /* 0x000fe40000004100 */
[----:B------:R-:W-:Y:S02]  /*0ac0*/  @!P5 HADD2.F32 R16, -RZ, R29.H0_H0 ;  /* 0x2000001dff10d230 */ /* 0x000fe40000004100 */
[----:B0-----:R-:W-:Y:S01]  /*0ad0*/  @!P0 FMUL.FTZ R17, R22, R17 ;  /* 0x0000001116118220 */ /* 0x001fe20000410000 */
[----:B-1----:R-:W-:Y:S01]  /*0ae0*/  @!P3 FMUL.FTZ R20, R20, R23 ;  /* 0x000000171414b220 */ /* 0x002fe20000410000 */
[----:B---3--:R-:W-:Y:S01]  /*0af0*/  @!P2 FMUL.FTZ R11, R11, R24 ;  /* 0x000000180b0ba220 */ /* 0x008fe20000410000 */
[----:B----4-:R-:W-:Y:S01]  /*0b00*/  @!P6 FMUL.FTZ R13, R18, R13 ;  /* 0x0000000d120de220 */ /* 0x010fe20000410000 */
[----:B------:R-:W-:Y:S04]  /*0b10*/  BSSY.RECONVERGENT B0, `(.L_x_7359) ;  /* 0x0000032000007945 */ /* 0x000fe80003800200 */
[----:B------:R-:W-:Y:S01]  /*0b20*/  BSSY.RELIABLE B1, `(.L_x_7360) ;  /* 0x000002a000017945 */ /* 0x000fe20003800100 */
[----:B-----5:R-:W-:Y:S01]  /*0b30*/  @!P5 FMUL.FTZ R16, R16, R19 ;  /* 0x000000131010d220 */ /* 0x020fe20000410000 */
[----:B------:R-:W-:-:S02]  /*0b40*/  @!P0 F2FP.F16.F32.PACK_AB R6, RZ, R17 ;  /* 0x00000011ff06823e */ /* 0x000fc400000000ff */
[----:B------:R-:W-:Y:S02]  /*0b50*/  @!P3 F2FP.F16.F32.PACK_AB R7, RZ, R20 ;  /* 0x00000014ff07b23e */ /* 0x000fe400000000ff */
[----:B------:R-:W-:Y:S02]  /*0b60*/  @!P2 F2FP.F16.F32.PACK_AB R8, RZ, R11 ;  /* 0x0000000bff08a23e */ /* 0x000fe400000000ff */
[----:B------:R-:W-:Y:S02]  /*0b70*/  @!P6 F2FP.F16.F32.PACK_AB R9, RZ, R13 ;  /* 0x0000000dff09e23e */ /* 0x000fe400000000ff */
[----:B------:R-:W-:Y:S01]  /*0b80*/  @!P5 F2FP.F16.F32.PACK_AB R10, RZ, R16 ;  /* 0x00000010ff0ad23e */ /* 0x000fe200000000ff */
[----:B--2---:R-:W-:Y:S06]  /*0b90*/  @P1 BRA `(.L_x_7361) ;  /* 0x0000000000301947 */ /* 0x004fec0003800000 */
        /* <DEDUP_REMOVED lines=12> */
.L_x_7361:
[----:B------:R-:W-:-:S13]  /*0c60*/  ISETP.GE.U32.AND P0, PT, R3, R2, PT ;  /* 0x000000020300720c */ /* 0x000fda0003f06070 */
[----:B------:R-:W-:Y:S05]  /*0c70*/  @P0 BRA `(.L_x_7363) ;  /* 0x0000000000300947 */ /* 0x000fea0003800000 */
[----:B0-----:R-:W0:Y:S01]  /*0c80*/  LDC.64 R4, c[0x0][0x388] ;  /* 0x0000e200ff047b82 */ /* 0x001e220000000a00 */
[----:B------:R-:W-:Y:S02]  /*0c90*/  IADD3 R11, PT, PT, R0, R3, RZ ;  /* 0x00000003000b7210 */ /* 0x000fe40007ffe0ff */
[----:B------:R-:W-:-:S03]  /*0ca0*/  IADD3 R3, PT, PT, R3, 0x80, RZ ;  /* 0x0000008003037810 */ /* 0x000fc60007ffe0ff */
[----:B0-----:R-:W-:-:S05]  /*0cb0*/  IMAD.WIDE.U32 R4, R11, 0x2, R4 ;  /* 0x000000020b047825 */ /* 0x001fca00078e0004 */
[----:B------:R1:W-:Y:S02]  /*0cc0*/  STG.E.U16 desc[UR4][R4.64], R6 ;  /* 0x0000000604007986 */ /* 0x0003e4000c101504 */
.L_x_7362:
[----:B------:R-:W-:-:S13]  /*0cd0*/  ISETP.GE.U32.AND P0, PT, R3, R2, PT ;  /* 0x000000020300720c */ /* 0x000fda0003f06070 */
[----:B------:R-:W-:Y:S05]  /*0ce0*/  @P0 BRA `(.L_x_7364) ;  /* 0x0000000000340947 */ /* 0x000fea0003800000 */
[----:B01----:R-:W0:Y:S01]  /*0cf0*/  LDC.64 R4, c[0x0][0x388] ;  /* 0x0000e200ff047b82 */ /* 0x003e220000000a00 */
[----:B------:R-:W-:Y:S02]  /*0d00*/  IADD3 R11, PT, PT, R0, R3, RZ ;  /* 0x00000003000b7210 */ /* 0x000fe40007ffe0ff */
[----:B------:R-:W-:-:S03]  /*0d10*/  IADD3 R3, PT, PT, R3, 0x80, RZ ;  /* 0x0000008003037810 */ /* 0x000fc60007ffe0ff */
[----:B0-----:R-:W-:-:S05]  /*0d20*/  IMAD.WIDE.U32 R4, R11, 0x2, R4 ;  /* 0x000000020b047825 */ /* 0x001fca00078e0004 */
[----:B------:R1:W-:Y:S02]  /*0d30*/  STG.E.U16 desc[UR4][R4.64], R7 ;  /* 0x0000000704007986 */ /* 0x0003e4000c101504 */
.L_x_7363:
        /* <DEDUP_REMOVED lines=8> */
.L_x_7364:
[----:B------:R-:W-:Y:S05]  /*0dc0*/  BSYNC.RELIABLE B1 ;  /* 0x0000000000017941 */ /* 0x000fea0003800100 */
.L_x_7360:
[----:B------:R-:W-:-:S13]  /*0dd0*/  ISETP.GE.U32.AND P0, PT, R3, R2, PT ;  /* 0x000000020300720c */ /* 0x000fda0003f06070 */
[----:B012---:R-:W0:Y:S01]  /*0de0*/  @!P0 LDC.64 R4, c[0x0][0x388] ;  /* 0x0000e200ff048b82 */ /* 0x007e220000000a00 */
[----:B------:R-:W-:Y:S02]  /*0df0*/  @!P0 IADD3 R7, PT, PT, R0, R3, RZ ;  /* 0x0000000300078210 */ /* 0x000fe40007ffe0ff */
[----:B------:R-:W-:-:S03]  /*0e00*/  @!P0 IADD3 R3, PT, PT, R3, 0x80, RZ ;  /* 0x0000008003038810 */ /* 0x000fc60007ffe0ff */
[----:B0-----:R-:W-:-:S05]  /*0e10*/  @!P0 IMAD.WIDE.U32 R4, R7, 0x2, R4 ;  /* 0x0000000207048825 */ /* 0x001fca00078e0004 */
[----:B------:R2:W-:Y:S02]  /*0e20*/  @!P0 STG.E.U16 desc[UR4][R4.64], R9 ;  /* 0x0000000904008986 */ /* 0x0005e4000c101504 */
.L_x_7365:
[----:B------:R-:W-:Y:S05]  /*0e30*/  BSYNC.RECONVERGENT B0 ;  /* 0x0000000000007941 */ /* 0x000fea0003800200 */
.L_x_7359:
        /* <DEDUP_REMOVED lines=8> */
.L_x_7358:
[----:B------:R-:W0:Y:S01]  /*0ec0*/  S2R R4, SR_TID.X ;  /* 0x0000000000047919 */ /* 0x000e220000002100 */
[----:B------:R-:W1:Y:S08]  /*0ed0*/  LDC.64 R2, c[0x0][0x398] ;  /* 0x0000e600ff027b82 */ /* 0x000e700000000a00 */
[----:B------:R-:W2:Y:S01]  /*0ee0*/  LDC.64 R6, c[0x0][0x390] ;  /* 0x0000e400ff067b82 */ /* 0x000ea20000000a00 */
[----:B-1----:R-:W-:-:S04]  /*0ef0*/  IMAD.WIDE.U32 R2, R0, 0x2, R2 ;  /* 0x0000000200027825 */ /* 0x002fc800078e0002 */
[----:B0-----:R-:W-:-:S05]  /*0f00*/  IMAD.WIDE.U32 R12, R4, 0x4, R2 ;  /* 0x00000004040c7825 */ /* 0x001fca00078e0002 */
[----:B------:R-:W3:Y:S04]  /*0f10*/  LDG.E R9, desc[UR4][R12.64] ;  /* 0x000000040c097981 */ /* 0x000ee8000c1e1900 */
[----:B------:R-:W4:Y:S04]  /*0f20*/  LDG.E R14, desc[UR4][R12.64+0x200] ;  /* 0x000200040c0e7981 */ /* 0x000f28000c1e1900 */
[----:B------:R-:W5:Y:S04]  /*0f30*/  LDG.E R2, desc[UR4][R12.64+0x400] ;  /* 0x000400040c027981 */ /* 0x000f68000c1e1900 */
[----:B------:R4:W5:Y:S01]  /*0f40*/  LDG.E R3, desc[UR4][R12.64+0x600] ;  /* 0x000600040c037981 */ /* 0x000962000c1e1900 */
[----:B--2---:R-:W-:-:S04]  /*0f50*/  IMAD.WIDE.U32 R6, R0, 0x2, R6 ;  /* 0x0000000200067825 */ /* 0x004fc800078e0006 */
[----:B------:R-:W-:-:S05]  /*0f60*/  IMAD.WIDE.U32 R10, R4, 0x4, R6 ;  /* 0x00000004040a7825 */ /* 0x000fca00078e0006 */
[----:B------:R-:W2:Y:S04]  /*0f70*/  LDG.E R7, desc[UR4][R10.64] ;  /* 0x000000040a077981 */ /* 0x000ea8000c1e1900 */
[----:B------:R-:W2:Y:S04]  /*0f80*/  LDG.E R6, desc[UR4][R10.64+0x200] ;  /* 0x000200040a067981 */ /* 0x000ea8000c1e1900 */
[----:B------:R-:W2:Y:S04]  /*0f90*/  LDG.E R5, desc[UR4][R10.64+0x400] ;  /* 0x000400040a057981 */ /* 0x000ea8000c1e1900 */
[----:B------:R0:W2:Y:S01]  /*0fa0*/  LDG.E R8, desc[UR4][R10.64+0x600] ;  /* 0x000600040a087981 */ /* 0x0000a2000c1e1900 */
[----:B---3--:R-:W-:-:S02]  /*0fb0*/  HADD2.F32 R16, -RZ, R9.H1_H1 ;  /* 0x30000009ff107230 */ /* 0x008fc40000004100 */
[----:B------:R-:W-:Y:S02]  /*0fc0*/  HADD2.F32 R15, -RZ, R9.H0_H0 ;  /* 0x20000009ff0f7230 */ /* 0x000fe40000004100 */
[--C-:B----4-:R-:W-:Y:S02]  /*0fd0*/  HADD2.F32 R12, -RZ, R14.reuse.H0_H0 ;  /* 0x2000000eff0c7230 */ /* 0x110fe40000004100 */
[----:B------:R-:W-:Y:S01]  /*0fe0*/  FMUL.FTZ R16, R16, -1.4426950216293334961 ;  /* 0xbfb8aa3b10107820 */ /* 0x000fe20000410000 */
[----:B------:R-:W-:Y:S02]  /*0ff0*/  HADD2.F32 R14, -RZ, R14.H1_H1 ;  /* 0x3000000eff0e7230 */ /* 0x000fe40000004100 */
[----:B------:R-:W-:Y:S01]  /*1000*/  FMUL.FTZ R9, R15, -1.4426950216293334961 ;  /* 0xbfb8aa3b0f097820 */ /* 0x000fe20000410000 */
[--C-:B-----5:R-:W-:Y:S02]  /*1010*/  HADD2.F32 R13, -RZ, R2.reuse.H0_H0 ;  /* 0x20000002ff0d7230 */ /* 0x120fe40000004100 */
[----:B------:R-:W-:Y:S01]  /*1020*/  FMUL.FTZ R12, R12, -1.4426950216293334961 ;  /* 0xbfb8aa3b0c0c7820 */ /* 0x000fe20000410000 */
[----:B0-----:R-:W-:-:S02]  /*1030*/  HADD2.F32 R11, -RZ, R2.H1_H1 ;  /* 0x30000002ff0b7230 */ /* 0x001fc40000004100 */
[----:B------:R-:W-:Y:S01]  /*1040*/  FMUL.FTZ R10, R14, -1.4426950216293334961 ;  /* 0xbfb8aa3b0e0a7820 */ /* 0x000fe20000410000 */
[--C-:B------:R-:W-:Y:S02]  /*1050*/  HADD2.F32 R14, -RZ, R3.reuse.H0_H0 ;  /* 0x20000003ff0e7230 */ /* 0x100fe40000004100 */
[----:B------:R-:W-:Y:S01]  /*1060*/  FMUL.FTZ R2, R13, -1.4426950216293334961 ;  /* 0xbfb8aa3b0d027820 */ /* 0x000fe20000410000 */
[----:B------:R-:W-:Y:S01]  /*1070*/  HADD2.F32 R13, -RZ, R3.H1_H1 ;  /* 0x30000003ff0d7230 */ /* 0x000fe20000004100 */
[----:B------:R-:W0:Y:S01]  /*1080*/  MUFU.EX2 R16, R16 ;  /* 0x0000001000107308 */ /* 0x000e220000000800 */
[----:B------:R-:W-:Y:S01]  /*1090*/  FMUL.FTZ R3, R11, -1.4426950216293334961 ;  /* 0xbfb8aa3b0b037820 */ /* 0x000fe20000410000 */
[----:B------:R-:W-:Y:S02]  /*10a0*/  FMUL.FTZ R17, R14, -1.4426950216293334961 ;  /* 0xbfb8aa3b0e117820 */ /* 0x000fe40000410000 */
[----:B------:R-:W1:Y:S01]  /*10b0*/  MUFU.EX2 R10, R10 ;  /* 0x0000000a000a7308 */ /* 0x000e620000000800 */
[----:B------:R-:W-:-:S03]  /*10c0*/  FMUL.FTZ R14, R13, -1.4426950216293334961 ;  /* 0xbfb8aa3b0d0e7820 */ /* 0x000fc60000410000 */
[----:B------:R-:W3:Y:S01]  /*10d0*/  MUFU.EX2 R9, R9 ;  /* 0x0000000900097308 */ /* 0x000ee20000000800 */
[--C-:B--2---:R-:W-:Y:S02]  /*10e0*/  HADD2.F32 R18, -RZ, R7.reuse.H0_H0 ;  /* 0x20000007ff127230 */ /* 0x104fe40000004100 */
[----:B------:R-:W-:Y:S01]  /*10f0*/  HADD2.F32 R20, -RZ, R7.H1_H1 ;  /* 0x30000007ff147230 */ /* 0x000fe20000004100 */
[----:B------:R-:W2:Y:S01]  /*1100*/  MUFU.EX2 R12, R12 ;  /* 0x0000000c000c7308 */ /* 0x000ea20000000800 */
[--C-:B------:R-:W-:Y:S02]  /*1110*/  HADD2.F32 R7, -RZ, R6.reuse.H1_H1 ;  /* 0x30000006ff077230 */ /* 0x100fe40000004100 */
[----:B0-----:R-:W-:Y:S01]  /*1120*/  FADD.FTZ R13, R16, 1 ;  /* 0x3f800000100d7421 */ /* 0x001fe20000010000 */
[----:B------:R-:W-:Y:S01]  /*1130*/  HADD2.F32 R22, -RZ, R6.H0_H0 ;  /* 0x20000006ff167230 */ /* 0x000fe20000004100 */
[----:B------:R-:W0:Y:S01]  /*1140*/  MUFU.EX2 R2, R2 ;  /* 0x0000000200027308 */ /* 0x000e220000000800 */
[----:B-1----:R-:W-:-:S03]  /*1150*/  FADD.FTZ R16, R10, 1 ;  /* 0x3f8000000a107421 */ /* 0x002fc60000010000 */
[----:B------:R-:W1:Y:S01]  /*1160*/  MUFU.EX2 R3, R3 ;  /* 0x0000000300037308 */ /* 0x000e620000000800 */
[----:B------:R-:W-:Y:S02]  /*1170*/  HADD2.F32 R6, -RZ, R8.H0_H0 ;  /* 0x20000008ff067230 */ /* 0x000fe40000004100 */
[----:B---3--:R-:W-:Y:S01]  /*1180*/  FADD.FTZ R9, R9, 1 ;  /* 0x3f80000009097421 */ /* 0x008fe20000010000 */
[----:B------:R-:W3:Y:S01]  /*1190*/  MUFU.EX2 R17, R17 ;  /* 0x0000001100117308 */ /* 0x000ee20000000800 */
[----:B--2---:R-:W-:-:S03]  /*11a0*/  FADD.FTZ R15, R12, 1 ;  /* 0x3f8000000c0f7421 */ /* 0x004fc60000010000 */
[----:B------:R-:W2:Y:S01]  /*11b0*/  MUFU.EX2 R14, R14 ;  /* 0x0000000e000e7308 */ /* 0x000ea20000000800 */
[----:B0-----:R-:W-:-:S03]  /*11c0*/  FADD.FTZ R12, R2, 1 ;  /* 0x3f800000020c7421 */ /* 0x001fc60000010000 */
[----:B------:R3:W0:Y:S01]  /*11d0*/  MUFU.RCP R11, R9 ;  /* 0x00000009000b7308 */ /* 0x0006220000001000 */
[----:B-1----:R-:W-:Y:S02]  /*11e0*/  FADD.FTZ R10, R3, 1 ;  /* 0x3f800000030a7421 */ /* 0x002fe40000010000 */
[----:B------:R-:W1:Y:S05]  /*11f0*/  LDC.64 R2, c[0x0][0x388] ;  /* 0x0000e200ff027b82 */ /* 0x000e6a0000000a00 */
[----:B------:R-:W4:Y:S01]  /*1200*/  MUFU.RCP R16, R16 ;  /* 0x0000001000107308 */ /* 0x000f220000001000 */
[----:B---3--:R-:W-:Y:S01]  /*1210*/  FADD.FTZ R9, R17, 1 ;  /* 0x3f80000011097421 */ /* 0x008fe20000010000 */
[----:B--2---:R-:W-:-:S06]  /*1220*/  FADD.FTZ R14, R14, 1 ;  /* 0x3f8000000e0e7421 */ /* 0x004fcc0000010000 */
[----:B------:R-:W2:Y:S01]  /*1230*/  MUFU.RCP R13, R13 ;  /* 0x0000000d000d7308 */ /* 0x000ea20000001000 */
[----:B0-----:R-:W-:-:S07]  /*1240*/  FMUL.FTZ R11, R18, R11 ;  /* 0x0000000b120b7220 */ /* 0x001fce0000410000 */
[----:B------:R-:W0:Y:S01]  /*1250*/  MUFU.RCP R15, R15 ;  /* 0x0000000f000f7308 */ /* 0x000e220000001000 */
[----:B----4-:R-:W-:Y:S01]  /*1260*/  FMUL.FTZ R16, R7, R16 ;  /* 0x0000001007107220 */ /* 0x010fe20000410000 */
[--C-:B------:R-:W-:Y:S02]  /*1270*/  HADD2.F32 R7, -RZ, R5.reuse.H0_H0 ;  /* 0x20000005ff077230 */ /* 0x100fe40000004100 */
[----:B------:R-:W-:Y:S02]  /*1280*/  HADD2.F32 R5, -RZ, R5.H1_H1 ;  /* 0x30000005ff057230 */ /* 0x000fe40000004100 */
[----:B-1----:R-:W-:Y:S02]  /*1290*/  IMAD.WIDE.U32 R2, R0, 0x2, R2 ;  /* 0x0000000200027825 */ /* 0x002fe400078e0002 */
[----:B------:R-:W1:Y:S02]  /*12a0*/  MUFU.RCP R12, R12 ;  /* 0x0000000c000c7308 */ /* 0x000e640000001000 */
[----:B--2---:R-:W-:Y:S01]  /*12b0*/  FMUL.FTZ R20, R20, R13 ;  /* 0x0000000d14147220 */ /* 0x004fe20000410000 */
[----:B------:R-:W-:-:S02]  /*12c0*/  HADD2.F32 R13, -RZ, R8.H1_H1 ;  /* 0x30000008ff0d7230 */ /* 0x000fc40000004100 */
[----:B------:R-:W-:Y:S02]  /*12d0*/  IMAD.WIDE.U32 R2, R4, 0x4, R2 ;  /* 0x0000000404027825 */ /* 0x000fe400078e0002 */
[----:B------:R-:W-:Y:S01]  /*12e0*/  F2FP.F16.F32.PACK_AB R11, R20, R11 ;  /* 0x0000000b140b723e */ /* 0x000fe200000000ff */
[----:B------:R-:W2:Y:S01]  /*12f0*/  MUFU.RCP R10, R10 ;  /* 0x0000000a000a7308 */ /* 0x000ea20000001000 */
[----:B0-----:R-:W-:-:S03]  /*1300*/  FMUL.FTZ R15, R22, R15 ;  /* 0x0000000f160f7220 */ /* 0x001fc60000410000 */
[----:B------:R-:W-:Y:S02]  /*1310*/  STG.E desc[UR4][R2.64], R11 ;  /* 0x0000000b02007986 */ /* 0x000fe4000c101904 */
[----:B------:R-:W-:Y:S02]  /*1320*/  F2FP.F16.F32.PACK_AB R15, R16, R15 ;  /* 0x0000000f100f723e */ /* 0x000fe400000000ff */
[----:B------:R-:W0:Y:S01]  /*1330*/  MUFU.RCP R9, R9 ;  /* 0x0000000900097308 */ /* 0x000e220000001000 */
[----:B-1----:R-:W-:Y:S02]  /*1340*/  FMUL.FTZ R7, R7, R12 ;  /* 0x0000000c07077220 */ /* 0x002fe40000410000 */
[----:B------:R-:W-:Y:S05]  /*1350*/  STG.E desc[UR4][R2.64+0x200], R15 ;  /* 0x0002000f02007986 */ /* 0x000fea000c101904 */
[----:B------:R-:W1:Y:S01]  /*1360*/  MUFU.RCP R14, R14 ;  /* 0x0000000e000e7308 */ /* 0x000e620000001000 */
[----:B--2---:R-:W-:-:S05]  /*1370*/  FMUL.FTZ R10, R5, R10 ;  /* 0x0000000a050a7220 */ /* 0x004fca0000410000 */
[----:B------:R-:W-:Y:S01]  /*1380*/  F2FP.F16.F32.PACK_AB R7, R10, R7 ;  /* 0x000000070a07723e */ /* 0x000fe200000000ff */
[----:B0-----:R-:W-:-:S04]  /*1390*/  FMUL.FTZ R6, R6, R9 ;  /* 0x0000000906067220 */ /* 0x001fc80000410000 */
[----:B------:R-:W-:Y:S01]  /*13a0*/  STG.E desc[UR4][R2.64+0x400], R7 ;  /* 0x0004000702007986 */ /* 0x000fe2000c101904 */
[----:B-1----:R-:W-:-:S05]  /*13b0*/  FMUL.FTZ R13, R13, R14 ;  /* 0x0000000e0d0d7220 */ /* 0x002fca0000410000 */
[----:B------:R-:W-:-:S05]  /*13c0*/  F2FP.F16.F32.PACK_AB R13, R13, R6 ;  /* 0x000000060d0d723e */ /* 0x000fca00000000ff */
[----:B------:R-:W-:Y:S01]  /*13d0*/  STG.E desc[UR4][R2.64+0x600], R13 ;  /* 0x0006000d02007986 */ /* 0x000fe2000c101904 */
[----:B------:R-:W-:Y:S05]  /*13e0*/  EXIT ;  /* 0x000000000000794d */ /* 0x000fea0003800000 */
.L_x_7366:
        /* <DEDUP_REMOVED lines=9> */
.L_x_9278:


//--------------------- .text._ZN2at6native29vectorized_elementwise_kernelILi4EZZZNS0_10glu_kernelERNS_18TensorIteratorBaseEENKUlvE_clEvENKUlvE1_clEvEUlN3c104HalfES7_E_St5arrayIPcLm3EEEEviT0_T1_ --------------------------
	.section	.text._ZN2at6native29vectorized_elementwise_kernelILi4EZZZNS0_10glu_kernelERNS_18TensorIteratorBaseEENKUlvE_clEvENKUlvE1_clEvEUlN3c104HalfES7_E_St5arrayIPcLm3EEEEviT0_T1_,"ax",@progbits
	.align	128
        .global         _ZN2at6native29vectorized_elementwise_kernelILi4EZZZNS0_10glu_kernelERNS_18TensorIteratorBaseEENKUlvE_clEvENKUlvE1_clEvEUlN3c104HalfES7_E_St5arrayIPcLm3EEEEviT0_T1_
        .type           _ZN2at6native29vectorized_elementwise_kernelILi4EZZZNS0_10glu_kernelERNS_18TensorIteratorBaseEENKUlvE_clEvENKUlvE1_clEvEUlN3c104HalfES7_E_St5arrayIPcLm3EEEEviT0_T1_,@function
        .size           _ZN2at6native29vectorized_elementwise_kernelILi4EZZZNS0_10glu_kernelERNS_18TensorIteratorBaseEENKUlvE_clEvENKUlvE1_clEvEUlN3c104HalfES7_E_St5arrayIPcLm3EEEEviT0_T1_,(.L_x_9279 - _ZN2at6native29vectorized_elementwise_kernelILi4EZZZNS0_10glu_kernelERNS_18TensorIteratorBaseEENKUlvE_clEvENKUlvE1_clEvEUlN3c104HalfES7_E_St5arrayIPcLm3EEEEviT0_T1_)
        .other          _ZN2at6native29vectorized_elementwise_kernelILi4EZZZNS0_10glu_kernelERNS_18TensorIteratorBaseEENKUlvE_clEvENKUlvE1_clEvEUlN3c104HalfES7_E_St5arrayIPcLm3EEEEviT0_T1_,@"STO_CUDA_ENTRY STV_DEFAULT"
_ZN2at6native29vectorized_elementwise_kernelILi4EZZZNS0_10glu_kernelERNS_18TensorIteratorBaseEENKUlvE_clEvENKUlvE1_clEvEUlN3c104HalfES7_E_St5arrayIPcLm3EEEEviT0_T1_:
.text._ZN2at6native29vectorized_elementwise_kernelILi4EZZZNS0_10glu_kernelERNS_18TensorIteratorBaseEENKUlvE_clEvENKUlvE1_clEvEUlN3c104HalfES7_E_St5arrayIPcLm3EEEEviT0_T1_:
        /* <DEDUP_REMOVED lines=198> */
.L_x_7370:
[----:B------:R-:W-:-:S13]  /*0c60*/  ISETP.GE.U32.AND P0, PT, R3, R2, PT ;  /* 0x000000020300720c */ /* 0x000fda0003f06070 */
[----:B------:R-:W-:Y:S05]  /*0c70*/  @P0 BRA `(.L_x_7372) ;  /* 0x0000000000300947 */ /* 0x000fea0003800000 */
[----:B0-----:R-:W0:Y:S01]  /*0c80*/  LDC.64 R4, c[0x0][0x388] ;  /* 0x0000e200ff047b82 */ /* 0x001e220000000a00 */
[----:B------:R-:W-:Y:S02]  /*0c90*/  IADD3 R11, PT, PT, R0, R3, RZ ;  /* 0x00000003000b7210 */ /* 0x000fe40007ffe0ff */
[----:B------:R-:W-:-:S03]  /*0ca0*/  IADD3 R3, PT, PT, R3, 0x80, RZ ;  /* 0x0000008003037810 */ /* 0x000fc60007ffe0ff */
[----:B0-----:R-:W-:-:S05]  /*0cb0*/  IMAD.WIDE.U32 R4, R11, 0x2, R4 ;  /* 0x000000020b047825 */ /* 0x001fca00078e0004 */
[----:B------:R1:W-:Y:S02]  /*0cc0*/  STG.E.U16 desc[UR4][R4.64], R6 ;  /* 0x0000000604007986 */ /* 0x0003e4000c101504 */
.L_x_7371:
[----:B------:R-:W-:-:S13]  /*0cd0*/  ISETP.GE.U32.AND P0, PT, R3, R2, PT ;  /* 0x000000020300720c */ /* 0x000fda0003f06070 */
[----:B------:R-:W-:Y:S05]  /*0ce0*/  @P0 BRA `(.L_x_7373) ;  /* 0x0000000000340947 */ /* 0x000fea0003800000 */
[----:B01----:R-:W0:Y:S01]  /*0cf0*/  LDC.64 R4, c[0x0][0x388] ;  /* 0x0000e200ff047b82 */ /* 0x003e220000000a00 */
[----:B------:R-:W-:Y:S02]  /*0d00*/  IADD3 R11, PT, PT, R0, R3, RZ ;  /* 0x00000003000b7210 */ /* 0x000fe40007ffe0ff */
[----:B------:R-:W-:-:S03]  /*0d10*/  IADD3 R3, PT, PT, R3, 0x80, RZ ;  /* 0x0000008003037810 */ /* 0x000fc60007ffe0ff */
[----:B0-----:R-:W-:-:S05]  /*0d20*/  IMAD.WIDE.U32 R4, R11, 0x2, R4 ;  /* 0x000000020b047825 */ /* 0x001fca00078e0004 */
[----:B------:R1:W-:Y:S02]  /*0d30*/  STG.E.U16 desc[UR4][R4.64], R7 ;  /* 0x0000000704007986 */ /* 0x0003e4000c101504 */
.L_x_7372:
        /* <DEDUP_REMOVED lines=8> */
.L_x_7373:
[----:B------:R-:W-:Y:S05]  /*0dc0*/  BSYNC.RELIABLE B1 ;  /* 0x0000000000017941 */ /* 0x000fea0003800100 */
.L_x_7369:
[----:B------:R-:W-:-:S13]  /*0dd0*/  ISETP.GE.U32.AND P0, PT, R3, R2, PT ;  /* 0x000000020300720c */ /* 0x000fda0003f06070 */
[----:B012---:R-:W0:Y:S01]  /*0de0*/  @!P0 LDC.64 R4, c[0x0][0x388] ;  /* 0x0000e200ff048b82 */ /* 0x007e220000000a00 */
[----:B------:R-:W-:Y:S02]  /*0df0*/  @!P0 IADD3 R7, PT, PT, R0, R3, RZ ;  /* 0x0000000300078210 */ /* 0x000fe40007ffe0ff */
[----:B------:R-:W-:-:S03]  /*0e00*/  @!P0 IADD3 R3, PT, PT, R3, 0x80, RZ ;  /* 0x0000008003038810 */ /* 0x000fc60007ffe0ff */
[----:B0-----:R-:W-:-:S05]  /*0e10*/  @!P0 IMAD.WIDE.U32 R4, R7, 0x2, R4 ;  /* 0x0000000207048825 */ /* 0x001fca00078e0004 */
[----:B------:R2:W-:Y:S02]  /*0e20*/  @!P0 STG.E.U16 desc[UR4][R4.64], R9 ;  /* 0x0000000904008986 */ /* 0x0005e4000c101504 */
.L_x_7374:
[----:B------:R-:W-:Y:S05]  /*0e30*/  BSYNC.RECONVERGENT B0 ;  /* 0x0000000000007941 */ /* 0x000fea0003800200 */
.L_x_7368:
        /* <DEDUP_REMOVED lines=8> */
.L_x_7367:
        /* <DEDUP_REMOVED lines=11> */
[--C-:B--2---:R-:W-:Y:S02]  /*0f70*/  HADD2.F32 R9, -RZ, R6.reuse.H0_H0 ;  /* 0x20000006ff097230 */ /* 0x104fe40000004100 */
[----:B------:R-:W-:Y:S02]  /*0f80*/  HADD2.F32 R16, -RZ, R6.H1_H1 ;  /* 0x30000006ff107230 */ /* 0x000fe40000004100 */
[----:B---3--:R-:W-:Y:S02]  /*0f90*/  HADD2.F32 R14, -RZ, R10.H0_H0 ;  /* 0x2000000aff0e7230 */ /* 0x008fe40000004100 */
[----:B------:R-:W-:Y:S01]  /*0fa0*/  FMUL.FTZ R6, R9, -1.4426950216293334961 ;  /* 0xbfb8aa3b09067820 */ /* 0x000fe20000410000 */
[----:B------:R-:W-:-:S02]  /*0fb0*/  HADD2.F32 R9, -RZ, R7.H0_H0 ;  /* 0x20000007ff097230 */ /* 0x000fc40000004100 */
[----:B------:R-:W-:Y:S01]  /*0fc0*/  FMUL.FTZ R16, R16, -1.4426950216293334961 ;  /* 0xbfb8aa3b10107820 */ /* 0x000fe20000410000 */
[----:B------:R-:W-:Y:S02]  /*0fd0*/  HADD2.F32 R7, -RZ, R7.H1_H1 ;  /* 0x30000007ff077230 */ /* 0x000fe40000004100 */
[--C-:B0-----:R-:W-:Y:S01]  /*0fe0*/  HADD2.F32 R13, -RZ, R11.reuse.H0_H0 ;  /* 0x2000000bff0d7230 */ /* 0x101fe20000004100 */
[----:B------:R-:W0:Y:S01]  /*0ff0*/  MUFU.EX2 R6, R6 ;  /* 0x0000000600067308 */ /* 0x000e220000000800 */
[----:B------:R-:W-:Y:S02]  /*1000*/  HADD2.F32 R11, -RZ, R11.H1_H1 ;  /* 0x3000000bff0b7230 */ /* 0x000fe40000004100 */
[----:B------:R-:W-:Y:S01]  /*1010*/  FMUL.FTZ R7, R7, -1.4426950216293334961 ;  /* 0xbfb8aa3b07077820 */ /* 0x000fe20000410000 */
[----:B------:R-:W-:Y:S01]  /*1020*/  HADD2.F32 R12, -RZ, R10.H1_H1 ;  /* 0x3000000aff0c7230 */ /* 0x000fe20000004100 */
[----:B------:R-:W1:Y:S01]  /*1030*/  MUFU.EX2 R16, R16 ;  /* 0x0000001000107308 */ /* 0x000e620000000800 */
[----:B------:R-:W-:Y:S01]  /*1040*/  FMUL.FTZ R9, R9, -1.4426950216293334961 ;  /* 0xbfb8aa3b09097820 */ /* 0x000fe20000410000 */
[----:B------:R-:W-:Y:S01]  /*1050*/  FMUL.FTZ R10, R14, -1.4426950216293334961 ;  /* 0xbfb8aa3b0e0a7820 */ /* 0x000fe20000410000 */
[----:B------:R-:W-:Y:S01]  /*1060*/  FMUL.FTZ R18, R13, -1.4426950216293334961 ;  /* 0xbfb8aa3b0d127820 */ /* 0x000fe20000410000 */
[----:B------:R-:W2:Y:S01]  /*1070*/  MUFU.EX2 R7, R7 ;  /* 0x0000000700077308 */ /* 0x000ea20000000800 */
[----:B------:R-:W-:Y:S01]  /*1080*/  FMUL.FTZ R14, R11, -1.4426950216293334961 ;  /* 0xbfb8aa3b0b0e7820 */ /* 0x000fe20000410000 */
[----:B------:R-:W-:-:S02]  /*1090*/  FMUL.FTZ R12, R12, -1.4426950216293334961 ;  /* 0xbfb8aa3b0c0c7820 */ /* 0x000fc40000410000 */
[----:B------:R-:W3:Y:S01]  /*10a0*/  MUFU.EX2 R9, R9 ;  /* 0x0000000900097308 */ /* 0x000ee20000000800 */
[----:B0-----:R-:W-:-:S03]  /*10b0*/  FADD.FTZ R13, R6, 1 ;  /* 0x3f800000060d7421 */ /* 0x001fc60000010000 */
[----:B------:R-:W0:Y:S01]  /*10c0*/  MUFU.EX2 R10, R10 ;  /* 0x0000000a000a7308 */ /* 0x000e220000000800 */
[----:B-1----:R-:W-:-:S03]  /*10d0*/  FADD.FTZ R15, R16, 1 ;  /* 0x3f800000100f7421 */ /* 0x002fc60000010000 */
[----:B------:R0:W1:Y:S01]  /*10e0*/  MUFU.EX2 R17, R12 ;  /* 0x0000000c00117308 */ /* 0x0000620000000800 */
[----:B--2---:R-:W-:-:S03]  /*10f0*/  FADD.FTZ R11, R7, 1 ;  /* 0x3f800000070b7421 */ /* 0x004fc60000010000 */
[----:B------:R-:W2:Y:S01]  /*1100*/  MUFU.EX2 R18, R18 ;  /* 0x0000001200127308 */ /* 0x000ea20000000800 */
[----:B------:R-:W5:Y:S01]  /*1110*/  LDC.64 R6, c[0x0][0x388] ;  /* 0x0000e200ff067b82 */ /* 0x000f620000000a00 */
[----:B---3--:R-:W-:Y:S02]  /*1120*/  FADD.FTZ R16, R9, 1 ;  /* 0x3f80000009107421 */ /* 0x008fe40000010000 */
[----:B------:R-:W3:Y:S01]  /*1130*/  MUFU.EX2 R14, R14 ;  /* 0x0000000e000e7308 */ /* 0x000ee20000000800 */
[----:B0-----:R-:W-:-:S03]  /*1140*/  FADD.FTZ R12, R10, 1 ;  /* 0x3f8000000a0c7421 */ /* 0x001fc60000010000 */
[----:B------:R-:W0:Y:S01]  /*1150*/  MUFU.RCP R15, R15 ;  /* 0x0000000f000f7308 */ /* 0x000e220000001000 */
[----:B-1----:R-:W-:Y:S01]  /*1160*/  FADD.FTZ R10, R17, 1 ;  /* 0x3f800000110a7421 */ /* 0x002fe20000010000 */
[----:B----4-:R-:W-:Y:S02]  /*1170*/  HADD2.F32 R17, -RZ, R3.H0_H0 ;  /* 0x20000003ff117230 */ /* 0x010fe40000004100 */
[----:B--2---:R-:W-:Y:S01]  /*1180*/  FADD.FTZ R9, R18, 1 ;  /* 0x3f80000012097421 */ /* 0x004fe20000010000 */
[----:B------:R-:W-:-:S03]  /*1190*/  HADD2.F32 R18, -RZ, R2.H0_H0 ;  /* 0x20000002ff127230 */ /* 0x000fc60000004100 */
[----:B------:R-:W1:Y:S01]  /*11a0*/  MUFU.RCP R16, R16 ;  /* 0x0000001000107308 */ /* 0x000e620000001000 */
[----:B------:R-:W-:Y:S02]  /*11b0*/  HADD2.F32 R2, -RZ, R2.H1_H1 ;  /* 0x30000002ff027230 */ /* 0x000fe40000004100 */
[----:B---3--:R-:W-:-:S05]  /*11c0*/  FADD.FTZ R14, R14, 1 ;  /* 0x3f8000000e0e7421 */ /* 0x008fca0000010000 */
[----:B------:R-:W2:Y:S01]  /*11d0*/  MUFU.RCP R11, R11 ;  /* 0x0000000b000b7308 */ /* 0x000ea20000001000 */
[----:B-----5:R-:W-:-:S04]  /*11e0*/  IMAD.WIDE.U32 R6, R0, 0x2, R6 ;  /* 0x0000000200067825 */ /* 0x020fc800078e0006 */
[----:B0-----:R-:W-:Y:S01]  /*11f0*/  FMUL.FTZ R2, R2, R15 ;  /* 0x0000000f02027220 */ /* 0x001fe20000410000 */
[----:B------:R-:W-:Y:S02]  /*1200*/  HADD2.F32 R0, -RZ, R3.H1_H1 ;  /* 0x30000003ff007230 */ /* 0x000fe40000004100 */
[--C-:B------:R-:W-:Y:S01]  /*1210*/  HADD2.F32 R3, -RZ, R4.reuse.H0_H0 ;  /* 0x20000004ff037230 */ /* 0x100fe20000004100 */
[----:B------:R-:W0:Y:S01]  /*1220*/  MUFU.RCP R13, R13 ;  /* 0x0000000d000d7308 */ /* 0x000e220000001000 */
[----:B------:R-:W-:Y:S02]  /*1230*/  HADD2.F32 R15, -RZ, R4.H1_H1 ;  /* 0x30000004ff0f7230 */ /* 0x000fe40000004100 */
[----:B-1----:R-:W-:Y:S01]  /*1240*/  FMUL.FTZ R16, R17, R16 ;  /* 0x0000001011107220 */ /* 0x002fe20000410000 */
[--C-:B------:R-:W-:Y:S02]  /*1250*/  HADD2.F32 R4, -RZ, R5.reuse.H0_H0 ;  /* 0x20000005ff047230 */ /* 0x100fe40000004100 */
[----:B------:R-:W-:-:S02]  /*1260*/  HADD2.F32 R5, -RZ, R5.H1_H1 ;  /* 0x30000005ff057230 */ /* 0x000fc40000004100 */
[----:B------:R-:W-:Y:S01]  /*1270*/  IMAD.WIDE.U32 R6, R8, 0x8, R6 ;  /* 0x0000000808067825 */ /* 0x000fe200078e0006 */
[----:B------:R-:W1:Y:S03]  /*1280*/  MUFU.RCP R12, R12 ;  /* 0x0000000c000c7308 */ /* 0x000e660000001000 */
[----:B--2---:R-:W-:-:S05]  /*1290*/  FMUL.FTZ R11, R0, R11 ;  /* 0x0000000b000b7220 */ /* 0x004fca0000410000 */
[----:B------:R-:W2:Y:S01]  /*12a0*/  MUFU.RCP R10, R10 ;  /* 0x0000000a000a7308 */ /* 0x000ea20000001000 */
[----:B0-----:R-:W-:-:S05]  /*12b0*/  FMUL.FTZ R13, R18, R13 ;  /* 0x0000000d120d7220 */ /* 0x001fca0000410000 */
[----:B------:R-:W-:Y:S02]  /*12c0*/  F2FP.F16.F32.PACK_AB R8, R2, R13 ;  /* 0x0000000d0208723e */ /* 0x000fe400000000ff */
[----:B------:R-:W0:Y:S01]  /*12d0*/  MUFU.RCP R9, R9 ;  /* 0x0000000900097308 */ /* 0x000e220000001000 */
[----:B-1----:R-:W-:-:S07]  /*12e0*/  FMUL.FTZ R3, R3, R12 ;  /* 0x0000000c03037220 */ /* 0x002fce0000410000 */
[----:B------:R-:W1:Y:S01]  /*12f0*/  MUFU.RCP R14, R14 ;  /* 0x0000000e000e7308 */ /* 0x000e620000001000 */
[----:B--2---:R-:W-:-:S05]  /*1300*/  FMUL.FTZ R10, R15, R10 ;  /* 0x0000000a0f0a7220 */ /* 0x004fca0000410000 */
[----:B------:R-:W-:Y:S01]  /*1310*/  F2FP.F16.F32.PACK_AB R10, R10, R3 ;  /* 0x000000030a0a723e */ /* 0x000fe200000000ff */
[----:B0-----:R-:W-:Y:S01]  /*1320*/  FMUL.FTZ R4, R4, R9 ;  /* 0x0000000904047220 */ /* 0x001fe20000410000 */
[----:B------:R-:W-:-:S05]  /*1330*/  F2FP.F16.F32.PACK_AB R9, R11, R16 ;  /* 0x000000100b09723e */ /* 0x000fca00000000ff */
[----:B------:R-:W-:Y:S01]  /*1340*/  STG.E.64 desc[UR4][R6.64], R8 ;  /* 0x0000000806007986 */ /* 0x000fe2000c101b04 */
[----:B-1----:R-:W-:-:S05]  /*1350*/  FMUL.FTZ R5, R5, R14 ;  /* 0x0000000e05057220 */ /* 0x002fca0000410000 */
[----:B------:R-:W-:-:S05]  /*1360*/  F2FP.F16.F32.PACK_AB R11, R5, R4 ;  /* 0x00000004050b723e */ /* 0x000fca00000000ff */
[----:B------:R-:W-:Y:S01]  /*1370*/  STG.E.64 desc[UR4][R6.64+0x400], R10 ;  /* 0x0004000a06007986 */ /* 0x000fe2000c101b04 */
[----:B------:R-:W-:Y:S05]  /*1380*/  EXIT ;  /* 0x000000000000794d */ /* 0x000fea0003800000 */
.L_x_7375:
        /* <DEDUP_REMOVED lines=15> */
.L_x_9279:


//--------------------- .text._ZN2at6native29vectorized_elementwise_kernelILi8EZZZNS0_10glu_kernelERNS_18TensorIteratorBaseEENKUlvE_clEvENKUlvE1_clEvEUlN3c104HalfES7_E_St5arrayIPcLm3EEEEviT0_T1_ --------------------------
	.section	.text._ZN2at6native29vectorized_elementwise_kernelILi8EZZZNS0_10glu_kernelERNS_18TensorIteratorBaseEENKUlvE_clEvENKUlvE1_clEvEUlN3c104HalfES7_E_St5arrayIPcLm3EEEEviT0_T1_,"ax",@progbits
	.align	128
        .global         _ZN2at6native29vectorized_elementwise_kernelILi8EZZZNS0_10glu_kernelERNS_18TensorIteratorBaseEENKUlvE_clEvENKUlvE1_clEvEUlN3c104HalfES7_E_St5arrayIPcLm3EEEEviT0_T1_
        .type           _ZN2at6native29vectorized_elementwise_kernelILi8EZZZNS0_10glu_kernelERNS_18TensorIteratorBaseEENKUlvE_clEvENKUlvE1_clEvEUlN3c104HalfES7_E_St5arrayIPcLm3EEEEviT0_T1_,@function
        .size           _ZN2at6native29vectorized_elementwise_kernelILi8EZZZNS0_10glu_kernelERNS_18TensorIteratorBaseEENKUlvE_clEvENKUlvE1_clEvEUlN3c104HalfES7_E_St5arrayIPcLm3EEEEviT0_T1_,(.L_x_9280 - _ZN2at6native29vectorized_elementwise_kernelILi8EZZZNS0_10glu_kernelERNS_18TensorIteratorBaseEENKUlvE_clEvENKUlvE1_clEvEUlN3c104HalfES7_E_St5arrayIPcLm3EEEEviT0_T1_)
        .other          _ZN2at6native29vectorized_elementwise_kernelILi8EZZZNS0_10glu_kernelERNS_18TensorIteratorBaseEENKUlvE_clEvENKUlvE1_clEvEUlN3c104HalfES7_E_St5arrayIPcLm3EEEEviT0_T1_,@"STO_CUDA_ENTRY STV_DEFAULT"
_ZN2at6native29vectorized_elementwise_kernelILi8EZZZNS0_10glu_kernelERNS_18TensorIteratorBaseEENKUlvE_clEvENKUlvE1_clEvEUlN3c104HalfES7_E_St5arrayIPcLm3EEEEviT0_T1_:
.text._ZN2at6native29vectorized_elementwise_kernelILi8EZZZNS0_10glu_kernelERNS_18TensorIteratorBaseEENKUlvE_clEvENKUlvE1_clEvEUlN3c104HalfES7_E_St5arrayIPcLm3EEEEviT0_T1_:
[----:B------:R-:W-:Y:S01]  /*0000*/  LDC R1, c[0x0][0x37c] ;  /* 0x0000df00ff017b82 */ /* 0x000fe20000000800 */
[----:B------:R-:W-:Y:S05]  /*0010*/  EXIT ;  /* 0x000000000000794d */ /* 0x000fea0003800000 */
.L_x_7376:
        /* <DEDUP_REMOVED lines=14> */
.L_x_9280:


//--------------------- .text._ZN2at6native18elementwise_kernelILi128ELi4EZNS0_15gpu_kernel_implIZZZNS0_10glu_kernelERNS_18TensorIteratorBaseEENKUlvE_clEvENKUlvE0_clEvEUlffE_EEvS4_RKT_EUliE_EEviT1_ --------------------------
	.section	.text._ZN2at6native18elementwise_kernelILi128ELi4EZNS0_15gpu_kernel_implIZZZNS0_10glu_kernelERNS_18TensorIteratorBaseEENKUlvE_clEvENKUlvE0_clEvEUlffE_EEvS4_RKT_EUliE_EEviT1_,"ax",@progbits
	.align	128
        .global         _ZN2at6native18elementwise_kernelILi128ELi4EZNS0_15gpu_kernel_implIZZZNS0_10glu_kernelERNS_18TensorIteratorBaseEENKUlvE_clEvENKUlvE0_clEvEUlffE_EEvS4_RKT_EUliE_EEviT1_
        .type           _ZN2at6native18elementwise_kernelILi128ELi4EZNS0_15gpu_kernel_implIZZZNS0_10glu_kernelERNS_18TensorIteratorBaseEENKUlvE_clEvENKUlvE0_clEvEUlffE_EEvS4_RKT_EUliE_EEviT1_,@function
        .size           _ZN2at6native18elementwise_kernelILi128ELi4EZNS0_15gpu_kernel_implIZZZNS0_10glu_kernelERNS_18TensorIteratorBaseEENKUlvE_clEvENKUlvE0_clEvEUlffE_EEvS4_RKT_EUliE_EEviT1_,(.L_x_9281 - _ZN2at6native18elementwise_kernelILi128ELi4EZNS0_15gpu_kernel_implIZZZNS0_10glu_kernelERNS_18TensorIteratorBaseEENKUlvE_clEvENKUlvE0_clEvEUlffE_EEvS4_RKT_EUliE_EEviT1_)
        .other          _ZN2at6native18elementwise_kernelILi128ELi4EZNS0_15gpu_kernel_implIZZZNS0_10glu_kernelERNS_18TensorIteratorBaseEENKUlvE_clEvENKUlvE0_clEvEUlffE_EEvS4_RKT_EUliE_EEviT1_,@"STO_CUDA_ENTRY STV_DEFAULT"
_ZN2at6native18elementwise_kernelILi128ELi4EZNS0_15gpu_kernel_implIZZZNS0_10glu_kernelERNS_18TensorIteratorBaseEENKUlvE_clEvENKUlvE0_clEvEUlffE_EEvS4_RKT_EUliE_EEviT1_:
.text._ZN2at6native18elementwise_kernelILi128ELi4EZNS0_15gpu_kernel_implIZZZNS0_10glu_kernelERNS_18TensorIteratorBaseEENKUlvE_clEvENKUlvE0_clEvEUlffE_EEvS4_RKT_EUliE_EEviT1_:
        /* <DEDUP_REMOVED lines=19> */
[----:B------:R-:W-:Y:S02]  /*0130*/  HFMA2 R16, -RZ, RZ, 0, 0 ;  /* 0x00000000ff107431 */ /* 0x000fe400000001ff */
        /* <DEDUP_REMOVED lines=351> */
.L_x_7379:
        /* <DEDUP_REMOVED lines=18> */
.L_x_7384:
[----:B------:R-:W2:Y:S02]  /*1850*/  LDG.E.U8 R2, desc[UR36][R2.64] ;  /* 0x0000002402027981 */ /* 0x000ea4000c1e1100 */
[----:B--2---:R-:W-:Y:S01]  /*1860*/  I2FP.F32.U32 R19, R2 ;  /* 0x0000000200137245 */ /* 0x004fe20000201000 */
[----:B------:R-:W-:Y:S06]  /*1870*/  BRA `(.L_x_7386) ;  /* 0x0000000c00447947 */ /* 0x000fec0003800000 */
.L_x_7383:
        /* <DEDUP_REMOVED lines=9> */
.L_x_7388:
[----:B------:R-:W2:Y:S02]  /*1910*/  LDG.E R2, desc[UR36][R2.64] ;  /* 0x0000002402027981 */ /* 0x000ea4000c1e1900 */
[----:B--2---:R-:W-:Y:S01]  /*1920*/  I2FP.F32.S32 R19, R2 ;  /* 0x0000000200137245 */ /* 0x004fe20000201400 */
[----:B------:R-:W-:Y:S06]  /*1930*/  BRA `(.L_x_7386) ;  /* 0x0000000c00147947 */ /* 0x000fec0003800000 */
.L_x_7387:
[----:B------:R-:W2:Y:S02]  /*1940*/  LDG.E.U16 R2, desc[UR36][R2.64] ;  /* 0x0000002402027981 */ /* 0x000ea4000c1e1500 */
[----:B--2---:R2:W3:Y:S01]  /*1950*/  I2F.S16 R19, R2 ;  /* 0x0000000200137306 */ /* 0x0044e20000101400 */
[----:B------:R-:W-:Y:S05]  /*1960*/  BRA `(.L_x_7386) ;  /* 0x0000000c00087947 */ /* 0x000fea0003800000 */
.L_x_7382:
        /* <DEDUP_REMOVED lines=8> */
.L_x_7390:
[----:B------:R-:W2:Y:S02]  /*19f0*/  LDG.E.U16 R2, desc[UR36][R2.64] ;  /* 0x0000002402027981 */ /* 0x000ea4000c1e1500 */
[----:B--2---:R-:W-:Y:S01]  /*1a00*/  HADD2.F32 R19, -RZ, R2.H0_H0 ;  /* 0x20000002ff137230 */ /* 0x004fe20000004100 */
[----:B------:R-:W-:Y:S06]  /*1a10*/  BRA `(.L_x_7386) ;  /* 0x0000000800dc7947 */ /* 0x000fec0003800000 */
.L_x_7389:
        /* <DEDUP_REMOVED lines=8> */
.L_x_7392:
[----:B------:R-:W2:Y:S02]  /*1aa0*/  LDG.E.U16 R2, desc[UR36][R2.64] ;  /* 0x0000002402027981 */ /* 0x000ea4000c1e1500 */
[----:B--2---:R-:W-:Y:S01]  /*1ab0*/  HADD2.F32 R19, -RZ, R2.H0_H0 ;  /* 0x20000002ff137230 */ /* 0x004fe20000004100 */
[----:B------:R-:W-:Y:S06]  /*1ac0*/  BRA `(.L_x_7386) ;  /* 0x0000000800b07947 */ /* 0x000fec0003800000 */
.L_x_7391:
        /* <DEDUP_REMOVED lines=11> */
.L_x_7381:
        /* <DEDUP_REMOVED lines=12> */
.L_x_7395:
        /* <DEDUP_REMOVED lines=11> */
.L_x_7394:
        /* <DEDUP_REMOVED lines=25> */
.L_x_7397:
[----:B------:R-:W2:Y:S02]  /*1e80*/  LDG.E.U8 R2, desc[UR36][R2.64] ;  /* 0x0000002402027981 */ /* 0x000ea4000c1e1100 */
[C---:B--2---:R-:W-:Y:S01]  /*1e90*/  IMAD.SHL.U32 R4, R2.reuse, 0x2000000, RZ ;  /* 0x0200000002047824 */ /* 0x044fe200078e00ff */
[----:B------:R-:W-:-:S04]  /*1ea0*/  SHF.L.U32 R5, R2, 0x8, RZ ;  /* 0x0000000802057819 */ /* 0x000fc800000006ff */
        /* <DEDUP_REMOVED lines=9> */
.L_x_7396:
[----:B------:R-:W2:Y:S02]  /*1f40*/  LDG.E.U16 R2, desc[UR36][R2.64] ;  /* 0x0000002402027981 */ /* 0x000ea4000c1e1500 */
[----:B--2---:R-:W-:Y:S01]  /*1f50*/  IMAD.U32 R19, R2, 0x10000, RZ ;  /* 0x0001000002137824 */ /* 0x004fe200078e00ff */
[----:B------:R-:W-:Y:S06]  /*1f60*/  BRA `(.L_x_7386) ;  /* 0x0000000400887947 */ /* 0x000fec0003800000 */
.L_x_7393:
        /* <DEDUP_REMOVED lines=11> */
.L_x_7400:
        /* <DEDUP_REMOVED lines=20> */
.L_x_7402:
[----:B------:R-:W-:Y:S05]  /*2160*/  BSYNC.RECONVERGENT B0 ;  /* 0x0000000000007941 */ /* 0x000fea0003800200 */
.L_x_7401:
[----:B------:R-:W-:Y:S02]  /*2170*/  SHF.L.U32 R0, R0, 0x14, RZ ;  /* 0x0000001400007819 */ /* 0x000fe400000006ff */
[----:B------:R-:W-:-:S04]  /*2180*/  LEA R2, R2, 0x3b800000, 0x17 ;  /* 0x3b80000002027811 */ /* 0x000fc800078eb8ff */
[----:B------:R-:W-:Y:S01]  /*2190*/  LOP3.LUT R19, R2, R0, R19, 0xfe, !PT ;  /* 0x0000000002137212 */ /* 0x000fe200078efe13 */
[----:B------:R-:W-:Y:S06]  /*21a0*/  BRA `(.L_x_7386) ;  /* 0x0000000000f87947 */ /* 0x000fec0003800000 */
.L_x_7399:
        /* <DEDUP_REMOVED lines=20> */
.L_x_7404:
[----:B------:R-:W-:Y:S05]  /*22f0*/  BSYNC.RECONVERGENT B0 ;  /* 0x0000000000007941 */ /* 0x000fea0003800200 */
.L_x_7403:
[----:B------:R-:W-:Y:S01]  /*2300*/  IMAD.SHL.U32 R0, R0, 0x200000, RZ ;  /* 0x0020000000007824 */ /* 0x000fe200078e00ff */
[----:B------:R-:W-:-:S04]  /*2310*/  LEA R2, R2, 0x37800000, 0x17 ;  /* 0x3780000002027811 */ /* 0x000fc800078eb8ff */
[----:B------:R-:W-:Y:S01]  /*2320*/  LOP3.LUT R19, R2, R0, R19, 0xfe, !PT ;  /* 0x0000000002137212 */ /* 0x000fe200078efe13 */
[----:B------:R-:W-:Y:S06]  /*2330*/  BRA `(.L_x_7386) ;  /* 0x0000000000947947 */ /* 0x000fec0003800000 */
.L_x_7398:
[----:B------:R-:W-:-:S09]  /*2340*/  UISETP.NE.AND UP0, UPT, UR4, 0x1c, UPT ;  /* 0x0000001c0400788c */ /* 0x000fd2000bf05270 */
[----:B------:R-:W-:Y:S05]  /*2350*/  BRA.U !UP0, `(.L_x_7405) ;  /* 0x0000000108847547 */ /* 0x000fea000b800000 */
[----:B------:R-:W-:-:S09]  /*2360*/  UISETP.NE.AND UP0, UPT, UR4, 0x1d, UPT ;  /* 0x0000001d0400788c */ /* 0x000fd2000bf05270 */
[----:B------:R-:W-:Y:S05]  /*2370*/  BRA.U !UP0, `(.L_x_7406) ;  /* 0x0000000108707547 */ /* 0x000fea000b800000 */
[----:B------:R-:W-:-:S09]  /*2380*/  UISETP.NE.AND UP0, UPT, UR4, 0x2c, UPT ;  /* 0x0000002c0400788c */ /* 0x000fd2000bf05270 */
[----:B------:R-:W-:Y:S05]  /*2390*/  BRA.U !UP0, `(.L_x_7407) ;  /* 0x0000000108487547 */ /* 0x000fea000b800000 */
.L_x_7385:
        /* <DEDUP_REMOVED lines=16> */
.L_x_7408:
[----:B------:R-:W-:Y:S01]  /*24a0*/  MOV R19, RZ ;  /* 0x000000ff00137202 */ /* 0x000fe20000000f00 */
[----:B------:R-:W-:Y:S06]  /*24b0*/  BRA `(.L_x_7386) ;  /* 0x0000000000347947 */ /* 0x000fec0003800000 */
.L_x_7407:
        /* <DEDUP_REMOVED lines=8> */
.L_x_7406:
[----:B------:R-:W2:Y:S02]  /*2540*/  LDG.E.64 R2, desc[UR36][R2.64] ;  /* 0x0000002402027981 */ /* 0x000ea4000c1e1b00 */
[----:B--2---:R0:W1:Y:S02]  /*2550*/  I2F.U64 R19, R2 ;  /* 0x0000000200137312 */ /* 0x0040640000301000 */
[----:B01----:R-:W-:Y:S05]  /*2560*/  BRA `(.L_x_7386) ;  /* 0x0000000000087947 */ /* 0x003fea0003800000 */
.L_x_7405:
[----:B------:R-:W2:Y:S02]  /*2570*/  LDG.E R2, desc[UR36][R2.64] ;  /* 0x0000002402027981 */ /* 0x000ea4000c1e1900 */
[----:B--2---:R-:W-:-:S07]  /*2580*/  I2FP.F32.U32 R19, R2 ;  /* 0x0000000200137245 */ /* 0x004fce0000201000 */
.L_x_7386:
[----:B------:R-:W-:Y:S05]  /*2590*/  BSYNC.RECONVERGENT B6 ;  /* 0x0000000000067941 */ /* 0x000fea0003800200 */
.L_x_7380:
[----:B------:R-:W0:Y:S01]  /*25a0*/  LDCU.64 UR6, c[0x0][0x5f8] ;  /* 0x0000bf00ff0677ac */ /* 0x000e220008000a00 */
[----:B------:R-:W-:Y:S01]  /*25b0*/  BSSY.RECONVERGENT B6, `(.L_x_7409) ;  /* 0x00000e5000067945 */ /* 0x000fe20003800200 */
[----:B------:R-:W-:-:S04]  /*25c0*/  UPRMT UR4, UR42, 0x9910, URZ ;  /* 0x000099102a047896 */ /* 0x000fc800080000ff */
[----:B------:R-:W-:Y:S01]  /*25d0*/  UISETP.GT.AND UP0, UPT, UR4, 0x9, UPT ;  /* 0x000000090400788c */ /* 0x000fe2000bf04270 */
[----:B012-4-:R-:W-:-:S05]  /*25e0*/  IADD3 R2, P0, PT, R18, UR6, RZ ;  /* 0x0000000612027c10 */ /* 0x017fca000ff1e0ff */
        /* <DEDUP_REMOVED lines=13> */
.L_x_7413:
[----:B------:R-:W2:Y:S02]  /*26c0*/  LDG.E.U8 R0, desc[UR36][R2.64] ;  /* 0x0000002402007981 */ /* 0x000ea4000c1e1100 */
[----:B--2---:R-:W-:Y:S01]  /*26d0*/  I2FP.F32.U32 R0, R0 ;  /* 0x0000000000007245 */ /* 0x004fe20000201000 */
[----:B------:R-:W-:Y:S06]  /*26e0*/  BRA `(.L_x_7415) ;  /* 0x0000000c00447947 */ /* 0x000fec0003800000 */
.L_x_7412:
        /* <DEDUP_REMOVED lines=9> */
.L_x_7417:
[----:B------:R-:W2:Y:S02]  /*2780*/  LDG.E R0, desc[UR36][R2.64] ;  /* 0x0000002402007981 */ /* 0x000ea4000c1e1900 */
[----:B--2---:R-:W-:Y:S01]  /*2790*/  I2FP.F32.S32 R0, R0 ;  /* 0x0000000000007245 */ /* 0x004fe20000201400 */
[----:B------:R-:W-:Y:S06]  /*27a0*/  BRA `(.L_x_7415) ;  /* 0x0000000c00147947 */ /* 0x000fec0003800000 */
.L_x_7416:
[----:B------:R-:W2:Y:S02]  /*27b0*/  LDG.E.U16 R0, desc[UR36][R2.64] ;  /* 0x0000002402007981 */ /* 0x000ea4000c1e1500 */
[----:B--2---:R-:W2:Y:S01]  /*27c0*/  I2F.S16 R0, R0 ;  /* 0x0000000000007306 */ /* 0x004ea20000101400 */
[----:B------:R-:W-:Y:S05]  /*27d0*/  BRA `(.L_x_7415) ;  /* 0x0000000c00087947 */ /* 0x000fea0003800000 */
.L_x_7411:
        /* <DEDUP_REMOVED lines=8> */
.L_x_7419:
[----:B------:R-:W2:Y:S02]  /*2860*/  LDG.E.U16 R0, desc[UR36][R2.64] ;  /* 0x0000002402007981 */ /* 0x000ea4000c1e1500 */
[----:B--2---:R-:W-:Y:S01]  /*2870*/  HADD2.F32 R0, -RZ, R0.H0_H0 ;  /* 0x20000000ff007230 */ /* 0x004fe20000004100 */
[----:B------:R-:W-:Y:S06]  /*2880*/  BRA `(.L_x_7415) ;  /* 0x0000000800dc7947 */ /* 0x000fec0003800000 */
.L_x_7418:
        /* <DEDUP_REMOVED lines=8> */
.L_x_7421:
[----:B------:R-:W2:Y:S02]  /*2910*/  LDG.E.U16 R0, desc[UR36][R2.64] ;  /* 0x0000002402007981 */ /* 0x000ea4000c1e1500 */
[----:B--2---:R-:W-:Y:S01]  /*2920*/  HADD2.F32 R0, -RZ, R0.H0_H0 ;  /* 0x20000000ff007230 */ /* 0x004fe20000004100 */
[----:B------:R-:W-:Y:S06]  /*2930*/  BRA `(.L_x_7415) ;  /* 0x0000000800b07947 */ /* 0x000fec0003800000 */
.L_x_7420:
        /* <DEDUP_REMOVED lines=11> */
.L_x_7410:
        /* <DEDUP_REMOVED lines=12> */
.L_x_7424:
        /* <DEDUP_REMOVED lines=11> */
.L_x_7423:
        /* <DEDUP_REMOVED lines=25> */
.L_x_7426:
        /* <DEDUP_REMOVED lines=12> */
.L_x_7425:
[----:B------:R-:W2:Y:S02]  /*2db0*/  LDG.E.U16 R0, desc[UR36][R2.64] ;  /* 0x0000002402007981 */ /* 0x000ea4000c1e1500 */
[----:B--2---:R-:W-:Y:S01]  /*2dc0*/  IMAD.U32 R0, R0, 0x10000, RZ ;  /* 0x0001000000007824 */ /* 0x004fe200078e00ff */
[----:B------:R-:W-:Y:S06]  /*2dd0*/  BRA `(.L_x_7415) ;  /* 0x0000000400887947 */ /* 0x000fec0003800000 */
.L_x_7422:
        /* <DEDUP_REMOVED lines=11> */
.L_x_7429:
        /* <DEDUP_REMOVED lines=20> */
.L_x_7431:
[----:B------:R-:W-:Y:S05]  /*2fd0*/  BSYNC.RECONVERGENT B0 ;  /* 0x0000000000007941 */ /* 0x000fea0003800200 */
.L_x_7430:
[----:B------:R-:W-:Y:S01]  /*2fe0*/  IMAD.SHL.U32 R0, R0, 0x100000, RZ ;  /* 0x0010000000007824 */ /* 0x000fe200078e00ff */
[----:B------:R-:W-:-:S04]  /*2ff0*/  LEA R2, R2, 0x3b800000, 0x17 ;  /* 0x3b80000002027811 */ /* 0x000fc800078eb8ff */
[----:B------:R-:W-:Y:S01]  /*3000*/  LOP3.LUT R0, R2, R0, R7, 0xfe, !PT ;  /* 0x0000000002007212 */ /* 0x000fe200078efe07 */
[----:B------:R-:W-:Y:S06]  /*3010*/  BRA `(.L_x_7415) ;  /* 0x0000000000f87947 */ /* 0x000fec0003800000 */
.L_x_7428:
        /* <DEDUP_REMOVED lines=20> */
.L_x_7433:
[----:B------:R-:W-:Y:S05]  /*3160*/  BSYNC.RECONVERGENT B0 ;  /* 0x0000000000007941 */ /* 0x000fea0003800200 */
.L_x_7432:
[----:B------:R-:W-:Y:S02]  /*3170*/  SHF.L.U32 R0, R0, 0x15, RZ ;  /* 0x0000001500007819 */ /* 0x000fe400000006ff */
[----:B------:R-:W-:-:S04]  /*3180*/  LEA R2, R2, 0x37800000, 0x17 ;  /* 0x3780000002027811 */ /* 0x000fc800078eb8ff */
[----:B------:R-:W-:Y:S01]  /*3190*/  LOP3.LUT R0, R2, R0, R7, 0xfe, !PT ;  /* 0x0000000002007212 */ /* 0x000fe200078efe07 */
[----:B------:R-:W-:Y:S06]  /*31a0*/  BRA `(.L_x_7415) ;  /* 0x0000000000947947 */ /* 0x000fec0003800000 */
.L_x_7427:
[----:B------:R-:W-:-:S09]  /*31b0*/  UISETP.NE.AND UP0, UPT, UR4, 0x1c, UPT ;  /* 0x0000001c0400788c */ /* 0x000fd2000bf05270 */
[----:B------:R-:W-:Y:S05]  /*31c0*/  BRA.U !UP0, `(.L_x_7434) ;  /* 0x0000000108847547 */ /* 0x000fea000b800000 */
[----:B------:R-:W-:-:S09]  /*31d0*/  UISETP.NE.AND UP0, UPT, UR4, 0x1d, UPT ;  /* 0x0000001d0400788c */ /* 0x000fd2000bf05270 */
[----:B------:R-:W-:Y:S05]  /*31e0*/  BRA.U !UP0, `(.L_x_7435) ;  /* 0x0000000108707547 */ /* 0x000fea000b800000 */
[----:B------:R-:W-:-:S09]  /*31f0*/  UISETP.NE.AND UP0, UPT, UR4, 0x2c, UPT ;  /* 0x0000002c0400788c */ /* 0x000fd2000bf05270 */
[----:B------:R-:W-:Y:S05]  /*3200*/  BRA.U !UP0, `(.L_x_7436) ;  /* 0x0000000108487547 */ /* 0x000fea000b800000 */
.L_x_7414:
[----:B------:R-:W-:Y:S01]  /*3210*/  MOV R2, 0x0 ;  /* 0x0000000000027802 */ /* 0x000fe20000000f00 */
[----:B------:R-:W0:Y:S01]  /*3220*/  LDCU.64 UR4, c[0x4][0x128] ;  /* 0x01002500ff0477ac */ /* 0x000e220008000a00 */
[----:B------:R-:W-:Y:S02]  /*3230*/  HFMA2 R13, -RZ, RZ, 0, 0 ;  /* 0x00000000ff0d7431 */ /* 0x000fe400000001ff */
[----:B------:R-:W-:Y:S01]  /*3240*/  IMAD.MOV.U32 R8, RZ, RZ, 0x4e ;  /* 0x0000004eff087424 */ /* 0x000fe200078e00ff */
[----:B------:R-:W1:Y:S01]  /*3250*/  LDCU.64 UR6, c[0x4][0x130] ;  /* 0x01002600ff0677ac */ /* 0x000e620008000a00 */
[----:B------:R-:W2:Y:S01]  /*3260*/  LDC.64 R2, c[0x4][R2] ;  /* 0x0100000002027b82 */ /* 0x000ea20000000a00 */
        /* <DEDUP_REMOVED lines=10> */
.L_x_7437:
[----:B------:R-:W-:Y:S01]  /*3310*/  IMAD.MOV.U32 R0, RZ, RZ, RZ ;  /* 0x000000ffff007224 */ /* 0x000fe200078e00ff */
[----:B------:R-:W-:Y:S06]  /*3320*/  BRA `(.L_x_7415) ;  /* 0x0000000000347947 */ /* 0x000fec0003800000 */
.L_x_7436:
        /* <DEDUP_REMOVED lines=8> */
.L_x_7435:
[----:B------:R-:W2:Y:S02]  /*33b0*/  LDG.E.64 R2, desc[UR36][R2.64] ;  /* 0x0000002402027981 */ /* 0x000ea4000c1e1b00 */
[----:B--2---:R0:W1:Y:S02]  /*33c0*/  I2F.U64 R0, R2 ;  /* 0x0000000200007312 */ /* 0x0040640000301000 */
[----:B01----:R-:W-:Y:S05]  /*33d0*/  BRA `(.L_x_7415) ;  /* 0x0000000000087947 */ /* 0x003fea0003800000 */
.L_x_7434:
[----:B------:R-:W2:Y:S02]  /*33e0*/  LDG.E R0, desc[UR36][R2.64] ;  /* 0x0000002402007981 */ /* 0x000ea4000c1e1900 */
[----:B--2---:R-:W-:-:S07]  /*33f0*/  I2FP.F32.U32 R0, R0 ;  /* 0x0000000000007245 */ /* 0x004fce0000201000 */
.L_x_7415:
[----:B------:R-:W-:Y:S05]  /*3400*/  BSYNC.RECONVERGENT B6 ;  /* 0x0000000000067941 */ /* 0x000fea0003800200 */
.L_x_7409:
[----:B0-2--5:R-:W-:Y:S01]  /*3410*/  FMUL.FTZ R0, R0, -1.4426950216293334961 ;  /* 0xbfb8aa3b00007820 */ /* 0x025fe20000410000 */
[----:B------:R-:W1:Y:S01]  /*3420*/  LDCU.64 UR6, c[0x0][0x5e8] ;  /* 0x0000bd00ff0677ac */ /* 0x000e620008000a00 */
[----:B------:R-:W-:-:S04]  /*3430*/  UPRMT UR4, UR43, 0x9910, URZ ;  /* 0x000099102b047896 */ /* 0x000fc800080000ff */
[----:B------:R-:W0:Y:S01]  /*3440*/  MUFU.EX2 R0, R0 ;  /* 0x0000000000007308 */ /* 0x000e220000000800 */
[----:B------:R-:W-:Y:S01]  /*3450*/  UISETP.GT.AND UP0, UPT, UR4, 0x9, UPT ;  /* 0x000000090400788c */ /* 0x000fe2000bf04270 */
[----:B-1--4-:R-:W-:Y:S01]  /*3460*/  IADD3 R2, P0, PT, R16, UR6, RZ ;  /* 0x0000000610027c10 */ /* 0x012fe2000ff1e0ff */
[----:B0-----:R-:W-:-:S04]  /*3470*/  FADD.FTZ R5, R0, 1 ;  /* 0x3f80000000057421 */ /* 0x001fc80000010000 */
[----:B------:R-:W3:Y:S01]  /*3480*/  MUFU.RCP R4, R5 ;  /* 0x0000000500047308 */ /* 0x000ee20000001000 */
[----:B------:R-:W-:Y:S02]  /*3490*/  IMAD.X R3, RZ, RZ, UR7, P0 ;  /* 0x00000007ff037e24 */ /* 0x000fe400080e06ff */
[----:B---3--:R-:W-:Y:S01]  /*34a0*/  FMUL.FTZ R4, R4, R19 ;  /* 0x0000001304047220 */ /* 0x008fe20000410000 */
        /* <DEDUP_REMOVED lines=12> */
.L_x_7441:
[----:B------:R-:W0:Y:S02]  /*3570*/  F2I.S64.TRUNC R4, R4 ;  /* 0x0000000400047311 */ /* 0x000e24000020d900 */
[----:B0-----:R-:W-:-:S05]  /*3580*/  MOV R7, R4 ;  /* 0x0000000400077202 */ /* 0x001fca0000000f00 */
[----:B------:R0:W-:Y:S01]  /*3590*/  STG.E.U8 desc[UR36][R2.64], R7 ;  /* 0x0000000702007986 */ /* 0x0001e2000c101124 */
[----:B------:R-:W-:Y:S05]  /*35a0*/  BRA `(.L_x_7443) ;  /* 0x0000000c002c7947 */ /* 0x000fea0003800000 */
.L_x_7440:
        /* <DEDUP_REMOVED lines=9> */
.L_x_7445:
[----:B------:R-:W0:Y:S02]  /*3640*/  F2I.FTZ.TRUNC.NTZ R5, R4 ;  /* 0x0000000400057305 */ /* 0x000e24000021f100 */
[----:B0-----:R0:W-:Y:S01]  /*3650*/  STG.E desc[UR36][R2.64], R5 ;  /* 0x0000000502007986 */ /* 0x0011e2000c101924 */
[----:B------:R-:W-:Y:S05]  /*3660*/  BRA `(.L_x_7443) ;  /* 0x0000000800fc7947 */ /* 0x000fea0003800000 */
.L_x_7444:
[----:B------:R-:W0:Y:S02]  /*3670*/  F2I.FTZ.TRUNC.NTZ R5, R4 ;  /* 0x0000000400057305 */ /* 0x000e24000021f100 */
[----:B0-----:R0:W-:Y:S01]  /*3680*/  STG.E.U16 desc[UR36][R2.64], R5 ;  /* 0x0000000502007986 */ /* 0x0011e2000c101524 */
[----:B------:R-:W-:Y:S05]  /*3690*/  BRA `(.L_x_7443) ;  /* 0x0000000800f07947 */ /* 0x000fea0003800000 */
.L_x_7439:
        /* <DEDUP_REMOVED lines=8> */
.L_x_7447:
[----:B------:R-:W-:-:S05]  /*3720*/  F2FP.F16.F32.PACK_AB R4, RZ, R4 ;  /* 0x00000004ff04723e */ /* 0x000fca00000000ff */
[----:B------:R0:W-:Y:S01]  /*3730*/  STG.E.U16 desc[UR36][R2.64], R4 ;  /* 0x0000000402007986 */ /* 0x0001e2000c101524 */
[----:B------:R-:W-:Y:S05]  /*3740*/  BRA `(.L_x_7443) ;  /* 0x0000000800c47947 */ /* 0x000fea0003800000 */
.L_x_7446:
        /* <DEDUP_REMOVED lines=9> */
.L_x_7449:
[----:B------:R-:W-:-:S04]  /*37e0*/  F2FP.F16.F32.PACK_AB R5, RZ, R4 ;  /* 0x00000004ff05723e */ /* 0x000fc800000000ff */
[----:B------:R-:W-:-:S05]  /*37f0*/  PRMT R5, R5, 0x5410, RZ ;  /* 0x0000541005057816 */ /* 0x000fca00000000ff */
[----:B------:R2:W-:Y:S01]  /*3800*/  STG.E desc[UR36][R2.64], R5 ;  /* 0x0000000502007986 */ /* 0x0005e2000c101924 */
[----:B------:R-:W-:Y:S05]  /*3810*/  BRA `(.L_x_7443) ;  /* 0x0000000800907947 */ /* 0x000fea0003800000 */
.L_x_7448:
[----:B------:R-:W-:-:S06]  /*3820*/  FMUL.FTZ R4, R4, 1 ;  /* 0x3f80000004047820 */ /* 0x000fcc0000410000 */
[----:B------:R-:W0:Y:S02]  /*3830*/  F2F.F64.F32 R4, R4 ;  /* 0x0000000400047310 */ /* 0x000e240000201800 */
[----:B0-----:R4:W-:Y:S01]  /*3840*/  STG.E.64 desc[UR36][R2.64], R4 ;  /* 0x0000000402007986 */ /* 0x0019e2000c101b24 */
[----:B------:R-:W-:Y:S05]  /*3850*/  BRA `(.L_x_7443) ;  /* 0x0000000800807947 */ /* 0x000fea0003800000 */
.L_x_7438:
        /* <DEDUP_REMOVED lines=12> */
.L_x_7452:
[----:B------:R-:W-:Y:S01]  /*3920*/  FMUL.FTZ R4, R4, 1 ;  /* 0x3f80000004047820 */ /* 0x000fe20000410000 */
[----:B------:R-:W-:-:S05]  /*3930*/  CS2R R6, SRZ ;  /* 0x0000000000067805 */ /* 0x000fca000001ff00 */
[----:B------:R-:W0:Y:S02]  /*3940*/  F2F.F64.F32 R4, R4 ;  /* 0x0000000400047310 */ /* 0x000e240000201800 */
[----:B0-----:R0:W-:Y:S01]  /*3950*/  STG.E.128 desc[UR36][R2.64], R4 ;  /* 0x0000000402007986 */ /* 0x0011e2000c101d24 */
[----:B------:R-:W-:Y:S05]  /*3960*/  BRA `(.L_x_7443) ;  /* 0x00000008003c7947 */ /* 0x000fea0003800000 */
.L_x_7451:
        /* <DEDUP_REMOVED lines=18> */
.L_x_7456:
[----:B------:R-:W-:Y:S05]  /*3a90*/  BSYNC.RECONVERGENT B0 ;  /* 0x0000000000007941 */ /* 0x000fea0003800200 */
.L_x_7455:
[----:B------:R-:W-:-:S05]  /*3aa0*/  LOP3.LUT R7, R0, 0x80, R7, 0xf8, !PT ;  /* 0x0000008000077812 */ /* 0x000fca00078ef807 */
[----:B------:R0:W-:Y:S01]  /*3ab0*/  STG.E.U8 desc[UR36][R2.64], R7 ;  /* 0x0000000702007986 */ /* 0x0001e2000c101124 */
[----:B------:R-:W-:Y:S05]  /*3ac0*/  BRA `(.L_x_7443) ;  /* 0x0000000400e47947 */ /* 0x000fea0003800000 */
.L_x_7454:
[----:B------:R-:W-:Y:S01]  /*3ad0*/  LOP3.LUT R6, R4, 0x7fffffff, RZ, 0xc0, !PT ;  /* 0x7fffffff04067812 */ /* 0x000fe200078ec0ff */
[----:B------:R-:W-:Y:S01]  /*3ae0*/  BSSY.RECONVERGENT B0, `(.L_x_7457) ;  /* 0x000000d000007945 */ /* 0x000fe20003800200 */
        /* <DEDUP_REMOVED lines=12> */
.L_x_7458:
[----:B------:R-:W-:Y:S05]  /*3bb0*/  BSYNC.RECONVERGENT B0 ;  /* 0x0000000000007941 */ /* 0x000fea0003800200 */
.L_x_7457:
[----:B------:R-:W-:-:S05]  /*3bc0*/  LOP3.LUT R5, R0, 0x80, R7, 0xf8, !PT ;  /* 0x0000008000057812 */ /* 0x000fca00078ef807 */
[----:B------:R0:W-:Y:S01]  /*3bd0*/  STG.E.U8 desc[UR36][R2.64], R5 ;  /* 0x0000000502007986 */ /* 0x0001e2000c101124 */
[----:B------:R-:W-:Y:S05]  /*3be0*/  BRA `(.L_x_7443) ;  /* 0x00000004009c7947 */ /* 0x000fea0003800000 */
.L_x_7453:
[----:B------:R-:W-:-:S05]  /*3bf0*/  F2FP.BF16.F32.PACK_AB R4, RZ, R4 ;  /* 0x00000004ff04723e */ /* 0x000fca00000010ff */
[----:B------:R0:W-:Y:S01]  /*3c00*/  STG.E.U16 desc[UR36][R2.64], R4 ;  /* 0x0000000402007986 */ /* 0x0001e2000c101524 */
[----:B------:R-:W-:Y:S05]  /*3c10*/  BRA `(.L_x_7443) ;  /* 0x0000000400907947 */ /* 0x000fea0003800000 */
.L_x_7450:
        /* <DEDUP_REMOVED lines=11> */
.L_x_7461:
        /* <DEDUP_REMOVED lines=12> */
.L_x_7464:
[----:B------:R-:W-:-:S04]  /*3d90*/  SHF.R.U32.HI R0, RZ, 0x14, R4 ;  /* 0x00000014ff007819 */ /* 0x000fc80000011604 */
[----:B------:R-:W-:-:S04]  /*3da0*/  LOP3.LUT R5, R0, 0x1, RZ, 0xc0, !PT ;  /* 0x0000000100057812 */ /* 0x000fc800078ec0ff */
[----:B------:R-:W-:-:S04]  /*3db0*/  IADD3 R0, PT, PT, R4, 0x487ffff, R5 ;  /* 0x0487ffff04007810 */ /* 0x000fc80007ffe005 */
[----:B------:R-:W-:-:S04]  /*3dc0*/  SHF.R.U32.HI R0, RZ, 0x14, R0 ;  /* 0x00000014ff007819 */ /* 0x000fc80000011600 */
[----:B------:R-:W-:-:S07]  /*3dd0*/  LOP3.LUT R5, R0, 0xff, RZ, 0xc0, !PT ;  /* 0x000000ff00057812 */ /* 0x000fce00078ec0ff */
.L_x_7465:
[----:B------:R-:W-:-:S04]  /*3de0*/  SHF.R.U32.HI R4, RZ, 0x18, R4 ;  /* 0x00000018ff047819 */ /* 0x000fc80000011604 */
[----:B------:R-:W-:-:S04]  /*3df0*/  LOP3.LUT R5, R5, 0x80, R4, 0xf8, !PT ;  /* 0x0000008005057812 */ /* 0x000fc800078ef804 */
[----:B------:R-:W-:-:S07]  /*3e00*/  PRMT R0, R5, 0x7610, R0 ;  /* 0x0000761005007816 */ /* 0x000fce0000000000 */
.L_x_7463:
[----:B------:R-:W-:Y:S05]  /*3e10*/  BSYNC.RECONVERGENT B0 ;  /* 0x0000000000007941 */ /* 0x000fea0003800200 */
.L_x_7462:
[----:B------:R0:W-:Y:S01]  /*3e20*/  STG.E.U8 desc[UR36][R2.64], R0 ;  /* 0x0000000002007986 */ /* 0x0001e2000c101124 */
[----:B------:R-:W-:Y:S05]  /*3e30*/  BRA `(.L_x_7443) ;  /* 0x0000000400087947 */ /* 0x000fea0003800000 */
.L_x_7460:
        /* <DEDUP_REMOVED lines=12> */
.L_x_7468:
[----:B------:R-:W-:-:S04]  /*3f00*/  SHF.R.U32.HI R0, RZ, 0x15, R4 ;  /* 0x00000015ff007819 */ /* 0x000fc80000011604 */
[----:B------:R-:W-:-:S04]  /*3f10*/  LOP3.LUT R5, R0, 0x1, RZ, 0xc0, !PT ;  /* 0x0000000100057812 */ /* 0x000fc800078ec0ff */
[----:B------:R-:W-:-:S04]  /*3f20*/  IADD3 R0, PT, PT, R4, 0x88fffff, R5 ;  /* 0x088fffff04007810 */ /* 0x000fc80007ffe005 */
[----:B------:R-:W-:-:S04]  /*3f30*/  SHF.R.U32.HI R0, RZ, 0x15, R0 ;  /* 0x00000015ff007819 */ /* 0x000fc80000011600 */
[----:B------:R-:W-:-:S07]  /*3f40*/  LOP3.LUT R5, R0, 0xff, RZ, 0xc0, !PT ;  /* 0x000000ff00057812 */ /* 0x000fce00078ec0ff */
.L_x_7469:
[----:B------:R-:W-:-:S04]  /*3f50*/  SHF.R.U32.HI R4, RZ, 0x18, R4 ;  /* 0x00000018ff047819 */ /* 0x000fc80000011604 */
[----:B------:R-:W-:-:S04]  /*3f60*/  LOP3.LUT R5, R5, 0x80, R4, 0xf8, !PT ;  /* 0x0000008005057812 */ /* 0x000fc800078ef804 */
[----:B------:R-:W-:-:S07]  /*3f70*/  PRMT R0, R5, 0x7610, R0 ;  /* 0x0000761005007816 */ /* 0x000fce0000000000 */
.L_x_7467:
[----:B------:R-:W-:Y:S05]  /*3f80*/  BSYNC.RECONVERGENT B0 ;  /* 0x0000000000007941 */ /* 0x000fea0003800200 */
.L_x_7466:
[----:B------:R0:W-:Y:S01]  /*3f90*/  STG.E.U8 desc[UR36][R2.64], R0 ;  /* 0x0000000002007986 */ /* 0x0001e2000c101124 */
[----:B------:R-:W-:Y:S05]  /*3fa0*/  BRA `(.L_x_7443) ;  /* 0x0000000000ac7947 */ /* 0x000fea0003800000 */
.L_x_7459:
[----:B------:R-:W-:-:S09]  /*3fb0*/  UISETP.NE.AND UP0, UPT, UR4, 0x1c, UPT ;  /* 0x0000001c0400788c */ /* 0x000fd2000bf05270 */
[----:B------:R-:W-:Y:S05]  /*3fc0*/  BRA.U !UP0, `(.L_x_7470) ;  /* 0x00000001089c7547 */ /* 0x000fea000b800000 */
[----:B------:R-:W-:-:S09]  /*3fd0*/  UISETP.NE.AND UP0, UPT, UR4, 0x1d, UPT ;  /* 0x0000001d0400788c */ /* 0x000fd2000bf05270 */
[----:B------:R-:W-:Y:S05]  /*3fe0*/  BRA.U !UP0, `(.L_x_7471) ;  /* 0x0000000108887547 */ /* 0x000fea000b800000 */
[----:B------:R-:W-:-:S09]  /*3ff0*/  UISETP.NE.AND UP0, UPT, UR4, 0x2c, UPT ;  /* 0x0000002c0400788c */ /* 0x000fd2000bf05270 */
[----:B------:R-:W-:Y:S05]  /*4000*/  BRA.U !UP0, `(.L_x_7472) ;  /* 0x0000000108447547 */ /* 0x000fea000b800000 */
.L_x_7442:
        /* <DEDUP_REMOVED lines=16> */
.L_x_7473:
[----:B------:R-:W-:Y:S05]  /*4110*/  BRA `(.L_x_7443) ;  /* 0x0000000000507947 */ /* 0x000fea0003800000 */
.L_x_7472:
        /* <DEDUP_REMOVED lines=15> */
.L_x_7471:
[----:B------:R-:W0:Y:S02]  /*4210*/  F2I.U64.TRUNC R4, R4 ;  /* 0x0000000400047311 */ /* 0x000e24000020d800 */
[----:B0-----:R0:W-:Y:S01]  /*4220*/  STG.E.64 desc[UR36][R2.64], R4 ;  /* 0x0000000402007986 */ /* 0x0011e2000c101b24 */
[----:B------:R-:W-:Y:S05]  /*4230*/  BRA `(.L_x_7443) ;  /* 0x0000000000087947 */ /* 0x000fea0003800000 */
.L_x_7470:
[----:B------:R-:W0:Y:S02]  /*4240*/  F2I.FTZ.U32.TRUNC.NTZ R5, R4 ;  /* 0x0000000400057305 */ /* 0x000e24000021f000 */
[----:B0-----:R0:W-:Y:S02]  /*4250*/  STG.E desc[UR36][R2.64], R5 ;  /* 0x0000000502007986 */ /* 0x0011e4000c101924 */
.L_x_7443:
[----:B------:R-:W-:-:S07]  /*4260*/  VIADD R17, R17, 0x80 ;  /* 0x0000008011117836 */ /* 0x000fce0000000000 */
.L_x_7378:
[----:B------:R-:W-:Y:S05]  /*4270*/  BSYNC.RECONVERGENT B7 ;  /* 0x0000000000077941 */ /* 0x000fea0003800200 */
.L_x_7377:
[----:B------:R-:W5:Y:S01]  /*4280*/  LDCU UR4, c[0x0][0x380] ;  /* 0x00007000ff0477ac */ /* 0x000f620008000800 */
[----:B------:R-:W-:Y:S01]  /*4290*/  BSSY.RECONVERGENT B7, `(.L_x_7474) ;  /* 0x0000418000077945 */ /* 0x000fe20003800200 */
[----:B-----5:R-:W-:-:S13]  /*42a0*/  ISETP.GE.AND P0, PT, R17, UR4, PT ;  /* 0x0000000411007c0c */ /* 0x020fda000bf06270 */
[----:B------:R-:W-:Y:S05]  /*42b0*/  @P0 BRA `(.L_x_7475) ;  /* 0x0000004000540947 */ /* 0x000fea0003800000 */
[----:B------:R-:W5:Y:S01]  /*42c0*/  LDCU UR4, c[0x0][0x388] ;  /* 0x00007100ff0477ac */ /* 0x000f620008000800 */
[----:B0-----:R-:W-:Y:S02]  /*42d0*/  HFMA2 R0, -RZ, RZ, 0, 0 ;  /* 0x00000000ff007431 */ /* 0x001fe400000001ff */
[----:B------:R-:W-:Y:S02]  /*42e0*/  IMAD.MOV.U32 R18, RZ, RZ, RZ ;  /* 0x000000ffff127224 */ /* 0x000fe400078e00ff */
        /* <DEDUP_REMOVED lines=10> */
[----:B------:R-:W-:-:S04]  /*4390*/  SHF.R.U32.HI R3, RZ, UR5, R2 ;  /* 0x00000005ff037c19 */ /* 0x000fc80008011602 */
[----:B------:R-:W-:-:S05]  /*43a0*/  IADD3 R18, PT, PT, -R3, RZ, RZ ;  /* 0x000000ff03127210 */ /* 0x000fca0007ffe1ff */
        /* <DEDUP_REMOVED lines=338> */
[----:B0-----:R-:W-:-:S07]  /*58d0*/  IMAD R18, R5, UR4, R18 ;  /* 0x0000000405127c24 */ /* 0x001fce000f8e0212 */
.L_x_7476:
[----:B------:R-:W1:Y:S01]  /*58e0*/  LDCU.64 UR6, c[0x0][0x5f0] ;  /* 0x0000be00ff0677ac */ /* 0x000e620008000a00 */
[----:B------:R-:W-:Y:S01]  /*58f0*/  BSSY.RECONVERGENT B6, `(.L_x_7477) ;  /* 0x00000e5000067945 */ /* 0x000fe20003800200 */
        /* <DEDUP_REMOVED lines=16> */
.L_x_7481:
[----:B------:R-:W2:Y:S02]  /*5a00*/  LDG.E.U8 R2, desc[UR36][R2.64] ;  /* 0x0000002402027981 */ /* 0x000ea4000c1e1100 */
[----:B--2---:R-:W-:Y:S01]  /*5a10*/  I2FP.F32.U32 R19, R2 ;  /* 0x0000000200137245 */ /* 0x004fe20000201000 */
[----:B------:R-:W-:Y:S06]  /*5a20*/  BRA `(.L_x_7483) ;  /* 0x0000000c00447947 */ /* 0x000fec0003800000 */
.L_x_7480:
        /* <DEDUP_REMOVED lines=9> */
.L_x_7485:
[----:B------:R-:W2:Y:S02]  /*5ac0*/  LDG.E R2, desc[UR36][R2.64] ;  /* 0x0000002402027981 */ /* 0x000ea4000c1e1900 */
[----:B--2---:R-:W-:Y:S01]  /*5ad0*/  I2FP.F32.S32 R19, R2 ;  /* 0x0000000200137245 */ /* 0x004fe20000201400 */
[----:B------:R-:W-:Y:S06]  /*5ae0*/  BRA `(.L_x_7483) ;  /* 0x0000000c00147947 */ /* 0x000fec0003800000 */
.L_x_7484:
[----:B------:R-:W2:Y:S02]  /*5af0*/  LDG.E.U16 R2, desc[UR36][R2.64] ;  /* 0x0000002402027981 */ /* 0x000ea4000c1e1500 */
[----:B--2---:R0:W1:Y:S01]  /*5b00*/  I2F.S16 R19, R2 ;  /* 0x0000000200137306 */ /* 0x0040620000101400 */
[----:B------:R-:W-:Y:S05]  /*5b10*/  BRA `(.L_x_7483) ;  /* 0x0000000c00087947 */ /* 0x000fea0003800000 */
.L_x_7479:
        /* <DEDUP_REMOVED lines=8> */
.L_x_7487:
[----:B------:R-:W2:Y:S02]  /*5ba0*/  LDG.E.U16 R2, desc[UR36][R2.64] ;  /* 0x0000002402027981 */ /* 0x000ea4000c1e1500 */
[----:B--2---:R-:W-:Y:S01]  /*5bb0*/  HADD2.F32 R19, -RZ, R2.H0_H0 ;  /* 0x20000002ff137230 */ /* 0x004fe20000004100 */
[----:B------:R-:W-:Y:S06]  /*5bc0*/  BRA `(.L_x_7483) ;  /* 0x0000000800dc7947 */ /* 0x000fec0003800000 */
.L_x_7486:
        /* <DEDUP_REMOVED lines=8> */
.L_x_7489:
[----:B------:R-:W2:Y:S02]  /*5c50*/  LDG.E.U16 R2, desc[UR36][R2.64] ;  /* 0x0000002402027981 */ /* 0x000ea4000c1e1500 */
[----:B--2---:R-:W-:Y:S01]  /*5c60*/  HADD2.F32 R19, -RZ, R2.H0_H0 ;  /* 0x20000002ff137230 */ /* 0x004fe20000004100 */
[----:B------:R-:W-:Y:S06]  /*5c70*/  BRA `(.L_x_7483) ;  /* 0x0000000800b07947 */ /* 0x000fec0003800000 */
.L_x_7488:
        /* <DEDUP_REMOVED lines=11> */
.L_x_7478:
        /* <DEDUP_REMOVED lines=12> */
.L_x_7492:
        /* <DEDUP_REMOVED lines=11> */
.L_x_7491:
        /* <DEDUP_REMOVED lines=25> */
.L_x_7494:
        /* <DEDUP_REMOVED lines=12> */
.L_x_7493:
[----:B------:R-:W2:Y:S02]  /*60f0*/  LDG.E.U16 R2, desc[UR36][R2.64] ;  /* 0x0000002402027981 */ /* 0x000ea4000c1e1500 */
[----:B--2---:R-:W-:Y:S01]  /*6100*/  IMAD.U32 R19, R2, 0x10000, RZ ;  /* 0x0001000002137824 */ /* 0x004fe200078e00ff */
[----:B------:R-:W-:Y:S06]  /*6110*/  BRA `(.L_x_7483) ;  /* 0x0000000400887947 */ /* 0x000fec0003800000 */
.L_x_7490:
        /* <DEDUP_REMOVED lines=11> */
.L_x_7497:
        /* <DEDUP_REMOVED lines=20> */
.L_x_7499:
[----:B------:R-:W-:Y:S05]  /*6310*/  BSYNC.RECONVERGENT B0 ;  /* 0x0000000000007941 */ /* 0x000fea0003800200 */
.L_x_7498:
[----:B------:R-:W-:Y:S01]  /*6320*/  IMAD.SHL.U32 R0, R0, 0x100000, RZ ;  /* 0x0010000000007824 */ /* 0x000fe200078e00ff */
[----:B------:R-:W-:-:S04]  /*6330*/  LEA R2, R2, 0x3b800000, 0x17 ;  /* 0x3b80000002027811 */ /* 0x000fc800078eb8ff */
[----:B------:R-:W-:Y:S01]  /*6340*/  LOP3.LUT R19, R2, R0, R19, 0xfe, !PT ;  /* 0x0000000002137212 */ /* 0x000fe200078efe13 */
[----:B------:R-:W-:Y:S06]  /*6350*/  BRA `(.L_x_7483) ;  /* 0x0000000000f87947 */ /* 0x000fec0003800000 */
.L_x_7496:
        /* <DEDUP_REMOVED lines=20> */
.L_x_7501:
[----:B------:R-:W-:Y:S05]  /*64a0*/  BSYNC.RECONVERGENT B0 ;  /* 0x0000000000007941 */ /* 0x000fea0003800200 */
.L_x_7500:
[----:B------:R-:W-:Y:S02]  /*64b0*/  SHF.L.U32 R0, R0, 0x15, RZ ;  /* 0x0000001500007819 */ /* 0x000fe400000006ff */
[----:B------:R-:W-:-:S04]  /*64c0*/  LEA R2, R2, 0x37800000, 0x17 ;  /* 0x3780000002027811 */ /* 0x000fc800078eb8ff */
[----:B------:R-:W-:Y:S01]  /*64d0*/  LOP3.LUT R19, R2, R0, R19, 0xfe, !PT ;  /* 0x0000000002137212 */ /* 0x000fe200078efe13 */
[----:B------:R-:W-:Y:S06]  /*64e0*/  BRA `(.L_x_7483) ;  /* 0x0000000000947947 */ /* 0x000fec0003800000 */
.L_x_7495:
        /* <DEDUP_REMOVED lines=14> */
.L_x_7482:
        /* <DEDUP_REMOVED lines=12> */
[----:B---3--:R-:W-:Y:S01]  /*6690*/  IMAD.U32 R10, RZ, RZ, UR8 ;  /* 0x00000008ff0a7e24 */ /* 0x008fe2000f8e00ff */
[----:B------:R-:W-:-:S07]  /*66a0*/  MOV R11, UR9 ;  /* 0x00000009000b7c02 */ /* 0x000fce0008000f00 */
[----:B------:R-:W-:-:S07]  /*66b0*/  LEPC R20, `(.L_x_7504) ;  /* 0x000000001014794e */ /* 0x000fce0000000000 */
[----:B--2---:R-:W-:Y:S05]  /*66c0*/  CALL.ABS.NOINC R2 ;  /* 0x0000000002007343 */ /* 0x004fea0003c00000 */
.L_x_7504:
[----:B------:R-:W-:Y:S01]  /*66d0*/  IMAD.MOV.U32 R19, RZ, RZ, RZ ;  /* 0x000000ffff137224 */ /* 0x000fe200078e00ff */
[----:B------:R-:W-:Y:S06]  /*66e0*/  BRA `(.L_x_7483) ;  /* 0x0000000000147947 */ /* 0x000fec0003800000 */
.L_x_7503:
[----:B------:R-:W2:Y:S02]  /*66f0*/  LDG.E.64 R2, desc[UR36][R2.64] ;  /* 0x0000002402027981 */ /* 0x000ea4000c1e1b00 */
[----:B--2---:R0:W1:Y:S02]  /*6700*/  I2F.U64 R19, R2 ;  /* 0x0000000200137312 */ /* 0x0040640000301000 */
[----:B01----:R-:W-:Y:S05]  /*6710*/  BRA `(.L_x_7483) ;  /* 0x0000000000087947 */ /* 0x003fea0003800000 */
.L_x_7502:
[----:B------:R-:W2:Y:S02]  /*6720*/  LDG.E R2, desc[UR36][R2.64] ;  /* 0x0000002402027981 */ /* 0x000ea4000c1e1900 */
[----:B--2---:R-:W-:-:S07]  /*6730*/  I2FP.F32.U32 R19, R2 ;  /* 0x0000000200137245 */ /* 0x004fce0000201000 */
.L_x_7483:
[----:B------:R-:W-:Y:S05]  /*6740*/  BSYNC.RECONVERGENT B6 ;  /* 0x0000000000067941 */ /* 0x000fea0003800200 */
.L_x_7477:
        /* <DEDUP_REMOVED lines=18> */
.L_x_7509:
[----:B------:R-:W2:Y:S02]  /*6870*/  LDG.E.U8 R0, desc[UR36][R2.64] ;  /* 0x0000002402007981 */ /* 0x000ea4000c1e1100 */
[----:B--2---:R-:W-:Y:S01]  /*6880*/  I2FP.F32.U32 R0, R0 ;  /* 0x0000000000007245 */ /* 0x004fe20000201000 */
[----:B------:R-:W-:Y:S06]  /*6890*/  BRA `(.L_x_7511) ;  /* 0x0000000c00447947 */ /* 0x000fec0003800000 */
.L_x_7508:
        /* <DEDUP_REMOVED lines=9> */
.L_x_7513:
[----:B------:R-:W2:Y:S02]  /*6930*/  LDG.E R0, desc[UR36][R2.64] ;  /* 0x0000002402007981 */ /* 0x000ea4000c1e1900 */
[----:B--2---:R-:W-:Y:S01]  /*6940*/  I2FP.F32.S32 R0, R0 ;  /* 0x0000000000007245 */ /* 0x004fe20000201400 */
[----:B------:R-:W-:Y:S06]  /*6950*/  BRA `(.L_x_7511) ;  /* 0x0000000c00147947 */ /* 0x000fec0003800000 */
.L_x_7512:
[----:B------:R-:W2:Y:S02]  /*6960*/  LDG.E.U16 R0, desc[UR36][R2.64] ;  /* 0x0000002402007981 */ /* 0x000ea4000c1e1500 */
[----:B--2---:R-:W0:Y:S01]  /*6970*/  I2F.S16 R0, R0 ;  /* 0x0000000000007306 */ /* 0x004e220000101400 */
[----:B------:R-:W-:Y:S05]  /*6980*/  BRA `(.L_x_7511) ;  /* 0x0000000c00087947 */ /* 0x000fea0003800000 */
.L_x_7507:
        /* <DEDUP_REMOVED lines=8> */
.L_x_7515:
[----:B------:R-:W2:Y:S02]  /*6a10*/  LDG.E.U16 R0, desc[UR36][R2.64] ;  /* 0x0000002402007981 */ /* 0x000ea4000c1e1500 */
[----:B--2---:R-:W-:Y:S01]  /*6a20*/  HADD2.F32 R0, -RZ, R0.H0_H0 ;  /* 0x20000000ff007230 */ /* 0x004fe20000004100 */
[----:B------:R-:W-:Y:S06]  /*6a30*/  BRA `(.L_x_7511) ;  /* 0x0000000800dc7947 */ /* 0x000fec0003800000 */
.L_x_7514:
        /* <DEDUP_REMOVED lines=8> */
.L_x_7517:
[----:B------:R-:W2:Y:S02]  /*6ac0*/  LDG.E.U16 R0, desc[UR36][R2.64] ;  /* 0x0000002402007981 */ /* 0x000ea4000c1e1500 */
[----:B--2---:R-:W-:Y:S01]  /*6ad0*/  HADD2.F32 R0, -RZ, R0.H0_H0 ;  /* 0x20000000ff007230 */ /* 0x004fe20000004100 */
[----:B------:R-:W-:Y:S06]  /*6ae0*/  BRA `(.L_x_7511) ;  /* 0x0000000800b07947 */ /* 0x000fec0003800000 */
.L_x_7516:
        /* <DEDUP_REMOVED lines=11> */
.L_x_7506:
        /* <DEDUP_REMOVED lines=12> */
.L_x_7520:
        /* <DEDUP_REMOVED lines=11> */
.L_x_7519:
        /* <DEDUP_REMOVED lines=25> */
.L_x_7522:
        /* <DEDUP_REMOVED lines=12> */
.L_x_7521:
[----:B------:R-:W2:Y:S02]  /*6f60*/  LDG.E.U16 R0, desc[UR36][R2.64] ;  /* 0x0000002402007981 */ /* 0x000ea4000c1e1500 */
[----:B--2---:R-:W-:Y:S01]  /*6f70*/  SHF.L.U32 R0, R0, 0x10, RZ ;  /* 0x0000001000007819 */ /* 0x004fe200000006ff */
[----:B------:R-:W-:Y:S06]  /*6f80*/  BRA `(.L_x_7511) ;  /* 0x0000000400887947 */ /* 0x000fec0003800000 */
.L_x_7518:
        /* <DEDUP_REMOVED lines=11> */
.L_x_7525:
        /* <DEDUP_REMOVED lines=20> */
.L_x_7527:
[----:B------:R-:W-:Y:S05]  /*7180*/  BSYNC.RECONVERGENT B0 ;  /* 0x0000000000007941 */ /* 0x000fea0003800200 */
.L_x_7526:
[----:B------:R-:W-:Y:S01]  /*7190*/  IMAD.SHL.U32 R0, R0, 0x100000, RZ ;  /* 0x0010000000007824 */ /* 0x000fe200078e00ff */
[----:B------:R-:W-:-:S04]  /*71a0*/  LEA R2, R2, 0x3b800000, 0x17 ;  /* 0x3b80000002027811 */ /* 0x000fc800078eb8ff */
[----:B------:R-:W-:Y:S01]  /*71b0*/  LOP3.LUT R0, R2, R0, R7, 0xfe, !PT ;  /* 0x0000000002007212 */ /* 0x000fe200078efe07 */
[----:B------:R-:W-:Y:S06]  /*71c0*/  BRA `(.L_x_7511) ;  /* 0x0000000000f87947 */ /* 0x000fec0003800000 */
.L_x_7524:
        /* <DEDUP_REMOVED lines=20> */
.L_x_7529:
[----:B------:R-:W-:Y:S05]  /*7310*/  BSYNC.RECONVERGENT B0 ;  /* 0x0000000000007941 */ /* 0x000fea0003800200 */
.L_x_7528:
[----:B------:R-:W-:Y:S01]  /*7320*/  IMAD.SHL.U32 R0, R0, 0x200000, RZ ;  /* 0x0020000000007824 */ /* 0x000fe200078e00ff */
[----:B------:R-:W-:-:S04]  /*7330*/  LEA R2, R2, 0x37800000, 0x17 ;  /* 0x3780000002027811 */ /* 0x000fc800078eb8ff */
[----:B------:R-:W-:Y:S01]  /*7340*/  LOP3.LUT R0, R2, R0, R7, 0xfe, !PT ;  /* 0x0000000002007212 */ /* 0x000fe200078efe07 */
[----:B------:R-:W-:Y:S06]  /*7350*/  BRA `(.L_x_7511) ;  /* 0x0000000000947947 */ /* 0x000fec0003800000 */
.L_x_7523:
        /* <DEDUP_REMOVED lines=14> */
.L_x_7510:
[----:B------:R-:W-:Y:S01]  /*7440*/  MOV R2, 0x0 ;  /* 0x0000000000027802 */ /* 0x000fe20000000f00 */
[----:B------:R-:W0:Y:S01]  /*7450*/  LDCU.64 UR4, c[0x4][0x128] ;  /* 0x01002500ff0477ac */ /* 0x000e220008000a00 */
[----:B------:R-:W-:Y:S02]  /*7460*/  HFMA2 R12, -RZ, RZ, 0, 5.9604644775390625e-08 ;  /* 0x00000001ff0c7431 */ /* 0x000fe400000001ff */
[----:B------:R-:W-:Y:S01]  /*7470*/  IMAD.MOV.U32 R8, RZ, RZ, 0x4e ;  /* 0x0000004eff087424 */ /* 0x000fe200078e00ff */
[----:B------:R-:W2:Y:S01]  /*7480*/  LDCU.64 UR6, c[0x4][0x130] ;  /* 0x01002600ff0677ac */ /* 0x000ea20008000a00 */
[----:B------:R-:W4:Y:S01]  /*7490*/  LDC.64 R2, c[0x4][R2] ;  /* 0x0100000002027b82 */ /* 0x000f220000000a00 */
[----:B------:R-:W-:Y:S01]  /*74a0*/  IMAD.MOV.U32 R13, RZ, RZ, RZ ;  /* 0x000000ffff0d7224 */ /* 0x000fe200078e00ff */
[----:B------:R-:W1:Y:S01]  /*74b0*/  LDCU.64 UR8, c[0x4][0x18] ;  /* 0x01000300ff0877ac */ /* 0x000e620008000a00 */
[----:B0-----:R-:W-:Y:S01]  /*74c0*/  IMAD.U32 R4, RZ, RZ, UR4 ;  /* 0x00000004ff047e24 */ /* 0x001fe2000f8e00ff */
[----:B------:R-:W-:Y:S01]  /*74d0*/  MOV R5, UR5 ;  /* 0x0000000500057c02 */ /* 0x000fe20008000f00 */
[----:B--2---:R-:W-:-:S02]  /*74e0*/  IMAD.U32 R6, RZ, RZ, UR6 ;  /* 0x00000006ff067e24 */ /* 0x004fc4000f8e00ff */
[----:B------:R-:W-:Y:S01]  /*74f0*/  IMAD.U32 R7, RZ, RZ, UR7 ;  /* 0x00000007ff077e24 */ /* 0x000fe2000f8e00ff */
[----:B-1----:R-:W-:Y:S01]  /*7500*/  MOV R10, UR8 ;  /* 0x00000008000a7c02 */ /* 0x002fe20008000f00 */
[----:B------:R-:W-:-:S07]  /*7510*/  IMAD.U32 R11, RZ, RZ, UR9 ;  /* 0x00000009ff0b7e24 */ /* 0x000fce000f8e00ff */
[----:B------:R-:W-:-:S07]  /*7520*/  LEPC R20, `(.L_x_7532) ;  /* 0x000000001014794e */ /* 0x000fce0000000000 */
[----:B---345:R-:W-:Y:S05]  /*7530*/  CALL.ABS.NOINC R2 ;  /* 0x0000000002007343 */ /* 0x038fea0003c00000 */
.L_x_7532:
[----:B------:R-:W-:Y:S01]  /*7540*/  IMAD.MOV.U32 R0, RZ, RZ, RZ ;  /* 0x000000ffff007224 */ /* 0x000fe200078e00ff */
[----:B------:R-:W-:Y:S06]  /*7550*/  BRA `(.L_x_7511) ;  /* 0x0000000000147947 */ /* 0x000fec0003800000 */
.L_x_7531:
[----:B------:R-:W2:Y:S02]  /*7560*/  LDG.E.64 R2, desc[UR36][R2.64] ;  /* 0x0000002402027981 */ /* 0x000ea4000c1e1b00 */
[----:B--2---:R0:W2:Y:S02]  /*7570*/  I2F.U64 R0, R2 ;  /* 0x0000000200007312 */ /* 0x0040a40000301000 */
[----:B0-2---:R-:W-:Y:S05]  /*7580*/  BRA `(.L_x_7511) ;  /* 0x0000000000087947 */ /* 0x005fea0003800000 */
.L_x_7530:
[----:B------:R-:W2:Y:S02]  /*7590*/  LDG.E R0, desc[UR36][R2.64] ;  /* 0x0000002402007981 */ /* 0x000ea4000c1e1900 */
[----:B--2---:R-:W-:-:S07]  /*75a0*/  I2FP.F32.U32 R0, R0 ;  /* 0x0000000000007245 */ /* 0x004fce0000201000 */
.L_x_7511:
[----:B------:R-:W-:Y:S05]  /*75b0*/  BSYNC.RECONVERGENT B6 ;  /* 0x0000000000067941 */ /* 0x000fea0003800200 */
.L_x_7505:
[----:B0----5:R-:W-:Y:S01]  /*75c0*/  FMUL.FTZ R0, R0, -1.4426950216293334961 ;  /* 0xbfb8aa3b00007820 */ /* 0x021fe20000410000 */
[----:B------:R-:W2:Y:S01]  /*75d0*/  LDCU.64 UR6, c[0x0][0x5e8] ;  /* 0x0000bd00ff0677ac */ /* 0x000ea20008000a00 */
[----:B------:R-:W-:-:S04]  /*75e0*/  UPRMT UR4, UR43, 0x9910, URZ ;  /* 0x000099102b047896 */ /* 0x000fc800080000ff */
[----:B------:R-:W0:Y:S01]  /*75f0*/  MUFU.EX2 R0, R0 ;  /* 0x0000000000007308 */ /* 0x000e220000000800 */
[----:B------:R-:W-:Y:S01]  /*7600*/  UISETP.GT.AND UP0, UPT, UR4, 0x9, UPT ;  /* 0x000000090400788c */ /* 0x000fe2000bf04270 */
[----:B--2-4-:R-:W-:Y:S01]  /*7610*/  IADD3 R2, P0, PT, R16, UR6, RZ ;  /* 0x0000000610027c10 */ /* 0x014fe2000ff1e0ff */
[----:B0-----:R-:W-:-:S03]  /*7620*/  FADD.FTZ R5, R0, 1 ;  /* 0x3f80000000057421 */ /* 0x001fc60000010000 */
[----:B------:R-:W-:Y:S01]  /*7630*/  IADD3.X R3, PT, PT, RZ, UR7, RZ, P0, !PT ;  /* 0x00000007ff037c10 */ /* 0x000fe200087fe4ff */
[----:B------:R-:W1:Y:S02]  /*7640*/  MUFU.RCP R4, R5 ;  /* 0x0000000500047308 */ /* 0x000e640000001000 */
[----:B-1-3--:R-:W-:Y:S01]  /*7650*/  FMUL.FTZ R4, R4, R19 ;  /* 0x0000001304047220 */ /* 0x00afe20000410000 */
        /* <DEDUP_REMOVED lines=12> */
.L_x_7536:
[----:B------:R-:W0:Y:S02]  /*7720*/  F2I.S64.TRUNC R4, R4 ;  /* 0x0000000400047311 */ /* 0x000e24000020d900 */
[----:B0-----:R-:W-:-:S05]  /*7730*/  IMAD.MOV.U32 R7, RZ, RZ, R4 ;  /* 0x000000ffff077224 */ /* 0x001fca00078e0004 */
[----:B------:R0:W-:Y:S01]  /*7740*/  STG.E.U8 desc[UR36][R2.64], R7 ;  /* 0x0000000702007986 */ /* 0x0001e2000c101124 */
[----:B------:R-:W-:Y:S05]  /*7750*/  BRA `(.L_x_7538) ;  /* 0x0000000c00287947 */ /* 0x000fea0003800000 */
.L_x_7535:
        /* <DEDUP_REMOVED lines=9> */
.L_x_7540:
[----:B------:R-:W0:Y:S02]  /*77f0*/  F2I.FTZ.TRUNC.NTZ R5, R4 ;  /* 0x0000000400057305 */ /* 0x000e24000021f100 */
[----:B0-----:R0:W-:Y:S01]  /*7800*/  STG.E desc[UR36][R2.64], R5 ;  /* 0x0000000502007986 */ /* 0x0011e2000c101924 */
[----:B------:R-:W-:Y:S05]  /*7810*/  BRA `(.L_x_7538) ;  /* 0x0000000800f87947 */ /* 0x000fea0003800000 */
.L_x_7539:
[----:B------:R-:W0:Y:S02]  /*7820*/  F2I.FTZ.TRUNC.NTZ R5, R4 ;  /* 0x0000000400057305 */ /* 0x000e24000021f100 */
[----:B0-----:R0:W-:Y:S01]  /*7830*/  STG.E.U16 desc[UR36][R2.64], R5 ;  /* 0x0000000502007986 */ /* 0x0011e2000c101524 */
[----:B------:R-:W-:Y:S05]  /*7840*/  BRA `(.L_x_7538) ;  /* 0x0000000800ec7947 */ /* 0x000fea0003800000 */
.L_x_7534:
        /* <DEDUP_REMOVED lines=8> */
.L_x_7542:
[----:B------:R-:W-:-:S05]  /*78d0*/  F2FP.F16.F32.PACK_AB R4, RZ, R4 ;  /* 0x00000004ff04723e */ /* 0x000fca00000000ff */
[----:B------:R0:W-:Y:S01]  /*78e0*/  STG.E.U16 desc[UR36][R2.64], R4 ;  /* 0x0000000402007986 */ /* 0x0001e2000c101524 */
[----:B------:R-:W-:Y:S05]  /*78f0*/  BRA `(.L_x_7538) ;  /* 0x0000000800c07947 */ /* 0x000fea0003800000 */
.L_x_7541:
        /* <DEDUP_REMOVED lines=9> */
.L_x_7544:
[----:B------:R-:W-:-:S04]  /*7990*/  F2FP.F16.F32.PACK_AB R5, RZ, R4 ;  /* 0x00000004ff05723e */ /* 0x000fc800000000ff */
[----:B------:R-:W-:-:S05]  /*79a0*/  PRMT R5, R5, 0x5410, RZ ;  /* 0x0000541005057816 */ /* 0x000fca00000000ff */
[----:B------:R0:W-:Y:S01]  /*79b0*/  STG.E desc[UR36][R2.64], R5 ;  /* 0x0000000502007986 */ /* 0x0001e2000c101924 */
[----:B------:R-:W-:Y:S05]  /*79c0*/  BRA `(.L_x_7538) ;  /* 0x00000008008c7947 */ /* 0x000fea0003800000 */
.L_x_7543:
[----:B------:R-:W-:-:S06]  /*79d0*/  FMUL.FTZ R4, R4, 1 ;  /* 0x3f80000004047820 */ /* 0x000fcc0000410000 */
[----:B------:R-:W0:Y:S02]  /*79e0*/  F2F.F64.F32 R4, R4 ;  /* 0x0000000400047310 */ /* 0x000e240000201800 */
[----:B0-----:R0:W-:Y:S01]  /*79f0*/  STG.E.64 desc[UR36][R2.64], R4 ;  /* 0x0000000402007986 */ /* 0x0011e2000c101b24 */
[----:B------:R-:W-:Y:S05]  /*7a00*/  BRA `(.L_x_7538) ;  /* 0x00000008007c7947 */ /* 0x000fea0003800000 */
.L_x_7533:
        /* <DEDUP_REMOVED lines=13> */
.L_x_7548:
        /* <DEDUP_REMOVED lines=16> */
.L_x_7551:
[----:B------:R-:W-:-:S04]  /*7be0*/  SHF.R.U32.HI R4, RZ, 0x18, R4 ;  /* 0x00000018ff047819 */ /* 0x000fc80000011604 */
[----:B------:R-:W-:-:S04]  /*7bf0*/  LOP3.LUT R4, R5, 0x80, R4, 0xf8, !PT ;  /* 0x0000008005047812 */ /* 0x000fc800078ef804 */
[----:B------:R-:W-:-:S07]  /*7c00*/  PRMT R0, R4, 0x7610, R0 ;  /* 0x0000761004007816 */ /* 0x000fce0000000000 */
.L_x_7550:
[----:B------:R-:W-:Y:S05]  /*7c10*/  BSYNC.RECONVERGENT B0 ;  /* 0x0000000000007941 */ /* 0x000fea0003800200 */
.L_x_7549:
[----:B------:R0:W-:Y:S01]  /*7c20*/  STG.E.U8 desc[UR36][R2.64], R0 ;  /* 0x0000000002007986 */ /* 0x0001e2000c101124 */
[----:B------:R-:W-:Y:S05]  /*7c30*/  BRA `(.L_x_7538) ;  /* 0x0000000400f07947 */ /* 0x000fea0003800000 */
.L_x_7547:
        /* <DEDUP_REMOVED lines=16> */
.L_x_7554:
[----:B------:R-:W-:-:S04]  /*7d40*/  SHF.R.U32.HI R4, RZ, 0x18, R4 ;  /* 0x00000018ff047819 */ /* 0x000fc80000011604 */
[----:B------:R-:W-:-:S04]  /*7d50*/  LOP3.LUT R5, R5, 0x80, R4, 0xf8, !PT ;  /* 0x0000008005057812 */ /* 0x000fc800078ef804 */
[----:B------:R-:W-:-:S07]  /*7d60*/  PRMT R0, R5, 0x7610, R0 ;  /* 0x0000761005007816 */ /* 0x000fce0000000000 */
.L_x_7553:
[----:B------:R-:W-:Y:S05]  /*7d70*/  BSYNC.RECONVERGENT B0 ;  /* 0x0000000000007941 */ /* 0x000fea0003800200 */
.L_x_7552:
[----:B------:R0:W-:Y:S01]  /*7d80*/  STG.E.U8 desc[UR36][R2.64], R0 ;  /* 0x0000000002007986 */ /* 0x0001e2000c101124 */
[----:B------:R-:W-:Y:S05]  /*7d90*/  BRA `(.L_x_7538) ;  /* 0x0000000400987947 */ /* 0x000fea0003800000 */
.L_x_7546:
        /* <DEDUP_REMOVED lines=21> */
.L_x_7556:
[----:B------:R-:W0:Y:S02]  /*7ef0*/  F2I.U64.TRUNC R4, R4 ;  /* 0x0000000400047311 */ /* 0x000e24000020d800 */
[----:B0-----:R0:W-:Y:S01]  /*7f00*/  STG.E.64 desc[UR36][R2.64], R4 ;  /* 0x0000000402007986 */ /* 0x0011e2000c101b24 */
[----:B------:R-:W-:Y:S05]  /*7f10*/  BRA `(.L_x_7538) ;  /* 0x0000000400387947 */ /* 0x000fea0003800000 */
.L_x_7555:
[----:B------:R-:W0:Y:S02]  /*7f20*/  F2I.FTZ.U32.TRUNC.NTZ R5, R4 ;  /* 0x0000000400057305 */ /* 0x000e24000021f000 */
[----:B0-----:R0:W-:Y:S01]  /*7f30*/  STG.E desc[UR36][R2.64], R5 ;  /* 0x0000000502007986 */ /* 0x0011e2000c101924 */
[----:B------:R-:W-:Y:S05]  /*7f40*/  BRA `(.L_x_7538) ;  /* 0x00000004002c7947 */ /* 0x000fea0003800000 */
.L_x_7545:
        /* <DEDUP_REMOVED lines=10> */
.L_x_7558:
[----:B------:R-:W-:Y:S01]  /*7ff0*/  FMUL.FTZ R4, R4, 1 ;  /* 0x3f80000004047820 */ /* 0x000fe20000410000 */
[----:B------:R-:W-:-:S05]  /*8000*/  CS2R R6, SRZ ;  /* 0x0000000000067805 */ /* 0x000fca000001ff00 */
[----:B------:R-:W0:Y:S02]  /*8010*/  F2F.F64.F32 R4, R4 ;  /* 0x0000000400047310 */ /* 0x000e240000201800 */
[----:B0-----:R3:W-:Y:S01]  /*8020*/  STG.E.128 desc[UR36][R2.64], R4 ;  /* 0x0000000402007986 */ /* 0x0017e2000c101d24 */
[----:B------:R-:W-:Y:S05]  /*8030*/  BRA `(.L_x_7538) ;  /* 0x0000000000f07947 */ /* 0x000fea0003800000 */
.L_x_7557:
[----:B------:R-:W-:-:S09]  /*8040*/  UISETP.NE.AND UP0, UPT, UR4, 0xf, UPT ;  /* 0x0000000f0400788c */ /* 0x000fd2000bf05270 */
[----:B------:R-:W-:Y:S05]  /*8050*/  BRA.U !UP0, `(.L_x_7559) ;  /* 0x0000000108e07547 */ /* 0x000fea000b800000 */
[----:B------:R-:W-:-:S09]  /*8060*/  UISETP.NE.AND UP0, UPT, UR4, 0x17, UPT ;  /* 0x000000170400788c */ /* 0x000fd2000bf05270 */
[----:B------:R-:W-:Y:S05]  /*8070*/  BRA.U !UP0, `(.L_x_7560) ;  /* 0x00000001088c7547 */ /* 0x000fea000b800000 */
[----:B------:R-:W-:-:S09]  /*8080*/  UISETP.NE.AND UP0, UPT, UR4, 0x18, UPT ;  /* 0x000000180400788c */ /* 0x000fd2000bf05270 */
[----:B------:R-:W-:Y:S05]  /*8090*/  BRA.U !UP0, `(.L_x_7561) ;  /* 0x0000000108447547 */ /* 0x000fea000b800000 */
.L_x_7537:
        /* <DEDUP_REMOVED lines=16> */
.L_x_7562:
[----:B------:R-:W-:Y:S05]  /*81a0*/  BRA `(.L_x_7538) ;  /* 0x0000000000947947 */ /* 0x000fea0003800000 */
.L_x_7561:
        /* <DEDUP_REMOVED lines=12> */
.L_x_7564:
[----:B------:R-:W-:Y:S05]  /*8270*/  BSYNC.RECONVERGENT B0 ;  /* 0x0000000000007941 */ /* 0x000fea0003800200 */
.L_x_7563:
[----:B------:R-:W-:-:S05]  /*8280*/  LOP3.LUT R5, R0, 0x80, R7, 0xf8, !PT ;  /* 0x0000008000057812 */ /* 0x000fca00078ef807 */
[----:B------:R1:W-:Y:S01]  /*8290*/  STG.E.U8 desc[UR36][R2.64], R5 ;  /* 0x0000000502007986 */ /* 0x0003e2000c101124 */
[----:B------:R-:W-:Y:S05]  /*82a0*/  BRA `(.L_x_7538) ;  /* 0x0000000000547947 */ /* 0x000fea0003800000 */
.L_x_7560:
        /* <DEDUP_REMOVED lines=11> */
.L_x_7566:
[----:B------:R-:W-:Y:S01]  /*8360*/  IMAD.MOV.U32 R0, RZ, RZ, 0x7f ;  /* 0x0000007fff007424 */ /* 0x000fe200078e00ff */
[----:B------:R-:W-:-:S04]  /*8370*/  ISETP.GT.U32.AND P0, PT, R6, 0x7f800000, PT ;  /* 0x7f8000000600780c */ /* 0x000fc80003f04070 */
[----:B------:R-:W-:-:S09]  /*8380*/  SEL R0, R0, 0x7c, P0 ;  /* 0x0000007c00007807 */ /* 0x000fd20000000000 */
.L_x_7567:
[----:B------:R-:W-:Y:S05]  /*8390*/  BSYNC.RECONVERGENT B0 ;  /* 0x0000000000007941 */ /* 0x000fea0003800200 */
.L_x_7565:
[----:B------:R-:W-:-:S04]  /*83a0*/  SHF.R.U32.HI R5, RZ, 0x18, R4 ;  /* 0x00000018ff057819 */ /* 0x000fc80000011604 */
[----:B------:R-:W-:-:S05]  /*83b0*/  LOP3.LUT R5, R0, 0x80, R5, 0xf8, !PT ;  /* 0x0000008000057812 */ /* 0x000fca00078ef805 */
[----:B------:R2:W-:Y:S01]  /*83c0*/  STG.E.U8 desc[UR36][R2.64], R5 ;  /* 0x0000000502007986 */ /* 0x0005e2000c101124 */
[----:B------:R-:W-:Y:S05]  /*83d0*/  BRA `(.L_x_7538) ;  /* 0x0000000000087947 */ /* 0x000fea0003800000 */
.L_x_7559:
[----:B------:R-:W-:-:S05]  /*83e0*/  F2FP.BF16.F32.PACK_AB R4, RZ, R4 ;  /* 0x00000004ff04723e */ /* 0x000fca00000010ff */
[----:B------:R0:W-:Y:S02]  /*83f0*/  STG.E.U16 desc[UR36][R2.64], R4 ;  /* 0x0000000402007986 */ /* 0x0001e4000c101524 */
.L_x_7538:
[----:B------:R-:W-:-:S07]  /*8400*/  VIADD R17, R17, 0x80 ;  /* 0x0000008011117836 */ /* 0x000fce0000000000 */
.L_x_7475:
[----:B------:R-:W-:Y:S05]  /*8410*/  BSYNC.RECONVERGENT B7 ;  /* 0x0000000000077941 */ /* 0x000fea0003800200 */
.L_x_7474:
[----:B------:R-:W5:Y:S01]  /*8420*/  LDCU UR4, c[0x0][0x380] ;  /* 0x00007000ff0477ac */ /* 0x000f620008000800 */
[----:B------:R-:W-:Y:S01]  /*8430*/  BSSY.RECONVERGENT B7, `(.L_x_7568) ;  /* 0x0000418000077945 */ /* 0x000fe20003800200 */
[----:B-----5:R-:W-:-:S13]  /*8440*/  ISETP.GE.AND P0, PT, R17, UR4, PT ;  /* 0x0000000411007c0c */ /* 0x020fda000bf06270 */
[----:B------:R-:W-:Y:S05]  /*8450*/  @P0 BRA `(.L_x_7569) ;  /* 0x0000004000540947 */ /* 0x000fea0003800000 */
[----:B------:R-:W5:Y:S01]  /*8460*/  LDCU UR4, c[0x0][0x388] ;  /* 0x00007100ff0477ac */ /* 0x000f620008000800 */
[----:B------:R-:W-:Y:S02]  /*8470*/  HFMA2 R18, -RZ, RZ, 0, 0 ;  /* 0x00000000ff127431 */ /* 0x000fe400000001ff */
[----:B0-----:R-:W-:Y:S02]  /*8480*/  IMAD.MOV.U32 R0, RZ, RZ, RZ ;  /* 0x000000ffff007224 */ /* 0x001fe400078e00ff */
[----:B------:R-:W-:Y:S01]  /*8490*/  IMAD.MOV.U32 R16, RZ, RZ, RZ ;  /* 0x000000ffff107224 */ /* 0x000fe200078e00ff */
[----:B-----5:R-:W-:-:S09]  /*84a0*/  UISETP.NE.AND UP0, UPT, UR4, URZ, UPT ;  /* 0x000000ff0400728c */ /* 0x020fd2000bf05270 */
[----:B------:R-:W-:Y:S05]  /*84b0*/  BRA.U !UP0, `(.L_x_7570) ;  /* 0x0000001508707547 */ /* 0x000fea000b800000 */
[----:B------:R-:W1:Y:S01]  /*84c0*/  LDCU.64 UR4, c[0x0][0x390] ;  /* 0x00007200ff0477ac */ /* 0x000e620008000a00 */
[----:B------:R-:W-:Y:S01]  /*84d0*/  MOV R16, RZ ;  /* 0x000000ff00107202 */ /* 0x000fe20000000f00 */
[----:B------:R-:W0:Y:S01]  /*84e0*/  LDCU UR6, c[0x0][0x38c] ;  /* 0x00007180ff0677ac */ /* 0x000e220008000800 */
[----:B------:R-:W5:Y:S01]  /*84f0*/  LDCU.64 UR8, c[0x0][0x4b8] ;  /* 0x00009700ff0877ac */ /* 0x000f620008000a00 */
[----:B------:R-:W-:Y:S02]  /*8500*/  UISETP.NE.AND UP0, UPT, UR41, URZ, UPT ;  /* 0x000000ff2900728c */ /* 0x000fe4000bf05270 */
        /* <DEDUP_REMOVED lines=343> */
.L_x_7570:
        /* <DEDUP_REMOVED lines=18> */
.L_x_7575:
[----:B------:R-:W2:Y:S02]  /*9ba0*/  LDG.E.U8 R2, desc[UR36][R2.64] ;  /* 0x0000002402027981 */ /* 0x000ea4000c1e1100 */
[----:B--2---:R-:W-:Y:S01]  /*9bb0*/  I2FP.F32.U32 R19, R2 ;  /* 0x0000000200137245 */ /* 0x004fe20000201000 */
[----:B------:R-:W-:Y:S06]  /*9bc0*/  BRA `(.L_x_7577) ;  /* 0x0000000c00447947 */ /* 0x000fec0003800000 */
.L_x_7574:
        /* <DEDUP_REMOVED lines=9> */
.L_x_7579:
[----:B------:R-:W2:Y:S02]  /*9c60*/  LDG.E R2, desc[UR36][R2.64] ;  /* 0x0000002402027981 */ /* 0x000ea4000c1e1900 */
[----:B--2---:R-:W-:Y:S01]  /*9c70*/  I2FP.F32.S32 R19, R2 ;  /* 0x0000000200137245 */ /* 0x004fe20000201400 */
[----:B------:R-:W-:Y:S06]  /*9c80*/  BRA `(.L_x_7577) ;  /* 0x0000000c00147947 */ /* 0x000fec0003800000 */
.L_x_7578:
[----:B------:R-:W2:Y:S02]  /*9c90*/  LDG.E.U16 R2, desc[UR36][R2.64] ;  /* 0x0000002402027981 */ /* 0x000ea4000c1e1500 */
[----:B--2---:R0:W1:Y:S01]  /*9ca0*/  I2F.S16 R19, R2 ;  /* 0x0000000200137306 */ /* 0x0040620000101400 */
[----:B------:R-:W-:Y:S05]  /*9cb0*/  BRA `(.L_x_7577) ;  /* 0x0000000c00087947 */ /* 0x000fea0003800000 */
.L_x_7573:
        /* <DEDUP_REMOVED lines=8> */
.L_x_7581:
[----:B------:R-:W2:Y:S02]  /*9d40*/  LDG.E.U16 R2, desc[UR36][R2.64] ;  /* 0x0000002402027981 */ /* 0x000ea4000c1e1500 */
[----:B--2---:R-:W-:Y:S01]  /*9d50*/  HADD2.F32 R19, -RZ, R2.H0_H0 ;  /* 0x20000002ff137230 */ /* 0x004fe20000004100 */
[----:B------:R-:W-:Y:S06]  /*9d60*/  BRA `(.L_x_7577) ;  /* 0x0000000800dc7947 */ /* 0x000fec0003800000 */
.L_x_7580:
        /* <DEDUP_REMOVED lines=8> */
.L_x_7583:
[----:B------:R-:W2:Y:S02]  /*9df0*/  LDG.E.U16 R2, desc[UR36][R2.64] ;  /* 0x0000002402027981 */ /* 0x000ea4000c1e1500 */
[----:B--2---:R-:W-:Y:S01]  /*9e00*/  HADD2.F32 R19, -RZ, R2.H0_H0 ;  /* 0x20000002ff137230 */ /* 0x004fe20000004100 */
[----:B------:R-:W-:Y:S06]  /*9e10*/  BRA `(.L_x_7577) ;  /* 0x0000000800b07947 */ /* 0x000fec0003800000 */
.L_x_7582:
        /* <DEDUP_REMOVED lines=11> */
.L_x_7572:
        /* <DEDUP_REMOVED lines=12> */
.L_x_7586:
        /* <DEDUP_REMOVED lines=11> */
.L_x_7585:
        /* <DEDUP_REMOVED lines=25> */
.L_x_7588:
        /* <DEDUP_REMOVED lines=12> */
.L_x_7587:
[----:B------:R-:W2:Y:S02]  /*a290*/  LDG.E.U16 R2, desc[UR36][R2.64] ;  /* 0x0000002402027981 */ /* 0x000ea4000c1e1500 */
[----:B--2---:R-:W-:Y:S01]  /*a2a0*/  SHF.L.U32 R19, R2, 0x10, RZ ;  /* 0x0000001002137819 */ /* 0x004fe200000006ff */
[----:B------:R-:W-:Y:S06]  /*a2b0*/  BRA `(.L_x_7577) ;  /* 0x0000000400887947 */ /* 0x000fec0003800000 */
.L_x_7584:
        /* <DEDUP_REMOVED lines=11> */
.L_x_7591:
        /* <DEDUP_REMOVED lines=20> */
.L_x_7593:
[----:B------:R-:W-:Y:S05]  /*a4b0*/  BSYNC.RECONVERGENT B0 ;  /* 0x0000000000007941 */ /* 0x000fea0003800200 */
.L_x_7592:
[----:B------:R-:W-:Y:S01]  /*a4c0*/  IMAD.SHL.U32 R0, R0, 0x100000, RZ ;  /* 0x0010000000007824 */ /* 0x000fe200078e00ff */
[----:B------:R-:W-:-:S04]  /*a4d0*/  LEA R2, R2, 0x3b800000, 0x17 ;  /* 0x3b80000002027811 */ /* 0x000fc800078eb8ff */
[----:B------:R-:W-:Y:S01]  /*a4e0*/  LOP3.LUT R19, R2, R0, R19, 0xfe, !PT ;  /* 0x0000000002137212 */ /* 0x000fe200078efe13 */
[----:B------:R-:W-:Y:S06]  /*a4f0*/  BRA `(.L_x_7577) ;  /* 0x0000000000f87947 */ /* 0x000fec0003800000 */
.L_x_7590:
        /* <DEDUP_REMOVED lines=20> */
.L_x_7595:
[----:B------:R-:W-:Y:S05]  /*a640*/  BSYNC.RECONVERGENT B0 ;  /* 0x0000000000007941 */ /* 0x000fea0003800200 */
.L_x_7594:
[----:B------:R-:W-:Y:S01]  /*a650*/  IMAD.SHL.U32 R0, R0, 0x200000, RZ ;  /* 0x0020000000007824 */ /* 0x000fe200078e00ff */
[----:B------:R-:W-:-:S04]  /*a660*/  LEA R2, R2, 0x37800000, 0x17 ;  /* 0x3780000002027811 */ /* 0x000fc800078eb8ff */
[----:B------:R-:W-:Y:S01]  /*a670*/  LOP3.LUT R19, R2, R0, R19, 0xfe, !PT ;  /* 0x0000000002137212 */ /* 0x000fe200078efe13 */
[----:B------:R-:W-:Y:S06]  /*a680*/  BRA `(.L_x_7577) ;  /* 0x0000000000947947 */ /* 0x000fec0003800000 */
.L_x_7589:
        /* <DEDUP_REMOVED lines=14> */
.L_x_7576:
        /* <DEDUP_REMOVED lines=16> */
.L_x_7598:
[----:B------:R-:W-:Y:S01]  /*a870*/  IMAD.MOV.U32 R19, RZ, RZ, RZ ;  /* 0x000000ffff137224 */ /* 0x000fe200078e00ff */
[----:B------:R-:W-:Y:S06]  /*a880*/  BRA `(.L_x_7577) ;  /* 0x0000000000147947 */ /* 0x000fec0003800000 */
.L_x_7597:
[----:B------:R-:W2:Y:S02]  /*a890*/  LDG.E.64 R2, desc[UR36][R2.64] ;  /* 0x0000002402027981 */ /* 0x000ea4000c1e1b00 */
[----:B--2---:R0:W1:Y:S02]  /*a8a0*/  I2F.U64 R19, R2 ;  /* 0x0000000200137312 */ /* 0x0040640000301000 */
[----:B01----:R-:W-:Y:S05]  /*a8b0*/  BRA `(.L_x_7577) ;  /* 0x0000000000087947 */ /* 0x003fea0003800000 */
.L_x_7596:
[----:B------:R-:W2:Y:S02]  /*a8c0*/  LDG.E R2, desc[UR36][R2.64] ;  /* 0x0000002402027981 */ /* 0x000ea4000c1e1900 */
[----:B--2---:R-:W-:-:S07]  /*a8d0*/  I2FP.F32.U32 R19, R2 ;  /* 0x0000000200137245 */ /* 0x004fce0000201000 */
.L_x_7577:
[----:B------:R-:W-:Y:S05]  /*a8e0*/  BSYNC.RECONVERGENT B6 ;  /* 0x0000000000067941 */ /* 0x000fea0003800200 */
.L_x_7571:
        /* <DEDUP_REMOVED lines=18> */
.L_x_7603:
[----:B------:R-:W2:Y:S02]  /*aa10*/  LDG.E.U8 R0, desc[UR36][R2.64] ;  /* 0x0000002402007981 */ /* 0x000ea4000c1e1100 */
[----:B--2---:R-:W-:Y:S01]  /*aa20*/  I2FP.F32.U32 R0, R0 ;  /* 0x0000000000007245 */ /* 0x004fe20000201000 */
[----:B------:R-:W-:Y:S06]  /*aa30*/  BRA `(.L_x_7605) ;  /* 0x0000000c00447947 */ /* 0x000fec0003800000 */
.L_x_7602:
        /* <DEDUP_REMOVED lines=9> */
.L_x_7607:
[----:B------:R-:W2:Y:S02]  /*aad0*/  LDG.E R0, desc[UR36][R2.64] ;  /* 0x0000002402007981 */ /* 0x000ea4000c1e1900 */
[----:B--2---:R-:W-:Y:S01]  /*aae0*/  I2FP.F32.S32 R0, R0 ;  /* 0x0000000000007245 */ /* 0x004fe20000201400 */
[----:B------:R-:W-:Y:S06]  /*aaf0*/  BRA `(.L_x_7605) ;  /* 0x0000000c00147947 */ /* 0x000fec0003800000 */
.L_x_7606:
[----:B------:R-:W2:Y:S02]  /*ab00*/  LDG.E.U16 R0, desc[UR36][R2.64] ;  /* 0x0000002402007981 */ /* 0x000ea4000c1e1500 */
[----:B--2---:R-:W4:Y:S01]  /*ab10*/  I2F.S16 R0, R0 ;  /* 0x0000000000007306 */ /* 0x004f220000101400 */
[----:B------:R-:W-:Y:S05]  /*ab20*/  BRA `(.L_x_7605) ;  /* 0x0000000c00087947 */ /* 0x000fea0003800000 */
.L_x_7601:
        /* <DEDUP_REMOVED lines=8> */
.L_x_7609:
[----:B------:R-:W2:Y:S02]  /*abb0*/  LDG.E.U16 R0, desc[UR36][R2.64] ;  /* 0x0000002402007981 */ /* 0x000ea4000c1e1500 */
[----:B--2---:R-:W-:Y:S01]  /*abc0*/  HADD2.F32 R0, -RZ, R0.H0_H0 ;  /* 0x20000000ff007230 */ /* 0x004fe20000004100 */
[----:B------:R-:W-:Y:S06]  /*abd0*/  BRA `(.L_x_7605) ;  /* 0x0000000800dc7947 */ /* 0x000fec0003800000 */
.L_x_7608:
        /* <DEDUP_REMOVED lines=8> */
.L_x_7611:
[----:B------:R-:W2:Y:S02]  /*ac60*/  LDG.E.U16 R0, desc[UR36][R2.64] ;  /* 0x0000002402007981 */ /* 0x000ea4000c1e1500 */
[----:B--2---:R-:W-:Y:S01]  /*ac70*/  HADD2.F32 R0, -RZ, R0.H0_H0 ;  /* 0x20000000ff007230 */ /* 0x004fe20000004100 */
[----:B------:R-:W-:Y:S06]  /*ac80*/  BRA `(.L_x_7605) ;  /* 0x0000000800b07947 */ /* 0x000fec0003800000 */
.L_x_7610:
        /* <DEDUP_REMOVED lines=11> */
.L_x_7600:
        /* <DEDUP_REMOVED lines=12> */
.L_x_7614:
        /* <DEDUP_REMOVED lines=11> */
.L_x_7613:
        /* <DEDUP_REMOVED lines=25> */
.L_x_7616:
        /* <DEDUP_REMOVED lines=12> */
.L_x_7615:
[----:B------:R-:W2:Y:S02]  /*b100*/  LDG.E.U16 R0, desc[UR36][R2.64] ;  /* 0x0000002402007981 */ /* 0x000ea4000c1e1500 */
[----:B--2---:R-:W-:Y:S01]  /*b110*/  IMAD.U32 R0, R0, 0x10000, RZ ;  /* 0x0001000000007824 */ /* 0x004fe200078e00ff */
[----:B------:R-:W-:Y:S06]  /*b120*/  BRA `(.L_x_7605) ;  /* 0x0000000400887947 */ /* 0x000fec0003800000 */
.L_x_7612:
        /* <DEDUP_REMOVED lines=11> */
.L_x_7619:
        /* <DEDUP_REMOVED lines=20> */
.L_x_7621:
[----:B------:R-:W-:Y:S05]  /*b320*/  BSYNC.RECONVERGENT B0 ;  /* 0x0000000000007941 */ /* 0x000fea0003800200 */
.L_x_7620:
[----:B------:R-:W-:Y:S02]  /*b330*/  SHF.L.U32 R0, R0, 0x14, RZ ;  /* 0x0000001400007819 */ /* 0x000fe400000006ff */
[----:B------:R-:W-:-:S04]  /*b340*/  LEA R2, R2, 0x3b800000, 0x17 ;  /* 0x3b80000002027811 */ /* 0x000fc800078eb8ff */
[----:B------:R-:W-:Y:S01]  /*b350*/  LOP3.LUT R0, R2, R0, R7, 0xfe, !PT ;  /* 0x0000000002007212 */ /* 0x000fe200078efe07 */
[----:B------:R-:W-:Y:S06]  /*b360*/  BRA `(.L_x_7605) ;  /* 0x0000000000f87947 */ /* 0x000fec0003800000 */
.L_x_7618:
        /* <DEDUP_REMOVED lines=20> */
.L_x_7623:
[----:B------:R-:W-:Y:S05]  /*b4b0*/  BSYNC.RECONVERGENT B0 ;  /* 0x0000000000007941 */ /* 0x000fea0003800200 */
.L_x_7622:
[----:B------:R-:W-:Y:S01]  /*b4c0*/  IMAD.SHL.U32 R0, R0, 0x200000, RZ ;  /* 0x0020000000007824 */ /* 0x000fe200078e00ff */
[----:B------:R-:W-:-:S04]  /*b4d0*/  LEA R2, R2, 0x37800000, 0x17 ;  /* 0x3780000002027811 */ /* 0x000fc800078eb8ff */
[----:B------:R-:W-:Y:S01]  /*b4e0*/  LOP3.LUT R0, R2, R0, R7, 0xfe, !PT ;  /* 0x0000000002007212 */ /* 0x000fe200078efe07 */
[----:B------:R-:W-:Y:S06]  /*b4f0*/  BRA `(.L_x_7605) ;  /* 0x0000000000947947 */ /* 0x000fec0003800000 */
.L_x_7617:
        /* <DEDUP_REMOVED lines=14> */
.L_x_7604:
        /* <DEDUP_REMOVED lines=16> */
.L_x_7626:
[----:B------:R-:W-:Y:S01]  /*b6e0*/  MOV R0, RZ ;  /* 0x000000ff00007202 */ /* 0x000fe20000000f00 */
[----:B------:R-:W-:Y:S06]  /*b6f0*/  BRA `(.L_x_7605) ;  /* 0x0000000000147947 */ /* 0x000fec0003800000 */
.L_x_7625:
[----:B------:R-:W2:Y:S02]  /*b700*/  LDG.E.64 R2, desc[UR36][R2.64] ;  /* 0x0000002402027981 */ /* 0x000ea4000c1e1b00 */
[----:B--2---:R0:W2:Y:S02]  /*b710*/  I2F.U64 R0, R2 ;  /* 0x0000000200007312 */ /* 0x0040a40000301000 */
[----:B0-2---:R-:W-:Y:S05]  /*b720*/  BRA `(.L_x_7605) ;  /* 0x0000000000087947 */ /* 0x005fea0003800000 */
.L_x_7624:
[----:B------:R-:W2:Y:S02]  /*b730*/  LDG.E R0, desc[UR36][R2.64] ;  /* 0x0000002402007981 */ /* 0x000ea4000c1e1900 */
[----:B--2---:R-:W-:-:S07]  /*b740*/  I2FP.F32.U32 R0, R0 ;  /* 0x0000000000007245 */ /* 0x004fce0000201000 */
.L_x_7605:
[----:B------:R-:W-:Y:S05]  /*b750*/  BSYNC.RECONVERGENT B6 ;  /* 0x0000000000067941 */ /* 0x000fea0003800200 */
.L_x_7599:
[----:B--2-45:R-:W-:Y:S01]  /*b760*/  FMUL.FTZ R0, R0, -1.4426950216293334961 ;  /* 0xbfb8aa3b00007820 */ /* 0x034fe20000410000 */
[----:B------:R-:W0:Y:S01]  /*b770*/  LDCU.64 UR6, c[0x0][0x5e8] ;  /* 0x0000bd00ff0677ac */ /* 0x000e220008000a00 */
[----:B------:R-:W-:-:S04]  /*b780*/  UPRMT UR4, UR43, 0x9910, URZ ;  /* 0x000099102b047896 */ /* 0x000fc800080000ff */
[----:B------:R-:W2:Y:S01]  /*b790*/  MUFU.EX2 R0, R0 ;  /* 0x0000000000007308 */ /* 0x000ea20000000800 */
[----:B------:R-:W-:Y:S01]  /*b7a0*/  UISETP.GT.AND UP0, UPT, UR4, 0x9, UPT ;  /* 0x000000090400788c */ /* 0x000fe2000bf04270 */
[----:B0-----:R-:W-:Y:S01]  /*b7b0*/  IADD3 R2, P0, PT, R16, UR6, RZ ;  /* 0x0000000610027c10 */ /* 0x001fe2000ff1e0ff */
[----:B--2---:R-:W-:-:S04]  /*b7c0*/  FADD.FTZ R5, R0, 1 ;  /* 0x3f80000000057421 */ /* 0x004fc80000010000 */
[----:B------:R-:W1:Y:S01]  /*b7d0*/  MUFU.RCP R4, R5 ;  /* 0x0000000500047308 */ /* 0x000e620000001000 */
[----:B------:R-:W-:Y:S02]  /*b7e0*/  IMAD.X R3, RZ, RZ, UR7, P0 ;  /* 0x00000007ff037e24 */ /* 0x000fe400080e06ff */
        /* <DEDUP_REMOVED lines=13> */
.L_x_7630:
[----:B------:R-:W0:Y:S02]  /*b8c0*/  F2I.S64.TRUNC R4, R4 ;  /* 0x0000000400047311 */ /* 0x000e24000020d900 */
[----:B0-----:R-:W-:-:S05]  /*b8d0*/  IMAD.MOV.U32 R7, RZ, RZ, R4 ;  /* 0x000000ffff077224 */ /* 0x001fca00078e0004 */
[----:B------:R0:W-:Y:S01]  /*b8e0*/  STG.E.U8 desc[UR36][R2.64], R7 ;  /* 0x0000000702007986 */ /* 0x0001e2000c101124 */
[----:B------:R-:W-:Y:S05]  /*b8f0*/  BRA `(.L_x_7632) ;  /* 0x0000000c00287947 */ /* 0x000fea0003800000 */
.L_x_7629:
        /* <DEDUP_REMOVED lines=9> */
.L_x_7634:
[----:B------:R-:W0:Y:S02]  /*b990*/  F2I.FTZ.TRUNC.NTZ R5, R4 ;  /* 0x0000000400057305 */ /* 0x000e24000021f100 */
[----:B0-----:R0:W-:Y:S01]  /*b9a0*/  STG.E desc[UR36][R2.64], R5 ;  /* 0x0000000502007986 */ /* 0x0011e2000c101924 */
[----:B------:R-:W-:Y:S05]  /*b9b0*/  BRA `(.L_x_7632) ;  /* 0x0000000800f87947 */ /* 0x000fea0003800000 */
.L_x_7633:
[----:B------:R-:W0:Y:S02]  /*b9c0*/  F2I.FTZ.TRUNC.NTZ R5, R4 ;  /* 0x0000000400057305 */ /* 0x000e24000021f100 */
[----:B0-----:R0:W-:Y:S01]  /*b9d0*/  STG.E.U16 desc[UR36][R2.64], R5 ;  /* 0x0000000502007986 */ /* 0x0011e2000c101524 */
[----:B------:R-:W-:Y:S05]  /*b9e0*/  BRA `(.L_x_7632) ;  /* 0x0000000800ec7947 */ /* 0x000fea0003800000 */
.L_x_7628:
        /* <DEDUP_REMOVED lines=8> */
.L_x_7636:
[----:B------:R-:W-:-:S05]  /*ba70*/  F2FP.F16.F32.PACK_AB R4, RZ, R4 ;  /* 0x00000004ff04723e */ /* 0x000fca00000000ff */
[----:B------:R0:W-:Y:S01]  /*ba80*/  STG.E.U16 desc[UR36][R2.64], R4 ;  /* 0x0000000402007986 */ /* 0x0001e2000c101524 */
[----:B------:R-:W-:Y:S05]  /*ba90*/  BRA `(.L_x_7632) ;  /* 0x0000000800c07947 */ /* 0x000fea0003800000 */
.L_x_7635:
        /* <DEDUP_REMOVED lines=9> */
.L_x_7638:
[----:B------:R-:W-:-:S04]  /*bb30*/  F2FP.F16.F32.PACK_AB R5, RZ, R4 ;  /* 0x00000004ff05723e */ /* 0x000fc800000000ff */
[----:B------:R-:W-:-:S05]  /*bb40*/  PRMT R5, R5, 0x5410, RZ ;  /* 0x0000541005057816 */ /* 0x000fca00000000ff */
[----:B------:R0:W-:Y:S01]  /*bb50*/  STG.E desc[UR36][R2.64], R5 ;  /* 0x0000000502007986 */ /* 0x0001e2000c101924 */
[----:B------:R-:W-:Y:S05]  /*bb60*/  BRA `(.L_x_7632) ;  /* 0x00000008008c7947 */ /* 0x000fea0003800000 */
.L_x_7637:
[----:B------:R-:W-:-:S06]  /*bb70*/  FMUL.FTZ R4, R4, 1 ;  /* 0x3f80000004047820 */ /* 0x000fcc0000410000 */
[----:B------:R-:W0:Y:S02]  /*bb80*/  F2F.F64.F32 R4, R4 ;  /* 0x0000000400047310 */ /* 0x000e240000201800 */
[----:B0-----:R0:W-:Y:S01]  /*bb90*/  STG.E.64 desc[UR36][R2.64], R4 ;  /* 0x0000000402007986 */ /* 0x0011e2000c101b24 */
[----:B------:R-:W-:Y:S05]  /*bba0*/  BRA `(.L_x_7632) ;  /* 0x00000008007c7947 */ /* 0x000fea0003800000 */
.L_x_7627:
        /* <DEDUP_REMOVED lines=13> */
.L_x_7642:
        /* <DEDUP_REMOVED lines=16> */
.L_x_7645:
[----:B------:R-:W-:-:S04]  /*bd80*/  SHF.R.U32.HI R4, RZ, 0x18, R4 ;  /* 0x00000018ff047819 */ /* 0x000fc80000011604 */
[----:B------:R-:W-:-:S04]  /*bd90*/  LOP3.LUT R4, R5, 0x80, R4, 0xf8, !PT ;  /* 0x0000008005047812 */ /* 0x000fc800078ef804 */
[----:B------:R-:W-:-:S07]  /*bda0*/  PRMT R0, R4, 0x7610, R0 ;  /* 0x0000761004007816 */ /* 0x000fce0000000000 */
.L_x_7644:
[----:B------:R-:W-:Y:S05]  /*bdb0*/  BSYNC.RECONVERGENT B0 ;  /* 0x0000000000007941 */ /* 0x000fea0003800200 */
.L_x_7643:
[----:B------:R0:W-:Y:S01]  /*bdc0*/  STG.E.U8 desc[UR36][R2.64], R0 ;  /* 0x0000000002007986 */ /* 0x0001e2000c101124 */
[----:B------:R-:W-:Y:S05]  /*bdd0*/  BRA `(.L_x_7632) ;  /* 0x0000000400f07947 */ /* 0x000fea0003800000 */
.L_x_7641:
        /* <DEDUP_REMOVED lines=16> */
.L_x_7648:
[----:B------:R-:W-:-:S04]  /*bee0*/  SHF.R.U32.HI R4, RZ, 0x18, R4 ;  /* 0x00000018ff047819 */ /* 0x000fc80000011604 */
[----:B------:R-:W-:-:S04]  /*bef0*/  LOP3.LUT R5, R5, 0x80, R4, 0xf8, !PT ;  /* 0x0000008005057812 */ /* 0x000fc800078ef804 */
[----:B------:R-:W-:-:S07]  /*bf00*/  PRMT R0, R5, 0x7610, R0 ;  /* 0x0000761005007816 */ /* 0x000fce0000000000 */
.L_x_7647:
[----:B------:R-:W-:Y:S05]  /*bf10*/  BSYNC.RECONVERGENT B0 ;  /* 0x0000000000007941 */ /* 0x000fea0003800200 */
.L_x_7646:
[----:B------:R0:W-:Y:S01]  /*bf20*/  STG.E.U8 desc[UR36][R2.64], R0 ;  /* 0x0000000002007986 */ /* 0x0001e2000c101124 */
[----:B------:R-:W-:Y:S05]  /*bf30*/  BRA `(.L_x_7632) ;  /* 0x0000000400987947 */ /* 0x000fea0003800000 */
.L_x_7640:
        /* <DEDUP_REMOVED lines=21> */
.L_x_7650:
[----:B------:R-:W0:Y:S02]  /*c090*/  F2I.U64.TRUNC R4, R4 ;  /* 0x0000000400047311 */ /* 0x000e24000020d800 */
[----:B0-----:R0:W-:Y:S01]  /*c0a0*/  STG.E.64 desc[UR36][R2.64], R4 ;  /* 0x0000000402007986 */ /* 0x0011e2000c101b24 */
[----:B------:R-:W-:Y:S05]  /*c0b0*/  BRA `(.L_x_7632) ;  /* 0x0000000400387947 */ /* 0x000fea0003800000 */
.L_x_7649:
[----:B------:R-:W0:Y:S02]  /*c0c0*/  F2I.FTZ.U32.TRUNC.NTZ R5, R4 ;  /* 0x0000000400057305 */ /* 0x000e24000021f000 */
[----:B0-----:R0:W-:Y:S01]  /*c0d0*/  STG.E desc[UR36][R2.64], R5 ;  /* 0x0000000502007986 */ /* 0x0011e2000c101924 */
[----:B------:R-:W-:Y:S05]  /*c0e0*/  BRA `(.L_x_7632) ;  /* 0x00000004002c7947 */ /* 0x000fea0003800000 */
.L_x_7639:
        /* <DEDUP_REMOVED lines=10> */
.L_x_7652:
[----:B------:R-:W-:Y:S01]  /*c190*/  FMUL.FTZ R4, R4, 1 ;  /* 0x3f80000004047820 */ /* 0x000fe20000410000 */
[----:B------:R-:W-:-:S05]  /*c1a0*/  CS2R R6, SRZ ;  /* 0x0000000000067805 */ /* 0x000fca000001ff00 */
[----:B------:R-:W0:Y:S02]  /*c1b0*/  F2F.F64.F32 R4, R4 ;  /* 0x0000000400047310 */ /* 0x000e240000201800 */
[----:B0-----:R4:W-:Y:S01]  /*c1c0*/  STG.E.128 desc[UR36][R2.64], R4 ;  /* 0x0000000402007986 */ /* 0x0019e2000c101d24 */
[----:B------:R-:W-:Y:S05]  /*c1d0*/  BRA `(.L_x_7632) ;  /* 0x0000000000f07947 */ /* 0x000fea0003800000 */
.L_x_7651:
[----:B------:R-:W-:-:S09]  /*c1e0*/  UISETP.NE.AND UP0, UPT, UR4, 0xf, UPT ;  /* 0x0000000f0400788c */ /* 0x000fd2000bf05270 */
[----:B------:R-:W-:Y:S05]  /*c1f0*/  BRA.U !UP0, `(.L_x_7653) ;  /* 0x0000000108e07547 */ /* 0x000fea000b800000 */
[----:B------:R-:W-:-:S09]  /*c200*/  UISETP.NE.AND UP0, UPT, UR4, 0x17, UPT ;  /* 0x000000170400788c */ /* 0x000fd2000bf05270 */
[----:B------:R-:W-:Y:S05]  /*c210*/  BRA.U !UP0, `(.L_x_7654) ;  /* 0x00000001088c7547 */ /* 0x000fea000b800000 */
[----:B------:R-:W-:-:S09]  /*c220*/  UISETP.NE.AND UP0, UPT, UR4, 0x18, UPT ;  /* 0x000000180400788c */ /* 0x000fd2000bf05270 */
[----:B------:R-:W-:Y:S05]  /*c230*/  BRA.U !UP0, `(.L_x_7655) ;  /* 0x0000000108447547 */ /* 0x000fea000b800000 */
.L_x_7631:
        /* <DEDUP_REMOVED lines=8> */
[----:B0-----:R-:W-:Y:S02]  /*c2c0*/  IMAD.U32 R4, RZ, RZ, UR4 ;  /* 0x00000004ff047e24 */ /* 0x001fe4000f8e00ff */
[----:B------:R-:W-:Y:S01]  /*c2d0*/  IMAD.U32 R5, RZ, RZ, UR5 ;  /* 0x00000005ff057e24 */ /* 0x000fe2000f8e00ff */
[----:B---3--:R-:W-:Y:S01]  /*c2e0*/  MOV R6, UR6 ;  /* 0x0000000600067c02 */ /* 0x008fe20008000f00 */
[----:B------:R-:W-:-:S02]  /*c2f0*/  IMAD.U32 R7, RZ, RZ, UR7 ;  /* 0x00000007ff077e24 */ /* 0x000fc4000f8e00ff */
[----:B----4-:R-:W-:Y:S01]  /*c300*/  IMAD.U32 R10, RZ, RZ, UR8 ;  /* 0x00000008ff0a7e24 */ /* 0x010fe2000f8e00ff */
[----:B-1----:R-:W-:-:S07]  /*c310*/  MOV R11, UR9 ;  /* 0x00000009000b7c02 */ /* 0x002fce0008000f00 */
[----:B------:R-:W-:-:S07]  /*c320*/  LEPC R20, `(.L_x_7656) ;  /* 0x000000001014794e */ /* 0x000fce0000000000 */
[----:B--2---:R-:W-:Y:S05]  /*c330*/  CALL.ABS.NOINC R2 ;  /* 0x0000000002007343 */ /* 0x004fea0003c00000 */
.L_x_7656:
[----:B------:R-:W-:Y:S05]  /*c340*/  BRA `(.L_x_7632) ;  /* 0x0000000000947947 */ /* 0x000fea0003800000 */
.L_x_7655:
        /* <DEDUP_REMOVED lines=12> */
.L_x_7658:
[----:B------:R-:W-:Y:S05]  /*c410*/  BSYNC.RECONVERGENT B0 ;  /* 0x0000000000007941 */ /* 0x000fea0003800200 */
.L_x_7657:
[----:B------:R-:W-:-:S05]  /*c420*/  LOP3.LUT R5, R0, 0x80, R7, 0xf8, !PT ;  /* 0x0000008000057812 */ /* 0x000fca00078ef807 */
[----:B------:R1:W-:Y:S01]  /*c430*/  STG.E.U8 desc[UR36][R2.64], R5 ;  /* 0x0000000502007986 */ /* 0x0003e2000c101124 */
[----:B------:R-:W-:Y:S05]  /*c440*/  BRA `(.L_x_7632) ;  /* 0x0000000000547947 */ /* 0x000fea0003800000 */
.L_x_7654:
        /* <DEDUP_REMOVED lines=11> */
.L_x_7660:
[----:B------:R-:W-:Y:S01]  /*c500*/  IMAD.MOV.U32 R0, RZ, RZ, 0x7f ;  /* 0x0000007fff007424 */ /* 0x000fe200078e00ff */
[----:B------:R-:W-:-:S04]  /*c510*/  ISETP.GT.U32.AND P0, PT, R6, 0x7f800000, PT ;  /* 0x7f8000000600780c */ /* 0x000fc80003f04070 */
[----:B------:R-:W-:-:S09]  /*c520*/  SEL R0, R0, 0x7c, P0 ;  /* 0x0000007c00007807 */ /* 0x000fd20000000000 */
.L_x_7661:
[----:B------:R-:W-:Y:S05]  /*c530*/  BSYNC.RECONVERGENT B0 ;  /* 0x0000000000007941 */ /* 0x000fea0003800200 */
.L_x_7659:
[----:B------:R-:W-:-:S04]  /*c540*/  SHF.R.U32.HI R5, RZ, 0x18, R4 ;  /* 0x00000018ff057819 */ /* 0x000fc80000011604 */
[----:B------:R-:W-:-:S05]  /*c550*/  LOP3.LUT R5, R0, 0x80, R5, 0xf8, !PT ;  /* 0x0000008000057812 */ /* 0x000fca00078ef805 */
[----:B------:R0:W-:Y:S01]  /*c560*/  STG.E.U8 desc[UR36][R2.64], R5 ;  /* 0x0000000502007986 */ /* 0x0001e2000c101124 */
[----:B------:R-:W-:Y:S05]  /*c570*/  BRA `(.L_x_7632) ;  /* 0x0000000000087947 */ /* 0x000fea0003800000 */
.L_x_7653:
[----:B------:R-:W-:-:S05]  /*c580*/  F2FP.BF16.F32.PACK_AB R4, RZ, R4 ;  /* 0x00000004ff04723e */ /* 0x000fca00000010ff */
[----:B------:R2:W-:Y:S02]  /*c590*/  STG.E.U16 desc[UR36][R2.64], R4 ;  /* 0x0000000402007986 */ /* 0x0005e4000c101524 */
.L_x_7632:
[----:B------:R-:W-:-:S07]  /*c5a0*/  IADD3 R17, PT, PT, R17, 0x80, RZ ;  /* 0x0000008011117810 */ /* 0x000fce0007ffe0ff */
.L_x_7569:
[----:B------:R-:W-:Y:S05]  /*c5b0*/  BSYNC.RECONVERGENT B7 ;  /* 0x0000000000077941 */ /* 0x000fea0003800200 */
.L_x_7568:
[----:B------:R-:W5:Y:S02]  /*c5c0*/  LDCU UR4, c[0x0][0x380] ;  /* 0x00007000ff0477ac */ /* 0x000f640008000800 */
[----:B-----5:R-:W-:-:S13]  /*c5d0*/  ISETP.GE.AND P0, PT, R17, UR4, PT ;  /* 0x0000000411007c0c */ /* 0x020fda000bf06270 */
[----:B------:R-:W-:Y:S05]  /*c5e0*/  @P0 EXIT ;  /* 0x000000000000094d */ /* 0x000fea0003800000 */
[----:B------:R-:W5:Y:S01]  /*c5f0*/  LDCU UR4, c[0x0][0x388] ;  /* 0x00007100ff0477ac */ /* 0x000f620008000800 */
[----:B------:R-:W-:Y:S01]  /*c600*/  IMAD.MOV.U32 R18, RZ, RZ, RZ ;  /* 0x000000ffff127224 */ /* 0x000fe200078e00ff */
[----:B------:R-:W-:Y:S01]  /*c610*/  MOV R16, RZ ;  /* 0x000000ff00107202 */ /* 0x000fe20000000f00 */
        /* <DEDUP_REMOVED lines=351> */
.L_x_7662:
[----:B------:R-:W1:Y:S01]  /*dc10*/  LDCU.64 UR8, c[0x0][0x5f0] ;  /* 0x0000be00ff0877ac */ /* 0x000e620008000a00 */
[----:B------:R-:W-:Y:S01]  /*dc20*/  BSSY.RECONVERGENT B6, `(.L_x_7663) ;  /* 0x00000e8000067945 */ /* 0x000fe20003800200 */
[----:B------:R-:W0:Y:S01]  /*dc30*/  LDCU.64 UR6, c[0x0][0x5e8] ;  /* 0x0000bd00ff0677ac */ /* 0x000e220008000a00 */
[----:B------:R-:W-:-:S04]  /*dc40*/  UPRMT UR4, UR39, 0x9910, URZ ;  /* 0x0000991027047896 */ /* 0x000fc800080000ff */
[----:B------:R-:W-:Y:S01]  /*dc50*/  UISETP.GT.AND UP0, UPT, UR4, 0x9, UPT ;  /* 0x000000090400788c */ /* 0x000fe2000bf04270 */
[----:B-1234-:R-:W-:Y:S02]  /*dc60*/  IADD3 R2, P1, PT, R0, UR8, RZ ;  /* 0x0000000800027c10 */ /* 0x01efe4000ff3e0ff */
        /* <DEDUP_REMOVED lines=15> */
.L_x_7667:
[----:B------:R-:W2:Y:S02]  /*dd60*/  LDG.E.U8 R2, desc[UR36][R2.64] ;  /* 0x0000002402027981 */ /* 0x000ea4000c1e1100 */
[----:B--2---:R-:W-:Y:S01]  /*dd70*/  I2FP.F32.U32 R19, R2 ;  /* 0x0000000200137245 */ /* 0x004fe20000201000 */
[----:B------:R-:W-:Y:S06]  /*dd80*/  BRA `(.L_x_7669) ;  /* 0x0000000c00447947 */ /* 0x000fec0003800000 */
.L_x_7666:
        /* <DEDUP_REMOVED lines=9> */
.L_x_7671:
[----:B------:R-:W2:Y:S02]  /*de20*/  LDG.E R2, desc[UR36][R2.64] ;  /* 0x0000002402027981 */ /* 0x000ea4000c1e1900 */
[----:B--2---:R-:W-:Y:S01]  /*de30*/  I2FP.F32.S32 R19, R2 ;  /* 0x0000000200137245 */ /* 0x004fe20000201400 */
[----:B------:R-:W-:Y:S06]  /*de40*/  BRA `(.L_x_7669) ;  /* 0x0000000c00147947 */ /* 0x000fec0003800000 */
.L_x_7670:
[----:B------:R-:W2:Y:S02]  /*de50*/  LDG.E.U16 R2, desc[UR36][R2.64] ;  /* 0x0000002402027981 */ /* 0x000ea4000c1e1500 */
[----:B--2---:R4:W0:Y:S01]  /*de60*/  I2F.S16 R19, R2 ;  /* 0x0000000200137306 */ /* 0x0048220000101400 */
[----:B------:R-:W-:Y:S05]  /*de70*/  BRA `(.L_x_7669) ;  /* 0x0000000c00087947 */ /* 0x000fea0003800000 */
.L_x_7665:
        /* <DEDUP_REMOVED lines=8> */
.L_x_7673:
[----:B------:R-:W2:Y:S02]  /*df00*/  LDG.E.U16 R2, desc[UR36][R2.64] ;  /* 0x0000002402027981 */ /* 0x000ea4000c1e1500 */
[----:B--2---:R-:W-:Y:S01]  /*df10*/  HADD2.F32 R19, -RZ, R2.H0_H0 ;  /* 0x20000002ff137230 */ /* 0x004fe20000004100 */
[----:B------:R-:W-:Y:S06]  /*df20*/  BRA `(.L_x_7669) ;  /* 0x0000000800dc7947 */ /* 0x000fec0003800000 */
.L_x_7672:
        /* <DEDUP_REMOVED lines=8> */
.L_x_7675:
[----:B------:R-:W2:Y:S02]  /*dfb0*/  LDG.E.U16 R2, desc[UR36][R2.64] ;  /* 0x0000002402027981 */ /* 0x000ea4000c1e1500 */
[----:B--2---:R-:W-:Y:S01]  /*dfc0*/  HADD2.F32 R19, -RZ, R2.H0_H0 ;  /* 0x20000002ff137230 */ /* 0x004fe20000004100 */
[----:B------:R-:W-:Y:S06]  /*dfd0*/  BRA `(.L_x_7669) ;  /* 0x0000000800b07947 */ /* 0x000fec0003800000 */
.L_x_7674:
        /* <DEDUP_REMOVED lines=11> */
.L_x_7664:
        /* <DEDUP_REMOVED lines=12> */
.L_x_7678:
        /* <DEDUP_REMOVED lines=11> */
.L_x_7677:
        /* <DEDUP_REMOVED lines=25> */
.L_x_7680:
        /* <DEDUP_REMOVED lines=12> */
.L_x_7679:
[----:B------:R-:W2:Y:S02]  /*e450*/  LDG.E.U16 R2, desc[UR36][R2.64] ;  /* 0x0000002402027981 */ /* 0x000ea4000c1e1500 */
[----:B--2---:R-:W-:Y:S01]  /*e460*/  IMAD.U32 R19, R2, 0x10000, RZ ;  /* 0x0001000002137824 */ /* 0x004fe200078e00ff */
[----:B------:R-:W-:Y:S06]  /*e470*/  BRA `(.L_x_7669) ;  /* 0x0000000400887947 */ /* 0x000fec0003800000 */
.L_x_7676:
        /* <DEDUP_REMOVED lines=11> */
.L_x_7683:
        /* <DEDUP_REMOVED lines=20> */
.L_x_7685:
[----:B------:R-:W-:Y:S05]  /*e670*/  BSYNC.RECONVERGENT B0 ;  /* 0x0000000000007941 */ /* 0x000fea0003800200 */
.L_x_7684:
[----:B------:R-:W-:Y:S01]  /*e680*/  IMAD.SHL.U32 R0, R0, 0x100000, RZ ;  /* 0x0010000000007824 */ /* 0x000fe200078e00ff */
[----:B------:R-:W-:-:S04]  /*e690*/  LEA R2, R2, 0x3b800000, 0x17 ;  /* 0x3b80000002027811 */ /* 0x000fc800078eb8ff */
[----:B------:R-:W-:Y:S01]  /*e6a0*/  LOP3.LUT R19, R2, R0, R19, 0xfe, !PT ;  /* 0x0000000002137212 */ /* 0x000fe200078efe13 */
[----:B------:R-:W-:Y:S06]  /*e6b0*/  BRA `(.L_x_7669) ;  /* 0x0000000000f87947 */ /* 0x000fec0003800000 */
.L_x_7682:
        /* <DEDUP_REMOVED lines=20> */
.L_x_7687:
[----:B------:R-:W-:Y:S05]  /*e800*/  BSYNC.RECONVERGENT B0 ;  /* 0x0000000000007941 */ /* 0x000fea0003800200 */
.L_x_7686:
[----:B------:R-:W-:Y:S02]  /*e810*/  SHF.L.U32 R0, R0, 0x15, RZ ;  /* 0x0000001500007819 */ /* 0x000fe400000006ff */
[----:B------:R-:W-:-:S04]  /*e820*/  LEA R2, R2, 0x37800000, 0x17 ;  /* 0x3780000002027811 */ /* 0x000fc800078eb8ff */
[----:B------:R-:W-:Y:S01]  /*e830*/  LOP3.LUT R19, R2, R0, R19, 0xfe, !PT ;  /* 0x0000000002137212 */ /* 0x000fe200078efe13 */
[----:B------:R-:W-:Y:S06]  /*e840*/  BRA `(.L_x_7669) ;  /* 0x0000000000947947 */ /* 0x000fec0003800000 */
.L_x_7681:
        /* <DEDUP_REMOVED lines=14> */
.L_x_7668:
        /* <DEDUP_REMOVED lines=16> */
.L_x_7690:
[----:B------:R-:W-:Y:S01]  /*ea30*/  IMAD.MOV.U32 R19, RZ, RZ, RZ ;  /* 0x000000ffff137224 */ /* 0x000fe200078e00ff */
[----:B------:R-:W-:Y:S06]  /*ea40*/  BRA `(.L_x_7669) ;  /* 0x0000000000147947 */ /* 0x000fec0003800000 */
.L_x_7689:
[----:B------:R-:W2:Y:S02]  /*ea50*/  LDG.E.64 R2, desc[UR36][R2.64] ;  /* 0x0000002402027981 */ /* 0x000ea4000c1e1b00 */
[----:B--2---:R0:W1:Y:S02]  /*ea60*/  I2F.U64 R19, R2 ;  /* 0x0000000200137312 */ /* 0x0040640000301000 */
[----:B01----:R-:W-:Y:S05]  /*ea70*/  BRA `(.L_x_7669) ;  /* 0x0000000000087947 */ /* 0x003fea0003800000 */
.L_x_7688:
[----:B------:R-:W2:Y:S02]  /*ea80*/  LDG.E R2, desc[UR36][R2.64] ;  /* 0x0000002402027981 */ /* 0x000ea4000c1e1900 */
[----:B--2---:R-:W-:-:S07]  /*ea90*/  I2FP.F32.U32 R19, R2 ;  /* 0x0000000200137245 */ /* 0x004fce0000201000 */
.L_x_7669:
[----:B------:R-:W-:Y:S05]  /*eaa0*/  BSYNC.RECONVERGENT B6 ;  /* 0x0000000000067941 */ /* 0x000fea0003800200 */
.L_x_7663:
        /* <DEDUP_REMOVED lines=18> */
.L_x_7695:
[----:B------:R-:W2:Y:S02]  /*ebd0*/  LDG.E.U8 R0, desc[UR36][R2.64] ;  /* 0x0000002402007981 */ /* 0x000ea4000c1e1100 */
[----:B--2---:R-:W-:Y:S01]  /*ebe0*/  I2FP.F32.U32 R0, R0 ;  /* 0x0000000000007245 */ /* 0x004fe20000201000 */
[----:B------:R-:W-:Y:S06]  /*ebf0*/  BRA `(.L_x_7697) ;  /* 0x0000000c00447947 */ /* 0x000fec0003800000 */
.L_x_7694:
        /* <DEDUP_REMOVED lines=8> */
[----:B--2-4-:R-:W-:Y:S05]  /*ec80*/  BRA `(.L_x_7697) ;  /* 0x0000000c00207947 */ /* 0x014fea0003800000 */
.L_x_7699:
[----:B------:R-:W2:Y:S02]  /*ec90*/  LDG.E R0, desc[UR36][R2.64] ;  /* 0x0000002402007981 */ /* 0x000ea4000c1e1900 */
[----:B--2---:R-:W-:Y:S01]  /*eca0*/  I2FP.F32.S32 R0, R0 ;  /* 0x0000000000007245 */ /* 0x004fe20000201400 */
[----:B------:R-:W-:Y:S06]  /*ecb0*/  BRA `(.L_x_7697) ;  /* 0x0000000c00147947 */ /* 0x000fec0003800000 */
.L_x_7698:
[----:B------:R-:W2:Y:S02]  /*ecc0*/  LDG.E.U16 R0, desc[UR36][R2.64] ;  /* 0x0000002402007981 */ /* 0x000ea4000c1e1500 */
[----:B--2---:R-:W2:Y:S01]  /*ecd0*/  I2F.S16 R0, R0 ;  /* 0x0000000000007306 */ /* 0x004ea20000101400 */
[----:B------:R-:W-:Y:S05]  /*ece0*/  BRA `(.L_x_7697) ;  /* 0x0000000c00087947 */ /* 0x000fea0003800000 */
.L_x_7693:
        /* <DEDUP_REMOVED lines=8> */
.L_x_7701:
[----:B------:R-:W2:Y:S02]  /*ed70*/  LDG.E.U16 R0, desc[UR36][R2.64] ;  /* 0x0000002402007981 */ /* 0x000ea4000c1e1500 */
[----:B--2---:R-:W-:Y:S01]  /*ed80*/  HADD2.F32 R0, -RZ, R0.H0_H0 ;  /* 0x20000000ff007230 */ /* 0x004fe20000004100 */
[----:B------:R-:W-:Y:S06]  /*ed90*/  BRA `(.L_x_7697) ;  /* 0x0000000800dc7947 */ /* 0x000fec0003800000 */
.L_x_7700:
        /* <DEDUP_REMOVED lines=8> */
.L_x_7703:
[----:B------:R-:W2:Y:S02]  /*ee20*/  LDG.E.U16 R0, desc[UR36][R2.64] ;  /* 0x0000002402007981 */ /* 0x000ea4000c1e1500 */
[----:B--2---:R-:W-:Y:S01]  /*ee30*/  HADD2.F32 R0, -RZ, R0.H0_H0 ;  /* 0x20000000ff007230 */ /* 0x004fe20000004100 */
[----:B------:R-:W-:Y:S06]  /*ee40*/  BRA `(.L_x_7697) ;  /* 0x0000000800b07947 */ /* 0x000fec0003800000 */
.L_x_7702:
        /* <DEDUP_REMOVED lines=11> */
.L_x_7692:
        /* <DEDUP_REMOVED lines=12> */
.L_x_7706:
        /* <DEDUP_REMOVED lines=11> */
.L_x_7705:
        /* <DEDUP_REMOVED lines=25> */
.L_x_7708:
        /* <DEDUP_REMOVED lines=12> */
.L_x_7707:
[----:B------:R-:W2:Y:S02]  /*f2c0*/  LDG.E.U16 R0, desc[UR36][R2.64] ;  /* 0x0000002402007981 */ /* 0x000ea4000c1e1500 */
[----:B--2---:R-:W-:Y:S01]  /*f2d0*/  SHF.L.U32 R0, R0, 0x10, RZ ;  /* 0x0000001000007819 */ /* 0x004fe200000006ff */
[----:B------:R-:W-:Y:S06]  /*f2e0*/  BRA `(.L_x_7697) ;  /* 0x0000000400887947 */ /* 0x000fec0003800000 */
.L_x_7704:
        /* <DEDUP_REMOVED lines=11> */
.L_x_7711:
        /* <DEDUP_REMOVED lines=20> */
.L_x_7713:
[----:B------:R-:W-:Y:S05]  /*f4e0*/  BSYNC.RECONVERGENT B0 ;  /* 0x0000000000007941 */ /* 0x000fea0003800200 */
.L_x_7712:
[----:B------:R-:W-:Y:S01]  /*f4f0*/  IMAD.SHL.U32 R0, R0, 0x100000, RZ ;  /* 0x0010000000007824 */ /* 0x000fe200078e00ff */
[----:B------:R-:W-:-:S04]  /*f500*/  LEA R2, R2, 0x3b800000, 0x17 ;  /* 0x3b80000002027811 */ /* 0x000fc800078eb8ff */
[----:B------:R-:W-:Y:S01]  /*f510*/  LOP3.LUT R0, R2, R0, R7, 0xfe, !PT ;  /* 0x0000000002007212 */ /* 0x000fe200078efe07 */
[----:B------:R-:W-:Y:S06]  /*f520*/  BRA `(.L_x_7697) ;  /* 0x0000000000f87947 */ /* 0x000fec0003800000 */
.L_x_7710:
        /* <DEDUP_REMOVED lines=20> */
.L_x_7715:
[----:B------:R-:W-:Y:S05]  /*f670*/  BSYNC.RECONVERGENT B0 ;  /* 0x0000000000007941 */ /* 0x000fea0003800200 */
.L_x_7714:
[----:B------:R-:W-:Y:S01]  /*f680*/  IMAD.SHL.U32 R0, R0, 0x200000, RZ ;  /* 0x0020000000007824 */ /* 0x000fe200078e00ff */
[----:B------:R-:W-:-:S04]  /*f690*/  LEA R2, R2, 0x37800000, 0x17 ;  /* 0x3780000002027811 */ /* 0x000fc800078eb8ff */
[----:B------:R-:W-:Y:S01]  /*f6a0*/  LOP3.LUT R0, R2, R0, R7, 0xfe, !PT ;  /* 0x0000000002007212 */ /* 0x000fe200078efe07 */
[----:B------:R-:W-:Y:S06]  /*f6b0*/  BRA `(.L_x_7697) ;  /* 0x0000000000947947 */ /* 0x000fec0003800000 */
.L_x_7709:
        /* <DEDUP_REMOVED lines=14> */
.L_x_7696:
[----:B------:R-:W-:Y:S01]  /*f7a0*/  MOV R2, 0x0 ;  /* 0x0000000000027802 */ /* 0x000fe20000000f00 */
[----:B------:R-:W0:Y:S01]  /*f7b0*/  LDCU.64 UR4, c[0x4][0x128] ;  /* 0x01002500ff0477ac */ /* 0x000e220008000a00 */
[----:B------:R-:W-:Y:S02]  /*f7c0*/  HFMA2 R8, -RZ, RZ, 0, 4.64916229248046875e-06 ;  /* 0x0000004eff087431 */ /* 0x000fe400000001ff */
[----:B------:R-:W-:Y:S01]  /*f7d0*/  IMAD.MOV.U32 R12, RZ, RZ, 0x1 ;  /* 0x00000001ff0c7424 */ /* 0x000fe200078e00ff */
[----:B------:R-:W-:Y:S01]  /*f7e0*/  MOV R13, RZ ;  /* 0x000000ff000d7202 */ /* 0x000fe20000000f00 */
[----:B------:R-:W1:Y:S01]  /*f7f0*/  LDCU.64 UR6, c[0x4][0x130] ;  /* 0x01002600ff0677ac */ /* 0x000e620008000a00 */
[----:B------:R-:W2:Y:S01]  /*f800*/  LDC.64 R2, c[0x4][R2] ;  /* 0x0100000002027b82 */ /* 0x000ea20000000a00 */
        /* <DEDUP_REMOVED lines=9> */
.L_x_7718:
[----:B------:R-:W-:Y:S01]  /*f8a0*/  IMAD.MOV.U32 R0, RZ, RZ, RZ ;  /* 0x000000ffff007224 */ /* 0x000fe200078e00ff */
[----:B------:R-:W-:Y:S06]  /*f8b0*/  BRA `(.L_x_7697) ;  /* 0x0000000000147947 */ /* 0x000fec0003800000 */
.L_x_7717:
[----:B------:R-:W2:Y:S02]  /*f8c0*/  LDG.E.64 R2, desc[UR36][R2.64] ;  /* 0x0000002402027981 */ /* 0x000ea4000c1e1b00 */
[----:B--2---:R0:W1:Y:S02]  /*f8d0*/  I2F.U64 R0, R2 ;  /* 0x0000000200007312 */ /* 0x0040640000301000 */
[----:B01----:R-:W-:Y:S05]  /*f8e0*/  BRA `(.L_x_7697) ;  /* 0x0000000000087947 */ /* 0x003fea0003800000 */
.L_x_7716:
[----:B------:R-:W2:Y:S02]  /*f8f0*/  LDG.E R0, desc[UR36][R2.64] ;  /* 0x0000002402007981 */ /* 0x000ea4000c1e1900 */
[----:B--2---:R-:W-:-:S07]  /*f900*/  I2FP.F32.U32 R0, R0 ;  /* 0x0000000000007245 */ /* 0x004fce0000201000 */
.L_x_7697:
[----:B------:R-:W-:Y:S05]  /*f910*/  BSYNC.RECONVERGENT B6 ;  /* 0x0000000000067941 */ /* 0x000fea0003800200 */
.L_x_7691:
[----:B-12--5:R-:W-:Y:S01]  /*f920*/  FMUL.FTZ R0, R0, -1.4426950216293334961 ;  /* 0xbfb8aa3b00007820 */ /* 0x026fe20000410000 */
[----:B------:R-:W-:-:S04]  /*f930*/  UPRMT UR4, UR43, 0x9910, URZ ;  /* 0x000099102b047896 */ /* 0x000fc800080000ff */
[----:B------:R-:W-:Y:S01]  /*f940*/  UISETP.GT.AND UP0, UPT, UR4, 0x9, UPT ;  /* 0x000000090400788c */ /* 0x000fe2000bf04270 */
[----:B------:R-:W0:Y:S02]  /*f950*/  MUFU.EX2 R0, R0 ;  /* 0x0000000000007308 */ /* 0x000e240000000800 */
[----:B0---4-:R-:W-:-:S04]  /*f960*/  FADD.FTZ R3, R0, 1 ;  /* 0x3f80000000037421 */ /* 0x011fc80000010000 */
[----:B------:R-:W3:Y:S02]  /*f970*/  MUFU.RCP R2, R3 ;  /* 0x0000000300027308 */ /* 0x000ee40000001000 */
        /* <DEDUP_REMOVED lines=13> */
.L_x_7722:
[----:B------:R-:W0:Y:S02]  /*fa50*/  F2I.S64.TRUNC R2, R2 ;  /* 0x0000000200027311 */ /* 0x000e24000020d900 */
[----:B0-----:R-:W-:-:S05]  /*fa60*/  MOV R5, R2 ;  /* 0x0000000200057202 */ /* 0x001fca0000000f00 */
[----:B------:R-:W-:Y:S01]  /*fa70*/  STG.E.U8 desc[UR36][R16.64], R5 ;  /* 0x0000000510007986 */ /* 0x000fe2000c101124 */
[----:B------:R-:W-:Y:S05]  /*fa80*/  EXIT ;  /* 0x000000000000794d */ /* 0x000fea0003800000 */
.L_x_7721:
        /* <DEDUP_REMOVED lines=9> */
.L_x_7725:
[----:B------:R-:W0:Y:S02]  /*fb20*/  F2I.FTZ.TRUNC.NTZ R3, R2 ;  /* 0x0000000200037305 */ /* 0x000e24000021f100 */
[----:B0-----:R-:W-:Y:S01]  /*fb30*/  STG.E desc[UR36][R16.64], R3 ;  /* 0x0000000310007986 */ /* 0x001fe2000c101924 */
[----:B------:R-:W-:Y:S05]  /*fb40*/  EXIT ;  /* 0x000000000000794d */ /* 0x000fea0003800000 */
.L_x_7724:
[----:B------:R-:W0:Y:S02]  /*fb50*/  F2I.FTZ.TRUNC.NTZ R3, R2 ;  /* 0x0000000200037305 */ /* 0x000e24000021f100 */
[----:B0-----:R-:W-:Y:S01]  /*fb60*/  STG.E.U16 desc[UR36][R16.64], R3 ;  /* 0x0000000310007986 */ /* 0x001fe2000c101524 */
[----:B------:R-:W-:Y:S05]  /*fb70*/  EXIT ;  /* 0x000000000000794d */ /* 0x000fea0003800000 */
.L_x_7720:
        /* <DEDUP_REMOVED lines=8> */
.L_x_7727:
[----:B------:R-:W-:-:S05]  /*fc00*/  F2FP.F16.F32.PACK_AB R2, RZ, R2 ;  /* 0x00000002ff02723e */ /* 0x000fca00000000ff */
[----:B------:R-:W-:Y:S01]  /*fc10*/  STG.E.U16 desc[UR36][R16.64], R2 ;  /* 0x0000000210007986 */ /* 0x000fe2000c101524 */
[----:B------:R-:W-:Y:S05]  /*fc20*/  EXIT ;  /* 0x000000000000794d */ /* 0x000fea0003800000 */
.L_x_7726:
        /* <DEDUP_REMOVED lines=9> */
.L_x_7729:
[----:B------:R-:W-:-:S04]  /*fcc0*/  F2FP.F16.F32.PACK_AB R3, RZ, R2 ;  /* 0x00000002ff03723e */ /* 0x000fc800000000ff */
[----:B------:R-:W-:-:S05]  /*fcd0*/  PRMT R3, R3, 0x5410, RZ ;  /* 0x0000541003037816 */ /* 0x000fca00000000ff */
[----:B------:R-:W-:Y:S01]  /*fce0*/  STG.E desc[UR36][R16.64], R3 ;  /* 0x0000000310007986 */ /* 0x000fe2000c101924 */
[----:B------:R-:W-:Y:S05]  /*fcf0*/  EXIT ;  /* 0x000000000000794d */ /* 0x000fea0003800000 */
.L_x_7728:
[----:B------:R-:W-:-:S06]  /*fd00*/  FMUL.FTZ R2, R2, 1 ;  /* 0x3f80000002027820 */ /* 0x000fcc0000410000 */
[----:B------:R-:W0:Y:S02]  /*fd10*/  F2F.F64.F32 R2, R2 ;  /* 0x0000000200027310 */ /* 0x000e240000201800 */
[----:B0-----:R-:W-:Y:S01]  /*fd20*/  STG.E.64 desc[UR36][R16.64], R2 ;  /* 0x0000000210007986 */ /* 0x001fe2000c101b24 */
[----:B------:R-:W-:Y:S05]  /*fd30*/  EXIT ;  /* 0x000000000000794d */ /* 0x000fea0003800000 */
.L_x_7719:
        /* <DEDUP_REMOVED lines=13> */
.L_x_7733:
        /* <DEDUP_REMOVED lines=16> */
.L_x_7736:
[----:B------:R-:W-:-:S04]  /*ff10*/  SHF.R.U32.HI R2, RZ, 0x18, R2 ;  /* 0x00000018ff027819 */ /* 0x000fc80000011602 */
[----:B------:R-:W-:-:S04]  /*ff20*/  LOP3.LUT R2, R3, 0x80, R2, 0xf8, !PT ;  /* 0x0000008003027812 */ /* 0x000fc800078ef802 */
[----:B------:R-:W-:-:S07]  /*ff30*/  PRMT R8, R2, 0x7610, R8 ;  /* 0x0000761002087816 */ /* 0x000fce0000000008 */
.L_x_7735:
[----:B------:R-:W-:Y:S05]  /*ff40*/  BSYNC.RECONVERGENT B0 ;  /* 0x0000000000007941 */ /* 0x000fea0003800200 */
.L_x_7734:
[----:B------:R-:W-:Y:S01]  /*ff50*/  STG.E.U8 desc[UR36][R16.64], R8 ;  /* 0x0000000810007986 */ /* 0x000fe2000c101124 */
[----:B------:R-:W-:Y:S05]  /*ff60*/  EXIT ;  /* 0x000000000000794d */ /* 0x000fea0003800000 */
.L_x_7732:
        /* <DEDUP_REMOVED lines=16> */
.L_x_7739:
[----:B------:R-:W-:-:S04]  /*10070*/  SHF.R.U32.HI R2, RZ, 0x18, R2 ;  /* 0x00000018ff027819 */ /* 0x000fc80000011602 */
[----:B------:R-:W-:-:S04]  /*10080*/  LOP3.LUT R3, R3, 0x80, R2, 0xf8, !PT ;  /* 0x0000008003037812 */ /* 0x000fc800078ef802 */
[----:B------:R-:W-:-:S07]  /*10090*/  PRMT R8, R3, 0x7610, R8 ;  /* 0x0000761003087816 */ /* 0x000fce0000000008 */
.L_x_7738:
[----:B------:R-:W-:Y:S05]  /*100a0*/  BSYNC.RECONVERGENT B0 ;  /* 0x0000000000007941 */ /* 0x000fea0003800200 */
.L_x_7737:
[----:B------:R-:W-:Y:S01]  /*100b0*/  STG.E.U8 desc[UR36][R16.64], R8 ;  /* 0x0000000810007986 */ /* 0x000fe2000c101124 */
[----:B------:R-:W-:Y:S05]  /*100c0*/  EXIT ;  /* 0x000000000000794d */ /* 0x000fea0003800000 */
.L_x_7731:
        /* <DEDUP_REMOVED lines=21> */
.L_x_7741:
[----:B------:R-:W0:Y:S02]  /*10220*/  F2I.U64.TRUNC R2, R2 ;  /* 0x0000000200027311 */ /* 0x000e24000020d800 */
[----:B0-----:R-:W-:Y:S01]  /*10230*/  STG.E.64 desc[UR36][R16.64], R2 ;  /* 0x0000000210007986 */ /* 0x001fe2000c101b24 */
[----:B------:R-:W-:Y:S05]  /*10240*/  EXIT ;  /* 0x000000000000794d */ /* 0x000fea0003800000 */
.L_x_7740:
[----:B------:R-:W0:Y:S02]  /*10250*/  F2I.FTZ.U32.TRUNC.NTZ R3, R2 ;  /* 0x0000000200037305 */ /* 0x000e24000021f000 */
[----:B0-----:R-:W-:Y:S01]  /*10260*/  STG.E desc[UR36][R16.64], R3 ;  /* 0x0000000310007986 */ /* 0x001fe2000c101924 */
[----:B------:R-:W-:Y:S05]  /*10270*/  EXIT ;  /* 0x000000000000794d */ /* 0x000fea0003800000 */
.L_x_7730:
        /* <DEDUP_REMOVED lines=10> */
.L_x_7743:
[----:B------:R-:W-:Y:S01]  /*10320*/  FMUL.FTZ R4, R2, 1 ;  /* 0x3f80000002047820 */ /* 0x000fe20000410000 */
[----:B------:R-:W-:-:S05]  /*10330*/  CS2R R6, SRZ ;  /* 0x0000000000067805 */ /* 0x000fca000001ff00 */
[----:B------:R-:W0:Y:S02]  /*10340*/  F2F.F64.F32 R4, R4 ;  /* 0x0000000400047310 */ /* 0x000e240000201800 */
[----:B0-----:R-:W-:Y:S01]  /*10350*/  STG.E.128 desc[UR36][R16.64], R4 ;  /* 0x0000000410007986 */ /* 0x001fe2000c101d24 */
[----:B------:R-:W-:Y:S05]  /*10360*/  EXIT ;  /* 0x000000000000794d */ /* 0x000fea0003800000 */
.L_x_7742:
[----:B------:R-:W-:-:S09]  /*10370*/  UISETP.NE.AND UP0, UPT, UR4, 0xf, UPT ;  /* 0x0000000f0400788c */ /* 0x000fd2000bf05270 */
[----:B------:R-:W-:Y:S05]  /*10380*/  BRA.U !UP0, `(.L_x_7744) ;  /* 0x0000000108e07547 */ /* 0x000fea000b800000 */
[----:B------:R-:W-:-:S09]  /*10390*/  UISETP.NE.AND UP0, UPT, UR4, 0x17, UPT ;  /* 0x000000170400788c */ /* 0x000fd2000bf05270 */
[----:B------:R-:W-:Y:S05]  /*103a0*/  BRA.U !UP0, `(.L_x_7745) ;  /* 0x00000001088c7547 */ /* 0x000fea000b800000 */
[----:B------:R-:W-:-:S09]  /*103b0*/  UISETP.NE.AND UP0, UPT, UR4, 0x18, UPT ;  /* 0x000000180400788c */ /* 0x000fd2000bf05270 */
[----:B------:R-:W-:Y:S05]  /*103c0*/  BRA.U !UP0, `(.L_x_7746) ;  /* 0x0000000108447547 */ /* 0x000fea000b800000 */
.L_x_7723:
[----:B------:R-:W-:Y:S01]  /*103d0*/  MOV R0, 0x0 ;  /* 0x0000000000007802 */ /* 0x000fe20000000f00 */
[----:B------:R-:W0:Y:S01]  /*103e0*/  LDCU.64 UR4, c[0x4][0x128] ;  /* 0x01002500ff0477ac */ /* 0x000e220008000a00 */
[----:B------:R-:W-:Y:S02]  /*103f0*/  HFMA2 R8, -RZ, RZ, 0, 6.020069122314453125e-06 ;  /* 0x00000065ff087431 */ /* 0x000fe400000001ff */
[----:B------:R-:W-:Y:S01]  /*10400*/  IMAD.MOV.U32 R12, RZ, RZ, 0x1 ;  /* 0x00000001ff0c7424 */ /* 0x000fe200078e00ff */
[----:B------:R1:W2:Y:S01]  /*10410*/  LDC.64 R2, c[0x4][R0] ;  /* 0x0100000000027b82 */ /* 0x0002a20000000a00 */
[----:B------:R-:W3:Y:S01]  /*10420*/  LDCU.64 UR6, c[0x4][0x130] ;  /* 0x01002600ff0677ac */ /* 0x000ee20008000a00 */
[----:B------:R-:W-:Y:S01]  /*10430*/  MOV R13, RZ ;  /* 0x000000ff000d7202 */ /* 0x000fe20000000f00 */
[----:B------:R-:W4:Y:S01]  /*10440*/  LDCU.64 UR8, c[0x4][0x20] ;  /* 0x01000400ff0877ac */ /* 0x000f220008000a00 */
[----:B0-----:R-:W-:Y:S01]  /*10450*/  MOV R4, UR4 ;  /* 0x0000000400047c02 */ /* 0x001fe20008000f00 */
[----:B------:R-:W-:Y:S01]  /*10460*/  IMAD.U32 R5, RZ, RZ, UR5 ;  /* 0x00000005ff057e24 */ /* 0x000fe2000f8e00ff */
[----:B---3--:R-:W-:Y:S01]  /*10470*/  MOV R6, UR6 ;  /* 0x0000000600067c02 */ /* 0x008fe20008000f00 */
[----:B------:R-:W-:Y:S01]  /*10480*/  IMAD.U32 R7, RZ, RZ, UR7 ;  /* 0x00000007ff077e24 */ /* 0x000fe2000f8e00ff */
[----:B----4-:R-:W-:Y:S01]  /*10490*/  MOV R10, UR8 ;  /* 0x00000008000a7c02 */ /* 0x010fe20008000f00 */
[----:B-1----:R-:W-:-:S07]  /*104a0*/  IMAD.U32 R11, RZ, RZ, UR9 ;  /* 0x00000009ff0b7e24 */ /* 0x002fce000f8e00ff */
[----:B------:R-:W-:-:S07]  /*104b0*/  LEPC R20, `(.L_x_7747) ;  /* 0x000000001014794e */ /* 0x000fce0000000000 */
[----:B--2---:R-:W-:Y:S05]  /*104c0*/  CALL.ABS.NOINC R2 ;  /* 0x0000000002007343 */ /* 0x004fea0003c00000 */
.L_x_7747:
[----:B------:R-:W-:Y:S05]  /*104d0*/  EXIT ;  /* 0x000000000000794d */ /* 0x000fea0003800000 */
.L_x_7746:
        /* <DEDUP_REMOVED lines=12> */
.L_x_7749:
[----:B------:R-:W-:Y:S05]  /*105a0*/  BSYNC.RECONVERGENT B0 ;  /* 0x0000000000007941 */ /* 0x000fea0003800200 */
.L_x_7748:
[----:B------:R-:W-:-:S05]  /*105b0*/  LOP3.LUT R3, R0, 0x80, R5, 0xf8, !PT ;  /* 0x0000008000037812 */ /* 0x000fca00078ef805 */
[----:B------:R-:W-:Y:S01]  /*105c0*/  STG.E.U8 desc[UR36][R16.64], R3 ;  /* 0x0000000310007986 */ /* 0x000fe2000c101124 */
[----:B------:R-:W-:Y:S05]  /*105d0*/  EXIT ;  /* 0x000000000000794d */ /* 0x000fea0003800000 */
.L_x_7745:
        /* <DEDUP_REMOVED lines=11> */
.L_x_7751:
[----:B------:R-:W-:Y:S01]  /*10690*/  HFMA2 R0, -RZ, RZ, 0, 7.569789886474609375e-06 ;  /* 0x0000007fff007431 */ /* 0x000fe200000001ff */
[----:B------:R-:W-:-:S04]  /*106a0*/  ISETP.GT.U32.AND P0, PT, R4, 0x7f800000, PT ;  /* 0x7f8000000400780c */ /* 0x000fc80003f04070 */
[----:B------:R-:W-:-:S09]  /*106b0*/  SEL R0, R0, 0x7c, P0 ;  /* 0x0000007c00007807 */ /* 0x000fd20000000000 */
.L_x_7752:
[----:B------:R-:W-:Y:S05]  /*106c0*/  BSYNC.RECONVERGENT B0 ;  /* 0x0000000000007941 */ /* 0x000fea0003800200 */
.L_x_7750:
[----:B------:R-:W-:-:S04]  /*106d0*/  SHF.R.U32.HI R3, RZ, 0x18, R2 ;  /* 0x00000018ff037819 */ /* 0x000fc80000011602 */
[----:B------:R-:W-:-:S05]  /*106e0*/  LOP3.LUT R3, R0, 0x80, R3, 0xf8, !PT ;  /* 0x0000008000037812 */ /* 0x000fca00078ef803 */
[----:B------:R-:W-:Y:S01]  /*106f0*/  STG.E.U8 desc[UR36][R16.64], R3 ;  /* 0x0000000310007986 */ /* 0x000fe2000c101124 */
[----:B------:R-:W-:Y:S05]  /*10700*/  EXIT ;  /* 0x000000000000794d */ /* 0x000fea0003800000 */
.L_x_7744:
[----:B------:R-:W-:-:S05]  /*10710*/  F2FP.BF16.F32.PACK_AB R2, RZ, R2 ;  /* 0x00000002ff02723e */ /* 0x000fca00000010ff */
[----:B------:R-:W-:Y:S01]  /*10720*/  STG.E.U16 desc[UR36][R16.64], R2 ;  /* 0x0000000210007986 */ /* 0x000fe2000c101524 */
[----:B------:R-:W-:Y:S05]  /*10730*/  EXIT ;  /* 0x000000000000794d */ /* 0x000fea0003800000 */
.L_x_7753:
        /* <DEDUP_REMOVED lines=12> */
.L_x_9281:


//--------------------- .text._ZN2at6native27unrolled_elementwise_kernelIZZZNS0_10glu_kernelERNS_18TensorIteratorBaseEENKUlvE_clEvENKUlvE0_clEvEUlffE_St5arrayIPcLm3EELi4E23TrivialOffsetCalculatorILi2EjESA_ILi1EjENS0_6memory12LoadWithCastILi2EEENSD_13StoreWithCastILi1EEEEEviT_T0_T2_T3_T4_T5_ --------------------------
	.section	.text._ZN2at6native27unrolled_elementwise_kernelIZZZNS0_10glu_kernelERNS_18TensorIteratorBaseEENKUlvE_clEvENKUlvE0_clEvEUlffE_St5arrayIPcLm3EELi4E23TrivialOffsetCalculatorILi2EjESA_ILi1EjENS0_6memory12LoadWithCastILi2EEENSD_13StoreWithCastILi1EEEEEviT_T0_T2_T3_T4_T5_,"ax",@progbits
	.align	128
        .global         _ZN2at6native27unrolled_elementwise_kernelIZZZNS0_10glu_kernelERNS_18TensorIteratorBaseEENKUlvE_clEvENKUlvE0_clEvEUlffE_St5arrayIPcLm3EELi4E23TrivialOffsetCalculatorILi2EjESA_ILi1EjENS0_6memory12LoadWithCastILi2EEENSD_13StoreWithCastILi1EEEEEviT_T0_T2_T3_T4_T5_
        .type           _ZN2at6native27unrolled_elementwise_kernelIZZZNS0_10glu_kernelERNS_18TensorIteratorBaseEENKUlvE_clEvENKUlvE0_clEvEUlffE_St5arrayIPcLm3EELi4E23TrivialOffsetCalculatorILi2EjESA_ILi1EjENS0_6memory12LoadWithCastILi2EEENSD_13StoreWithCastILi1EEEEEviT_T0_T2_T3_T4_T5_,@function
        .size           _ZN2at6native27unrolled_elementwise_kernelIZZZNS0_10glu_kernelERNS_18TensorIteratorBaseEENKUlvE_clEvENKUlvE0_clEvEUlffE_St5arrayIPcLm3EELi4E23TrivialOffsetCalculatorILi2EjESA_ILi1EjENS0_6memory12LoadWithCastILi2EEENSD_13StoreWithCastILi1EEEEEviT_T0_T2_T3_T4_T5_,(.L_x_9282 - _ZN2at6native27unrolled_elementwise_kernelIZZZNS0_10glu_kernelERNS_18TensorIteratorBaseEENKUlvE_clEvENKUlvE0_clEvEUlffE_St5arrayIPcLm3EELi4E23TrivialOffsetCalculatorILi2EjESA_ILi1EjENS0_6memory12LoadWithCastILi2EEENSD_13StoreWithCastILi1EEEEEviT_T0_T2_T3_T4_T5_)
        .other          _ZN2at6native27unrolled_elementwise_kernelIZZZNS0_10glu_kernelERNS_18TensorIteratorBaseEENKUlvE_clEvENKUlvE0_clEvEUlffE_St5arrayIPcLm3EELi4E23TrivialOffsetCalculatorILi2EjESA_ILi1EjENS0_6memory12LoadWithCastILi2EEENSD_13StoreWithCastILi1EEEEEviT_T0_T2_T3_T4_T5_,@"STO_CUDA_ENTRY STV_DEFAULT"
_ZN2at6native27unrolled_elementwise_kernelIZZZNS0_10glu_kernelERNS_18TensorIteratorBaseEENKUlvE_clEvENKUlvE0_clEvEUlffE_St5arrayIPcLm3EELi4E23TrivialOffsetCalculatorILi2EjESA_ILi1EjENS0_6memory12LoadWithCastILi2EEENSD_13StoreWithCastILi1EEEEEviT_T0_T2_T3_T4_T5_:
.text._ZN2at6native27unrolled_elementwise_kernelIZZZNS0_10glu_kernelERNS_18TensorIteratorBaseEENKUlvE_clEvENKUlvE0_clEvEUlffE_St5arrayIPcLm3EELi4E23TrivialOffsetCalculatorILi2EjESA_ILi1EjENS0_6memory12LoadWithCastILi2EEENSD_13StoreWithCastILi1EEEEEviT_T0_T2_T3_T4_T5_:
[----:B------:R-:W0:Y:S01]  /*0000*/  LDC R1, c[0x0][0x37c] ;  /* 0x0000df00ff017b82 */ /* 0x000e220000000800 */
[----:B------:R-:W1:Y:S07]  /*0010*/  S2R R2, SR_CTAID.X ;  /* 0x0000000000027919 */ /* 0x000e6e0000002500 */
[----:B------:R-:W1:Y:S01]  /*0020*/  LDC R17, c[0x0][0x380] ;  /* 0x0000e000ff117b82 */ /* 0x000e620000000800 */
[----:B------:R-:W2:Y:S01]  /*0030*/  LDCU.64 UR36, c[0x0][0x358] ;  /* 0x00006b00ff2477ac */ /* 0x000ea20008000a00 */
[----:B------:R-:W-:Y:S01]  /*0040*/  BSSY.RECONVERGENT B7, `(.L_x_7754) ;  /* 0x00001e0000077945 */ /* 0x000fe20003800200 */
[----:B------:R-:W3:Y:S01]  /*0050*/  S2R R26, SR_TID.X ;  /* 0x00000000001a7919 */ /* 0x000ee20000002100 */
[----:B------:R-:W-:Y:S01]  /*0060*/  IMAD.MOV.U32 R27, RZ, RZ, -0x80000000 ;  /* 0x80000000ff1b7424 */ /* 0x000fe200078e00ff */
[----:B------:R-:W4:Y:S01]  /*0070*/  LDCU.U8 UR38, c[0x0][0x3a4] ;  /* 0x00007480ff2677ac */ /* 0x000f220008000000 */
[----:B------:R-:W-:Y:S01]  /*0080*/  IMAD.MOV.U32 R22, RZ, RZ, RZ ;  /* 0x000000ffff167224 */ /* 0x000fe200078e00ff */
        /* <DEDUP_REMOVED lines=26> */
.L_x_7760:
[----:B------:R-:W2:Y:S02]  /*0230*/  LDG.E.U8 R4, desc[UR36][R4.64] ;  /* 0x0000002404047981 */ /* 0x000ea4000c1e1100 */
[----:B--2---:R-:W-:Y:S01]  /*0240*/  I2FP.F32.U32 R22, R4 ;  /* 0x0000000400167245 */ /* 0x004fe20000201000 */
[----:B------:R-:W-:Y:S06]  /*0250*/  BRA `(.L_x_7762) ;  /* 0x0000000c00487947 */ /* 0x000fec0003800000 */
.L_x_7759:
        /* <DEDUP_REMOVED lines=9> */
.L_x_7764:
[----:B------:R-:W2:Y:S02]  /*02f0*/  LDG.E R4, desc[UR36][R4.64] ;  /* 0x0000002404047981 */ /* 0x000ea4000c1e1900 */
[----:B--2---:R-:W-:Y:S01]  /*0300*/  I2FP.F32.S32 R22, R4 ;  /* 0x0000000400167245 */ /* 0x004fe20000201400 */
[----:B------:R-:W-:Y:S06]  /*0310*/  BRA `(.L_x_7762) ;  /* 0x0000000c00187947 */ /* 0x000fec0003800000 */
.L_x_7763:
[----:B------:R-:W2:Y:S02]  /*0320*/  LDG.E.U16 R4, desc[UR36][R4.64] ;  /* 0x0000002404047981 */ /* 0x000ea4000c1e1500 */
[----:B--2---:R0:W1:Y:S01]  /*0330*/  I2F.S16 R22, R4 ;  /* 0x0000000400167306 */ /* 0x0040620000101400 */
[----:B------:R-:W-:Y:S05]  /*0340*/  BRA `(.L_x_7762) ;  /* 0x0000000c000c7947 */ /* 0x000fea0003800000 */
.L_x_7758:
        /* <DEDUP_REMOVED lines=8> */
.L_x_7766:
[----:B------:R-:W2:Y:S02]  /*03d0*/  LDG.E.U16 R4, desc[UR36][R4.64] ;  /* 0x0000002404047981 */ /* 0x000ea4000c1e1500 */
[----:B--2---:R-:W-:Y:S01]  /*03e0*/  HADD2.F32 R22, -RZ, R4.H0_H0 ;  /* 0x20000004ff167230 */ /* 0x004fe20000004100 */
[----:B------:R-:W-:Y:S06]  /*03f0*/  BRA `(.L_x_7762) ;  /* 0x0000000800e07947 */ /* 0x000fec0003800000 */
.L_x_7765:
        /* <DEDUP_REMOVED lines=8> */
.L_x_7768:
[----:B------:R-:W2:Y:S02]  /*0480*/  LDG.E.U16 R4, desc[UR36][R4.64] ;  /* 0x0000002404047981 */ /* 0x000ea4000c1e1500 */
[----:B--2---:R-:W-:Y:S01]  /*0490*/  HADD2.F32 R22, -RZ, R4.H0_H0 ;  /* 0x20000004ff167230 */ /* 0x004fe20000004100 */
[----:B------:R-:W-:Y:S06]  /*04a0*/  BRA `(.L_x_7762) ;  /* 0x0000000800b47947 */ /* 0x000fec0003800000 */
.L_x_7767:
        /* <DEDUP_REMOVED lines=11> */
.L_x_7757:
        /* <DEDUP_REMOVED lines=12> */
.L_x_7771:
        /* <DEDUP_REMOVED lines=11> */
.L_x_7770:
        /* <DEDUP_REMOVED lines=25> */
.L_x_7773:
        /* <DEDUP_REMOVED lines=13> */
.L_x_7772:
[----:B------:R-:W2:Y:S02]  /*0930*/  LDG.E.U16 R4, desc[UR36][R4.64] ;  /* 0x0000002404047981 */ /* 0x000ea4000c1e1500 */
[----:B--2---:R-:W-:Y:S01]  /*0940*/  IMAD.U32 R22, R4, 0x10000, RZ ;  /* 0x0001000004167824 */ /* 0x004fe200078e00ff */
[----:B------:R-:W-:Y:S06]  /*0950*/  BRA `(.L_x_7762) ;  /* 0x0000000400887947 */ /* 0x000fec0003800000 */
.L_x_7769:
        /* <DEDUP_REMOVED lines=11> */
.L_x_7776:
        /* <DEDUP_REMOVED lines=20> */
.L_x_7778:
[----:B------:R-:W-:Y:S05]  /*0b50*/  BSYNC.RECONVERGENT B0 ;  /* 0x0000000000007941 */ /* 0x000fea0003800200 */
.L_x_7777:
[----:B------:R-:W-:Y:S01]  /*0b60*/  IMAD.SHL.U32 R0, R0, 0x100000, RZ ;  /* 0x0010000000007824 */ /* 0x000fe200078e00ff */
[----:B------:R-:W-:-:S04]  /*0b70*/  LEA R3, R3, 0x3b800000, 0x17 ;  /* 0x3b80000003037811 */ /* 0x000fc800078eb8ff */
[----:B------:R-:W-:Y:S01]  /*0b80*/  LOP3.LUT R22, R3, R0, R7, 0xfe, !PT ;  /* 0x0000000003167212 */ /* 0x000fe200078efe07 */
[----:B------:R-:W-:Y:S06]  /*0b90*/  BRA `(.L_x_7762) ;  /* 0x0000000000f87947 */ /* 0x000fec0003800000 */
.L_x_7775:
        /* <DEDUP_REMOVED lines=20> */
.L_x_7780:
[----:B------:R-:W-:Y:S05]  /*0ce0*/  BSYNC.RECONVERGENT B0 ;  /* 0x0000000000007941 */ /* 0x000fea0003800200 */
.L_x_7779:
[----:B------:R-:W-:Y:S01]  /*0cf0*/  IMAD.SHL.U32 R0, R0, 0x200000, RZ ;  /* 0x0020000000007824 */ /* 0x000fe200078e00ff */
[----:B------:R-:W-:-:S04]  /*0d00*/  LEA R3, R3, 0x37800000, 0x17 ;  /* 0x3780000003037811 */ /* 0x000fc800078eb8ff */
[----:B------:R-:W-:Y:S01]  /*0d10*/  LOP3.LUT R22, R3, R0, R7, 0xfe, !PT ;  /* 0x0000000003167212 */ /* 0x000fe200078efe07 */
[----:B------:R-:W-:Y:S06]  /*0d20*/  BRA `(.L_x_7762) ;  /* 0x0000000000947947 */ /* 0x000fec0003800000 */
.L_x_7774:
[----:B------:R-:W-:-:S09]  /*0d30*/  UISETP.NE.AND UP0, UPT, UR4, 0x1c, UPT ;  /* 0x0000001c0400788c */ /* 0x000fd2000bf05270 */
[----:B------:R-:W-:Y:S05]  /*0d40*/  BRA.U !UP0, `(.L_x_7781) ;  /* 0x0000000108847547 */ /* 0x000fea000b800000 */
[----:B------:R-:W-:-:S09]  /*0d50*/  UISETP.NE.AND UP0, UPT, UR4, 0x1d, UPT ;  /* 0x0000001d0400788c */ /* 0x000fd2000bf05270 */
[----:B------:R-:W-:Y:S05]  /*0d60*/  BRA.U !UP0, `(.L_x_7782) ;  /* 0x0000000108707547 */ /* 0x000fea000b800000 */
[----:B------:R-:W-:-:S09]  /*0d70*/  UISETP.NE.AND UP0, UPT, UR4, 0x2c, UPT ;  /* 0x0000002c0400788c */ /* 0x000fd2000bf05270 */
[----:B------:R-:W-:Y:S05]  /*0d80*/  BRA.U !UP0, `(.L_x_7783) ;  /* 0x0000000108487547 */ /* 0x000fea000b800000 */
.L_x_7761:
        /* <DEDUP_REMOVED lines=16> */
.L_x_7784:
[----:B------:R-:W-:Y:S01]  /*0e90*/  IMAD.MOV.U32 R22, RZ, RZ, RZ ;  /* 0x000000ffff167224 */ /* 0x000fe200078e00ff */
[----:B------:R-:W-:Y:S06]  /*0ea0*/  BRA `(.L_x_7762) ;  /* 0x0000000000347947 */ /* 0x000fec0003800000 */
.L_x_7783:
        /* <DEDUP_REMOVED lines=8> */
.L_x_7782:
[----:B------:R-:W2:Y:S02]  /*0f30*/  LDG.E.64 R22, desc[UR36][R4.64] ;  /* 0x0000002404167981 */ /* 0x000ea4000c1e1b00 */
[----:B--2---:R0:W1:Y:S02]  /*0f40*/  I2F.U64 R22, R22 ;  /* 0x0000001600167312 */ /* 0x0040640000301000 */
[----:B01----:R-:W-:Y:S05]  /*0f50*/  BRA `(.L_x_7762) ;  /* 0x0000000000087947 */ /* 0x003fea0003800000 */
.L_x_7781:
[----:B------:R-:W2:Y:S02]  /*0f60*/  LDG.E R4, desc[UR36][R4.64] ;  /* 0x0000002404047981 */ /* 0x000ea4000c1e1900 */
[----:B--2---:R-:W-:-:S07]  /*0f70*/  I2FP.F32.U32 R22, R4 ;  /* 0x0000000400167245 */ /* 0x004fce0000201000 */
.L_x_7762:
[----:B------:R-:W-:Y:S05]  /*0f80*/  BSYNC.RECONVERGENT B6 ;  /* 0x0000000000067941 */ /* 0x000fea0003800200 */
.L_x_7756:
        /* <DEDUP_REMOVED lines=20> */
.L_x_7789:
[----:B------:R-:W2:Y:S02]  /*10d0*/  LDG.E.U8 R4, desc[UR36][R4.64] ;  /* 0x0000002404047981 */ /* 0x000ea4000c1e1100 */
[----:B--2---:R-:W-:Y:S01]  /*10e0*/  I2FP.F32.U32 R27, R4 ;  /* 0x00000004001b7245 */ /* 0x004fe20000201000 */
[----:B------:R-:W-:Y:S06]  /*10f0*/  BRA `(.L_x_7791) ;  /* 0x0000000c00447947 */ /* 0x000fec0003800000 */
.L_x_7788:
        /* <DEDUP_REMOVED lines=9> */
.L_x_7793:
[----:B------:R-:W2:Y:S02]  /*1190*/  LDG.E R4, desc[UR36][R4.64] ;  /* 0x0000002404047981 */ /* 0x000ea4000c1e1900 */
[----:B--2---:R-:W-:Y:S01]  /*11a0*/  I2FP.F32.S32 R27, R4 ;  /* 0x00000004001b7245 */ /* 0x004fe20000201400 */
[----:B------:R-:W-:Y:S06]  /*11b0*/  BRA `(.L_x_7791) ;  /* 0x0000000c00147947 */ /* 0x000fec0003800000 */
.L_x_7792:
[----:B------:R-:W2:Y:S02]  /*11c0*/  LDG.E.U16 R4, desc[UR36][R4.64] ;  /* 0x0000002404047981 */ /* 0x000ea4000c1e1500 */
[----:B--2---:R4:W0:Y:S01]  /*11d0*/  I2F.S16 R27, R4 ;  /* 0x00000004001b7306 */ /* 0x0048220000101400 */
[----:B------:R-:W-:Y:S05]  /*11e0*/  BRA `(.L_x_7791) ;  /* 0x0000000c00087947 */ /* 0x000fea0003800000 */
.L_x_7787:
        /* <DEDUP_REMOVED lines=8> */
.L_x_7795:
[----:B------:R-:W2:Y:S02]  /*1270*/  LDG.E.U16 R4, desc[UR36][R4.64] ;  /* 0x0000002404047981 */ /* 0x000ea4000c1e1500 */
[----:B--2---:R-:W-:Y:S01]  /*1280*/  HADD2.F32 R27, -RZ, R4.H0_H0 ;  /* 0x20000004ff1b7230 */ /* 0x004fe20000004100 */
[----:B------:R-:W-:Y:S06]  /*1290*/  BRA `(.L_x_7791) ;  /* 0x0000000800dc7947 */ /* 0x000fec0003800000 */
.L_x_7794:
        /* <DEDUP_REMOVED lines=8> */
.L_x_7797:
[----:B------:R-:W2:Y:S02]  /*1320*/  LDG.E.U16 R4, desc[UR36][R4.64] ;  /* 0x0000002404047981 */ /* 0x000ea4000c1e1500 */
[----:B--2---:R-:W-:Y:S01]  /*1330*/  HADD2.F32 R27, -RZ, R4.H0_H0 ;  /* 0x20000004ff1b7230 */ /* 0x004fe20000004100 */
[----:B------:R-:W-:Y:S06]  /*1340*/  BRA `(.L_x_7791) ;  /* 0x0000000800b07947 */ /* 0x000fec0003800000 */
.L_x_7796:
        /* <DEDUP_REMOVED lines=11> */
.L_x_7786:
        /* <DEDUP_REMOVED lines=12> */
.L_x_7800:
        /* <DEDUP_REMOVED lines=11> */
.L_x_7799:
        /* <DEDUP_REMOVED lines=25> */
.L_x_7802:
        /* <DEDUP_REMOVED lines=12> */
.L_x_7801:
[----:B------:R-:W2:Y:S02]  /*17c0*/  LDG.E.U16 R4, desc[UR36][R4.64] ;  /* 0x0000002404047981 */ /* 0x000ea4000c1e1500 */
[----:B--2---:R-:W-:Y:S01]  /*17d0*/  IMAD.U32 R27, R4, 0x10000, RZ ;  /* 0x00010000041b7824 */ /* 0x004fe200078e00ff */
[----:B------:R-:W-:Y:S06]  /*17e0*/  BRA `(.L_x_7791) ;  /* 0x0000000400887947 */ /* 0x000fec0003800000 */
.L_x_7798:
        /* <DEDUP_REMOVED lines=11> */
.L_x_7805:
        /* <DEDUP_REMOVED lines=20> */
.L_x_7807:
[----:B------:R-:W-:Y:S05]  /*19e0*/  BSYNC.RECONVERGENT B0 ;  /* 0x0000000000007941 */ /* 0x000fea0003800200 */
.L_x_7806:
[----:B------:R-:W-:Y:S01]  /*19f0*/  IMAD.SHL.U32 R0, R0, 0x100000, RZ ;  /* 0x0010000000007824 */ /* 0x000fe200078e00ff */
[----:B------:R-:W-:-:S04]  /*1a00*/  LEA R3, R3, 0x3b800000, 0x17 ;  /* 0x3b80000003037811 */ /* 0x000fc800078eb8ff */
[----:B------:R-:W-:Y:S01]  /*1a10*/  LOP3.LUT R27, R3, R0, R27, 0xfe, !PT ;  /* 0x00000000031b7212 */ /* 0x000fe200078efe1b */
[----:B------:R-:W-:Y:S06]  /*1a20*/  BRA `(.L_x_7791) ;  /* 0x0000000000f87947 */ /* 0x000fec0003800000 */
.L_x_7804:
        /* <DEDUP_REMOVED lines=20> */
.L_x_7809:
[----:B------:R-:W-:Y:S05]  /*1b70*/  BSYNC.RECONVERGENT B0 ;  /* 0x0000000000007941 */ /* 0x000fea0003800200 */
.L_x_7808:
[----:B------:R-:W-:Y:S01]  /*1b80*/  IMAD.SHL.U32 R0, R0, 0x200000, RZ ;  /* 0x0020000000007824 */ /* 0x000fe200078e00ff */
[----:B------:R-:W-:-:S04]  /*1b90*/  LEA R3, R3, 0x37800000, 0x17 ;  /* 0x3780000003037811 */ /* 0x000fc800078eb8ff */
[----:B------:R-:W-:Y:S01]  /*1ba0*/  LOP3.LUT R27, R3, R0, R27, 0xfe, !PT ;  /* 0x00000000031b7212 */ /* 0x000fe200078efe1b */
[----:B------:R-:W-:Y:S06]  /*1bb0*/  BRA `(.L_x_7791) ;  /* 0x0000000000947947 */ /* 0x000fec0003800000 */
.L_x_7803:
[----:B------:R-:W-:-:S09]  /*1bc0*/  UISETP.NE.AND UP0, UPT, UR4, 0x1c, UPT ;  /* 0x0000001c0400788c */ /* 0x000fd2000bf05270 */
[----:B------:R-:W-:Y:S05]  /*1bd0*/  BRA.U !UP0, `(.L_x_7810) ;  /* 0x0000000108847547 */ /* 0x000fea000b800000 */
[----:B------:R-:W-:-:S09]  /*1be0*/  UISETP.NE.AND UP0, UPT, UR4, 0x1d, UPT ;  /* 0x0000001d0400788c */ /* 0x000fd2000bf05270 */
[----:B------:R-:W-:Y:S05]  /*1bf0*/  BRA.U !UP0, `(.L_x_7811) ;  /* 0x0000000108707547 */ /* 0x000fea000b800000 */
[----:B------:R-:W-:-:S09]  /*1c00*/  UISETP.NE.AND UP0, UPT, UR4, 0x2c, UPT ;  /* 0x0000002c0400788c */ /* 0x000fd2000bf05270 */
[----:B------:R-:W-:Y:S05]  /*1c10*/  BRA.U !UP0, `(.L_x_7812) ;  /* 0x0000000108487547 */ /* 0x000fea000b800000 */
.L_x_7790:
        /* <DEDUP_REMOVED lines=16> */
.L_x_7813:
[----:B------:R-:W-:Y:S01]  /*1d20*/  IMAD.MOV.U32 R27, RZ, RZ, RZ ;  /* 0x000000ffff1b7224 */ /* 0x000fe200078e00ff */
[----:B------:R-:W-:Y:S06]  /*1d30*/  BRA `(.L_x_7791) ;  /* 0x0000000000347947 */ /* 0x000fec0003800000 */
.L_x_7812:
        /* <DEDUP_REMOVED lines=8> */
.L_x_7811:
[----:B------:R-:W2:Y:S02]  /*1dc0*/  LDG.E.64 R4, desc[UR36][R4.64] ;  /* 0x0000002404047981 */ /* 0x000ea4000c1e1b00 */
[----:B--2---:R0:W2:Y:S02]  /*1dd0*/  I2F.U64 R27, R4 ;  /* 0x00000004001b7312 */ /* 0x0040a40000301000 */
[----:B0-2---:R-:W-:Y:S05]  /*1de0*/  BRA `(.L_x_7791) ;  /* 0x0000000000087947 */ /* 0x005fea0003800000 */
.L_x_7810:
[----:B------:R-:W2:Y:S02]  /*1df0*/  LDG.E R4, desc[UR36][R4.64] ;  /* 0x0000002404047981 */ /* 0x000ea4000c1e1900 */
[----:B--2---:R-:W-:-:S07]  /*1e00*/  I2FP.F32.U32 R27, R4 ;  /* 0x00000004001b7245 */ /* 0x004fce0000201000 */
.L_x_7791:
[----:B------:R-:W-:Y:S05]  /*1e10*/  BSYNC.RECONVERGENT B6 ;  /* 0x0000000000067941 */ /* 0x000fea0003800200 */
.L_x_7785:
[----:B0-2--5:R-:W-:Y:S01]  /*1e20*/  FMUL.FTZ R27, R27, -1.4426950216293334961 ;  /* 0xbfb8aa3b1b1b7820 */ /* 0x025fe20000410000 */
[----:B------:R-:W-:-:S07]  /*1e30*/  VIADD R26, R19, 0x80 ;  /* 0x00000080131a7836 */ /* 0x000fce0000000000 */
.L_x_7755:
[----:B------:R-:W-:Y:S05]  /*1e40*/  BSYNC.RECONVERGENT B7 ;  /* 0x0000000000077941 */ /* 0x000fea0003800200 */
.L_x_7754:
[----:B------:R-:W-:Y:S01]  /*1e50*/  ISETP.GE.AND P0, PT, R26, R17, PT ;  /* 0x000000111a00720c */ /* 0x000fe20003f06270 */
[----:B------:R-:W-:Y:S01]  /*1e60*/  BSSY.RECONVERGENT B7, `(.L_x_7814) ;  /* 0x00001db000077945 */ /* 0x000fe20003800200 */
[----:B------:R-:W-:Y:S02]  /*1e70*/  IMAD.MOV.U32 R16, RZ, RZ, -0x80000000 ;  /* 0x80000000ff107424 */ /* 0x000fe400078e00ff */
[----:B------:R-:W-:-:S09]  /*1e80*/  IMAD.MOV.U32 R24, RZ, RZ, RZ ;  /* 0x000000ffff187224 */ /* 0x000fd200078e00ff */
[----:B------:R-:W-:Y:S05]  /*1e90*/  @P0 BRA `(.L_x_7815) ;  /* 0x0000001c005c0947 */ /* 0x000fea0003800000 */
[----:B----4-:R-:W0:Y:S01]  /*1ea0*/  LDC.64 R4, c[0x0][0x390] ;  /* 0x0000e400ff047b82 */ /* 0x010e220000000a00 */
[----:B------:R-:W2:Y:S01]  /*1eb0*/  LDCU UR5, c[0x0][0x3a8] ;  /* 0x00007500ff0577ac */ /* 0x000ea20008000800 */
[----:B------:R-:W-:Y:S01]  /*1ec0*/  IMAD R16, R2, 0x200, R26 ;  /* 0x0000020002107824 */ /* 0x000fe200078e021a */
        /* <DEDUP_REMOVED lines=18> */
.L_x_7820:
[----:B------:R-:W2:Y:S02]  /*1ff0*/  LDG.E.U8 R4, desc[UR36][R4.64] ;  /* 0x0000002404047981 */ /* 0x000ea4000c1e1100 */
[----:B--2---:R-:W-:Y:S01]  /*2000*/  I2FP.F32.U32 R24, R4 ;  /* 0x0000000400187245 */ /* 0x004fe20000201000 */
[----:B------:R-:W-:Y:S06]  /*2010*/  BRA `(.L_x_7822) ;  /* 0x0000000c00487947 */ /* 0x000fec0003800000 */
.L_x_7819:
        /* <DEDUP_REMOVED lines=9> */
.L_x_7824:
[----:B------:R-:W2:Y:S02]  /*20b0*/  LDG.E R4, desc[UR36][R4.64] ;  /* 0x0000002404047981 */ /* 0x000ea4000c1e1900 */
[----:B--2---:R-:W-:Y:S01]  /*20c0*/  I2FP.F32.S32 R24, R4 ;  /* 0x0000000400187245 */ /* 0x004fe20000201400 */
[----:B------:R-:W-:Y:S06]  /*20d0*/  BRA `(.L_x_7822) ;  /* 0x0000000c00187947 */ /* 0x000fec0003800000 */
.L_x_7823:
[----:B------:R-:W2:Y:S02]  /*20e0*/  LDG.E.U16 R4, desc[UR36][R4.64] ;  /* 0x0000002404047981 */ /* 0x000ea4000c1e1500 */
[----:B--2---:R0:W2:Y:S01]  /*20f0*/  I2F.S16 R24, R4 ;  /* 0x0000000400187306 */ /* 0x0040a20000101400 */
[----:B------:R-:W-:Y:S05]  /*2100*/  BRA `(.L_x_7822) ;  /* 0x0000000c000c7947 */ /* 0x000fea0003800000 */
.L_x_7818:
        /* <DEDUP_REMOVED lines=8> */
.L_x_7826:
[----:B------:R-:W2:Y:S02]  /*2190*/  LDG.E.U16 R4, desc[UR36][R4.64] ;  /* 0x0000002404047981 */ /* 0x000ea4000c1e1500 */
[----:B--2---:R-:W-:Y:S01]  /*21a0*/  HADD2.F32 R24, -RZ, R4.H0_H0 ;  /* 0x20000004ff187230 */ /* 0x004fe20000004100 */
[----:B------:R-:W-:Y:S06]  /*21b0*/  BRA `(.L_x_7822) ;  /* 0x0000000800e07947 */ /* 0x000fec0003800000 */
.L_x_7825:
        /* <DEDUP_REMOVED lines=8> */
.L_x_7828:
[----:B------:R-:W2:Y:S02]  /*2240*/  LDG.E.U16 R4, desc[UR36][R4.64] ;  /* 0x0000002404047981 */ /* 0x000ea4000c1e1500 */
[----:B--2---:R-:W-:Y:S01]  /*2250*/  HADD2.F32 R24, -RZ, R4.H0_H0 ;  /* 0x20000004ff187230 */ /* 0x004fe20000004100 */
[----:B------:R-:W-:Y:S06]  /*2260*/  BRA `(.L_x_7822) ;  /* 0x0000000800b47947 */ /* 0x000fec0003800000 */
.L_x_7827:
        /* <DEDUP_REMOVED lines=11> */
.L_x_7817:
        /* <DEDUP_REMOVED lines=12> */
.L_x_7831:
        /* <DEDUP_REMOVED lines=11> */
.L_x_7830:
        /* <DEDUP_REMOVED lines=25> */
.L_x_7833:
        /* <DEDUP_REMOVED lines=13> */
.L_x_7832:
[----:B------:R-:W2:Y:S02]  /*26f0*/  LDG.E.U16 R4, desc[UR36][R4.64] ;  /* 0x0000002404047981 */ /* 0x000ea4000c1e1500 */
[----:B--2---:R-:W-:Y:S01]  /*2700*/  IMAD.U32 R24, R4, 0x10000, RZ ;  /* 0x0001000004187824 */ /* 0x004fe200078e00ff */
[----:B------:R-:W-:Y:S06]  /*2710*/  BRA `(.L_x_7822) ;  /* 0x0000000400887947 */ /* 0x000fec0003800000 */
.L_x_7829:
        /* <DEDUP_REMOVED lines=11> */
.L_x_7836:
        /* <DEDUP_REMOVED lines=20> */
.L_x_7838:
[----:B------:R-:W-:Y:S05]  /*2910*/  BSYNC.RECONVERGENT B0 ;  /* 0x0000000000007941 */ /* 0x000fea0003800200 */
.L_x_7837:
[----:B------:R-:W-:Y:S01]  /*2920*/  IMAD.SHL.U32 R0, R0, 0x100000, RZ ;  /* 0x0010000000007824 */ /* 0x000fe200078e00ff */
[----:B------:R-:W-:-:S04]  /*2930*/  LEA R3, R3, 0x3b800000, 0x17 ;  /* 0x3b80000003037811 */ /* 0x000fc800078eb8ff */
[----:B------:R-:W-:Y:S01]  /*2940*/  LOP3.LUT R24, R3, R0, R7, 0xfe, !PT ;  /* 0x0000000003187212 */ /* 0x000fe200078efe07 */
[----:B------:R-:W-:Y:S06]  /*2950*/  BRA `(.L_x_7822) ;  /* 0x0000000000f87947 */ /* 0x000fec0003800000 */
.L_x_7835:
        /* <DEDUP_REMOVED lines=20> */
.L_x_7840:
[----:B------:R-:W-:Y:S05]  /*2aa0*/  BSYNC.RECONVERGENT B0 ;  /* 0x0000000000007941 */ /* 0x000fea0003800200 */
.L_x_7839:
[----:B------:R-:W-:Y:S01]  /*2ab0*/  IMAD.SHL.U32 R0, R0, 0x200000, RZ ;  /* 0x0020000000007824 */ /* 0x000fe200078e00ff */
[----:B------:R-:W-:-:S04]  /*2ac0*/  LEA R3, R3, 0x37800000, 0x17 ;  /* 0x3780000003037811 */ /* 0x000fc800078eb8ff */
[----:B------:R-:W-:Y:S01]  /*2ad0*/  LOP3.LUT R24, R3, R0, R7, 0xfe, !PT ;  /* 0x0000000003187212 */ /* 0x000fe200078efe07 */
[----:B------:R-:W-:Y:S06]  /*2ae0*/  BRA `(.L_x_7822) ;  /* 0x0000000000947947 */ /* 0x000fec0003800000 */
.L_x_7834:
        /* <DEDUP_REMOVED lines=14> */
.L_x_7821:
        /* <DEDUP_REMOVED lines=16> */
.L_x_7843:
[----:B------:R-:W-:Y:S01]  /*2cd0*/  IMAD.MOV.U32 R24, RZ, RZ, RZ ;  /* 0x000000ffff187224 */ /* 0x000fe200078e00ff */
[----:B------:R-:W-:Y:S06]  /*2ce0*/  BRA `(.L_x_7822) ;  /* 0x0000000000147947 */ /* 0x000fec0003800000 */
.L_x_7842:
[----:B------:R-:W2:Y:S02]  /*2cf0*/  LDG.E.64 R24, desc[UR36][R4.64] ;  /* 0x0000002404187981 */ /* 0x000ea4000c1e1b00 */
[----:B--2---:R0:W2:Y:S02]  /*2d00*/  I2F.U64 R24, R24 ;  /* 0x0000001800187312 */ /* 0x0040a40000301000 */
[----:B0-2---:R-:W-:Y:S05]  /*2d10*/  BRA `(.L_x_7822) ;  /* 0x0000000000087947 */ /* 0x005fea0003800000 */
.L_x_7841:
[----:B------:R-:W2:Y:S02]  /*2d20*/  LDG.E R4, desc[UR36][R4.64] ;  /* 0x0000002404047981 */ /* 0x000ea4000c1e1900 */
[----:B--2---:R-:W-:-:S07]  /*2d30*/  I2FP.F32.U32 R24, R4 ;  /* 0x0000000400187245 */ /* 0x004fce0000201000 */
.L_x_7822:
[----:B------:R-:W-:Y:S05]  /*2d40*/  BSYNC.RECONVERGENT B6 ;  /* 0x0000000000067941 */ /* 0x000fea0003800200 */
.L_x_7816:
        /* <DEDUP_REMOVED lines=20> */
.L_x_7848:
[----:B------:R-:W2:Y:S02]  /*2e90*/  LDG.E.U8 R4, desc[UR36][R4.64] ;  /* 0x0000002404047981 */ /* 0x000ea4000c1e1100 */
[----:B--2---:R-:W-:Y:S01]  /*2ea0*/  I2FP.F32.U32 R16, R4 ;  /* 0x0000000400107245 */ /* 0x004fe20000201000 */
[----:B------:R-:W-:Y:S06]  /*2eb0*/  BRA `(.L_x_7850) ;  /* 0x0000000c00487947 */ /* 0x000fec0003800000 */
.L_x_7847:
        /* <DEDUP_REMOVED lines=9> */
.L_x_7852:
[----:B------:R-:W2:Y:S02]  /*2f50*/  LDG.E R4, desc[UR36][R4.64] ;  /* 0x0000002404047981 */ /* 0x000ea4000c1e1900 */
[----:B--2---:R-:W-:Y:S01]  /*2f60*/  I2FP.F32.S32 R16, R4 ;  /* 0x0000000400107245 */ /* 0x004fe20000201400 */
[----:B------:R-:W-:Y:S06]  /*2f70*/  BRA `(.L_x_7850) ;  /* 0x0000000c00187947 */ /* 0x000fec0003800000 */
.L_x_7851:
[----:B------:R-:W2:Y:S02]  /*2f80*/  LDG.E.U16 R4, desc[UR36][R4.64] ;  /* 0x0000002404047981 */ /* 0x000ea4000c1e1500 */
[----:B--2---:R4:W0:Y:S01]  /*2f90*/  I2F.S16 R16, R4 ;  /* 0x0000000400107306 */ /* 0x0048220000101400 */
[----:B------:R-:W-:Y:S05]  /*2fa0*/  BRA `(.L_x_7850) ;  /* 0x0000000c000c7947 */ /* 0x000fea0003800000 */
.L_x_7846:
        /* <DEDUP_REMOVED lines=8> */
.L_x_7854:
[----:B------:R-:W2:Y:S02]  /*3030*/  LDG.E.U16 R4, desc[UR36][R4.64] ;  /* 0x0000002404047981 */ /* 0x000ea4000c1e1500 */
[----:B--2---:R-:W-:Y:S01]  /*3040*/  HADD2.F32 R16, -RZ, R4.H0_H0 ;  /* 0x20000004ff107230 */ /* 0x004fe20000004100 */
[----:B------:R-:W-:Y:S06]  /*3050*/  BRA `(.L_x_7850) ;  /* 0x0000000800e07947 */ /* 0x000fec0003800000 */
.L_x_7853:
        /* <DEDUP_REMOVED lines=8> */
.L_x_7856:
[----:B------:R-:W2:Y:S02]  /*30e0*/  LDG.E.U16 R4, desc[UR36][R4.64] ;  /* 0x0000002404047981 */ /* 0x000ea4000c1e1500 */
[----:B--2---:R-:W-:Y:S01]  /*30f0*/  HADD2.F32 R16, -RZ, R4.H0_H0 ;  /* 0x20000004ff107230 */ /* 0x004fe20000004100 */
[----:B------:R-:W-:Y:S06]  /*3100*/  BRA `(.L_x_7850) ;  /* 0x0000000800b47947 */ /* 0x000fec0003800000 */
.L_x_7855:
        /* <DEDUP_REMOVED lines=11> */
.L_x_7845:
        /* <DEDUP_REMOVED lines=12> */
.L_x_7859:
        /* <DEDUP_REMOVED lines=11> */
.L_x_7858:
        /* <DEDUP_REMOVED lines=25> */
.L_x_7861:
        /* <DEDUP_REMOVED lines=13> */
.L_x_7860:
[----:B------:R-:W2:Y:S02]  /*3590*/  LDG.E.U16 R4, desc[UR36][R4.64] ;  /* 0x0000002404047981 */ /* 0x000ea4000c1e1500 */
[----:B--2---:R-:W-:Y:S01]  /*35a0*/  IMAD.U32 R16, R4, 0x10000, RZ ;  /* 0x0001000004107824 */ /* 0x004fe200078e00ff */
[----:B------:R-:W-:Y:S06]  /*35b0*/  BRA `(.L_x_7850) ;  /* 0x0000000400887947 */ /* 0x000fec0003800000 */
.L_x_7857:
        /* <DEDUP_REMOVED lines=11> */
.L_x_7864:
        /* <DEDUP_REMOVED lines=20> */
.L_x_7866:
[----:B------:R-:W-:Y:S05]  /*37b0*/  BSYNC.RECONVERGENT B0 ;  /* 0x0000000000007941 */ /* 0x000fea0003800200 */
.L_x_7865:
[----:B------:R-:W-:Y:S01]  /*37c0*/  IMAD.SHL.U32 R0, R0, 0x100000, RZ ;  /* 0x0010000000007824 */ /* 0x000fe200078e00ff */
[----:B------:R-:W-:-:S04]  /*37d0*/  LEA R3, R3, 0x3b800000, 0x17 ;  /* 0x3b80000003037811 */ /* 0x000fc800078eb8ff */
[----:B------:R-:W-:Y:S01]  /*37e0*/  LOP3.LUT R16, R3, R0, R7, 0xfe, !PT ;  /* 0x0000000003107212 */ /* 0x000fe200078efe07 */
[----:B------:R-:W-:Y:S06]  /*37f0*/  BRA `(.L_x_7850) ;  /* 0x0000000000f87947 */ /* 0x000fec0003800000 */
.L_x_7863:
        /* <DEDUP_REMOVED lines=20> */
.L_x_7868:
[----:B------:R-:W-:Y:S05]  /*3940*/  BSYNC.RECONVERGENT B0 ;  /* 0x0000000000007941 */ /* 0x000fea0003800200 */
.L_x_7867:
[----:B------:R-:W-:Y:S01]  /*3950*/  IMAD.SHL.U32 R0, R0, 0x200000, RZ ;  /* 0x0020000000007824 */ /* 0x000fe200078e00ff */
[----:B------:R-:W-:-:S04]  /*3960*/  LEA R3, R3, 0x37800000, 0x17 ;  /* 0x3780000003037811 */ /* 0x000fc800078eb8ff */
[----:B------:R-:W-:Y:S01]  /*3970*/  LOP3.LUT R16, R3, R0, R7, 0xfe, !PT ;  /* 0x0000000003107212 */ /* 0x000fe200078efe07 */
[----:B------:R-:W-:Y:S06]  /*3980*/  BRA `(.L_x_7850) ;  /* 0x0000000000947947 */ /* 0x000fec0003800000 */
.L_x_7862:
        /* <DEDUP_REMOVED lines=14> */
.L_x_7849:
        /* <DEDUP_REMOVED lines=16> */
.L_x_7871:
[----:B------:R-:W-:Y:S01]  /*3b70*/  IMAD.MOV.U32 R16, RZ, RZ, RZ ;  /* 0x000000ffff107224 */ /* 0x000fe200078e00ff */
[----:B------:R-:W-:Y:S06]  /*3b80*/  BRA `(.L_x_7850) ;  /* 0x0000000000147947 */ /* 0x000fec0003800000 */
.L_x_7870:
[----:B------:R-:W2:Y:S02]  /*3b90*/  LDG.E.64 R4, desc[UR36][R4.64] ;  /* 0x0000002404047981 */ /* 0x000ea4000c1e1b00 */
[----:B--2---:R0:W2:Y:S02]  /*3ba0*/  I2F.U64 R16, R4 ;  /* 0x0000000400107312 */ /* 0x0040a40000301000 */
[----:B0-2---:R-:W-:Y:S05]  /*3bb0*/  BRA `(.L_x_7850) ;  /* 0x0000000000087947 */ /* 0x005fea0003800000 */
.L_x_7869:
[----:B------:R-:W2:Y:S02]  /*3bc0*/  LDG.E R4, desc[UR36][R4.64] ;  /* 0x0000002404047981 */ /* 0x000ea4000c1e1900 */
[----:B--2---:R-:W-:-:S07]  /*3bd0*/  I2FP.F32.U32 R16, R4 ;  /* 0x0000000400107245 */ /* 0x004fce0000201000 */
.L_x_7850:
[----:B------:R-:W-:Y:S05]  /*3be0*/  BSYNC.RECONVERGENT B6 ;  /* 0x0000000000067941 */ /* 0x000fea0003800200 */
.L_x_7844:
[----:B------:R-:W-:Y:S02]  /*3bf0*/  VIADD R26, R26, 0x80 ;  /* 0x000000801a1a7836 */ /* 0x000fe40000000000 */
[----:B0-2--5:R-:W-:-:S07]  /*3c00*/  FMUL.FTZ R16, R16, -1.4426950216293334961 ;  /* 0xbfb8aa3b10107820 */ /* 0x025fce0000410000 */
.L_x_7815:
[----:B------:R-:W-:Y:S05]  /*3c10*/  BSYNC.RECONVERGENT B7 ;  /* 0x0000000000077941 */ /* 0x000fea0003800200 */
.L_x_7814:
        /* <DEDUP_REMOVED lines=26> */
.L_x_7878:
[----:B------:R-:W2:Y:S02]  /*3dc0*/  LDG.E.U8 R4, desc[UR36][R4.64] ;  /* 0x0000002404047981 */ /* 0x000ea4000c1e1100 */
[----:B--2---:R-:W-:Y:S01]  /*3dd0*/  I2FP.F32.U32 R23, R4 ;  /* 0x0000000400177245 */ /* 0x004fe20000201000 */
[----:B------:R-:W-:Y:S06]  /*3de0*/  BRA `(.L_x_7880) ;  /* 0x0000000c00447947 */ /* 0x000fec0003800000 */
.L_x_7877:
        /* <DEDUP_REMOVED lines=9> */
.L_x_7882:
[----:B------:R-:W2:Y:S02]  /*3e80*/  LDG.E R4, desc[UR36][R4.64] ;  /* 0x0000002404047981 */ /* 0x000ea4000c1e1900 */
[----:B--2---:R-:W-:Y:S01]  /*3e90*/  I2FP.F32.S32 R23, R4 ;  /* 0x0000000400177245 */ /* 0x004fe20000201400 */
[----:B------:R-:W-:Y:S06]  /*3ea0*/  BRA `(.L_x_7880) ;  /* 0x0000000c00147947 */ /* 0x000fec0003800000 */
.L_x_7881:
[----:B------:R-:W2:Y:S02]  /*3eb0*/  LDG.E.U16 R4, desc[UR36][R4.64] ;  /* 0x0000002404047981 */ /* 0x000ea4000c1e1500 */
[----:B--2---:R0:W2:Y:S01]  /*3ec0*/  I2F.S16 R23, R4 ;  /* 0x0000000400177306 */ /* 0x0040a20000101400 */
[----:B------:R-:W-:Y:S05]  /*3ed0*/  BRA `(.L_x_7880) ;  /* 0x0000000c00087947 */ /* 0x000fea0003800000 */
.L_x_7876:
        /* <DEDUP_REMOVED lines=8> */
.L_x_7884:
[----:B------:R-:W2:Y:S02]  /*3f60*/  LDG.E.U16 R4, desc[UR36][R4.64] ;  /* 0x0000002404047981 */ /* 0x000ea4000c1e1500 */
[----:B--2---:R-:W-:Y:S01]  /*3f70*/  HADD2.F32 R23, -RZ, R4.H0_H0 ;  /* 0x20000004ff177230 */ /* 0x004fe20000004100 */
[----:B------:R-:W-:Y:S06]  /*3f80*/  BRA `(.L_x_7880) ;  /* 0x0000000800dc7947 */ /* 0x000fec0003800000 */
.L_x_7883:
        /* <DEDUP_REMOVED lines=8> */
.L_x_7886:
[----:B------:R-:W2:Y:S02]  /*4010*/  LDG.E.U16 R4, desc[UR36][R4.64] ;  /* 0x0000002404047981 */ /* 0x000ea4000c1e1500 */
[----:B--2---:R-:W-:Y:S01]  /*4020*/  HADD2.F32 R23, -RZ, R4.H0_H0 ;  /* 0x20000004ff177230 */ /* 0x004fe20000004100 */
[----:B------:R-:W-:Y:S06]  /*4030*/  BRA `(.L_x_7880) ;  /* 0x0000000800b07947 */ /* 0x000fec0003800000 */
.L_x_7885:
        /* <DEDUP_REMOVED lines=11> */
.L_x_7875:
        /* <DEDUP_REMOVED lines=12> */
.L_x_7889:
        /* <DEDUP_REMOVED lines=11> */
.L_x_7888:
        /* <DEDUP_REMOVED lines=25> */
.L_x_7891:
        /* <DEDUP_REMOVED lines=12> */
.L_x_7890:
[----:B------:R-:W2:Y:S02]  /*44b0*/  LDG.E.U16 R4, desc[UR36][R4.64] ;  /* 0x0000002404047981 */ /* 0x000ea4000c1e1500 */
[----:B--2---:R-:W-:Y:S01]  /*44c0*/  IMAD.U32 R23, R4, 0x10000, RZ ;  /* 0x0001000004177824 */ /* 0x004fe200078e00ff */
[----:B------:R-:W-:Y:S06]  /*44d0*/  BRA `(.L_x_7880) ;  /* 0x0000000400887947 */ /* 0x000fec0003800000 */
.L_x_7887:
        /* <DEDUP_REMOVED lines=11> */
.L_x_7894:
        /* <DEDUP_REMOVED lines=20> */
.L_x_7896:
[----:B------:R-:W-:Y:S05]  /*46d0*/  BSYNC.RECONVERGENT B0 ;  /* 0x0000000000007941 */ /* 0x000fea0003800200 */
.L_x_7895:
[----:B------:R-:W-:Y:S01]  /*46e0*/  IMAD.SHL.U32 R0, R0, 0x100000, RZ ;  /* 0x0010000000007824 */ /* 0x000fe200078e00ff */
[----:B------:R-:W-:-:S04]  /*46f0*/  LEA R3, R3, 0x3b800000, 0x17 ;  /* 0x3b80000003037811 */ /* 0x000fc800078eb8ff */
[----:B------:R-:W-:Y:S01]  /*4700*/  LOP3.LUT R23, R3, R0, R23, 0xfe, !PT ;  /* 0x0000000003177212 */ /* 0x000fe200078efe17 */
[----:B------:R-:W-:Y:S06]  /*4710*/  BRA `(.L_x_7880) ;  /* 0x0000000000f87947 */ /* 0x000fec0003800000 */
.L_x_7893:
        /* <DEDUP_REMOVED lines=20> */
.L_x_7898:
[----:B------:R-:W-:Y:S05]  /*4860*/  BSYNC.RECONVERGENT B0 ;  /* 0x0000000000007941 */ /* 0x000fea0003800200 */
.L_x_7897:
[----:B------:R-:W-:Y:S01]  /*4870*/  IMAD.SHL.U32 R0, R0, 0x200000, RZ ;  /* 0x0020000000007824 */ /* 0x000fe200078e00ff */
[----:B------:R-:W-:-:S04]  /*4880*/  LEA R3, R3, 0x37800000, 0x17 ;  /* 0x3780000003037811 */ /* 0x000fc800078eb8ff */
[----:B------:R-:W-:Y:S01]  /*4890*/  LOP3.LUT R23, R3, R0, R23, 0xfe, !PT ;  /* 0x0000000003177212 */ /* 0x000fe200078efe17 */
[----:B------:R-:W-:Y:S06]  /*48a0*/  BRA `(.L_x_7880) ;  /* 0x0000000000947947 */ /* 0x000fec0003800000 */
.L_x_7892:
        /* <DEDUP_REMOVED lines=14> */
.L_x_7879:
        /* <DEDUP_REMOVED lines=16> */
.L_x_7901:
[----:B------:R-:W-:Y:S01]  /*4a90*/  IMAD.MOV.U32 R23, RZ, RZ, RZ ;  /* 0x000000ffff177224 */ /* 0x000fe200078e00ff */
[----:B------:R-:W-:Y:S06]  /*4aa0*/  BRA `(.L_x_7880) ;  /* 0x0000000000147947 */ /* 0x000fec0003800000 */
.L_x_7900:
[----:B------:R-:W2:Y:S02]  /*4ab0*/  LDG.E.64 R4, desc[UR36][R4.64] ;  /* 0x0000002404047981 */ /* 0x000ea4000c1e1b00 */
[----:B--2---:R0:W2:Y:S02]  /*4ac0*/  I2F.U64 R23, R4 ;  /* 0x0000000400177312 */ /* 0x0040a40000301000 */
[----:B0-2---:R-:W-:Y:S05]  /*4ad0*/  BRA `(.L_x_7880) ;  /* 0x0000000000087947 */ /* 0x005fea0003800000 */
.L_x_7899:
[----:B------:R-:W2:Y:S02]  /*4ae0*/  LDG.E R4, desc[UR36][R4.64] ;  /* 0x0000002404047981 */ /* 0x000ea4000c1e1900 */
[----:B--2---:R-:W-:-:S07]  /*4af0*/  I2FP.F32.U32 R23, R4 ;  /* 0x0000000400177245 */ /* 0x004fce0000201000 */
.L_x_7880:
[----:B------:R-:W-:Y:S05]  /*4b00*/  BSYNC.RECONVERGENT B6 ;  /* 0x0000000000067941 */ /* 0x000fea0003800200 */
.L_x_7874:
[----:B------:R-:W1:Y:S01]  /*4b10*/  LDCU.U8 UR6, c[0x0][0x3a5] ;  /* 0x000074a0ff0677ac */ /* 0x000e620008000000 */
[----:B0---4-:R-:W0:Y:S01]  /*4b20*/  LDC.64 R4, c[0x0][0x398] ;  /* 0x0000e600ff047b82 */ /* 0x011e220000000a00 */
[----:B------:R-:W-:Y:S01]  /*4b30*/  BSSY.RECONVERGENT B6, `(.L_x_7902) ;  /* 0x00000e7000067945 */ /* 0x000fe20003800200 */
[----:B------:R-:W4:Y:S01]  /*4b40*/  LDCU UR5, c[0x0][0x3ac] ;  /* 0x00007580ff0577ac */ /* 0x000f220008000800 */
[----:B-1----:R-:W-:-:S04]  /*4b50*/  UPRMT UR4, UR6, 0x9910, URZ ;  /* 0x0000991006047896 */ /* 0x002fc800080000ff */
        /* <DEDUP_REMOVED lines=14> */
[----:B----4-:R4:W0:Y:S01]  /*4c40*/  I2F.S16 R25, R4 ;  /* 0x0000000400197306 */ /* 0x0108220000101400 */
[----:B------:R-:W-:Y:S05]  /*4c50*/  BRA `(.L_x_7908) ;  /* 0x0000000c00507947 */ /* 0x000fea0003800000 */
.L_x_7906:
[----:B------:R-:W4:Y:S02]  /*4c60*/  LDG.E.U8 R4, desc[UR36][R4.64] ;  /* 0x0000002404047981 */ /* 0x000f24000c1e1100 */
[----:B----4-:R-:W-:Y:S01]  /*4c70*/  I2FP.F32.U32 R25, R4 ;  /* 0x0000000400197245 */ /* 0x010fe20000201000 */
[----:B------:R-:W-:Y:S06]  /*4c80*/  BRA `(.L_x_7908) ;  /* 0x0000000c00447947 */ /* 0x000fec0003800000 */
.L_x_7905:
[----:B------:R-:W-:-:S09]  /*4c90*/  UISETP.NE.AND UP0, UPT, UR4, 0x2, UPT ;  /* 0x000000020400788c */ /* 0x000fd2000bf05270 */
[----:B------:R-:W-:Y:S05]  /*4ca0*/  BRA.U !UP0, `(.L_x_7909) ;  /* 0x0000000108287547 */ /* 0x000fea000b800000 */
[----:B------:R-:W-:-:S09]  /*4cb0*/  UISETP.NE.AND UP0, UPT, UR4, 0x3, UPT ;  /* 0x000000030400788c */ /* 0x000fd2000bf05270 */
[----:B------:R-:W-:Y:S05]  /*4cc0*/  BRA.U !UP0, `(.L_x_7910) ;  /* 0x0000000108147547 */ /* 0x000fea000b800000 */
[----:B------:R-:W-:-:S09]  /*4cd0*/  UISETP.NE.AND UP0, UPT, UR4, 0x4, UPT ;  /* 0x000000040400788c */ /* 0x000fd2000bf05270 */
[----:B------:R-:W-:Y:S05]  /*4ce0*/  BRA.U UP0, `(.L_x_7907) ;  /* 0x0000000900d07547 */ /* 0x000fea000b800000 */
[----:B------:R-:W4:Y:S02]  /*4cf0*/  LDG.E.64 R4, desc[UR36][R4.64] ;  /* 0x0000002404047981 */ /* 0x000f24000c1e1b00 */
[----:B----4-:R0:W1:Y:S02]  /*4d00*/  I2F.S64 R25, R4 ;  /* 0x0000000400197312 */ /* 0x0100640000301400 */
[----:B01----:R-:W-:Y:S05]  /*4d10*/  BRA `(.L_x_7908) ;  /* 0x0000000c00207947 */ /* 0x003fea0003800000 */
.L_x_7910:
[----:B------:R-:W4:Y:S02]  /*4d20*/  LDG.E R4, desc[UR36][R4.64] ;  /* 0x0000002404047981 */ /* 0x000f24000c1e1900 */
[----:B----4-:R-:W-:Y:S01]  /*4d30*/  I2FP.F32.S32 R25, R4 ;  /* 0x0000000400197245 */ /* 0x010fe20000201400 */
[----:B------:R-:W-:Y:S06]  /*4d40*/  BRA `(.L_x_7908) ;  /* 0x0000000c00147947 */ /* 0x000fec0003800000 */
.L_x_7909:
[----:B------:R-:W4:Y:S02]  /*4d50*/  LDG.E.U16 R4, desc[UR36][R4.64] ;  /* 0x0000002404047981 */ /* 0x000f24000c1e1500 */
[----:B----4-:R0:W1:Y:S01]  /*4d60*/  I2F.S16 R25, R4 ;  /* 0x0000000400197306 */ /* 0x0100620000101400 */
[----:B------:R-:W-:Y:S05]  /*4d70*/  BRA `(.L_x_7908) ;  /* 0x0000000c00087947 */ /* 0x000fea0003800000 */
.L_x_7904:
        /* <DEDUP_REMOVED lines=8> */
.L_x_7912:
[----:B------:R-:W4:Y:S02]  /*4e00*/  LDG.E.U16 R4, desc[UR36][R4.64] ;  /* 0x0000002404047981 */ /* 0x000f24000c1e1500 */
[----:B----4-:R-:W-:Y:S01]  /*4e10*/  HADD2.F32 R25, -RZ, R4.H0_H0 ;  /* 0x20000004ff197230 */ /* 0x010fe20000004100 */
[----:B------:R-:W-:Y:S06]  /*4e20*/  BRA `(.L_x_7908) ;  /* 0x0000000800dc7947 */ /* 0x000fec0003800000 */
.L_x_7911:
        /* <DEDUP_REMOVED lines=8> */
.L_x_7914:
[----:B------:R-:W4:Y:S02]  /*4eb0*/  LDG.E.U16 R4, desc[UR36][R4.64] ;  /* 0x0000002404047981 */ /* 0x000f24000c1e1500 */
[----:B----4-:R-:W-:Y:S01]  /*4ec0*/  HADD2.F32 R25, -RZ, R4.H0_H0 ;  /* 0x20000004ff197230 */ /* 0x010fe20000004100 */
[----:B------:R-:W-:Y:S06]  /*4ed0*/  BRA `(.L_x_7908) ;  /* 0x0000000800b07947 */ /* 0x000fec0003800000 */
.L_x_7913:
        /* <DEDUP_REMOVED lines=11> */
.L_x_7903:
        /* <DEDUP_REMOVED lines=12> */
.L_x_7917:
        /* <DEDUP_REMOVED lines=11> */
.L_x_7916:
        /* <DEDUP_REMOVED lines=25> */
.L_x_7919:
        /* <DEDUP_REMOVED lines=12> */
.L_x_7918:
[----:B------:R-:W4:Y:S02]  /*5350*/  LDG.E.U16 R4, desc[UR36][R4.64] ;  /* 0x0000002404047981 */ /* 0x000f24000c1e1500 */
[----:B----4-:R-:W-:Y:S01]  /*5360*/  IMAD.U32 R25, R4, 0x10000, RZ ;  /* 0x0001000004197824 */ /* 0x010fe200078e00ff */
[----:B------:R-:W-:Y:S06]  /*5370*/  BRA `(.L_x_7908) ;  /* 0x0000000400887947 */ /* 0x000fec0003800000 */
.L_x_7915:
        /* <DEDUP_REMOVED lines=11> */
.L_x_7922:
        /* <DEDUP_REMOVED lines=20> */
.L_x_7924:
[----:B------:R-:W-:Y:S05]  /*5570*/  BSYNC.RECONVERGENT B0 ;  /* 0x0000000000007941 */ /* 0x000fea0003800200 */
.L_x_7923:
[----:B------:R-:W-:Y:S01]  /*5580*/  IMAD.SHL.U32 R0, R0, 0x100000, RZ ;  /* 0x0010000000007824 */ /* 0x000fe200078e00ff */
[----:B------:R-:W-:-:S04]  /*5590*/  LEA R3, R3, 0x3b800000, 0x17 ;  /* 0x3b80000003037811 */ /* 0x000fc800078eb8ff */
[----:B------:R-:W-:Y:S01]  /*55a0*/  LOP3.LUT R25, R3, R0, R25, 0xfe, !PT ;  /* 0x0000000003197212 */ /* 0x000fe200078efe19 */
[----:B------:R-:W-:Y:S06]  /*55b0*/  BRA `(.L_x_7908) ;  /* 0x0000000000f87947 */ /* 0x000fec0003800000 */
.L_x_7921:
        /* <DEDUP_REMOVED lines=20> */
.L_x_7926:
[----:B------:R-:W-:Y:S05]  /*5700*/  BSYNC.RECONVERGENT B0 ;  /* 0x0000000000007941 */ /* 0x000fea0003800200 */
.L_x_7925:
[----:B------:R-:W-:Y:S01]  /*5710*/  IMAD.SHL.U32 R0, R0, 0x200000, RZ ;  /* 0x0020000000007824 */ /* 0x000fe200078e00ff */
[----:B------:R-:W-:-:S04]  /*5720*/  LEA R3, R3, 0x37800000, 0x17 ;  /* 0x3780000003037811 */ /* 0x000fc800078eb8ff */
[----:B------:R-:W-:Y:S01]  /*5730*/  LOP3.LUT R25, R3, R0, R25, 0xfe, !PT ;  /* 0x0000000003197212 */ /* 0x000fe200078efe19 */
[----:B------:R-:W-:Y:S06]  /*5740*/  BRA `(.L_x_7908) ;  /* 0x0000000000947947 */ /* 0x000fec0003800000 */
.L_x_7920:
        /* <DEDUP_REMOVED lines=14> */
.L_x_7907:
[----:B------:R-:W-:Y:S01]  /*5830*/  MOV R14, 0x0 ;  /* 0x00000000000e7802 */ /* 0x000fe20000000f00 */
[----:B------:R-:W0:Y:S01]  /*5840*/  LDCU.64 UR4, c[0x4][0x128] ;  /* 0x01002500ff0477ac */ /* 0x000e220008000a00 */
[----:B------:R-:W-:Y:S02]  /*5850*/  IMAD.MOV.U32 R8, RZ, RZ, 0x4e ;  /* 0x0000004eff087424 */ /* 0x000fe400078e00ff */
[----:B------:R-:W-:Y:S01]  /*5860*/  IMAD.MOV.U32 R12, RZ, RZ, 0x1 ;  /* 0x00000001ff0c7424 */ /* 0x000fe200078e00ff */
[----:B------:R-:W1:Y:S01]  /*5870*/  LDCU.64 UR6, c[0x4][0x130] ;  /* 0x01002600ff0677ac */ /* 0x000e620008000a00 */
[----:B------:R-:W4:Y:S01]  /*5880*/  LDC.64 R14, c[0x4][R14] ;  /* 0x010000000e0e7b82 */ /* 0x000f220000000a00 */
[----:B------:R-:W-:Y:S01]  /*5890*/  IMAD.MOV.U32 R13, RZ, RZ, RZ ;  /* 0x000000ffff0d7224 */ /* 0x000fe200078e00ff */
[----:B------:R-:W2:Y:S01]  /*58a0*/  LDCU.64 UR8, c[0x4][0x18] ;  /* 0x01000300ff0877ac */ /* 0x000ea20008000a00 */
[----:B0-----:R-:W-:Y:S02]  /*58b0*/  IMAD.U32 R4, RZ, RZ, UR4 ;  /* 0x00000004ff047e24 */ /* 0x001fe4000f8e00ff */
[----:B------:R-:W-:-:S02]  /*58c0*/  IMAD.U32 R5, RZ, RZ, UR5 ;  /* 0x00000005ff057e24 */ /* 0x000fc4000f8e00ff */
[----:B-1----:R-:W-:Y:S02]  /*58d0*/  IMAD.U32 R6, RZ, RZ, UR6 ;  /* 0x00000006ff067e24 */ /* 0x002fe4000f8e00ff */
[----:B------:R-:W-:Y:S02]  /*58e0*/  IMAD.U32 R7, RZ, RZ, UR7 ;  /* 0x00000007ff077e24 */ /* 0x000fe4000f8e00ff */
[----:B--2---:R-:W-:Y:S02]  /*58f0*/  IMAD.U32 R10, RZ, RZ, UR8 ;  /* 0x00000008ff0a7e24 */ /* 0x004fe4000f8e00ff */
[----:B------:R-:W-:-:S07]  /*5900*/  IMAD.U32 R11, RZ, RZ, UR9 ;  /* 0x00000009ff0b7e24 */ /* 0x000fce000f8e00ff */
[----:B------:R-:W-:-:S07]  /*5910*/  LEPC R20, `(.L_x_7929) ;  /* 0x000000001014794e */ /* 0x000fce0000000000 */
[----:B---345:R-:W-:Y:S05]  /*5920*/  CALL.ABS.NOINC R14 ;  /* 0x000000000e007343 */ /* 0x038fea0003c00000 */
.L_x_7929:
[----:B------:R-:W-:Y:S01]  /*5930*/  IMAD.MOV.U32 R25, RZ, RZ, RZ ;  /* 0x000000ffff197224 */ /* 0x000fe200078e00ff */
[----:B------:R-:W-:Y:S06]  /*5940*/  BRA `(.L_x_7908) ;  /* 0x0000000000147947 */ /* 0x000fec0003800000 */
.L_x_7928:
[----:B------:R-:W4:Y:S02]  /*5950*/  LDG.E.64 R4, desc[UR36][R4.64] ;  /* 0x0000002404047981 */ /* 0x000f24000c1e1b00 */
[----:B----4-:R0:W1:Y:S02]  /*5960*/  I2F.U64 R25, R4 ;  /* 0x0000000400197312 */ /* 0x0100640000301000 */
[----:B01----:R-:W-:Y:S05]  /*5970*/  BRA `(.L_x_7908) ;  /* 0x0000000000087947 */ /* 0x003fea0003800000 */
.L_x_7927:
[----:B------:R-:W4:Y:S02]  /*5980*/  LDG.E R4, desc[UR36][R4.64] ;  /* 0x0000002404047981 */ /* 0x000f24000c1e1900 */
[----:B----4-:R-:W-:-:S07]  /*5990*/  I2FP.F32.U32 R25, R4 ;  /* 0x0000000400197245 */ /* 0x010fce0000201000 */
.L_x_7908:
[----:B------:R-:W-:Y:S05]  /*59a0*/  BSYNC.RECONVERGENT B6 ;  /* 0x0000000000067941 */ /* 0x000fea0003800200 */
.L_x_7902:
[----:B------:R-:W-:Y:S02]  /*59b0*/  VIADD R26, R26, 0x80 ;  /* 0x000000801a1a7836 */ /* 0x000fe40000000000 */
[----:B01---5:R-:W-:-:S07]  /*59c0*/  FMUL.FTZ R25, R25, -1.4426950216293334961 ;  /* 0xbfb8aa3b19197820 */ /* 0x023fce0000410000 */
.L_x_7873:
[----:B------:R-:W-:Y:S05]  /*59d0*/  BSYNC.RECONVERGENT B7 ;  /* 0x0000000000077941 */ /* 0x000fea0003800200 */
.L_x_7872:
[----:B------:R-:W-:Y:S01]  /*59e0*/  ISETP.GE.AND P0, PT, R26, R17, PT ;  /* 0x000000111a00720c */ /* 0x000fe20003f06270 */
[----:B------:R-:W-:Y:S01]  /*59f0*/  BSSY.RECONVERGENT B7, `(.L_x_7930) ;  /* 0x00001db000077945 */ /* 0x000fe20003800200 */
[----:B------:R-:W-:Y:S02]  /*5a00*/  IMAD.MOV.U32 R0, RZ, RZ, -0x80000000 ;  /* 0x80000000ff007424 */ /* 0x000fe400078e00ff */
[----:B------:R-:W-:-:S09]  /*5a10*/  IMAD.MOV.U32 R18, RZ, RZ, RZ ;  /* 0x000000ffff127224 */ /* 0x000fd200078e00ff */
[----:B------:R-:W-:Y:S05]  /*5a20*/  @P0 BRA `(.L_x_7931) ;  /* 0x0000001c005c0947 */ /* 0x000fea0003800000 */
[----:B----4-:R-:W0:Y:S01]  /*5a30*/  LDC.64 R4, c[0x0][0x390] ;  /* 0x0000e400ff047b82 */ /* 0x010e220000000a00 */
[----:B------:R-:W4:Y:S01]  /*5a40*/  LDCU UR5, c[0x0][0x3a8] ;  /* 0x00007500ff0577ac */ /* 0x000f220008000800 */
[----:B------:R-:W-:Y:S01]  /*5a50*/  IMAD R26, R2, 0x200, R26 ;  /* 0x00000200021a7824 */ /* 0x000fe200078e021a */
        /* <DEDUP_REMOVED lines=18> */
.L_x_7936:
[----:B------:R-:W4:Y:S02]  /*5b80*/  LDG.E.U8 R4, desc[UR36][R4.64] ;  /* 0x0000002404047981 */ /* 0x000f24000c1e1100 */
[----:B----4-:R-:W-:Y:S01]  /*5b90*/  I2FP.F32.U32 R18, R4 ;  /* 0x0000000400127245 */ /* 0x010fe20000201000 */
[----:B------:R-:W-:Y:S06]  /*5ba0*/  BRA `(.L_x_7938) ;  /* 0x0000000c00487947 */ /* 0x000fec0003800000 */
.L_x_7935:
        /* <DEDUP_REMOVED lines=9> */
.L_x_7940:
[----:B------:R-:W4:Y:S02]  /*5c40*/  LDG.E R4, desc[UR36][R4.64] ;  /* 0x0000002404047981 */ /* 0x000f24000c1e1900 */
[----:B----4-:R-:W-:Y:S01]  /*5c50*/  I2FP.F32.S32 R18, R4 ;  /* 0x0000000400127245 */ /* 0x010fe20000201400 */
[----:B------:R-:W-:Y:S06]  /*5c60*/  BRA `(.L_x_7938) ;  /* 0x0000000c00187947 */ /* 0x000fec0003800000 */
.L_x_7939:
[----:B------:R-:W4:Y:S02]  /*5c70*/  LDG.E.U16 R4, desc[UR36][R4.64] ;  /* 0x0000002404047981 */ /* 0x000f24000c1e1500 */
[----:B----4-:R0:W4:Y:S01]  /*5c80*/  I2F.S16 R18, R4 ;  /* 0x0000000400127306 */ /* 0x0101220000101400 */
[----:B------:R-:W-:Y:S05]  /*5c90*/  BRA `(.L_x_7938) ;  /* 0x0000000c000c7947 */ /* 0x000fea0003800000 */
.L_x_7934:
        /* <DEDUP_REMOVED lines=8> */
.L_x_7942:
[----:B------:R-:W4:Y:S02]  /*5d20*/  LDG.E.U16 R4, desc[UR36][R4.64] ;  /* 0x0000002404047981 */ /* 0x000f24000c1e1500 */
[----:B----4-:R-:W-:Y:S01]  /*5d30*/  HADD2.F32 R18, -RZ, R4.H0_H0 ;  /* 0x20000004ff127230 */ /* 0x010fe20000004100 */
[----:B------:R-:W-:Y:S06]  /*5d40*/  BRA `(.L_x_7938) ;  /* 0x0000000800e07947 */ /* 0x000fec0003800000 */
.L_x_7941:
        /* <DEDUP_REMOVED lines=8> */
.L_x_7944:
[----:B------:R-:W4:Y:S02]  /*5dd0*/  LDG.E.U16 R4, desc[UR36][R4.64] ;  /* 0x0000002404047981 */ /* 0x000f24000c1e1500 */
[----:B----4-:R-:W-:Y:S01]  /*5de0*/  HADD2.F32 R18, -RZ, R4.H0_H0 ;  /* 0x20000004ff127230 */ /* 0x010fe20000004100 */
[----:B------:R-:W-:Y:S06]  /*5df0*/  BRA `(.L_x_7938) ;  /* 0x0000000800b47947 */ /* 0x000fec0003800000 */
.L_x_7943:
        /* <DEDUP_REMOVED lines=11> */
.L_x_7933:
        /* <DEDUP_REMOVED lines=12> */
.L_x_7947:
        /* <DEDUP_REMOVED lines=11> */
.L_x_7946:
        /* <DEDUP_REMOVED lines=25> */
.L_x_7949:
        /* <DEDUP_REMOVED lines=13> */
.L_x_7948:
[----:B------:R-:W4:Y:S02]  /*6280*/  LDG.E.U16 R4, desc[UR36][R4.64] ;  /* 0x0000002404047981 */ /* 0x000f24000c1e1500 */
[----:B----4-:R-:W-:Y:S01]  /*6290*/  IMAD.U32 R18, R4, 0x10000, RZ ;  /* 0x0001000004127824 */ /* 0x010fe200078e00ff */
[----:B------:R-:W-:Y:S06]  /*62a0*/  BRA `(.L_x_7938) ;  /* 0x0000000400887947 */ /* 0x000fec0003800000 */
.L_x_7945:
        /* <DEDUP_REMOVED lines=11> */
.L_x_7952:
        /* <DEDUP_REMOVED lines=20> */
.L_x_7954:
[----:B------:R-:W-:Y:S05]  /*64a0*/  BSYNC.RECONVERGENT B0 ;  /* 0x0000000000007941 */ /* 0x000fea0003800200 */
.L_x_7953:
[----:B------:R-:W-:Y:S01]  /*64b0*/  IMAD.SHL.U32 R0, R0, 0x100000, RZ ;  /* 0x0010000000007824 */ /* 0x000fe200078e00ff */
[----:B------:R-:W-:-:S04]  /*64c0*/  LEA R3, R3, 0x3b800000, 0x17 ;  /* 0x3b80000003037811 */ /* 0x000fc800078eb8ff */
[----:B------:R-:W-:Y:S01]  /*64d0*/  LOP3.LUT R18, R3, R0, R7, 0xfe, !PT ;  /* 0x0000000003127212 */ /* 0x000fe200078efe07 */
[----:B------:R-:W-:Y:S06]  /*64e0*/  BRA `(.L_x_7938) ;  /* 0x0000000000f87947 */ /* 0x000fec0003800000 */
.L_x_7951:
        /* <DEDUP_REMOVED lines=20> */
.L_x_7956:
[----:B------:R-:W-:Y:S05]  /*6630*/  BSYNC.RECONVERGENT B0 ;  /* 0x0000000000007941 */ /* 0x000fea0003800200 */
.L_x_7955:
[----:B------:R-:W-:Y:S01]  /*6640*/  IMAD.SHL.U32 R0, R0, 0x200000, RZ ;  /* 0x0020000000007824 */ /* 0x000fe200078e00ff */
[----:B------:R-:W-:-:S04]  /*6650*/  LEA R3, R3, 0x37800000, 0x17 ;  /* 0x3780000003037811 */ /* 0x000fc800078eb8ff */
[----:B------:R-:W-:Y:S01]  /*6660*/  LOP3.LUT R18, R3, R0, R7, 0xfe, !PT ;  /* 0x0000000003127212 */ /* 0x000fe200078efe07 */
[----:B------:R-:W-:Y:S06]  /*6670*/  BRA `(.L_x_7938) ;  /* 0x0000000000947947 */ /* 0x000fec0003800000 */
.L_x_7950:
        /* <DEDUP_REMOVED lines=14> */
.L_x_7937:
[----:B------:R-:W-:Y:S01]  /*6760*/  MOV R14, 0x0 ;  /* 0x00000000000e7802 */ /* 0x000fe20000000f00 */
[----:B------:R-:W0:Y:S01]  /*6770*/  LDCU.64 UR4, c[0x4][0x128] ;  /* 0x01002500ff0477ac */ /* 0x000e220008000a00 */
[----:B------:R-:W-:Y:S02]  /*6780*/  IMAD.MOV.U32 R8, RZ, RZ, 0x4e ;  /* 0x0000004eff087424 */ /* 0x000fe400078e00ff */
[----:B------:R-:W-:Y:S01]  /*6790*/  IMAD.MOV.U32 R12, RZ, RZ, 0x1 ;  /* 0x00000001ff0c7424 */ /* 0x000fe200078e00ff */
[----:B------:R-:W4:Y:S01]  /*67a0*/  LDCU.64 UR6, c[0x4][0x130] ;  /* 0x01002600ff0677ac */ /* 0x000f220008000a00 */
[----:B------:R-:W1:Y:S01]  /*67b0*/  LDC.64 R14, c[0x4][R14] ;  /* 0x010000000e0e7b82 */ /* 0x000e620000000a00 */
[----:B------:R-:W-:Y:S01]  /*67c0*/  IMAD.MOV.U32 R13, RZ, RZ, RZ ;  /* 0x000000ffff0d7224 */ /* 0x000fe200078e00ff */
[----:B------:R-:W5:Y:S01]  /*67d0*/  LDCU.64 UR8, c[0x4][0x18] ;  /* 0x01000300ff0877ac */ /* 0x000f620008000a00 */
[----:B0-----:R-:W-:Y:S02]  /*67e0*/  IMAD.U32 R4, RZ, RZ, UR4 ;  /* 0x00000004ff047e24 */ /* 0x001fe4000f8e00ff */
[----:B------:R-:W-:-:S02]  /*67f0*/  IMAD.U32 R5, RZ, RZ, UR5 ;  /* 0x00000005ff057e24 */ /* 0x000fc4000f8e00ff */
[----:B----4-:R-:W-:Y:S02]  /*6800*/  IMAD.U32 R6, RZ, RZ, UR6 ;  /* 0x00000006ff067e24 */ /* 0x010fe4000f8e00ff */
[----:B------:R-:W-:Y:S02]  /*6810*/  IMAD.U32 R7, RZ, RZ, UR7 ;  /* 0x00000007ff077e24 */ /* 0x000fe4000f8e00ff */
[----:B-----5:R-:W-:Y:S02]  /*6820*/  IMAD.U32 R10, RZ, RZ, UR8 ;  /* 0x00000008ff0a7e24 */ /* 0x020fe4000f8e00ff */
[----:B------:R-:W-:-:S07]  /*6830*/  IMAD.U32 R11, RZ, RZ, UR9 ;  /* 0x00000009ff0b7e24 */ /* 0x000fce000f8e00ff */
[----:B------:R-:W-:-:S07]  /*6840*/  LEPC R20, `(.L_x_7959) ;  /* 0x000000001014794e */ /* 0x000fce0000000000 */
[----:B-123--:R-:W-:Y:S05]  /*6850*/  CALL.ABS.NOINC R14 ;  /* 0x000000000e007343 */ /* 0x00efea0003c00000 */
.L_x_7959:
[----:B------:R-:W-:Y:S01]  /*6860*/  IMAD.MOV.U32 R18, RZ, RZ, RZ ;  /* 0x000000ffff127224 */ /* 0x000fe200078e00ff */
[----:B------:R-:W-:Y:S06]  /*6870*/  BRA `(.L_x_7938) ;  /* 0x0000000000147947 */ /* 0x000fec0003800000 */
.L_x_7958:
[----:B------:R-:W4:Y:S02]  /*6880*/  LDG.E.64 R4, desc[UR36][R4.64] ;  /* 0x0000002404047981 */ /* 0x000f24000c1e1b00 */
[----:B----4-:R0:W4:Y:S02]  /*6890*/  I2F.U64 R18, R4 ;  /* 0x0000000400127312 */ /* 0x0101240000301000 */
[----:B0---4-:R-:W-:Y:S05]  /*68a0*/  BRA `(.L_x_7938) ;  /* 0x0000000000087947 */ /* 0x011fea0003800000 */
.L_x_7957:
[----:B------:R-:W4:Y:S02]  /*68b0*/  LDG.E R4, desc[UR36][R4.64] ;  /* 0x0000002404047981 */ /* 0x000f24000c1e1900 */
[----:B----4-:R-:W-:-:S07]  /*68c0*/  I2FP.F32.U32 R18, R4 ;  /* 0x0000000400127245 */ /* 0x010fce0000201000 */
.L_x_7938:
[----:B------:R-:W-:Y:S05]  /*68d0*/  BSYNC.RECONVERGENT B6 ;  /* 0x0000000000067941 */ /* 0x000fea0003800200 */
.L_x_7932:
[----:B------:R-:W1:Y:S01]  /*68e0*/  LDCU.U8 UR6, c[0x0][0x3a5] ;  /* 0x000074a0ff0677ac */ /* 0x000e620008000000 */
[----:B0-----:R-:W0:Y:S01]  /*68f0*/  LDC.64 R4, c[0x0][0x398] ;  /* 0x0000e600ff047b82 */ /* 0x001e220000000a00 */
[----:B------:R-:W-:Y:S01]  /*6900*/  BSSY.RECONVERGENT B6, `(.L_x_7960) ;  /* 0x00000e8000067945 */ /* 0x000fe20003800200 */
        /* <DEDUP_REMOVED lines=18> */
.L_x_7964:
[----:B------:R-:W2:Y:S02]  /*6a30*/  LDG.E.U8 R0, desc[UR36][R4.64] ;  /* 0x0000002404007981 */ /* 0x000ea4000c1e1100 */
[----:B--2---:R-:W-:Y:S01]  /*6a40*/  I2FP.F32.U32 R0, R0 ;  /* 0x0000000000007245 */ /* 0x004fe20000201000 */
[----:B------:R-:W-:Y:S06]  /*6a50*/  BRA `(.L_x_7966) ;  /* 0x0000000c00487947 */ /* 0x000fec0003800000 */
.L_x_7963:
        /* <DEDUP_REMOVED lines=8> */
[----:B0-2---:R-:W-:Y:S05]  /*6ae0*/  BRA `(.L_x_7966) ;  /* 0x0000000c00247947 */ /* 0x005fea0003800000 */
.L_x_7968:
[----:B------:R-:W2:Y:S02]  /*6af0*/  LDG.E R0, desc[UR36][R4.64] ;  /* 0x0000002404007981 */ /* 0x000ea4000c1e1900 */
[----:B--2---:R-:W-:Y:S01]  /*6b00*/  I2FP.F32.S32 R0, R0 ;  /* 0x0000000000007245 */ /* 0x004fe20000201400 */
[----:B------:R-:W-:Y:S06]  /*6b10*/  BRA `(.L_x_7966) ;  /* 0x0000000c00187947 */ /* 0x000fec0003800000 */
.L_x_7967:
[----:B------:R-:W2:Y:S02]  /*6b20*/  LDG.E.U16 R0, desc[UR36][R4.64] ;  /* 0x0000002404007981 */ /* 0x000ea4000c1e1500 */
[----:B--2---:R-:W2:Y:S01]  /*6b30*/  I2F.S16 R0, R0 ;  /* 0x0000000000007306 */ /* 0x004ea20000101400 */
[----:B------:R-:W-:Y:S05]  /*6b40*/  BRA `(.L_x_7966) ;  /* 0x0000000c000c7947 */ /* 0x000fea0003800000 */
.L_x_7962:
        /* <DEDUP_REMOVED lines=8> */
.L_x_7970:
[----:B------:R-:W2:Y:S02]  /*6bd0*/  LDG.E.U16 R0, desc[UR36][R4.64] ;  /* 0x0000002404007981 */ /* 0x000ea4000c1e1500 */
[----:B--2---:R-:W-:Y:S01]  /*6be0*/  HADD2.F32 R0, -RZ, R0.H0_H0 ;  /* 0x20000000ff007230 */ /* 0x004fe20000004100 */
[----:B------:R-:W-:Y:S06]  /*6bf0*/  BRA `(.L_x_7966) ;  /* 0x0000000800e07947 */ /* 0x000fec0003800000 */
.L_x_7969:
        /* <DEDUP_REMOVED lines=8> */
.L_x_7972:
[----:B------:R-:W2:Y:S02]  /*6c80*/  LDG.E.U16 R0, desc[UR36][R4.64] ;  /* 0x0000002404007981 */ /* 0x000ea4000c1e1500 */
[----:B--2---:R-:W-:Y:S01]  /*6c90*/  HADD2.F32 R0, -RZ, R0.H0_H0 ;  /* 0x20000000ff007230 */ /* 0x004fe20000004100 */
[----:B------:R-:W-:Y:S06]  /*6ca0*/  BRA `(.L_x_7966) ;  /* 0x0000000800b47947 */ /* 0x000fec0003800000 */
.L_x_7971:
        /* <DEDUP_REMOVED lines=11> */
.L_x_7961:
        /* <DEDUP_REMOVED lines=12> */
.L_x_7975:
        /* <DEDUP_REMOVED lines=11> */
.L_x_7974:
        /* <DEDUP_REMOVED lines=25> */
.L_x_7977:
        /* <DEDUP_REMOVED lines=13> */
.L_x_7976:
[----:B------:R-:W2:Y:S02]  /*7130*/  LDG.E.U16 R0, desc[UR36][R4.64] ;  /* 0x0000002404007981 */ /* 0x000ea4000c1e1500 */
[----:B--2---:R-:W-:Y:S01]  /*7140*/  IMAD.U32 R0, R0, 0x10000, RZ ;  /* 0x0001000000007824 */ /* 0x004fe200078e00ff */
[----:B------:R-:W-:Y:S06]  /*7150*/  BRA `(.L_x_7966) ;  /* 0x0000000400887947 */ /* 0x000fec0003800000 */
.L_x_7973:
        /* <DEDUP_REMOVED lines=11> */
.L_x_7980:
        /* <DEDUP_REMOVED lines=20> */
.L_x_7982:
[----:B------:R-:W-:Y:S05]  /*7350*/  BSYNC.RECONVERGENT B0 ;  /* 0x0000000000007941 */ /* 0x000fea0003800200 */
.L_x_7981:
[----:B------:R-:W-:Y:S01]  /*7360*/  IMAD.SHL.U32 R0, R0, 0x100000, RZ ;  /* 0x0010000000007824 */ /* 0x000fe200078e00ff */
[----:B------:R-:W-:-:S04]  /*7370*/  LEA R3, R3, 0x3b800000, 0x17 ;  /* 0x3b80000003037811 */ /* 0x000fc800078eb8ff */
[----:B------:R-:W-:Y:S01]  /*7380*/  LOP3.LUT R0, R3, R0, R7, 0xfe, !PT ;  /* 0x0000000003007212 */ /* 0x000fe200078efe07 */
[----:B------:R-:W-:Y:S06]  /*7390*/  BRA `(.L_x_7966) ;  /* 0x0000000000f87947 */ /* 0x000fec0003800000 */
.L_x_7979:
        /* <DEDUP_REMOVED lines=20> */
.L_x_7984:
[----:B------:R-:W-:Y:S05]  /*74e0*/  BSYNC.RECONVERGENT B0 ;  /* 0x0000000000007941 */ /* 0x000fea0003800200 */
.L_x_7983:
[----:B------:R-:W-:Y:S01]  /*74f0*/  IMAD.SHL.U32 R0, R0, 0x200000, RZ ;  /* 0x0020000000007824 */ /* 0x000fe200078e00ff */
[----:B------:R-:W-:-:S04]  /*7500*/  LEA R3, R3, 0x37800000, 0x17 ;  /* 0x3780000003037811 */ /* 0x000fc800078eb8ff */
[----:B------:R-:W-:Y:S01]  /*7510*/  LOP3.LUT R0, R3, R0, R7, 0xfe, !PT ;  /* 0x0000000003007212 */ /* 0x000fe200078efe07 */
[----:B------:R-:W-:Y:S06]  /*7520*/  BRA `(.L_x_7966) ;  /* 0x0000000000947947 */ /* 0x000fec0003800000 */
.L_x_7978:
        /* <DEDUP_REMOVED lines=14> */
.L_x_7965:
        /* <DEDUP_REMOVED lines=16> */
.L_x_7987:
[----:B------:R-:W-:Y:S01]  /*7710*/  IMAD.MOV.U32 R0, RZ, RZ, RZ ;  /* 0x000000ffff007224 */ /* 0x000fe200078e00ff */
[----:B------:R-:W-:Y:S06]  /*7720*/  BRA `(.L_x_7966) ;  /* 0x0000000000147947 */ /* 0x000fec0003800000 */
.L_x_7986:
[----:B------:R-:W2:Y:S02]  /*7730*/  LDG.E.64 R4, desc[UR36][R4.64] ;  /* 0x0000002404047981 */ /* 0x000ea4000c1e1b00 */
[----:B--2---:R0:W1:Y:S02]  /*7740*/  I2F.U64 R0, R4 ;  /* 0x0000000400007312 */ /* 0x0040640000301000 */
[----:B01----:R-:W-:Y:S05]  /*7750*/  BRA `(.L_x_7966) ;  /* 0x0000000000087947 */ /* 0x003fea0003800000 */
.L_x_7985:
[----:B------:R-:W2:Y:S02]  /*7760*/  LDG.E R0, desc[UR36][R4.64] ;  /* 0x0000002404007981 */ /* 0x000ea4000c1e1900 */
[----:B--2---:R-:W-:-:S07]  /*7770*/  I2FP.F32.U32 R0, R0 ;  /* 0x0000000000007245 */ /* 0x004fce0000201000 */
.L_x_7966:
[----:B------:R-:W-:Y:S05]  /*7780*/  BSYNC.RECONVERGENT B6 ;  /* 0x0000000000067941 */ /* 0x000fea0003800200 */
.L_x_7960:
[----:B-12--5:R-:W-:-:S07]  /*7790*/  FMUL.FTZ R0, R0, -1.4426950216293334961 ;  /* 0xbfb8aa3b00007820 */ /* 0x026fce0000410000 */
.L_x_7931:
[----:B------:R-:W-:Y:S05]  /*77a0*/  BSYNC.RECONVERGENT B7 ;  /* 0x0000000000077941 */ /* 0x000fea0003800200 */
.L_x_7930:
[C---:B------:R-:W-:Y:S01]  /*77b0*/  VIADD R26, R19.reuse, 0x80 ;  /* 0x00000080131a7836 */ /* 0x040fe20000000000 */
[CC--:B------:R-:W-:Y:S01]  /*77c0*/  ISETP.GE.AND P0, PT, R19.reuse, R17.reuse, PT ;  /* 0x000000111300720c */ /* 0x0c0fe20003f06270 */
[C---:B------:R-:W-:Y:S01]  /*77d0*/  VIADD R6, R19.reuse, 0x100 ;  /* 0x0000010013067836 */ /* 0x040fe20000000000 */
[----:B------:R-:W-:Y:S01]  /*77e0*/  BSSY.RECONVERGENT B6, `(.L_x_7988) ;  /* 0x0000111000067945 */ /* 0x000fe20003800200 */
[----:B------:R-:W-:Y:S01]  /*77f0*/  VIADD R8, R19, 0x180 ;  /* 0x0000018013087836 */ /* 0x000fe20000000000 */
[-C--:B------:R-:W-:Y:S02]  /*7800*/  ISETP.GE.AND P1, PT, R26, R17.reuse, PT ;  /* 0x000000111a00720c */ /* 0x080fe40003f26270 */
[-C--:B------:R-:W-:Y:S02]  /*7810*/  ISETP.GE.AND P2, PT, R6, R17.reuse, PT ;  /* 0x000000110600720c */ /* 0x080fe40003f46270 */
[----:B------:R-:W-:-:S05]  /*7820*/  ISETP.GE.AND P3, PT, R8, R17, PT ;  /* 0x000000110800720c */ /* 0x000fca0003f66270 */
[----:B------:R-:W5:Y:S04]  /*7830*/  @!P0 MUFU.EX2 R27, R27 ;  /* 0x0000001b001b8308 */ /* 0x000f680000000800 */
[----:B------:R-:W0:Y:S04]  /*7840*/  @!P1 MUFU.EX2 R16, R16 ;  /* 0x0000001000109308 */ /* 0x000e280000000800 */
[----:B------:R-:W1:Y:S04]  /*7850*/  @!P2 MUFU.EX2 R25, R25 ;  /* 0x000000190019a308 */ /* 0x000e680000000800 */
[----:B------:R-:W2:Y:S01]  /*7860*/  @!P3 MUFU.EX2 R0, R0 ;  /* 0x000000000000b308 */ /* 0x000ea20000000800 */
[----:B-----5:R-:W-:Y:S01]  /*7870*/  @!P0 FADD.FTZ R3, R27, 1 ;  /* 0x3f8000001b038421 */ /* 0x020fe20000010000 */
[----:B0-----:R-:W-:-:S05]  /*7880*/  @!P1 FADD.FTZ R5, R16, 1 ;  /* 0x3f80000010059421 */ /* 0x001fca0000010000 */
[----:B------:R-:W3:Y:S01]  /*7890*/  @!P0 MUFU.RCP R3, R3 ;  /* 0x0000000300038308 */ /* 0x000ee20000001000 */
[----:B------:R-:W0:Y:S01]  /*78a0*/  LDC.U8 R16, c[0x0][0x3b0] ;  /* 0x0000ec00ff107b82 */ /* 0x000e220000000000 */
[----:B-1----:R-:W-:Y:S01]  /*78b0*/  @!P2 FADD.FTZ R6, R25, 1 ;  /* 0x3f8000001906a421 */ /* 0x002fe20000010000 */
[----:B--2---:R-:W-:-:S05]  /*78c0*/  @!P3 FADD.FTZ R7, R0, 1 ;  /* 0x3f8000000007b421 */ /* 0x004fca0000010000 */
[----:B------:R-:W1:Y:S08]  /*78d0*/  @!P1 MUFU.RCP R5, R5 ;  /* 0x0000000500059308 */ /* 0x000e700000001000 */
[----:B------:R-:W2:Y:S01]  /*78e0*/  @!P2 MUFU.RCP R6, R6 ;  /* 0x000000060006a308 */ /* 0x000ea20000001000 */
[----:B---34-:R-:W-:-:S07]  /*78f0*/  @!P0 FMUL.FTZ R4, R3, R22 ;  /* 0x0000001603048220 */ /* 0x018fce0000410000 */
[----:B------:R-:W3:Y:S01]  /*7900*/  @!P3 MUFU.RCP R7, R7 ;  /* 0x000000070007b308 */ /* 0x000ee20000001000 */
[----:B-1----:R-:W-:Y:S01]  /*7910*/  @!P1 FMUL.FTZ R22, R5, R24 ;  /* 0x0000001805169220 */ /* 0x002fe20000410000 */
[----:B--2---:R-:W-:Y:S01]  /*7920*/  @!P2 FMUL.FTZ R24, R6, R23 ;  /* 0x000000170618a220 */ /* 0x004fe20000410000 */
[----:B---3--:R-:W-:Y:S01]  /*7930*/  @!P3 FMUL.FTZ R18, R7, R18 ;  /* 0x000000120712b220 */ /* 0x008fe20000410000 */
[----:B------:R-:W-:Y:S06]  /*7940*/  @P0 BRA `(.L_x_7989) ;  /* 0x0000000c00e80947 */ /* 0x000fec0003800000 */
[----:B------:R-:W1:Y:S01]  /*7950*/  LDCU UR4, c[0x0][0x3b4] ;  /* 0x00007680ff0477ac */ /* 0x000e620008000800 */
[----:B------:R-:W2:Y:S01]  /*7960*/  LDC.64 R8, c[0x0][0x388] ;  /* 0x0000e200ff087b82 */ /* 0x000ea20000000a00 */
[----:B------:R-:W-:Y:S01]  /*7970*/  IMAD R0, R2, 0x200, R19 ;  /* 0x0000020002007824 */ /* 0x000fe200078e0213 */
[----:B0-----:R-:W-:-:S03]  /*7980*/  PRMT R5, R16, 0x9910, RZ ;  /* 0x0000991010057816 */ /* 0x001fc600000000ff */
[----:B-1----:R-:W-:Y:S02]  /*7990*/  IMAD R3, R0, UR4, RZ ;  /* 0x0000000400037c24 */ /* 0x002fe4000f8e02ff */
[----:B------:R-:W-:-:S05]  /*79a0*/  IMAD.MOV.U32 R0, RZ, RZ, R5 ;  /* 0x000000ffff007224 */ /* 0x000fca00078e0005 */
[----:B------:R-:W-:Y:S02]  /*79b0*/  ISETP.GT.AND P0, PT, R0, 0x9, PT ;  /* 0x000000090000780c */ /* 0x000fe40003f04270 */
[----:B--2---:R-:W-:-:S05]  /*79c0*/  IADD3 R8, P1, PT, R3, R8, RZ ;  /* 0x0000000803087210 */ /* 0x004fca0007f3e0ff */
        /* <DEDUP_REMOVED lines=14> */
.L_x_7993:
[----:B------:R-:W0:Y:S01]  /*7ab0*/  F2I.S64.TRUNC R4, R4 ;  /* 0x0000000400047311 */ /* 0x000e22000020d900 */
[----:B------:R-:W-:Y:S02]  /*7ac0*/  IMAD.MOV.U32 R19, RZ, RZ, R26 ;  /* 0x000000ffff137224 */ /* 0x000fe400078e001a */
[----:B0-----:R-:W-:-:S05]  /*7ad0*/  IMAD.MOV.U32 R3, RZ, RZ, R4 ;  /* 0x000000ffff037224 */ /* 0x001fca00078e0004 */
[----:B------:R0:W-:Y:S01]  /*7ae0*/  STG.E.U8 desc[UR36][R8.64], R3 ;  /* 0x0000000308007986 */ /* 0x0001e2000c101124 */
[----:B------:R-:W-:Y:S05]  /*7af0*/  BRA `(.L_x_7989) ;  /* 0x0000000c007c7947 */ /* 0x000fea0003800000 */
.L_x_7992:
        /* <DEDUP_REMOVED lines=10> */
.L_x_7996:
[----:B------:R-:W0:Y:S01]  /*7ba0*/  F2I.FTZ.TRUNC.NTZ R3, R4 ;  /* 0x0000000400037305 */ /* 0x000e22000021f100 */
[----:B------:R-:W-:Y:S01]  /*7bb0*/  IMAD.MOV.U32 R19, RZ, RZ, R26 ;  /* 0x000000ffff137224 */ /* 0x000fe200078e001a */
[----:B0-----:R0:W-:Y:S01]  /*7bc0*/  STG.E desc[UR36][R8.64], R3 ;  /* 0x0000000308007986 */ /* 0x0011e2000c101924 */
[----:B------:R-:W-:Y:S05]  /*7bd0*/  BRA `(.L_x_7989) ;  /* 0x0000000c00447947 */ /* 0x000fea0003800000 */
.L_x_7995:
[----:B------:R-:W0:Y:S01]  /*7be0*/  F2I.FTZ.TRUNC.NTZ R3, R4 ;  /* 0x0000000400037305 */ /* 0x000e22000021f100 */
[----:B------:R-:W-:Y:S01]  /*7bf0*/  IMAD.MOV.U32 R19, RZ, RZ, R26 ;  /* 0x000000ffff137224 */ /* 0x000fe200078e001a */
[----:B0-----:R0:W-:Y:S01]  /*7c00*/  STG.E.U16 desc[UR36][R8.64], R3 ;  /* 0x0000000308007986 */ /* 0x0011e2000c101524 */
[----:B------:R-:W-:Y:S05]  /*7c10*/  BRA `(.L_x_7989) ;  /* 0x0000000c00347947 */ /* 0x000fea0003800000 */
.L_x_7991:
        /* <DEDUP_REMOVED lines=9> */
.L_x_7998:
[----:B------:R-:W-:Y:S01]  /*7cb0*/  F2FP.F16.F32.PACK_AB R4, RZ, R4 ;  /* 0x00000004ff04723e */ /* 0x000fe200000000ff */
[----:B------:R-:W-:-:S04]  /*7cc0*/  IMAD.MOV.U32 R19, RZ, RZ, R26 ;  /* 0x000000ffff137224 */ /* 0x000fc800078e001a */
[----:B------:R0:W-:Y:S01]  /*7cd0*/  STG.E.U16 desc[UR36][R8.64], R4 ;  /* 0x0000000408007986 */ /* 0x0001e2000c101524 */
[----:B------:R-:W-:Y:S05]  /*7ce0*/  BRA `(.L_x_7989) ;  /* 0x0000000c00007947 */ /* 0x000fea0003800000 */
.L_x_7997:
        /* <DEDUP_REMOVED lines=10> */
.L_x_8000:
[----:B------:R-:W-:Y:S01]  /*7d90*/  F2FP.F16.F32.PACK_AB R3, RZ, R4 ;  /* 0x00000004ff03723e */ /* 0x000fe200000000ff */
[----:B------:R-:W-:-:S03]  /*7da0*/  IMAD.MOV.U32 R19, RZ, RZ, R26 ;  /* 0x000000ffff137224 */ /* 0x000fc600078e001a */
[----:B------:R-:W-:-:S05]  /*7db0*/  PRMT R3, R3, 0x5410, RZ ;  /* 0x0000541003037816 */ /* 0x000fca00000000ff */
[----:B------:R0:W-:Y:S01]  /*7dc0*/  STG.E desc[UR36][R8.64], R3 ;  /* 0x0000000308007986 */ /* 0x0001e2000c101924 */
[----:B------:R-:W-:Y:S05]  /*7dd0*/  BRA `(.L_x_7989) ;  /* 0x0000000800c47947 */ /* 0x000fea0003800000 */
.L_x_7999:
[----:B------:R-:W-:Y:S01]  /*7de0*/  FMUL.FTZ R4, R4, 1 ;  /* 0x3f80000004047820 */ /* 0x000fe20000410000 */
[----:B------:R-:W-:-:S05]  /*7df0*/  IMAD.MOV.U32 R19, RZ, RZ, R26 ;  /* 0x000000ffff137224 */ /* 0x000fca00078e001a */
[----:B------:R-:W0:Y:S02]  /*7e00*/  F2F.F64.F32 R4, R4 ;  /* 0x0000000400047310 */ /* 0x000e240000201800 */
[----:B0-----:R0:W-:Y:S01]  /*7e10*/  STG.E.64 desc[UR36][R8.64], R4 ;  /* 0x0000000408007986 */ /* 0x0011e2000c101b24 */
[----:B------:R-:W-:Y:S05]  /*7e20*/  BRA `(.L_x_7989) ;  /* 0x0000000800b07947 */ /* 0x000fea0003800000 */
.L_x_7990:
        /* <DEDUP_REMOVED lines=13> */
.L_x_8003:
[----:B------:R-:W-:Y:S01]  /*7f00*/  FMUL.FTZ R4, R4, 1 ;  /* 0x3f80000004047820 */ /* 0x000fe20000410000 */
[----:B------:R-:W-:Y:S01]  /*7f10*/  CS2R R6, SRZ ;  /* 0x0000000000067805 */ /* 0x000fe2000001ff00 */
[----:B------:R-:W-:-:S04]  /*7f20*/  IMAD.MOV.U32 R19, RZ, RZ, R26 ;  /* 0x000000ffff137224 */ /* 0x000fc800078e001a */
[----:B------:R-:W0:Y:S02]  /*7f30*/  F2F.F64.F32 R4, R4 ;  /* 0x0000000400047310 */ /* 0x000e240000201800 */
[----:B0-----:R0:W-:Y:S01]  /*7f40*/  STG.E.128 desc[UR36][R8.64], R4 ;  /* 0x0000000408007986 */ /* 0x0011e2000c101d24 */
[----:B------:R-:W-:Y:S05]  /*7f50*/  BRA `(.L_x_7989) ;  /* 0x0000000800647947 */ /* 0x000fea0003800000 */
.L_x_8002:
        /* <DEDUP_REMOVED lines=18> */
.L_x_8007:
[----:B------:R-:W-:Y:S05]  /*8080*/  BSYNC.RECONVERGENT B0 ;  /* 0x0000000000007941 */ /* 0x000fea0003800200 */
.L_x_8006:
[----:B------:R-:W-:Y:S01]  /*8090*/  LOP3.LUT R5, R0, 0x80, R5, 0xf8, !PT ;  /* 0x0000008000057812 */ /* 0x000fe200078ef805 */
[----:B------:R-:W-:-:S04]  /*80a0*/  IMAD.MOV.U32 R19, RZ, RZ, R26 ;  /* 0x000000ffff137224 */ /* 0x000fc800078e001a */
[----:B------:R0:W-:Y:S01]  /*80b0*/  STG.E.U8 desc[UR36][R8.64], R5 ;  /* 0x0000000508007986 */ /* 0x0001e2000c101124 */
[----:B------:R-:W-:Y:S05]  /*80c0*/  BRA `(.L_x_7989) ;  /* 0x0000000800087947 */ /* 0x000fea0003800000 */
.L_x_8005:
        /* <DEDUP_REMOVED lines=14> */
.L_x_8009:
[----:B------:R-:W-:Y:S05]  /*81b0*/  BSYNC.RECONVERGENT B0 ;  /* 0x0000000000007941 */ /* 0x000fea0003800200 */
.L_x_8008:
[----:B------:R-:W-:Y:S01]  /*81c0*/  LOP3.LUT R3, R0, 0x80, R7, 0xf8, !PT ;  /* 0x0000008000037812 */ /* 0x000fe200078ef807 */
[----:B------:R-:W-:-:S04]  /*81d0*/  IMAD.MOV.U32 R19, RZ, RZ, R26 ;  /* 0x000000ffff137224 */ /* 0x000fc800078e001a */
[----:B------:R0:W-:Y:S01]  /*81e0*/  STG.E.U8 desc[UR36][R8.64], R3 ;  /* 0x0000000308007986 */ /* 0x0001e2000c101124 */
[----:B------:R-:W-:Y:S05]  /*81f0*/  BRA `(.L_x_7989) ;  /* 0x0000000400bc7947 */ /* 0x000fea0003800000 */
.L_x_8004:
[----:B------:R-:W-:Y:S01]  /*8200*/  F2FP.BF16.F32.PACK_AB R4, RZ, R4 ;  /* 0x00000004ff04723e */ /* 0x000fe200000010ff */
[----:B------:R-:W-:-:S04]  /*8210*/  IMAD.MOV.U32 R19, RZ, RZ, R26 ;  /* 0x000000ffff137224 */ /* 0x000fc800078e001a */
[----:B------:R0:W-:Y:S01]  /*8220*/  STG.E.U16 desc[UR36][R8.64], R4 ;  /* 0x0000000408007986 */ /* 0x0001e2000c101524 */
[----:B------:R-:W-:Y:S05]  /*8230*/  BRA `(.L_x_7989) ;  /* 0x0000000400ac7947 */ /* 0x000fea0003800000 */
.L_x_8001:
        /* <DEDUP_REMOVED lines=12> */
.L_x_8012:
        /* <DEDUP_REMOVED lines=12> */
.L_x_8015:
[----:B------:R-:W-:-:S04]  /*83c0*/  SHF.R.U32.HI R0, RZ, 0x14, R4 ;  /* 0x00000014ff007819 */ /* 0x000fc80000011604 */
[----:B------:R-:W-:-:S04]  /*83d0*/  LOP3.LUT R3, R0, 0x1, RZ, 0xc0, !PT ;  /* 0x0000000100037812 */ /* 0x000fc800078ec0ff */
[----:B------:R-:W-:-:S04]  /*83e0*/  IADD3 R0, PT, PT, R4, 0x487ffff, R3 ;  /* 0x0487ffff04007810 */ /* 0x000fc80007ffe003 */
[----:B------:R-:W-:-:S04]  /*83f0*/  SHF.R.U32.HI R0, RZ, 0x14, R0 ;  /* 0x00000014ff007819 */ /* 0x000fc80000011600 */
[----:B------:R-:W-:-:S07]  /*8400*/  LOP3.LUT R3, R0, 0xff, RZ, 0xc0, !PT ;  /* 0x000000ff00037812 */ /* 0x000fce00078ec0ff */
.L_x_8016:
[----:B------:R-:W-:-:S04]  /*8410*/  SHF.R.U32.HI R4, RZ, 0x18, R4 ;  /* 0x00000018ff047819 */ /* 0x000fc80000011604 */
[----:B------:R-:W-:-:S04]  /*8420*/  LOP3.LUT R3, R3, 0x80, R4, 0xf8, !PT ;  /* 0x0000008003037812 */ /* 0x000fc800078ef804 */
[----:B------:R-:W-:-:S07]  /*8430*/  PRMT R0, R3, 0x7610, R0 ;  /* 0x0000761003007816 */ /* 0x000fce0000000000 */
.L_x_8014:
[----:B------:R-:W-:Y:S05]  /*8440*/  BSYNC.RECONVERGENT B0 ;  /* 0x0000000000007941 */ /* 0x000fea0003800200 */
.L_x_8013:
[----:B------:R3:W-:Y:S01]  /*8450*/  STG.E.U8 desc[UR36][R8.64], R0 ;  /* 0x0000000008007986 */ /* 0x0007e2000c101124 */
[----:B------:R-:W-:Y:S01]  /*8460*/  IMAD.MOV.U32 R19, RZ, RZ, R26 ;  /* 0x000000ffff137224 */ /* 0x000fe200078e001a */
[----:B------:R-:W-:Y:S06]  /*8470*/  BRA `(.L_x_7989) ;  /* 0x00000004001c7947 */ /* 0x000fec0003800000 */
.L_x_8011:
        /* <DEDUP_REMOVED lines=12> */
.L_x_8019:
[----:B------:R-:W-:-:S04]  /*8540*/  SHF.R.U32.HI R0, RZ, 0x15, R4 ;  /* 0x00000015ff007819 */ /* 0x000fc80000011604 */
[----:B------:R-:W-:-:S04]  /*8550*/  LOP3.LUT R3, R0, 0x1, RZ, 0xc0, !PT ;  /* 0x0000000100037812 */ /* 0x000fc800078ec0ff */
[----:B------:R-:W-:-:S04]  /*8560*/  IADD3 R0, PT, PT, R4, 0x88fffff, R3 ;  /* 0x088fffff04007810 */ /* 0x000fc80007ffe003 */
[----:B------:R-:W-:-:S04]  /*8570*/  SHF.R.U32.HI R0, RZ, 0x15, R0 ;  /* 0x00000015ff007819 */ /* 0x000fc80000011600 */
[----:B------:R-:W-:-:S07]  /*8580*/  LOP3.LUT R3, R0, 0xff, RZ, 0xc0, !PT ;  /* 0x000000ff00037812 */ /* 0x000fce00078ec0ff */
.L_x_8020:
[----:B------:R-:W-:-:S04]  /*8590*/  SHF.R.U32.HI R4, RZ, 0x18, R4 ;  /* 0x00000018ff047819 */ /* 0x000fc80000011604 */
[----:B------:R-:W-:-:S04]  /*85a0*/  LOP3.LUT R3, R3, 0x80, R4, 0xf8, !PT ;  /* 0x0000008003037812 */ /* 0x000fc800078ef804 */
[----:B------:R-:W-:-:S07]  /*85b0*/  PRMT R0, R3, 0x7610, R0 ;  /* 0x0000761003007816 */ /* 0x000fce0000000000 */
.L_x_8018:
[----:B------:R-:W-:Y:S05]  /*85c0*/  BSYNC.RECONVERGENT B0 ;  /* 0x0000000000007941 */ /* 0x000fea0003800200 */
.L_x_8017:
[----:B------:R1:W-:Y:S01]  /*85d0*/  STG.E.U8 desc[UR36][R8.64], R0 ;  /* 0x0000000008007986 */ /* 0x0003e2000c101124 */
[----:B------:R-:W-:Y:S01]  /*85e0*/  IMAD.MOV.U32 R19, RZ, RZ, R26 ;  /* 0x000000ffff137224 */ /* 0x000fe200078e001a */
[----:B------:R-:W-:Y:S06]  /*85f0*/  BRA `(.L_x_7989) ;  /* 0x0000000000bc7947 */ /* 0x000fec0003800000 */
.L_x_8010:
[----:B------:R-:W-:-:S13]  /*8600*/  ISETP.NE.AND P0, PT, R0, 0x1c, PT ;  /* 0x0000001c0000780c */ /* 0x000fda0003f05270 */
[----:B------:R-:W-:Y:S05]  /*8610*/  @!P0 BRA `(.L_x_8021) ;  /* 0x0000000000a88947 */ /* 0x000fea0003800000 */
[----:B------:R-:W-:-:S13]  /*8620*/  ISETP.NE.AND P0, PT, R0, 0x1d, PT ;  /* 0x0000001d0000780c */ /* 0x000fda0003f05270 */
[----:B------:R-:W-:Y:S05]  /*8630*/  @!P0 BRA `(.L_x_8022) ;  /* 0x0000000000908947 */ /* 0x000fea0003800000 */
[----:B------:R-:W-:-:S13]  /*8640*/  ISETP.NE.AND P0, PT, R0, 0x2c, PT ;  /* 0x0000002c0000780c */ /* 0x000fda0003f05270 */
[----:B------:R-:W-:Y:S05]  /*8650*/  @!P0 BRA `(.L_x_8023) ;  /* 0x0000000000488947 */ /* 0x000fea0003800000 */
.L_x_7994:
        /* <DEDUP_REMOVED lines=16> */
.L_x_8024:
[----:B------:R-:W-:Y:S01]  /*8760*/  IMAD.MOV.U32 R19, RZ, RZ, R26 ;  /* 0x000000ffff137224 */ /* 0x000fe200078e001a */
[----:B------:R-:W-:Y:S06]  /*8770*/  BRA `(.L_x_7989) ;  /* 0x00000000005c7947 */ /* 0x000fec0003800000 */
.L_x_8023:
        /* <DEDUP_REMOVED lines=16> */
.L_x_8022:
[----:B------:R-:W0:Y:S01]  /*8880*/  F2I.U64.TRUNC R4, R4 ;  /* 0x0000000400047311 */ /* 0x000e22000020d800 */
[----:B------:R-:W-:Y:S01]  /*8890*/  IMAD.MOV.U32 R19, RZ, RZ, R26 ;  /* 0x000000ffff137224 */ /* 0x000fe200078e001a */
[----:B0-----:R0:W-:Y:S01]  /*88a0*/  STG.E.64 desc[UR36][R8.64], R4 ;  /* 0x0000000408007986 */ /* 0x0011e2000c101b24 */
[----:B------:R-:W-:Y:S05]  /*88b0*/  BRA `(.L_x_7989) ;  /* 0x00000000000c7947 */ /* 0x000fea0003800000 */
.L_x_8021:
[----:B------:R-:W0:Y:S01]  /*88c0*/  F2I.FTZ.U32.TRUNC.NTZ R3, R4 ;  /* 0x0000000400037305 */ /* 0x000e22000021f000 */
[----:B------:R-:W-:Y:S01]  /*88d0*/  IMAD.MOV.U32 R19, RZ, RZ, R26 ;  /* 0x000000ffff137224 */ /* 0x000fe200078e001a */
[----:B0-----:R4:W-:Y:S06]  /*88e0*/  STG.E desc[UR36][R8.64], R3 ;  /* 0x0000000308007986 */ /* 0x0019ec000c101924 */
.L_x_7989:
[----:B------:R-:W-:Y:S05]  /*88f0*/  BSYNC.RECONVERGENT B6 ;  /* 0x0000000000067941 */ /* 0x000fea0003800200 */
.L_x_7988:
        /* <DEDUP_REMOVED lines=24> */
.L_x_8030:
[----:B------:R-:W0:Y:S02]  /*8a80*/  F2I.S64.TRUNC R22, R22 ;  /* 0x0000001600167311 */ /* 0x000e24000020d900 */
[----:B0-----:R-:W-:-:S05]  /*8a90*/  IMAD.MOV.U32 R3, RZ, RZ, R22 ;  /* 0x000000ffff037224 */ /* 0x001fca00078e0016 */
[----:B------:R0:W-:Y:S01]  /*8aa0*/  STG.E.U8 desc[UR36][R8.64], R3 ;  /* 0x0000000308007986 */ /* 0x0001e2000c101124 */
[----:B------:R-:W-:Y:S05]  /*8ab0*/  BRA `(.L_x_8032) ;  /* 0x0000000c00287947 */ /* 0x000fea0003800000 */
.L_x_8029:
        /* <DEDUP_REMOVED lines=9> */
.L_x_8034:
[----:B------:R-:W0:Y:S02]  /*8b50*/  F2I.FTZ.TRUNC.NTZ R3, R22 ;  /* 0x0000001600037305 */ /* 0x000e24000021f100 */
[----:B0-----:R0:W-:Y:S01]  /*8b60*/  STG.E desc[UR36][R8.64], R3 ;  /* 0x0000000308007986 */ /* 0x0011e2000c101924 */
[----:B------:R-:W-:Y:S05]  /*8b70*/  BRA `(.L_x_8032) ;  /* 0x0000000800f87947 */ /* 0x000fea0003800000 */
.L_x_8033:
[----:B------:R-:W0:Y:S02]  /*8b80*/  F2I.FTZ.TRUNC.NTZ R3, R22 ;  /* 0x0000001600037305 */ /* 0x000e24000021f100 */
[----:B0-----:R0:W-:Y:S01]  /*8b90*/  STG.E.U16 desc[UR36][R8.64], R3 ;  /* 0x0000000308007986 */ /* 0x0011e2000c101524 */
[----:B------:R-:W-:Y:S05]  /*8ba0*/  BRA `(.L_x_8032) ;  /* 0x0000000800ec7947 */ /* 0x000fea0003800000 */
.L_x_8028:
        /* <DEDUP_REMOVED lines=8> */
.L_x_8036:
[----:B------:R-:W-:-:S05]  /*8c30*/  F2FP.F16.F32.PACK_AB R22, RZ, R22 ;  /* 0x00000016ff16723e */ /* 0x000fca00000000ff */
[----:B------:R0:W-:Y:S01]  /*8c40*/  STG.E.U16 desc[UR36][R8.64], R22 ;  /* 0x0000001608007986 */ /* 0x0001e2000c101524 */
[----:B------:R-:W-:Y:S05]  /*8c50*/  BRA `(.L_x_8032) ;  /* 0x0000000800c07947 */ /* 0x000fea0003800000 */
.L_x_8035:
        /* <DEDUP_REMOVED lines=9> */
.L_x_8038:
[----:B------:R-:W-:-:S04]  /*8cf0*/  F2FP.F16.F32.PACK_AB R3, RZ, R22 ;  /* 0x00000016ff03723e */ /* 0x000fc800000000ff */
[----:B------:R-:W-:-:S05]  /*8d00*/  PRMT R3, R3, 0x5410, RZ ;  /* 0x0000541003037816 */ /* 0x000fca00000000ff */
[----:B------:R0:W-:Y:S01]  /*8d10*/  STG.E desc[UR36][R8.64], R3 ;  /* 0x0000000308007986 */ /* 0x0001e2000c101924 */
[----:B------:R-:W-:Y:S05]  /*8d20*/  BRA `(.L_x_8032) ;  /* 0x00000008008c7947 */ /* 0x000fea0003800000 */
.L_x_8037:
[----:B------:R-:W-:-:S06]  /*8d30*/  FMUL.FTZ R4, R22, 1 ;  /* 0x3f80000016047820 */ /* 0x000fcc0000410000 */
[----:B------:R-:W0:Y:S02]  /*8d40*/  F2F.F64.F32 R4, R4 ;  /* 0x0000000400047310 */ /* 0x000e240000201800 */
[----:B0-----:R0:W-:Y:S01]  /*8d50*/  STG.E.64 desc[UR36][R8.64], R4 ;  /* 0x0000000408007986 */ /* 0x0011e2000c101b24 */
[----:B------:R-:W-:Y:S05]  /*8d60*/  BRA `(.L_x_8032) ;  /* 0x00000008007c7947 */ /* 0x000fea0003800000 */
.L_x_8027:
        /* <DEDUP_REMOVED lines=13> */
.L_x_8042:
        /* <DEDUP_REMOVED lines=16> */
.L_x_8045:
[----:B------:R-:W-:-:S04]  /*8f40*/  SHF.R.U32.HI R22, RZ, 0x18, R22 ;  /* 0x00000018ff167819 */ /* 0x000fc80000011616 */
[----:B------:R-:W-:-:S04]  /*8f50*/  LOP3.LUT R3, R3, 0x80, R22, 0xf8, !PT ;  /* 0x0000008003037812 */ /* 0x000fc800078ef816 */
[----:B------:R-:W-:-:S07]  /*8f60*/  PRMT R4, R3, 0x7610, R4 ;  /* 0x0000761003047816 */ /* 0x000fce0000000004 */
.L_x_8044:
[----:B------:R-:W-:Y:S05]  /*8f70*/  BSYNC.RECONVERGENT B0 ;  /* 0x0000000000007941 */ /* 0x000fea0003800200 */
.L_x_8043:
[----:B------:R0:W-:Y:S01]  /*8f80*/  STG.E.U8 desc[UR36][R8.64], R4 ;  /* 0x0000000408007986 */ /* 0x0001e2000c101124 */
[----:B------:R-:W-:Y:S05]  /*8f90*/  BRA `(.L_x_8032) ;  /* 0x0000000400f07947 */ /* 0x000fea0003800000 */
.L_x_8041:
        /* <DEDUP_REMOVED lines=16> */
.L_x_8048:
[----:B------:R-:W-:-:S04]  /*90a0*/  SHF.R.U32.HI R22, RZ, 0x18, R22 ;  /* 0x00000018ff167819 */ /* 0x000fc80000011616 */
[----:B------:R-:W-:-:S04]  /*90b0*/  LOP3.LUT R3, R3, 0x80, R22, 0xf8, !PT ;  /* 0x0000008003037812 */ /* 0x000fc800078ef816 */
[----:B------:R-:W-:-:S07]  /*90c0*/  PRMT R4, R3, 0x7610, R4 ;  /* 0x0000761003047816 */ /* 0x000fce0000000004 */
.L_x_8047:
[----:B------:R-:W-:Y:S05]  /*90d0*/  BSYNC.RECONVERGENT B0 ;  /* 0x0000000000007941 */ /* 0x000fea0003800200 */
.L_x_8046:
[----:B------:R0:W-:Y:S01]  /*90e0*/  STG.E.U8 desc[UR36][R8.64], R4 ;  /* 0x0000000408007986 */ /* 0x0001e2000c101124 */
[----:B------:R-:W-:Y:S05]  /*90f0*/  BRA `(.L_x_8032) ;  /* 0x0000000400987947 */ /* 0x000fea0003800000 */
.L_x_8040:
        /* <DEDUP_REMOVED lines=21> */
.L_x_8050:
[----:B------:R-:W0:Y:S02]  /*9250*/  F2I.U64.TRUNC R22, R22 ;  /* 0x0000001600167311 */ /* 0x000e24000020d800 */
[----:B0-----:R0:W-:Y:S01]  /*9260*/  STG.E.64 desc[UR36][R8.64], R22 ;  /* 0x0000001608007986 */ /* 0x0011e2000c101b24 */
[----:B------:R-:W-:Y:S05]  /*9270*/  BRA `(.L_x_8032) ;  /* 0x0000000400387947 */ /* 0x000fea0003800000 */
.L_x_8049:
[----:B------:R-:W0:Y:S02]  /*9280*/  F2I.FTZ.U32.TRUNC.NTZ R3, R22 ;  /* 0x0000001600037305 */ /* 0x000e24000021f000 */
[----:B0-----:R0:W-:Y:S01]  /*9290*/  STG.E desc[UR36][R8.64], R3 ;  /* 0x0000000308007986 */ /* 0x0011e2000c101924 */
[----:B------:R-:W-:Y:S05]  /*92a0*/  BRA `(.L_x_8032) ;  /* 0x00000004002c7947 */ /* 0x000fea0003800000 */
.L_x_8039:
        /* <DEDUP_REMOVED lines=10> */
.L_x_8052:
[----:B------:R-:W-:Y:S01]  /*9350*/  FMUL.FTZ R4, R22, 1 ;  /* 0x3f80000016047820 */ /* 0x000fe20000410000 */
[----:B------:R-:W-:-:S05]  /*9360*/  CS2R R6, SRZ ;  /* 0x0000000000067805 */ /* 0x000fca000001ff00 */
[----:B------:R-:W0:Y:S02]  /*9370*/  F2F.F64.F32 R4, R4 ;  /* 0x0000000400047310 */ /* 0x000e240000201800 */
[----:B0-----:R4:W-:Y:S01]  /*9380*/  STG.E.128 desc[UR36][R8.64], R4 ;  /* 0x0000000408007986 */ /* 0x0019e2000c101d24 */
[----:B------:R-:W-:Y:S05]  /*9390*/  BRA `(.L_x_8032) ;  /* 0x0000000000f07947 */ /* 0x000fea0003800000 */
.L_x_8051:
[----:B------:R-:W-:-:S13]  /*93a0*/  ISETP.NE.AND P0, PT, R0, 0xf, PT ;  /* 0x0000000f0000780c */ /* 0x000fda0003f05270 */
[----:B------:R-:W-:Y:S05]  /*93b0*/  @!P0 BRA `(.L_x_8053) ;  /* 0x0000000000e08947 */ /* 0x000fea0003800000 */
[----:B------:R-:W-:-:S13]  /*93c0*/  ISETP.NE.AND P0, PT, R0, 0x17, PT ;  /* 0x000000170000780c */ /* 0x000fda0003f05270 */
[----:B------:R-:W-:Y:S05]  /*93d0*/  @!P0 BRA `(.L_x_8054) ;  /* 0x00000000008c8947 */ /* 0x000fea0003800000 */
[----:B------:R-:W-:-:S13]  /*93e0*/  ISETP.NE.AND P0, PT, R0, 0x18, PT ;  /* 0x000000180000780c */ /* 0x000fda0003f05270 */
[----:B------:R-:W-:Y:S05]  /*93f0*/  @!P0 BRA `(.L_x_8055) ;  /* 0x0000000000448947 */ /* 0x000fea0003800000 */
.L_x_8031:
        /* <DEDUP_REMOVED lines=16> */
.L_x_8056:
[----:B------:R-:W-:Y:S05]  /*9500*/  BRA `(.L_x_8032) ;  /* 0x0000000000947947 */ /* 0x000fea0003800000 */
.L_x_8055:
        /* <DEDUP_REMOVED lines=12> */
.L_x_8058:
[----:B------:R-:W-:Y:S05]  /*95d0*/  BSYNC.RECONVERGENT B0 ;  /* 0x0000000000007941 */ /* 0x000fea0003800200 */
.L_x_8057:
[----:B------:R-:W-:-:S05]  /*95e0*/  LOP3.LUT R3, R0, 0x80, R5, 0xf8, !PT ;  /* 0x0000008000037812 */ /* 0x000fca00078ef805 */
[----:B------:R2:W-:Y:S01]  /*95f0*/  STG.E.U8 desc[UR36][R8.64], R3 ;  /* 0x0000000308007986 */ /* 0x0005e2000c101124 */
[----:B------:R-:W-:Y:S05]  /*9600*/  BRA `(.L_x_8032) ;  /* 0x0000000000547947 */ /* 0x000fea0003800000 */
.L_x_8054:
        /* <DEDUP_REMOVED lines=11> */
.L_x_8060:
[----:B------:R-:W-:Y:S01]  /*96c0*/  IMAD.MOV.U32 R0, RZ, RZ, 0x7f ;  /* 0x0000007fff007424 */ /* 0x000fe200078e00ff */
[----:B------:R-:W-:-:S04]  /*96d0*/  ISETP.GT.U32.AND P0, PT, R4, 0x7f800000, PT ;  /* 0x7f8000000400780c */ /* 0x000fc80003f04070 */
[----:B------:R-:W-:-:S09]  /*96e0*/  SEL R0, R0, 0x7c, P0 ;  /* 0x0000007c00007807 */ /* 0x000fd20000000000 */
.L_x_8061:
[----:B------:R-:W-:Y:S05]  /*96f0*/  BSYNC.RECONVERGENT B0 ;  /* 0x0000000000007941 */ /* 0x000fea0003800200 */
.L_x_8059:
[----:B------:R-:W-:-:S04]  /*9700*/  SHF.R.U32.HI R3, RZ, 0x18, R22 ;  /* 0x00000018ff037819 */ /* 0x000fc80000011616 */
[----:B------:R-:W-:-:S05]  /*9710*/  LOP3.LUT R3, R0, 0x80, R3, 0xf8, !PT ;  /* 0x0000008000037812 */ /* 0x000fca00078ef803 */
[----:B------:R1:W-:Y:S01]  /*9720*/  STG.E.U8 desc[UR36][R8.64], R3 ;  /* 0x0000000308007986 */ /* 0x0003e2000c101124 */
[----:B------:R-:W-:Y:S05]  /*9730*/  BRA `(.L_x_8032) ;  /* 0x0000000000087947 */ /* 0x000fea0003800000 */
.L_x_8053:
[----:B------:R-:W-:-:S05]  /*9740*/  F2FP.BF16.F32.PACK_AB R22, RZ, R22 ;  /* 0x00000016ff16723e */ /* 0x000fca00000010ff */
[----:B------:R0:W-:Y:S02]  /*9750*/  STG.E.U16 desc[UR36][R8.64], R22 ;  /* 0x0000001608007986 */ /* 0x0001e4000c101524 */
.L_x_8032:
        /* <DEDUP_REMOVED lines=24> */
.L_x_8065:
[----:B------:R-:W0:Y:S02]  /*98e0*/  F2I.S64.TRUNC R24, R24 ;  /* 0x0000001800187311 */ /* 0x000e24000020d900 */
[----:B0-----:R-:W-:-:S05]  /*98f0*/  IMAD.MOV.U32 R3, RZ, RZ, R24 ;  /* 0x000000ffff037224 */ /* 0x001fca00078e0018 */
[----:B------:R0:W-:Y:S01]  /*9900*/  STG.E.U8 desc[UR36][R8.64], R3 ;  /* 0x0000000308007986 */ /* 0x0001e2000c101124 */
[----:B------:R-:W-:Y:S05]  /*9910*/  BRA `(.L_x_8067) ;  /* 0x0000000c00287947 */ /* 0x000fea0003800000 */
.L_x_8064:
        /* <DEDUP_REMOVED lines=9> */
.L_x_8069:
[----:B------:R-:W0:Y:S02]  /*99b0*/  F2I.FTZ.TRUNC.NTZ R3, R24 ;  /* 0x0000001800037305 */ /* 0x000e24000021f100 */
[----:B0-----:R0:W-:Y:S01]  /*99c0*/  STG.E desc[UR36][R8.64], R3 ;  /* 0x0000000308007986 */ /* 0x0011e2000c101924 */
[----:B------:R-:W-:Y:S05]  /*99d0*/  BRA `(.L_x_8067) ;  /* 0x0000000800f87947 */ /* 0x000fea0003800000 */
.L_x_8068:
[----:B------:R-:W0:Y:S02]  /*99e0*/  F2I.FTZ.TRUNC.NTZ R3, R24 ;  /* 0x0000001800037305 */ /* 0x000e24000021f100 */
[----:B0-----:R0:W-:Y:S01]  /*99f0*/  STG.E.U16 desc[UR36][R8.64], R3 ;  /* 0x0000000308007986 */ /* 0x0011e2000c101524 */
[----:B------:R-:W-:Y:S05]  /*9a00*/  BRA `(.L_x_8067) ;  /* 0x0000000800ec7947 */ /* 0x000fea0003800000 */
.L_x_8063:
        /* <DEDUP_REMOVED lines=8> */
.L_x_8071:
[----:B------:R-:W-:-:S05]  /*9a90*/  F2FP.F16.F32.PACK_AB R24, RZ, R24 ;  /* 0x00000018ff18723e */ /* 0x000fca00000000ff */
[----:B------:R0:W-:Y:S01]  /*9aa0*/  STG.E.U16 desc[UR36][R8.64], R24 ;  /* 0x0000001808007986 */ /* 0x0001e2000c101524 */
[----:B------:R-:W-:Y:S05]  /*9ab0*/  BRA `(.L_x_8067) ;  /* 0x0000000800c07947 */ /* 0x000fea0003800000 */
.L_x_8070:
        /* <DEDUP_REMOVED lines=9> */
.L_x_8073:
[----:B------:R-:W-:-:S04]  /*9b50*/  F2FP.F16.F32.PACK_AB R3, RZ, R24 ;  /* 0x00000018ff03723e */ /* 0x000fc800000000ff */
[----:B------:R-:W-:-:S05]  /*9b60*/  PRMT R3, R3, 0x5410, RZ ;  /* 0x0000541003037816 */ /* 0x000fca00000000ff */
[----:B------:R2:W-:Y:S01]  /*9b70*/  STG.E desc[UR36][R8.64], R3 ;  /* 0x0000000308007986 */ /* 0x0005e2000c101924 */
[----:B------:R-:W-:Y:S05]  /*9b80*/  BRA `(.L_x_8067) ;  /* 0x00000008008c7947 */ /* 0x000fea0003800000 */
.L_x_8072:
[----:B------:R-:W-:-:S06]  /*9b90*/  FMUL.FTZ R4, R24, 1 ;  /* 0x3f80000018047820 */ /* 0x000fcc0000410000 */
[----:B------:R-:W0:Y:S02]  /*9ba0*/  F2F.F64.F32 R4, R4 ;  /* 0x0000000400047310 */ /* 0x000e240000201800 */
[----:B0-----:R4:W-:Y:S01]  /*9bb0*/  STG.E.64 desc[UR36][R8.64], R4 ;  /* 0x0000000408007986 */ /* 0x0019e2000c101b24 */
[----:B------:R-:W-:Y:S05]  /*9bc0*/  BRA `(.L_x_8067) ;  /* 0x00000008007c7947 */ /* 0x000fea0003800000 */
.L_x_8062:
        /* <DEDUP_REMOVED lines=13> */
.L_x_8077:
        /* <DEDUP_REMOVED lines=16> */
.L_x_8080:
[----:B------:R-:W-:-:S04]  /*9da0*/  SHF.R.U32.HI R24, RZ, 0x18, R24 ;  /* 0x00000018ff187819 */ /* 0x000fc80000011618 */
[----:B------:R-:W-:-:S04]  /*9db0*/  LOP3.LUT R3, R3, 0x80, R24, 0xf8, !PT ;  /* 0x0000008003037812 */ /* 0x000fc800078ef818 */
[----:B------:R-:W-:-:S07]  /*9dc0*/  PRMT R4, R3, 0x7610, R4 ;  /* 0x0000761003047816 */ /* 0x000fce0000000004 */
.L_x_8079:
[----:B------:R-:W-:Y:S05]  /*9dd0*/  BSYNC.RECONVERGENT B0 ;  /* 0x0000000000007941 */ /* 0x000fea0003800200 */
.L_x_8078:
[----:B------:R0:W-:Y:S01]  /*9de0*/  STG.E.U8 desc[UR36][R8.64], R4 ;  /* 0x0000000408007986 */ /* 0x0001e2000c101124 */
[----:B------:R-:W-:Y:S05]  /*9df0*/  BRA `(.L_x_8067) ;  /* 0x0000000400f07947 */ /* 0x000fea0003800000 */
.L_x_8076:
        /* <DEDUP_REMOVED lines=16> */
.L_x_8083:
[----:B------:R-:W-:-:S04]  /*9f00*/  SHF.R.U32.HI R24, RZ, 0x18, R24 ;  /* 0x00000018ff187819 */ /* 0x000fc80000011618 */
[----:B------:R-:W-:-:S04]  /*9f10*/  LOP3.LUT R3, R3, 0x80, R24, 0xf8, !PT ;  /* 0x0000008003037812 */ /* 0x000fc800078ef818 */
[----:B------:R-:W-:-:S07]  /*9f20*/  PRMT R4, R3, 0x7610, R4 ;  /* 0x0000761003047816 */ /* 0x000fce0000000004 */
.L_x_8082:
[----:B------:R-:W-:Y:S05]  /*9f30*/  BSYNC.RECONVERGENT B0 ;  /* 0x0000000000007941 */ /* 0x000fea0003800200 */
.L_x_8081:
[----:B------:R0:W-:Y:S01]  /*9f40*/  STG.E.U8 desc[UR36][R8.64], R4 ;  /* 0x0000000408007986 */ /* 0x0001e2000c101124 */
[----:B------:R-:W-:Y:S05]  /*9f50*/  BRA `(.L_x_8067) ;  /* 0x0000000400987947 */ /* 0x000fea0003800000 */
.L_x_8075:
        /* <DEDUP_REMOVED lines=21> */
.L_x_8085:
[----:B------:R-:W0:Y:S02]  /*a0b0*/  F2I.U64.TRUNC R24, R24 ;  /* 0x0000001800187311 */ /* 0x000e24000020d800 */
[----:B0-----:R0:W-:Y:S01]  /*a0c0*/  STG.E.64 desc[UR36][R8.64], R24 ;  /* 0x0000001808007986 */ /* 0x0011e2000c101b24 */
[----:B------:R-:W-:Y:S05]  /*a0d0*/  BRA `(.L_x_8067) ;  /* 0x0000000400387947 */ /* 0x000fea0003800000 */
.L_x_8084:
[----:B------:R-:W0:Y:S02]  /*a0e0*/  F2I.FTZ.U32.TRUNC.NTZ R3, R24 ;  /* 0x0000001800037305 */ /* 0x000e24000021f000 */
[----:B0-----:R0:W-:Y:S01]  /*a0f0*/  STG.E desc[UR36][R8.64], R3 ;  /* 0x0000000308007986 */ /* 0x0011e2000c101924 */
[----:B------:R-:W-:Y:S05]  /*a100*/  BRA `(.L_x_8067) ;  /* 0x00000004002c7947 */ /* 0x000fea0003800000 */
.L_x_8074:
        /* <DEDUP_REMOVED lines=10> */
.L_x_8087:
[----:B------:R-:W-:Y:S01]  /*a1b0*/  FMUL.FTZ R4, R24, 1 ;  /* 0x3f80000018047820 */ /* 0x000fe20000410000 */
[----:B------:R-:W-:-:S05]  /*a1c0*/  CS2R R6, SRZ ;  /* 0x0000000000067805 */ /* 0x000fca000001ff00 */
[----:B------:R-:W0:Y:S02]  /*a1d0*/  F2F.F64.F32 R4, R4 ;  /* 0x0000000400047310 */ /* 0x000e240000201800 */
[----:B0-----:R0:W-:Y:S01]  /*a1e0*/  STG.E.128 desc[UR36][R8.64], R4 ;  /* 0x0000000408007986 */ /* 0x0011e2000c101d24 */
[----:B------:R-:W-:Y:S05]  /*a1f0*/  BRA `(.L_x_8067) ;  /* 0x0000000000f07947 */ /* 0x000fea0003800000 */
.L_x_8086:
[----:B------:R-:W-:-:S13]  /*a200*/  ISETP.NE.AND P0, PT, R0, 0xf, PT ;  /* 0x0000000f0000780c */ /* 0x000fda0003f05270 */
[----:B------:R-:W-:Y:S05]  /*a210*/  @!P0 BRA `(.L_x_8088) ;  /* 0x0000000000e08947 */ /* 0x000fea0003800000 */
[----:B------:R-:W-:-:S13]  /*a220*/  ISETP.NE.AND P0, PT, R0, 0x17, PT ;  /* 0x000000170000780c */ /* 0x000fda0003f05270 */
[----:B------:R-:W-:Y:S05]  /*a230*/  @!P0 BRA `(.L_x_8089) ;  /* 0x00000000008c8947 */ /* 0x000fea0003800000 */
[----:B------:R-:W-:-:S13]  /*a240*/  ISETP.NE.AND P0, PT, R0, 0x18, PT ;  /* 0x000000180000780c */ /* 0x000fda0003f05270 */
[----:B------:R-:W-:Y:S05]  /*a250*/  @!P0 BRA `(.L_x_8090) ;  /* 0x0000000000448947 */ /* 0x000fea0003800000 */
.L_x_8066:
        /* <DEDUP_REMOVED lines=16> */
.L_x_8091:
[----:B------:R-:W-:Y:S05]  /*a360*/  BRA `(.L_x_8067) ;  /* 0x0000000000947947 */ /* 0x000fea0003800000 */
.L_x_8090:
        /* <DEDUP_REMOVED lines=12> */
.L_x_8093:
[----:B------:R-:W-:Y:S05]  /*a430*/  BSYNC.RECONVERGENT B0 ;  /* 0x0000000000007941 */ /* 0x000fea0003800200 */
.L_x_8092:
[----:B------:R-:W-:-:S05]  /*a440*/  LOP3.LUT R3, R0, 0x80, R5, 0xf8, !PT ;  /* 0x0000008000037812 */ /* 0x000fca00078ef805 */
[----:B------:R0:W-:Y:S01]  /*a450*/  STG.E.U8 desc[UR36][R8.64], R3 ;  /* 0x0000000308007986 */ /* 0x0001e2000c101124 */
[----:B------:R-:W-:Y:S05]  /*a460*/  BRA `(.L_x_8067) ;  /* 0x0000000000547947 */ /* 0x000fea0003800000 */
.L_x_8089:
        /* <DEDUP_REMOVED lines=11> */
.L_x_8095:
[----:B------:R-:W-:Y:S01]  /*a520*/  IMAD.MOV.U32 R0, RZ, RZ, 0x7f ;  /* 0x0000007fff007424 */ /* 0x000fe200078e00ff */
[----:B------:R-:W-:-:S04]  /*a530*/  ISETP.GT.U32.AND P0, PT, R4, 0x7f800000, PT ;  /* 0x7f8000000400780c */ /* 0x000fc80003f04070 */
[----:B------:R-:W-:-:S09]  /*a540*/  SEL R0, R0, 0x7c, P0 ;  /* 0x0000007c00007807 */ /* 0x000fd20000000000 */
.L_x_8096:
[----:B------:R-:W-:Y:S05]  /*a550*/  BSYNC.RECONVERGENT B0 ;  /* 0x0000000000007941 */ /* 0x000fea0003800200 */
.L_x_8094:
[----:B------:R-:W-:-:S04]  /*a560*/  SHF.R.U32.HI R3, RZ, 0x18, R24 ;  /* 0x00000018ff037819 */ /* 0x000fc80000011618 */
[----:B------:R-:W-:-:S05]  /*a570*/  LOP3.LUT R3, R0, 0x80, R3, 0xf8, !PT ;  /* 0x0000008000037812 */ /* 0x000fca00078ef803 */
[----:B------:R0:W-:Y:S01]  /*a580*/  STG.E.U8 desc[UR36][R8.64], R3 ;  /* 0x0000000308007986 */ /* 0x0001e2000c101124 */
[----:B------:R-:W-:Y:S05]  /*a590*/  BRA `(.L_x_8067) ;  /* 0x0000000000087947 */ /* 0x000fea0003800000 */
.L_x_8088:
[----:B------:R-:W-:-:S05]  /*a5a0*/  F2FP.BF16.F32.PACK_AB R24, RZ, R24 ;  /* 0x00000018ff18723e */ /* 0x000fca00000010ff */
[----:B------:R0:W-:Y:S02]  /*a5b0*/  STG.E.U16 desc[UR36][R8.64], R24 ;  /* 0x0000001808007986 */ /* 0x0001e4000c101524 */
.L_x_8067:
[----:B------:R-:W-:-:S07]  /*a5c0*/  VIADD R19, R19, 0x80 ;  /* 0x0000008013137836 */ /* 0x000fce0000000000 */
.L_x_8026:
[----:B------:R-:W-:Y:S05]  /*a5d0*/  BSYNC.RECONVERGENT B6 ;  /* 0x0000000000067941 */ /* 0x000fea0003800200 */
.L_x_8025:
[----:B------:R-:W-:-:S13]  /*a5e0*/  ISETP.GE.AND P0, PT, R19, R17, PT ;  /* 0x000000111300720c */ /* 0x000fda0003f06270 */
[----:B------:R-:W-:Y:S05]  /*a5f0*/  @P0 EXIT ;  /* 0x000000000000094d */ /* 0x000fea0003800000 */
[----:B0---4-:R-:W0:Y:S01]  /*a600*/  LDC.64 R4, c[0x0][0x388] ;  /* 0x0000e200ff047b82 */ /* 0x011e220000000a00 */
[----:B------:R-:W2:Y:S01]  /*a610*/  LDCU UR4, c[0x0][0x3b4] ;  /* 0x00007680ff0477ac */ /* 0x000ea20008000800 */
[----:B-1-3--:R-:W-:Y:S01]  /*a620*/  PRMT R0, R16, 0x9910, RZ ;  /* 0x0000991010007816 */ /* 0x00afe200000000ff */
[----:B------:R-:W-:-:S03]  /*a630*/  IMAD R2, R2, 0x200, R19 ;  /* 0x0000020002027824 */ /* 0x000fc600078e0213 */
[----:B------:R-:W-:Y:S01]  /*a640*/  ISETP.GT.AND P1, PT, R0, 0x9, PT ;  /* 0x000000090000780c */ /* 0x000fe20003f24270 */
[----:B--2---:R-:W-:-:S05]  /*a650*/  IMAD R3, R2, UR4, RZ ;  /* 0x0000000402037c24 */ /* 0x004fca000f8e02ff */
        /* <DEDUP_REMOVED lines=14> */
.L_x_8100:
[----:B------:R-:W0:Y:S02]  /*a740*/  F2I.S64.TRUNC R18, R18 ;  /* 0x0000001200127311 */ /* 0x000e24000020d900 */
[----:B0-----:R-:W-:-:S05]  /*a750*/  IMAD.MOV.U32 R5, RZ, RZ, R18 ;  /* 0x000000ffff057224 */ /* 0x001fca00078e0012 */
[----:B------:R-:W-:Y:S01]  /*a760*/  STG.E.U8 desc[UR36][R2.64], R5 ;  /* 0x0000000502007986 */ /* 0x000fe2000c101124 */
[----:B------:R-:W-:Y:S05]  /*a770*/  EXIT ;  /* 0x000000000000794d */ /* 0x000fea0003800000 */
.L_x_8099:
        /* <DEDUP_REMOVED lines=9> */
.L_x_8103:
[----:B------:R-:W0:Y:S02]  /*a810*/  F2I.FTZ.TRUNC.NTZ R5, R18 ;  /* 0x0000001200057305 */ /* 0x000e24000021f100 */
[----:B0-----:R-:W-:Y:S01]  /*a820*/  STG.E desc[UR36][R2.64], R5 ;  /* 0x0000000502007986 */ /* 0x001fe2000c101924 */
[----:B------:R-:W-:Y:S05]  /*a830*/  EXIT ;  /* 0x000000000000794d */ /* 0x000fea0003800000 */
.L_x_8102:
[----:B------:R-:W0:Y:S02]  /*a840*/  F2I.FTZ.TRUNC.NTZ R5, R18 ;  /* 0x0000001200057305 */ /* 0x000e24000021f100 */
[----:B0-----:R-:W-:Y:S01]  /*a850*/  STG.E.U16 desc[UR36][R2.64], R5 ;  /* 0x0000000502007986 */ /* 0x001fe2000c101524 */
[----:B------:R-:W-:Y:S05]  /*a860*/  EXIT ;  /* 0x000000000000794d */ /* 0x000fea0003800000 */
.L_x_8098:
        /* <DEDUP_REMOVED lines=8> */
.L_x_8105:
[----:B------:R-:W-:-:S05]  /*a8f0*/  F2FP.F16.F32.PACK_AB R18, RZ, R18 ;  /* 0x00000012ff12723e */ /* 0x000fca00000000ff */
[----:B------:R-:W-:Y:S01]  /*a900*/  STG.E.U16 desc[UR36][R2.64], R18 ;  /* 0x0000001202007986 */ /* 0x000fe2000c101524 */
[----:B------:R-:W-:Y:S05]  /*a910*/  EXIT ;  /* 0x000000000000794d */ /* 0x000fea0003800000 */
.L_x_8104:
        /* <DEDUP_REMOVED lines=9> */
.L_x_8107:
[----:B------:R-:W-:-:S04]  /*a9b0*/  F2FP.F16.F32.PACK_AB R5, RZ, R18 ;  /* 0x00000012ff05723e */ /* 0x000fc800000000ff */
[----:B------:R-:W-:-:S05]  /*a9c0*/  PRMT R5, R5, 0x5410, RZ ;  /* 0x0000541005057816 */ /* 0x000fca00000000ff */
[----:B------:R-:W-:Y:S01]  /*a9d0*/  STG.E desc[UR36][R2.64], R5 ;  /* 0x0000000502007986 */ /* 0x000fe2000c101924 */
[----:B------:R-:W-:Y:S05]  /*a9e0*/  EXIT ;  /* 0x000000000000794d */ /* 0x000fea0003800000 */
.L_x_8106:
[----:B------:R-:W-:-:S06]  /*a9f0*/  FMUL.FTZ R4, R18, 1 ;  /* 0x3f80000012047820 */ /* 0x000fcc0000410000 */
[----:B------:R-:W0:Y:S02]  /*aa00*/  F2F.F64.F32 R4, R4 ;  /* 0x0000000400047310 */ /* 0x000e240000201800 */
[----:B0-----:R-:W-:Y:S01]  /*aa10*/  STG.E.64 desc[UR36][R2.64], R4 ;  /* 0x0000000402007986 */ /* 0x001fe2000c101b24 */
[----:B------:R-:W-:Y:S05]  /*aa20*/  EXIT ;  /* 0x000000000000794d */ /* 0x000fea0003800000 */
.L_x_8097:
        /* <DEDUP_REMOVED lines=13> */
.L_x_8111:
        /* <DEDUP_REMOVED lines=16> */
.L_x_8114:
[----:B------:R-:W-:-:S04]  /*ac00*/  SHF.R.U32.HI R18, RZ, 0x18, R18 ;  /* 0x00000018ff127819 */ /* 0x000fc80000011612 */
[----:B------:R-:W-:-:S04]  /*ac10*/  LOP3.LUT R5, R5, 0x80, R18, 0xf8, !PT ;  /* 0x0000008005057812 */ /* 0x000fc800078ef812 */
[----:B------:R-:W-:-:S07]  /*ac20*/  PRMT R0, R5, 0x7610, R0 ;  /* 0x0000761005007816 */ /* 0x000fce0000000000 */
.L_x_8113:
[----:B------:R-:W-:Y:S05]  /*ac30*/  BSYNC.RECONVERGENT B0 ;  /* 0x0000000000007941 */ /* 0x000fea0003800200 */
.L_x_8112:
[----:B------:R-:W-:Y:S01]  /*ac40*/  STG.E.U8 desc[UR36][R2.64], R0 ;  /* 0x0000000002007986 */ /* 0x000fe2000c101124 */
[----:B------:R-:W-:Y:S05]  /*ac50*/  EXIT ;  /* 0x000000000000794d */ /* 0x000fea0003800000 */
.L_x_8110:
        /* <DEDUP_REMOVED lines=16> */
.L_x_8117:
[----:B------:R-:W-:-:S04]  /*ad60*/  SHF.R.U32.HI R18, RZ, 0x18, R18 ;  /* 0x00000018ff127819 */ /* 0x000fc80000011612 */
[----:B------:R-:W-:-:S04]  /*ad70*/  LOP3.LUT R5, R5, 0x80, R18, 0xf8, !PT ;  /* 0x0000008005057812 */ /* 0x000fc800078ef812 */
[----:B------:R-:W-:-:S07]  /*ad80*/  PRMT R0, R5, 0x7610, R0 ;  /* 0x0000761005007816 */ /* 0x000fce0000000000 */
.L_x_8116:
[----:B------:R-:W-:Y:S05]  /*ad90*/  BSYNC.RECONVERGENT B0 ;  /* 0x0000000000007941 */ /* 0x000fea0003800200 */
.L_x_8115:
[----:B------:R-:W-:Y:S01]  /*ada0*/  STG.E.U8 desc[UR36][R2.64], R0 ;  /* 0x0000000002007986 */ /* 0x000fe2000c101124 */
[----:B------:R-:W-:Y:S05]  /*adb0*/  EXIT ;  /* 0x000000000000794d */ /* 0x000fea0003800000 */
.L_x_8109:
        /* <DEDUP_REMOVED lines=21> */
.L_x_8119:
[----:B------:R-:W0:Y:S02]  /*af10*/  F2I.U64.TRUNC R18, R18 ;  /* 0x0000001200127311 */ /* 0x000e24000020d800 */
[----:B0-----:R-:W-:Y:S01]  /*af20*/  STG.E.64 desc[UR36][R2.64], R18 ;  /* 0x0000001202007986 */ /* 0x001fe2000c101b24 */
[----:B------:R-:W-:Y:S05]  /*af30*/  EXIT ;  /* 0x000000000000794d */ /* 0x000fea0003800000 */
.L_x_8118:
[----:B------:R-:W0:Y:S02]  /*af40*/  F2I.FTZ.U32.TRUNC.NTZ R5, R18 ;  /* 0x0000001200057305 */ /* 0x000e24000021f000 */
[----:B0-----:R-:W-:Y:S01]  /*af50*/  STG.E desc[UR36][R2.64], R5 ;  /* 0x0000000502007986 */ /* 0x001fe2000c101924 */
[----:B------:R-:W-:Y:S05]  /*af60*/  EXIT ;  /* 0x000000000000794d */ /* 0x000fea0003800000 */
.L_x_8108:
        /* <DEDUP_REMOVED lines=10> */
.L_x_8121:
[----:B------:R-:W-:Y:S01]  /*b010*/  FMUL.FTZ R4, R18, 1 ;  /* 0x3f80000012047820 */ /* 0x000fe20000410000 */
[----:B------:R-:W-:-:S05]  /*b020*/  CS2R R6, SRZ ;  /* 0x0000000000067805 */ /* 0x000fca000001ff00 */
[----:B------:R-:W0:Y:S02]  /*b030*/  F2F.F64.F32 R4, R4 ;  /* 0x0000000400047310 */ /* 0x000e240000201800 */
[----:B0-----:R-:W-:Y:S01]  /*b040*/  STG.E.128 desc[UR36][R2.64], R4 ;  /* 0x0000000402007986 */ /* 0x001fe2000c101d24 */
[----:B------:R-:W-:Y:S05]  /*b050*/  EXIT ;  /* 0x000000000000794d */ /* 0x000fea0003800000 */
.L_x_8120:
[----:B------:R-:W-:-:S13]  /*b060*/  ISETP.NE.AND P0, PT, R0, 0xf, PT ;  /* 0x0000000f0000780c */ /* 0x000fda0003f05270 */
[----:B------:R-:W-:Y:S05]  /*b070*/  @!P0 BRA `(.L_x_8122) ;  /* 0x0000000000e08947 */ /* 0x000fea0003800000 */
[----:B------:R-:W-:-:S13]  /*b080*/  ISETP.NE.AND P0, PT, R0, 0x17, PT ;  /* 0x000000170000780c */ /* 0x000fda0003f05270 */
[----:B------:R-:W-:Y:S05]  /*b090*/  @!P0 BRA `(.L_x_8123) ;  /* 0x00000000008c8947 */ /* 0x000fea0003800000 */
[----:B------:R-:W-:-:S13]  /*b0a0*/  ISETP.NE.AND P0, PT, R0, 0x18, PT ;  /* 0x000000180000780c */ /* 0x000fda0003f05270 */
[----:B------:R-:W-:Y:S05]  /*b0b0*/  @!P0 BRA `(.L_x_8124) ;  /* 0x0000000000448947 */ /* 0x000fea0003800000 */
.L_x_8101:
        /* <DEDUP_REMOVED lines=16> */
.L_x_8125:
[----:B------:R-:W-:Y:S05]  /*b1c0*/  EXIT ;  /* 0x000000000000794d */ /* 0x000fea0003800000 */
.L_x_8124:
        /* <DEDUP_REMOVED lines=12> */
.L_x_8127:
[----:B------:R-:W-:Y:S05]  /*b290*/  BSYNC.RECONVERGENT B0 ;  /* 0x0000000000007941 */ /* 0x000fea0003800200 */
.L_x_8126:
[----:B------:R-:W-:-:S05]  /*b2a0*/  LOP3.LUT R5, R0, 0x80, R7, 0xf8, !PT ;  /* 0x0000008000057812 */ /* 0x000fca00078ef807 */
[----:B------:R-:W-:Y:S01]  /*b2b0*/  STG.E.U8 desc[UR36][R2.64], R5 ;  /* 0x0000000502007986 */ /* 0x000fe2000c101124 */
[----:B------:R-:W-:Y:S05]  /*b2c0*/  EXIT ;  /* 0x000000000000794d */ /* 0x000fea0003800000 */
.L_x_8123:
        /* <DEDUP_REMOVED lines=11> */
.L_x_8129:
[----:B------:R-:W-:Y:S01]  /*b380*/  IMAD.MOV.U32 R0, RZ, RZ, 0x7f ;  /* 0x0000007fff007424 */ /* 0x000fe200078e00ff */
[----:B------:R-:W-:-:S04]  /*b390*/  ISETP.GT.U32.AND P0, PT, R4, 0x7f800000, PT ;  /* 0x7f8000000400780c */ /* 0x000fc80003f04070 */
[----:B------:R-:W-:-:S09]  /*b3a0*/  SEL R0, R0, 0x7c, P0 ;  /* 0x0000007c00007807 */ /* 0x000fd20000000000 */
.L_x_8130:
[----:B------:R-:W-:Y:S05]  /*b3b0*/  BSYNC.RECONVERGENT B0 ;  /* 0x0000000000007941 */ /* 0x000fea0003800200 */
.L_x_8128:
[----:B------:R-:W-:-:S04]  /*b3c0*/  SHF.R.U32.HI R5, RZ, 0x18, R18 ;  /* 0x00000018ff057819 */ /* 0x000fc80000011612 */
[----:B------:R-:W-:-:S05]  /*b3d0*/  LOP3.LUT R5, R0, 0x80, R5, 0xf8, !PT ;  /* 0x0000008000057812 */ /* 0x000fca00078ef805 */
[----:B------:R-:W-:Y:S01]  /*b3e0*/  STG.E.U8 desc[UR36][R2.64], R5 ;  /* 0x0000000502007986 */ /* 0x000fe2000c101124 */
[----:B------:R-:W-:Y:S05]  /*b3f0*/  EXIT ;  /* 0x000000000000794d */ /* 0x000fea0003800000 */
.L_x_8122:
[----:B------:R-:W-:-:S05]  /*b400*/  F2FP.BF16.F32.PACK_AB R18, RZ, R18 ;  /* 0x00000012ff12723e */ /* 0x000fca00000010ff */
[----:B------:R-:W-:Y:S01]  /*b410*/  STG.E.U16 desc[UR36][R2.64], R18 ;  /* 0x0000001202007986 */ /* 0x000fe2000c101524 */
[----:B------:R-:W-:Y:S05]  /*b420*/  EXIT ;  /* 0x000000000000794d */ /* 0x000fea0003800000 */
.L_x_8131:
        /* <DEDUP_REMOVED lines=13> */
.L_x_9282:


//--------------------- .text._ZN2at6native18elementwise_kernelILi128ELi2EZNS0_22gpu_kernel_impl_nocastIZZZNS0_10glu_kernelERNS_18TensorIteratorBaseEENKUlvE_clEvENKUlvE0_clEvEUlffE_EEvS4_RKT_EUliE_EEviT1_ --------------------------
	.section	.text._ZN2at6native18elementwise_kernelILi128ELi2EZNS0_22gpu_kernel_impl_nocastIZZZNS0_10glu_kernelERNS_18TensorIteratorBaseEENKUlvE_clEvENKUlvE0_clEvEUlffE_EEvS4_RKT_EUliE_EEviT1_,"ax",@progbits
	.align	128
        .global         _ZN2at6native18elementwise_kernelILi128ELi2EZNS0_22gpu_kernel_impl_nocastIZZZNS0_10glu_kernelERNS_18TensorIteratorBaseEENKUlvE_clEvENKUlvE0_clEvEUlffE_EEvS4_RKT_EUliE_EEviT1_
        .type           _ZN2at6native18elementwise_kernelILi128ELi2EZNS0_22gpu_kernel_impl_nocastIZZZNS0_10glu_kernelERNS_18TensorIteratorBaseEENKUlvE_clEvENKUlvE0_clEvEUlffE_EEvS4_RKT_EUliE_EEviT1_,@function
        .size           _ZN2at6native18elementwise_kernelILi128ELi2EZNS0_22gpu_kernel_impl_nocastIZZZNS0_10glu_kernelERNS_18TensorIteratorBaseEENKUlvE_clEvENKUlvE0_clEvEUlffE_EEvS4_RKT_EUliE_EEviT1_,(.L_x_9283 - _ZN2at6native18elementwise_kernelILi128ELi2EZNS0_22gpu_kernel_impl_nocastIZZZNS0_10glu_kernelERNS_18TensorIteratorBaseEENKUlvE_clEvENKUlvE0_clEvEUlffE_EEvS4_RKT_EUliE_EEviT1_)
        .other          _ZN2at6native18elementwise_kernelILi128ELi2EZNS0_22gpu_kernel_impl_nocastIZZZNS0_10glu_kernelERNS_18TensorIteratorBaseEENKUlvE_clEvENKUlvE0_clEvEUlffE_EEvS4_RKT_EUliE_EEviT1_,@"STO_CUDA_ENTRY STV_DEFAULT"
_ZN2at6native18elementwise_kernelILi128ELi2EZNS0_22gpu_kernel_impl_nocastIZZZNS0_10glu_kernelERNS_18TensorIteratorBaseEENKUlvE_clEvENKUlvE0_clEvEUlffE_EEvS4_RKT_EUliE_EEviT1_:
.text._ZN2at6native18elementwise_kernelILi128ELi2EZNS0_22gpu_kernel_impl_nocastIZZZNS0_10glu_kernelERNS_18TensorIteratorBaseEENKUlvE_clEvENKUlvE0_clEvEUlffE_EEvS4_RKT_EUliE_EEviT1_:
        /* <DEDUP_REMOVED lines=15> */
[----:B------:R-:W0:Y:S02]  /*00f0*/  LDC.64 R4, c[0x0][0x5f0] ;  /* 0x00017c00ff047b82 */ /* 0x000e240000000a00 */
[----:B0-----:R-:W3:Y:S06]  /*0100*/  LDG.E R4, desc[UR6][R4.64] ;  /* 0x0000000604047981 */ /* 0x001eec000c1e1900 */
[----:B------:R-:W0:Y:S01]  /*0110*/  LDC.64 R8, c[0x0][0x5e8] ;  /* 0x00017a00ff087b82 */ /* 0x000e220000000a00 */
[----:B------:R-:W-:Y:S01]  /*0120*/  IADD3 R3, PT, PT, R3, 0x80, RZ ;  /* 0x0000008003037810 */ /* 0x000fe20007ffe0ff */
[----:B--2---:R-:W-:-:S06]  /*0130*/  FMUL.FTZ R0, R6, -1.4426950216293334961 ;  /* 0xbfb8aa3b06007820 */ /* 0x004fcc0000410000 */
[----:B------:R-:W1:Y:S02]  /*0140*/  MUFU.EX2 R0, R0 ;  /* 0x0000000000007308 */ /* 0x000e640000000800 */
[----:B-1----:R-:W-:-:S04]  /*0150*/  FADD.FTZ R2, R0, 1 ;  /* 0x3f80000000027421 */ /* 0x002fc80000010000 */
[----:B------:R-:W3:Y:S02]  /*0160*/  MUFU.RCP R11, R2 ;  /* 0x00000002000b7308 */ /* 0x000ee40000001000 */
[----:B---3--:R-:W-:-:S05]  /*0170*/  FMUL.FTZ R11, R4, R11 ;  /* 0x0000000b040b7220 */ /* 0x008fca0000410000 */
[----:B0-----:R0:W-:Y:S02]  /*0180*/  STG.E desc[UR6][R8.64], R11 ;  /* 0x0000000b08007986 */ /* 0x0011e4000c101906 */
.L_x_8134:
[----:B------:R-:W-:Y:S05]  /*0190*/  BSYNC.RECONVERGENT B0 ;  /* 0x0000000000007941 */ /* 0x000fea0003800200 */
.L_x_8133:
[----:B------:R-:W-:-:S13]  /*01a0*/  ISETP.GE.AND P0, PT, R3, UR4, PT ;  /* 0x0000000403007c0c */ /* 0x000fda000bf06270 */
[----:B------:R-:W-:Y:S05]  /*01b0*/  @P0 EXIT ;  /* 0x000000000000094d */ /* 0x000fea0003800000 */
[----:B------:R-:W1:Y:S02]  /*01c0*/  LDC.64 R4, c[0x0][0x5f8] ;  /* 0x00017e00ff047b82 */ /* 0x000e640000000a00 */
[----:B-1----:R-:W2:Y:S06]  /*01d0*/  LDG.E R4, desc[UR6][R4.64] ;  /* 0x0000000604047981 */ /* 0x002eac000c1e1900 */
[----:B------:R-:W1:Y:S02]  /*01e0*/  LDC.64 R2, c[0x0][0x5f0] ;  /* 0x00017c00ff027b82 */ /* 0x000e640000000a00 */
[----:B-1----:R-:W3:Y:S06]  /*01f0*/  LDG.E R2, desc[UR6][R2.64] ;  /* 0x0000000602027981 */ /* 0x002eec000c1e1900 */
[----:B------:R-:W1:Y:S01]  /*0200*/  LDC.64 R6, c[0x0][0x5e8] ;  /* 0x00017a00ff067b82 */ /* 0x000e620000000a00 */
[----:B--2---:R-:W-:-:S06]  /*0210*/  FMUL.FTZ R0, R4, -1.4426950216293334961 ;  /* 0xbfb8aa3b04007820 */ /* 0x004fcc0000410000 */
[----:B------:R-:W0:Y:S02]  /*0220*/  MUFU.EX2 R0, R0 ;  /* 0x0000000000007308 */ /* 0x000e240000000800 */
[----:B0-----:R-:W-:-:S04]  /*0230*/  FADD.FTZ R8, R0, 1 ;  /* 0x3f80000000087421 */ /* 0x001fc80000010000 */
[----:B------:R-:W3:Y:S02]  /*0240*/  MUFU.RCP R9, R8 ;  /* 0x0000000800097308 */ /* 0x000ee40000001000 */
[----:B---3--:R-:W-:-:S05]  /*0250*/  FMUL.FTZ R9, R2, R9 ;  /* 0x0000000902097220 */ /* 0x008fca0000410000 */
[----:B-1----:R-:W-:Y:S01]  /*0260*/  STG.E desc[UR6][R6.64], R9 ;  /* 0x0000000906007986 */ /* 0x002fe2000c101906 */
[----:B------:R-:W-:Y:S05]  /*0270*/  EXIT ;  /* 0x000000000000794d */ /* 0x000fea0003800000 */
.L_x_8132:
        /* <DEDUP_REMOVED lines=355> */
.L_x_8137:
[----:B------:R-:W0:Y:S02]  /*18b0*/  LDCU.128 UR8, c[0x0][0x5f0] ;  /* 0x0000be00ff0877ac */ /* 0x000e240008000c00 */
[----:B0-----:R-:W-:-:S04]  /*18c0*/  IADD3 R8, P0, PT, R6, UR10, RZ ;  /* 0x0000000a06087c10 */ /* 0x001fc8000ff1e0ff */
[----:B------:R-:W-:-:S05]  /*18d0*/  IADD3.X R9, PT, PT, RZ, UR11, RZ, P0, !PT ;  /* 0x0000000bff097c10 */ /* 0x000fca00087fe4ff */
[----:B------:R-:W2:Y:S01]  /*18e0*/  LDG.E R8, desc[UR6][R8.64] ;  /* 0x0000000608087981 */ /* 0x000ea2000c1e1900 */
[----:B------:R-:W-:-:S04]  /*18f0*/  IADD3 R6, P0, PT, R4, UR8, RZ ;  /* 0x0000000804067c10 */ /* 0x000fc8000ff1e0ff */
[----:B------:R-:W-:Y:S01]  /*1900*/  IADD3.X R7, PT, PT, RZ, UR9, RZ, P0, !PT ;  /* 0x00000009ff077c10 */ /* 0x000fe200087fe4ff */
[----:B------:R-:W0:Y:S04]  /*1910*/  LDCU.64 UR8, c[0x0][0x5e8] ;  /* 0x0000bd00ff0877ac */ /* 0x000e280008000a00 */
[----:B------:R-:W3:Y:S01]  /*1920*/  LDG.E R6, desc[UR6][R6.64] ;  /* 0x0000000606067981 */ /* 0x000ee2000c1e1900 */
[----:B------:R-:W-:Y:S02]  /*1930*/  IADD3 R3, PT, PT, R3, 0x80, RZ ;  /* 0x0000008003037810 */ /* 0x000fe40007ffe0ff */
[----:B0-----:R-:W-:-:S04]  /*1940*/  IADD3 R4, P0, PT, R5, UR8, RZ ;  /* 0x0000000805047c10 */ /* 0x001fc8000ff1e0ff */
[----:B------:R-:W-:Y:S01]  /*1950*/  IADD3.X R5, PT, PT, RZ, UR9, RZ, P0, !PT ;  /* 0x00000009ff057c10 */ /* 0x000fe200087fe4ff */
[----:B--2---:R-:W-:-:S06]  /*1960*/  FMUL.FTZ R10, R8, -1.4426950216293334961 ;  /* 0xbfb8aa3b080a7820 */ /* 0x004fcc0000410000 */
[----:B------:R-:W0:Y:S02]  /*1970*/  MUFU.EX2 R10, R10 ;  /* 0x0000000a000a7308 */ /* 0x000e240000000800 */
[----:B0-----:R-:W-:-:S06]  /*1980*/  FADD.FTZ R11, R10, 1 ;  /* 0x3f8000000a0b7421 */ /* 0x001fcc0000010000 */
[----:B------:R-:W3:Y:S02]  /*1990*/  MUFU.RCP R11, R11 ;  /* 0x0000000b000b7308 */ /* 0x000ee40000001000 */
[----:B---3--:R-:W-:-:S05]  /*19a0*/  FMUL.FTZ R9, R6, R11 ;  /* 0x0000000b06097220 */ /* 0x008fca0000410000 */
[----:B------:R0:W-:Y:S02]  /*19b0*/  STG.E desc[UR6][R4.64], R9 ;  /* 0x0000000904007986 */ /* 0x0001e4000c101906 */
.L_x_8136:
[----:B------:R-:W-:Y:S05]  /*19c0*/  BSYNC.RECONVERGENT B0 ;  /* 0x0000000000007941 */ /* 0x000fea0003800200 */
.L_x_8135:
[----:B------:R-:W-:-:S13]  /*19d0*/  ISETP.GE.AND P0, PT, R3, UR4, PT ;  /* 0x0000000403007c0c */ /* 0x000fda000bf06270 */
[----:B------:R-:W-:Y:S05]  /*19e0*/  @P0 EXIT ;  /* 0x000000000000094d */ /* 0x000fea0003800000 */
        /* <DEDUP_REMOVED lines=348> */
.L_x_8138:
[----:B------:R-:W0:Y:S01]  /*2fb0*/  LDCU.128 UR8, c[0x0][0x5f0] ;  /* 0x0000be00ff0877ac */ /* 0x000e220008000c00 */
[----:B------:R-:W1:Y:S01]  /*2fc0*/  LDCU.64 UR4, c[0x0][0x5e8] ;  /* 0x0000bd00ff0477ac */ /* 0x000e620008000a00 */
[----:B0-----:R-:W-:-:S04]  /*2fd0*/  IADD3 R6, P0, PT, R4, UR10, RZ ;  /* 0x0000000a04067c10 */ /* 0x001fc8000ff1e0ff */
[----:B------:R-:W-:-:S05]  /*2fe0*/  IADD3.X R7, PT, PT, RZ, UR11, RZ, P0, !PT ;  /* 0x0000000bff077c10 */ /* 0x000fca00087fe4ff */
[----:B------:R-:W2:Y:S01]  /*2ff0*/  LDG.E R6, desc[UR6][R6.64] ;  /* 0x0000000606067981 */ /* 0x000ea2000c1e1900 */
[----:B------:R-:W-:-:S04]  /*3000*/  IADD3 R4, P0, PT, R2, UR8, RZ ;  /* 0x0000000802047c10 */ /* 0x000fc8000ff1e0ff */
[----:B------:R-:W-:-:S05]  /*3010*/  IADD3.X R5, PT, PT, RZ, UR9, RZ, P0, !PT ;  /* 0x00000009ff057c10 */ /* 0x000fca00087fe4ff */
[----:B------:R-:W3:Y:S01]  /*3020*/  LDG.E R4, desc[UR6][R4.64] ;  /* 0x0000000604047981 */ /* 0x000ee2000c1e1900 */
[----:B-1----:R-:W-:-:S04]  /*3030*/  IADD3 R2, P0, PT, R3, UR4, RZ ;  /* 0x0000000403027c10 */ /* 0x002fc8000ff1e0ff */
[----:B------:R-:W-:Y:S01]  /*3040*/  IADD3.X R3, PT, PT, RZ, UR5, RZ, P0, !PT ;  /* 0x00000005ff037c10 */ /* 0x000fe200087fe4ff */
[----:B--2---:R-:W-:-:S06]  /*3050*/  FMUL.FTZ R0, R6, -1.4426950216293334961 ;  /* 0xbfb8aa3b06007820 */ /* 0x004fcc0000410000 */
[----:B------:R-:W0:Y:S02]  /*3060*/  MUFU.EX2 R0, R0 ;  /* 0x0000000000007308 */ /* 0x000e240000000800 */
[----:B0-----:R-:W-:-:S04]  /*3070*/  FADD.FTZ R8, R0, 1 ;  /* 0x3f80000000087421 */ /* 0x001fc80000010000 */
[----:B------:R-:W3:Y:S02]  /*3080*/  MUFU.RCP R9, R8 ;  /* 0x0000000800097308 */ /* 0x000ee40000001000 */
[----:B---3--:R-:W-:-:S05]  /*3090*/  FMUL.FTZ R9, R4, R9 ;  /* 0x0000000904097220 */ /* 0x008fca0000410000 */
[----:B------:R-:W-:Y:S01]  /*30a0*/  STG.E desc[UR6][R2.64], R9 ;  /* 0x0000000902007986 */ /* 0x000fe2000c101906 */
[----:B------:R-:W-:Y:S05]  /*30b0*/  EXIT ;  /* 0x000000000000794d */ /* 0x000fea0003800000 */
.L_x_8139:
        /* <DEDUP_REMOVED lines=12> */
.L_x_9283:


//--------------------- .text._ZN2at6native27unrolled_elementwise_kernelIZZZNS0_10glu_kernelERNS_18TensorIteratorBaseEENKUlvE_clEvENKUlvE0_clEvEUlffE_St5arrayIPcLm3EELi4E23TrivialOffsetCalculatorILi2EjESA_ILi1EjENS0_6memory15LoadWithoutCastENSD_16StoreWithoutCastEEEviT_T0_T2_T3_T4_T5_ --------------------------
	.section	.text._ZN2at6native27unrolled_elementwise_kernelIZZZNS0_10glu_kernelERNS_18TensorIteratorBaseEENKUlvE_clEvENKUlvE0_clEvEUlffE_St5arrayIPcLm3EELi4E23TrivialOffsetCalculatorILi2EjESA_ILi1EjENS0_6memory15LoadWithoutCastENSD_16StoreWithoutCastEEEviT_T0_T2_T3_T4_T5_,"ax",@progbits
	.align	128
        .global         _ZN2at6native27unrolled_elementwise_kernelIZZZNS0_10glu_kernelERNS_18TensorIteratorBaseEENKUlvE_clEvENKUlvE0_clEvEUlffE_St5arrayIPcLm3EELi4E23TrivialOffsetCalculatorILi2EjESA_ILi1EjENS0_6memory15LoadWithoutCastENSD_16StoreWithoutCastEEEviT_T0_T2_T3_T4_T5_
        .type           _ZN2at6native27unrolled_elementwise_kernelIZZZNS0_10glu_kernelERNS_18TensorIteratorBaseEENKUlvE_clEvENKUlvE0_clEvEUlffE_St5arrayIPcLm3EELi4E23TrivialOffsetCalculatorILi2EjESA_ILi1EjENS0_6memory15LoadWithoutCastENSD_16StoreWithoutCastEEEviT_T0_T2_T3_T4_T5_,@function
        .size           _ZN2at6native27unrolled_elementwise_kernelIZZZNS0_10glu_kernelERNS_18TensorIteratorBaseEENKUlvE_clEvENKUlvE0_clEvEUlffE_St5arrayIPcLm3EELi4E23TrivialOffsetCalculatorILi2EjESA_ILi1EjENS0_6memory15LoadWithoutCastENSD_16StoreWithoutCastEEEviT_T0_T2_T3_T4_T5_,(.L_x_9284 - _ZN2at6native27unrolled_elementwise_kernelIZZZNS0_10glu_kernelERNS_18TensorIteratorBaseEENKUlvE_clEvENKUlvE0_clEvEUlffE_St5arrayIPcLm3EELi4E23TrivialOffsetCalculatorILi2EjESA_ILi1EjENS0_6memory15LoadWithoutCastENSD_16StoreWithoutCastEEEviT_T0_T2_T3_T4_T5_)
        .other          _ZN2at6native27unrolled_elementwise_kernelIZZZNS0_10glu_kernelERNS_18TensorIteratorBaseEENKUlvE_clEvENKUlvE0_clEvEUlffE_St5arrayIPcLm3EELi4E23TrivialOffsetCalculatorILi2EjESA_ILi1EjENS0_6memory15LoadWithoutCastENSD_16StoreWithoutCastEEEviT_T0_T2_T3_T4_T5_,@"STO_CUDA_ENTRY STV_DEFAULT"
_ZN2at6native27unrolled_elementwise_kernelIZZZNS0_10glu_kernelERNS_18TensorIteratorBaseEENKUlvE_clEvENKUlvE0_clEvEUlffE_St5arrayIPcLm3EELi4E23TrivialOffsetCalculatorILi2EjESA_ILi1EjENS0_6memory15LoadWithoutCastENSD_16StoreWithoutCastEEEviT_T0_T2_T3_T4_T5_:
.text._ZN2at6native27unrolled_elementwise_kernelIZZZNS0_10glu_kernelERNS_18TensorIteratorBaseEENKUlvE_clEvENKUlvE0_clEvEUlffE_St5arrayIPcLm3EELi4E23TrivialOffsetCalculatorILi2EjESA_ILi1EjENS0_6memory15LoadWithoutCastENSD_16StoreWithoutCastEEEviT_T0_T2_T3_T4_T5_:
[----:B------:R-:W-:Y:S01]  /*0000*/  LDC R1, c[0x0][0x37c] ;  /* 0x0000df00ff017b82 */ /* 0x000fe20000000800 */
[----:B------:R-:W0:Y:S07]  /*0010*/  S2R R0, SR_CTAID.X ;  /* 0x0000000000007919 */ /* 0x000e2e0000002500 */
[----:B------:R-:W0:Y:S01]  /*0020*/  LDC R3, c[0x0][0x380] ;  /* 0x0000e000ff037b82 */ /* 0x000e220000000800 */
[----:B------:R-:W1:Y:S01]  /*0030*/  LDCU.64 UR4, c[0x0][0x358] ;  /* 0x00006b00ff0477ac */ /* 0x000e620008000a00 */
[----:B------:R-:W2:Y:S06]  /*0040*/  S2R R17, SR_TID.X ;  /* 0x0000000000117919 */ /* 0x000eac0000002100 */
[----:B------:R-:W3:Y:S08]  /*0050*/  LDC.64 R26, c[0x0][0x398] ;  /* 0x0000e600ff1a7b82 */ /* 0x000ef00000000a00 */
[----:B------:R-:W4:Y:S08]  /*0060*/  LDC.64 R28, c[0x0][0x398] ;  /* 0x0000e600ff1c7b82 */ /* 0x000f300000000a00 */
[----:B------:R-:W4:Y:S01]  /*0070*/  LDC.64 R18, c[0x0][0x390] ;  /* 0x0000e400ff127b82 */ /* 0x000f220000000a00 */
[----:B0-----:R-:W-:-:S07]  /*0080*/  IMAD R8, R0, -0x200, R3 ;  /* 0xfffffe0000087824 */ /* 0x001fce00078e0203 */
[----:B------:R-:W0:Y:S01]  /*0090*/  LDC.64 R6, c[0x0][0x390] ;  /* 0x0000e400ff067b82 */ /* 0x000e220000000a00 */
[----:B--2---:R-:W-:Y:S02]  /*00a0*/  MOV R9, R17 ;  /* 0x0000001100097202 */ /* 0x004fe40000000f00 */
[----:B------:R-:W-:-:S05]  /*00b0*/  ISETP.GE.AND P3, PT, R17, R8, PT ;  /* 0x000000081100720c */ /* 0x000fca0003f66270 */
[----:B------:R-:W2:Y:S08]  /*00c0*/  LDC.64 R2, c[0x0][0x398] ;  /* 0x0000e600ff027b82 */ /* 0x000eb00000000a00 */
[----:B------:R-:W0:Y:S01]  /*00d0*/  LDC.64 R4, c[0x0][0x390] ;  /* 0x0000e400ff047b82 */ /* 0x000e220000000a00 */
[----:B------:R-:W-:Y:S02]  /*00e0*/  @!P3 IADD3 R17, PT, PT, R9, 0x80, RZ ;  /* 0x000000800911b810 */ /* 0x000fe40007ffe0ff */
[----:B------:R-:W-:-:S02]  /*00f0*/  @!P3 LEA R25, R0, R9, 0x9 ;  /* 0x000000090019b211 */ /* 0x000fc400078e48ff */
[----:B------:R-:W-:-:S03]  /*0100*/  ISETP.GE.AND P4, PT, R17, R8, PT ;  /* 0x000000081100720c */ /* 0x000fc60003f86270 */
[----:B---3--:R-:W-:-:S05]  /*0110*/  @!P3 IMAD.WIDE.U32 R26, R25, 0x4, R26 ;  /* 0x00000004191ab825 */ /* 0x008fca00078e001a */
[----:B-1----:R-:W3:Y:S05]  /*0120*/  @!P3 LDG.E R15, desc[UR4][R26.64] ;  /* 0x000000041a0fb981 */ /* 0x002eea000c1e1900 */
[----:B------:R-:W-:Y:S01]  /*0130*/  @!P4 LEA R21, R0, R17, 0x9 ;  /* 0x000000110015c211 */ /* 0x000fe200078e48ff */
[----:B------:R-:W-:-:S05]  /*0140*/  @!P4 VIADD R17, R17, 0x80 ;  /* 0x000000801111c836 */ /* 0x000fca0000000000 */
[----:B------:R-:W-:Y:S01]  /*0150*/  ISETP.GE.AND P5, PT, R17, R8, PT ;  /* 0x000000081100720c */ /* 0x000fe20003fa6270 */
[----:B----4-:R-:W-:-:S05]  /*0160*/  @!P4 IMAD.WIDE.U32 R28, R21, 0x4, R28 ;  /* 0x00000004151cc825 */ /* 0x010fca00078e001c */
[----:B------:R-:W4:Y:S07]  /*0170*/  @!P4 LDG.E R14, desc[UR4][R28.64] ;  /* 0x000000041c0ec981 */ /* 0x000f2e000c1e1900 */
[----:B------:R-:W-:-:S05]  /*0180*/  @!P5 LEA R23, R0, R17, 0x9 ;  /* 0x000000110017d211 */ /* 0x000fca00078e48ff */
[----:B--2---:R-:W-:-:S05]  /*0190*/  @!P5 IMAD.WIDE.U32 R2, R23, 0x4, R2 ;  /* 0x000000041702d825 */ /* 0x004fca00078e0002 */
[----:B------:R1:W2:Y:S01]  /*01a0*/  @!P5 LDG.E R10, desc[UR4][R2.64] ;  /* 0x00000004020ad981 */ /* 0x0002a2000c1e1900 */
[----:B------:R-:W-:Y:S02]  /*01b0*/  IMAD.MOV.U32 R16, RZ, RZ, RZ ;  /* 0x000000ffff107224 */ /* 0x000fe400078e00ff */
[----:B------:R-:W-:Y:S01]  /*01c0*/  @!P3 IMAD.WIDE.U32 R18, R25, 0x4, R18 ;  /* 0x000000041912b825 */ /* 0x000fe200078e0012 */
[----:B------:R-:W-:-:S04]  /*01d0*/  @!P5 IADD3 R17, PT, PT, R17, 0x80, RZ ;  /* 0x000000801111d810 */ /* 0x000fc80007ffe0ff */
[----:B------:R0:W2:Y:S01]  /*01e0*/  @!P3 LDG.E R16, desc[UR4][R18.64] ;  /* 0x000000041210b981 */ /* 0x0000a2000c1e1900 */
[----:B-1----:R-:W1:Y:S01]  /*01f0*/  LDC.64 R2, c[0x0][0x398] ;  /* 0x0000e600ff027b82 */ /* 0x002e620000000a00 */
[----:B------:R-:W-:Y:S01]  /*0200*/  ISETP.GE.AND P0, PT, R17, R8, PT ;  /* 0x000000081100720c */ /* 0x000fe20003f06270 */
[----:B0-----:R-:W-:Y:S01]  /*0210*/  @!P5 IMAD.WIDE.U32 R6, R23, 0x4, R6 ;  /* 0x000000041706d825 */ /* 0x001fe200078e0006 */
[----:B------:R-:W-:-:S03]  /*0220*/  CS2R R22, SRZ ;  /* 0x0000000000167805 */ /* 0x000fc6000001ff00 */
[----:B------:R-:W-:Y:S01]  /*0230*/  @!P4 IMAD.WIDE.U32 R4, R21, 0x4, R4 ;  /* 0x000000041504c825 */ /* 0x000fe200078e0004 */
[----:B------:R-:W-:Y:S01]  /*0240*/  ISETP.GE.AND P1, PT, R9, R8, PT ;  /* 0x000000080900720c */ /* 0x000fe20003f26270 */
[----:B------:R-:W0:Y:S01]  /*0250*/  LDC.64 R20, c[0x0][0x390] ;  /* 0x0000e400ff147b82 */ /* 0x000e220000000a00 */
[----:B------:R-:W2:Y:S04]  /*0260*/  @!P5 LDG.E R23, desc[UR4][R6.64] ;  /* 0x000000040617d981 */ /* 0x000ea8000c1e1900 */
[----:B------:R1:W2:Y:S01]  /*0270*/  @!P4 LDG.E R22, desc[UR4][R4.64] ;  /* 0x000000040416c981 */ /* 0x0002a2000c1e1900 */
[----:B------:R-:W-:-:S05]  /*0280*/  @!P0 LEA R17, R0, R17, 0x9 ;  /* 0x0000001100118211 */ /* 0x000fca00078e48ff */
[----:B-1----:R-:W-:-:S06]  /*0290*/  @!P0 IMAD.WIDE.U32 R2, R17, 0x4, R2 ;  /* 0x0000000411028825 */ /* 0x002fcc00078e0002 */
[----:B------:R1:W2:Y:S01]  /*02a0*/  @!P0 LDG.E R2, desc[UR4][R2.64] ;  /* 0x0000000402028981 */ /* 0x0002a2000c1e1900 */
[----:B------:R-:W-:Y:S01]  /*02b0*/  IMAD.MOV.U32 R18, RZ, RZ, -0x80000000 ;  /* 0x80000000ff127424 */ /* 0x000fe200078e00ff */
[----:B------:R-:W-:-:S04]  /*02c0*/  IADD3 R19, PT, PT, R9, 0x80, RZ ;  /* 0x0000008009137810 */ /* 0x000fc80007ffe0ff */
[----:B------:R-:W-:Y:S02]  /*02d0*/  ISETP.GE.AND P2, PT, R19, R8, PT ;  /* 0x000000081300720c */ /* 0x000fe40003f46270 */
[----:B------:R-:W-:Y:S02]  /*02e0*/  IADD3 R5, PT, PT, R9, 0x100, RZ ;  /* 0x0000010009057810 */ /* 0x000fe40007ffe0ff */
[----:B-1----:R-:W-:Y:S01]  /*02f0*/  MOV R3, 0x80000000 ;  /* 0x8000000000037802 */ /* 0x002fe20000000f00 */
[----:B------:R-:W-:Y:S02]  /*0300*/  HFMA2 R6, -RZ, RZ, -0.0 , 0 ;  /* 0x80000000ff067431 */ /* 0x000fe400000001ff */
[----:B0-----:R-:W-:-:S04]  /*0310*/  @!P0 IMAD.WIDE.U32 R20, R17, 0x4, R20 ;  /* 0x0000000411148825 */ /* 0x001fc800078e0014 */
[----:B------:R-:W-:-:S06]  /*0320*/  HFMA2 R17, -RZ, RZ, 0, 0 ;  /* 0x00000000ff117431 */ /* 0x000fcc00000001ff */
[----:B------:R0:W5:Y:S02]  /*0330*/  @!P0 LDG.E R17, desc[UR4][R20.64] ;  /* 0x0000000414118981 */ /* 0x000164000c1e1900 */
[----:B0-----:R-:W-:Y:S01]  /*0340*/  VIADD R21, R9, 0x180 ;  /* 0x0000018009157836 */ /* 0x001fe20000000000 */
[----:B------:R-:W-:Y:S01]  /*0350*/  BSSY.RECONVERGENT B0, `(.L_x_8140) ;  /* 0x0000025000007945 */ /* 0x000fe20003800200 */
[----:B---3--:R-:W-:-:S06]  /*0360*/  @!P3 FMUL.FTZ R18, R15, -1.4426950216293334961 ;  /* 0xbfb8aa3b0f12b820 */ /* 0x008fcc0000410000 */
[----:B------:R-:W0:Y:S01]  /*0370*/  @!P1 MUFU.EX2 R18, R18 ;  /* 0x0000001200129308 */ /* 0x000e220000000800 */
[----:B------:R-:W-:Y:S02]  /*0380*/  ISETP.GE.AND P3, PT, R5, R8, PT ;  /* 0x000000080500720c */ /* 0x000fe40003f66270 */
[----:B------:R-:W1:Y:S01]  /*0390*/  @!P1 LDC.64 R4, c[0x0][0x388] ;  /* 0x0000e200ff049b82 */ /* 0x000e620000000a00 */
[----:B----4-:R-:W-:Y:S01]  /*03a0*/  @!P4 FMUL.FTZ R3, R14, -1.4426950216293334961 ;  /* 0xbfb8aa3b0e03c820 */ /* 0x010fe20000410000 */
[----:B0-----:R-:W-:-:S05]  /*03b0*/  @!P1 FADD.FTZ R7, R18, 1 ;  /* 0x3f80000012079421 */ /* 0x001fca0000010000 */
[----:B------:R-:W0:Y:S04]  /*03c0*/  @!P2 MUFU.EX2 R3, R3 ;  /* 0x000000030003a308 */ /* 0x000e280000000800 */
[----:B------:R-:W3:Y:S01]  /*03d0*/  @!P1 MUFU.RCP R7, R7 ;  /* 0x0000000700079308 */ /* 0x000ee20000001000 */
[----:B--2---:R-:W-:-:S07]  /*03e0*/  @!P5 FMUL.FTZ R6, R10, -1.4426950216293334961 ;  /* 0xbfb8aa3b0a06d820 */ /* 0x004fce0000410000 */
[----:B------:R-:W2:Y:S01]  /*03f0*/  @!P3 MUFU.EX2 R6, R6 ;  /* 0x000000060006b308 */ /* 0x000ea20000000800 */
[----:B0-----:R-:W-:Y:S01]  /*0400*/  @!P2 FADD.FTZ R10, R3, 1 ;  /* 0x3f800000030aa421 */ /* 0x001fe20000010000 */
[----:B------:R-:W-:Y:S01]  /*0410*/  @!P1 LEA R3, R0, R9, 0x9 ;  /* 0x0000000900039211 */ /* 0x000fe200078e48ff */
[----:B---3--:R-:W-:-:S04]  /*0420*/  @!P1 FMUL.FTZ R13, R7, R16 ;  /* 0x00000010070d9220 */ /* 0x008fc80000410000 */
[----:B-1----:R-:W-:Y:S01]  /*0430*/  @!P1 IMAD.WIDE.U32 R4, R3, 0x4, R4 ;  /* 0x0000000403049825 */ /* 0x002fe200078e0004 */
[----:B------:R-:W-:-:S03]  /*0440*/  @!P1 MOV R9, R19 ;  /* 0x0000001300099202 */ /* 0x000fc60000000f00 */
[----:B--2---:R-:W-:Y:S01]  /*0450*/  @!P3 FADD.FTZ R14, R6, 1 ;  /* 0x3f800000060eb421 */ /* 0x004fe20000010000 */
[----:B------:R0:W-:Y:S01]  /*0460*/  @!P1 STG.E desc[UR4][R4.64], R13 ;  /* 0x0000000d04009986 */ /* 0x0001e2000c101904 */
[----:B------:R-:W1:Y:S01]  /*0470*/  @!P2 MUFU.RCP R15, R10 ;  /* 0x0000000a000fa308 */ /* 0x000e620000001000 */
[----:B------:R-:W-:-:S07]  /*0480*/  ISETP.GE.AND P5, PT, R9, R8, PT ;  /* 0x000000080900720c */ /* 0x000fce0003fa6270 */
[----:B------:R-:W2:Y:S01]  /*0490*/  @!P3 MUFU.RCP R14, R14 ;  /* 0x0000000e000eb308 */ /* 0x000ea20000001000 */
[----:B------:R-:W-:Y:S01]  /*04a0*/  HFMA2 R6, -RZ, RZ, -0.0 , 0 ;  /* 0x80000000ff067431 */ /* 0x000fe200000001ff */
[----:B------:R-:W-:Y:S01]  /*04b0*/  ISETP.GE.AND P4, PT, R21, R8, PT ;  /* 0x000000081500720c */ /* 0x000fe20003f86270 */
[----:B-1----:R-:W-:Y:S01]  /*04c0*/  @!P2 FMUL.FTZ R11, R15, R22 ;  /* 0x000000160f0ba220 */ /* 0x002fe20000410000 */
[----:B------:R-:W-:Y:S01]  /*04d0*/  @!P0 FMUL.FTZ R6, R2, -1.4426950216293334961 ;  /* 0xbfb8aa3b02068820 */ /* 0x000fe20000410000 */
[----:B--2---:R-:W-:Y:S01]  /*04e0*/  @!P3 FMUL.FTZ R12, R14, R23 ;  /* 0x000000170e0cb220 */ /* 0x004fe20000410000 */
[----:B0-----:R-:W-:Y:S09]  /*04f0*/  @P5 BRA `(.L_x_8141) ;  /* 0x0000000000285947 */ /* 0x001ff20003800000 */
[----:B------:R-:W0:Y:S01]  /*0500*/  LDC.64 R2, c[0x0][0x388] ;  /* 0x0000e200ff027b82 */ /* 0x000e220000000a00 */
[----:B------:R-:W-:Y:S01]  /*0510*/  IMAD R5, R0, 0x200, R9 ;  /* 0x0000020000057824 */ /* 0x000fe200078e0209 */
[----:B------:R-:W-:-:S04]  /*0520*/  IADD3 R9, PT, PT, R9, 0x80, RZ ;  /* 0x0000008009097810 */ /* 0x000fc80007ffe0ff */
[----:B------:R-:W-:-:S13]  /*0530*/  ISETP.GE.AND P0, PT, R9, R8, PT ;  /* 0x000000080900720c */ /* 0x000fda0003f06270 */
[----:B------:R-:W-:Y:S02]  /*0540*/  @!P0 LEA R7, R0, R9, 0x9 ;  /* 0x0000000900078211 */ /* 0x000fe400078e48ff */
[----:B------:R-:W-:Y:S01]  /*0550*/  @!P0 IADD3 R9, PT, PT, R9, 0x80, RZ ;  /* 0x0000008009098810 */ /* 0x000fe20007ffe0ff */
[----:B0-----:R-:W-:-:S04]  /*0560*/  IMAD.WIDE.U32 R4, R5, 0x4, R2 ;  /* 0x0000000405047825 */ /* 0x001fc800078e0002 */
[----:B------:R-:W-:Y:S01]  /*0570*/  @!P0 IMAD.WIDE.U32 R2, R7, 0x4, R2 ;  /* 0x0000000407028825 */ /* 0x000fe200078e0002 */
[----:B------:R0:W-:Y:S04]  /*0580*/  STG.E desc[UR4][R4.64], R11 ;  /* 0x0000000b04007986 */ /* 0x0001e8000c101904 */
[----:B------:R0:W-:Y:S02]  /*0590*/  @!P0 STG.E desc[UR4][R2.64], R12 ;  /* 0x0000000c02008986 */ /* 0x0001e4000c101904 */
.L_x_8141:
[----:B------:R-:W-:Y:S05]  /*05a0*/  BSYNC.RECONVERGENT B0 ;  /* 0x0000000000007941 */ /* 0x000fea0003800200 */
.L_x_8140:
[----:B------:R-:W-:Y:S01]  /*05b0*/  ISETP.GE.AND P0, PT, R9, R8, PT ;  /* 0x000000080900720c */ /* 0x000fe20003f06270 */
[----:B------:R-:W1:-:S12]  /*05c0*/  @!P4 MUFU.EX2 R6, R6 ;  /* 0x000000060006c308 */ /* 0x000e580000000800 */
[----:B------:R-:W-:Y:S05]  /*05d0*/  @P0 EXIT ;  /* 0x000000000000094d */ /* 0x000fea0003800000 */
[----:B0-----:R-:W0:Y:S01]  /*05e0*/  LDC.64 R2, c[0x0][0x388] ;  /* 0x0000e200ff027b82 */ /* 0x001e220000000a00 */
[----:B-1----:R-:W-:Y:S01]  /*05f0*/  @!P4 FADD.FTZ R6, R6, 1 ;  /* 0x3f8000000606c421 */ /* 0x002fe20000010000 */
[----:B------:R-:W-:-:S05]  /*0600*/  LEA R9, R0, R9, 0x9 ;  /* 0x0000000900097211 */ /* 0x000fca00078e48ff */
[----:B------:R-:W1:Y:S01]  /*0610*/  @!P4 MUFU.RCP R6, R6 ;  /* 0x000000060006c308 */ /* 0x000e620000001000 */
[----:B0-----:R-:W-:-:S04]  /*0620*/  IMAD.WIDE.U32 R2, R9, 0x4, R2 ;  /* 0x0000000409027825 */ /* 0x001fc800078e0002 */
[----:B-1---5:R-:W-:-:S05]  /*0630*/  @!P4 FMUL.FTZ R5, R6, R17 ;  /* 0x000000110605c220 */ /* 0x022fca0000410000 */
[----:B------:R-:W-:Y:S01]  /*0640*/  STG.E desc[UR4][R2.64], R5 ;  /* 0x0000000502007986 */ /* 0x000fe2000c101904 */
[----:B------:R-:W-:Y:S05]  /*0650*/  EXIT ;  /* 0x000000000000794d */ /* 0x000fea0003800000 */
.L_x_8142:
        /* <DEDUP_REMOVED lines=10> */
.L_x_9284:


//--------------------- .text._ZN2at6native29vectorized_elementwise_kernelILi2EZZZNS0_10glu_kernelERNS_18TensorIteratorBaseEENKUlvE_clEvENKUlvE0_clEvEUlffE_St5arrayIPcLm3EEEEviT0_T1_ --------------------------
	.section	.text._ZN2at6native29vectorized_elementwise_kernelILi2EZZZNS0_10glu_kernelERNS_18TensorIteratorBaseEENKUlvE_clEvENKUlvE0_clEvEUlffE_St5arrayIPcLm3EEEEviT0_T1_,"ax",@progbits
	.align	128
        .global         _ZN2at6native29vectorized_elementwise_kernelILi2EZZZNS0_10glu_kernelERNS_18TensorIteratorBaseEENKUlvE_clEvENKUlvE0_clEvEUlffE_St5arrayIPcLm3EEEEviT0_T1_
        .type           _ZN2at6native29vectorized_elementwise_kernelILi2EZZZNS0_10glu_kernelERNS_18TensorIteratorBaseEENKUlvE_clEvENKUlvE0_clEvEUlffE_St5arrayIPcLm3EEEEviT0_T1_,@function
        .size           _ZN2at6native29vectorized_elementwise_kernelILi2EZZZNS0_10glu_kernelERNS_18TensorIteratorBaseEENKUlvE_clEvENKUlvE0_clEvEUlffE_St5arrayIPcLm3EEEEviT0_T1_,(.L_x_9285 - _ZN2at6native29vectorized_elementwise_kernelILi2EZZZNS0_10glu_kernelERNS_18TensorIteratorBaseEENKUlvE_clEvENKUlvE0_clEvEUlffE_St5arrayIPcLm3EEEEviT0_T1_)
        .other          _ZN2at6native29vectorized_elementwise_kernelILi2EZZZNS0_10glu_kernelERNS_18TensorIteratorBaseEENKUlvE_clEvENKUlvE0_clEvEUlffE_St5arrayIPcLm3EEEEviT0_T1_,@"STO_CUDA_ENTRY STV_DEFAULT"
_ZN2at6native29vectorized_elementwise_kernelILi2EZZZNS0_10glu_kernelERNS_18TensorIteratorBaseEENKUlvE_clEvENKUlvE0_clEvEUlffE_St5arrayIPcLm3EEEEviT0_T1_:
.text._ZN2at6native29vectorized_elementwise_kernelILi2EZZZNS0_10glu_kernelERNS_18TensorIteratorBaseEENKUlvE_clEvENKUlvE0_clEvEUlffE_St5arrayIPcLm3EEEEviT0_T1_:
        /* <DEDUP_REMOVED lines=21> */
[----:B------:R-:W-:-:S04]  /*0150*/  @!P2 IADD3 R12, PT, PT, R3, 0x80, RZ ;  /* 0x00000080030ca810 */ /* 0x000fc80007ffe0ff */
[----:B------:R-:W-:Y:S01]  /*0160*/  ISETP.GE.U32.AND P3, PT, R12, R2, PT ;  /* 0x000000020c00720c */ /* 0x000fe20003f66070 */
[----:B-1----:R-:W1:-:S12]  /*0170*/  LDC.64 R14, c[0x0][0x390] ;  /* 0x0000e400ff0e7b82 */ /* 0x002e580000000a00 */
[----:B------:R-:W-:Y:S02]  /*0180*/  @!P3 IADD3 R11, PT, PT, R0, R12, RZ ;  /* 0x0000000c000bb210 */ /* 0x000fe40007ffe0ff */
[----:B------:R-:W-:-:S03]  /*0190*/  @!P3 IADD3 R12, PT, PT, R12, 0x80, RZ ;  /* 0x000000800c0cb810 */ /* 0x000fc60007ffe0ff */
[----:B--2---:R-:W-:Y:S01]  /*01a0*/  @!P3 IMAD.WIDE.U32 R18, R11, 0x4, R18 ;  /* 0x000000040b12b825 */ /* 0x004fe200078e0012 */
[----:B------:R-:W-:-:S04]  /*01b0*/  ISETP.GE.U32.AND P4, PT, R12, R2, PT ;  /* 0x000000020c00720c */ /* 0x000fc80003f86070 */
[----:B------:R2:W5:Y:S01]  /*01c0*/  @!P3 LDG.E R22, desc[UR4][R18.64] ;  /* 0x000000041216b981 */ /* 0x000562000c1e1900 */
[----:B-1----:R-:W-:-:S08]  /*01d0*/  @!P2 IMAD.WIDE.U32 R14, R13, 0x4, R14 ;  /* 0x000000040d0ea825 */ /* 0x002fd000078e000e */
[----:B------:R-:W-:Y:S01]  /*01e0*/  @!P4 IADD3 R26, PT, PT, R0, R12, RZ ;  /* 0x0000000c001ac210 */ /* 0x000fe20007ffe0ff */
[----:B--2---:R-:W1:Y:S01]  /*01f0*/  LDC.64 R18, c[0x0][0x398] ;  /* 0x0000e600ff127b82 */ /* 0x004e620000000a00 */
[----:B------:R-:W-:-:S04]  /*0200*/  @!P4 IADD3 R12, PT, PT, R12, 0x80, RZ ;  /* 0x000000800c0cc810 */ /* 0x000fc80007ffe0ff */
[----:B------:R-:W-:-:S13]  /*0210*/  ISETP.GE.U32.AND P5, PT, R12, R2, PT ;  /* 0x000000020c00720c */ /* 0x000fda0003fa6070 */
[----:B------:R-:W-:Y:S02]  /*0220*/  @!P5 IADD3 R32, PT, PT, R0, R12, RZ ;  /* 0x0000000c0020d210 */ /* 0x000fe40007ffe0ff */
[----:B------:R-:W-:-:S04]  /*0230*/  @!P5 IADD3 R12, PT, PT, R12, 0x80, RZ ;  /* 0x000000800c0cd810 */ /* 0x000fc80007ffe0ff */
[----:B------:R-:W-:Y:S01]  /*0240*/  ISETP.GE.U32.AND P6, PT, R12, R2, PT ;  /* 0x000000020c00720c */ /* 0x000fe20003fc6070 */
[----:B---3--:R-:W-:-:S05]  /*0250*/  @!P4 IMAD.WIDE.U32 R16, R26, 0x4, R16 ;  /* 0x000000041a10c825 */ /* 0x008fca00078e0010 */
[----:B------:R2:W3:Y:S07]  /*0260*/  @!P4 LDG.E R27, desc[UR4][R16.64] ;  /* 0x00000004101bc981 */ /* 0x0004ee000c1e1900 */
[----:B------:R-:W-:Y:S02]  /*0270*/  @!P6 IADD3 R31, PT, PT, R0, R12, RZ ;  /* 0x0000000c001fe210 */ /* 0x000fe40007ffe0ff */
[----:B------:R-:W-:Y:S01]  /*0280*/  @!P6 IADD3 R12, PT, PT, R12, 0x80, RZ ;  /* 0x000000800c0ce810 */ /* 0x000fe20007ffe0ff */
[----:B------:R-:W-:Y:S01]  /*0290*/  HFMA2 R13, -RZ, RZ, 0, 0 ;  /* 0x00000000ff0d7431 */ /* 0x000fe200000001ff */
[----:B--2---:R-:W2:Y:S02]  /*02a0*/  LDC.64 R16, c[0x0][0x398] ;  /* 0x0000e600ff107b82 */ /* 0x004ea40000000a00 */
[----:B------:R-:W-:Y:S01]  /*02b0*/  ISETP.GE.U32.AND P0, PT, R12, R2, PT ;  /* 0x000000020c00720c */ /* 0x000fe20003f06070 */
[----:B----4-:R-:W-:-:S02]  /*02c0*/  @!P5 IMAD.WIDE.U32 R24, R32, 0x4, R24 ;  /* 0x000000042018d825 */ /* 0x010fc400078e0018 */
[----:B------:R4:W3:Y:S10]  /*02d0*/  @!P2 LDG.E R13, desc[UR4][R14.64] ;  /* 0x000000040e0da981 */ /* 0x0008f4000c1e1900 */
[----:B------:R-:W-:-:S02]  /*02e0*/  @!P0 IADD3 R33, PT, PT, R0, R12, RZ ;  /* 0x0000000c00218210 */ /* 0x000fc40007ffe0ff */
[----:B------:R-:W-:-:S04]  /*02f0*/  @!P0 IADD3 R12, PT, PT, R12, 0x80, RZ ;  /* 0x000000800c0c8810 */ /* 0x000fc80007ffe0ff */
[----:B------:R-:W-:Y:S02]  /*0300*/  ISETP.GE.U32.AND P1, PT, R12, R2, PT ;  /* 0x000000020c00720c */ /* 0x000fe40003f26070 */
[----:B----4-:R-:W-:Y:S01]  /*0310*/  MOV R14, 0x80000000 ;  /* 0x80000000000e7802 */ /* 0x010fe20000000f00 */
[----:B0-----:R-:W-:-:S04]  /*0320*/  @!P6 IMAD.WIDE.U32 R36, R31, 0x4, R36 ;  /* 0x000000041f24e825 */ /* 0x001fc800078e0024 */
[----:B-----5:R-:W-:-:S04]  /*0330*/  @!P3 IMAD.WIDE.U32 R20, R11, 0x4, R20 ;  /* 0x000000040b14b825 */ /* 0x020fc800078e0014 */
[----:B------:R-:W-:Y:S01]  /*0340*/  HFMA2 R11, -RZ, RZ, 0, 0 ;  /* 0x00000000ff0b7431 */ /* 0x000fe200000001ff */
[----:B------:R-:W4:Y:S01]  /*0350*/  @!P6 LDG.E R29, desc[UR4][R36.64] ;  /* 0x00000004241de981 */ /* 0x000f22000c1e1900 */
[----:B-1----:R-:W-:-:S04]  /*0360*/  @!P0 IMAD.WIDE.U32 R18, R33, 0x4, R18 ;  /* 0x0000000421128825 */ /* 0x002fc800078e0012 */
[----:B------:R0:W5:Y:S04]  /*0370*/  @!P3 LDG.E R11, desc[UR4][R20.64] ;  /* 0x00000004140bb981 */ /* 0x000168000c1e1900 */
[----:B------:R1:W5:Y:S01]  /*0380*/  @!P0 LDG.E R15, desc[UR4][R18.64] ;  /* 0x00000004120f8981 */ /* 0x000362000c1e1900 */
[----:B0-----:R-:W0:Y:S08]  /*0390*/  LDC.64 R20, c[0x0][0x390] ;  /* 0x0000e400ff147b82 */ /* 0x001e300000000a00 */
[----:B-1----:R-:W1:Y:S01]  /*03a0*/  LDC.64 R18, c[0x0][0x390] ;  /* 0x0000e400ff127b82 */ /* 0x002e620000000a00 */
[----:B0-----:R-:W-:Y:S01]  /*03b0*/  @!P4 IMAD.WIDE.U32 R20, R26, 0x4, R20 ;  /* 0x000000041a14c825 */ /* 0x001fe200078e0014 */
[----:B------:R-:W-:-:S06]  /*03c0*/  MOV R26, RZ ;  /* 0x000000ff001a7202 */ /* 0x000fcc0000000f00 */
[----:B------:R0:W5:Y:S01]  /*03d0*/  @!P4 LDG.E R26, desc[UR4][R20.64] ;  /* 0x00000004141ac981 */ /* 0x000162000c1e1900 */
[----:B-1----:R-:W-:Y:S01]  /*03e0*/  @!P5 IMAD.WIDE.U32 R18, R32, 0x4, R18 ;  /* 0x000000042012d825 */ /* 0x002fe200078e0012 */
[----:B------:R-:W-:Y:S01]  /*03f0*/  MOV R32, RZ ;  /* 0x000000ff00207202 */ /* 0x000fe20000000f00 */
[----:B0-----:R-:W0:Y:S02]  /*0400*/  LDC.64 R20, c[0x0][0x390] ;  /* 0x0000e400ff147b82 */ /* 0x001e240000000a00 */
[----:B0-----:R-:W-:-:S04]  /*0410*/  @!P0 IMAD.WIDE.U32 R20, R33, 0x4, R20 ;  /* 0x0000000421148825 */ /* 0x001fc800078e0014 */
[----:B------:R-:W-:-:S06]  /*0420*/  HFMA2 R33, -RZ, RZ, 0, 0 ;  /* 0x00000000ff217431 */ /* 0x000fcc00000001ff */
[----:B------:R-:W5:Y:S01]  /*0430*/  @!P0 LDG.E R33, desc[UR4][R20.64] ;  /* 0x0000000414218981 */ /* 0x000f62000c1e1900 */
[----:B------:R-:W-:-:S03]  /*0440*/  @!P2 FMUL.FTZ R14, R23, -1.4426950216293334961 ;  /* 0xbfb8aa3b170ea820 */ /* 0x000fc60000410000 */
[----:B------:R0:W5:Y:S02]  /*0450*/  @!P5 LDG.E R23, desc[UR4][R24.64] ;  /* 0x000000041817d981 */ /* 0x000164000c1e1900 */
[----:B0-----:R-:W-:Y:S02]  /*0460*/  @!P1 IADD3 R24, PT, PT, R0, R12, RZ ;  /* 0x0000000c00189210 */ /* 0x001fe40007ffe0ff */
[----:B------:R-:W-:-:S04]  /*0470*/  @!P1 IADD3 R12, PT, PT, R12, 0x80, RZ ;  /* 0x000000800c0c9810 */ /* 0x000fc80007ffe0ff */
[----:B------:R-:W-:Y:S01]  /*0480*/  ISETP.GE.U32.AND P2, PT, R12, R2, PT ;  /* 0x000000020c00720c */ /* 0x000fe20003f46070 */
[----:B--2---:R-:W-:-:S05]  /*0490*/  @!P1 IMAD.WIDE.U32 R16, R24, 0x4, R16 ;  /* 0x0000000418109825 */ /* 0x004fca00078e0010 */
[----:B------:R0:W2:Y:S07]  /*04a0*/  @!P1 LDG.E R30, desc[UR4][R16.64] ;  /* 0x00000004101e9981 */ /* 0x0000ae000c1e1900 */
[----:B------:R-:W-:Y:S01]  /*04b0*/  @!P2 IADD3 R12, PT, PT, R0, R12, RZ ;  /* 0x0000000c000ca210 */ /* 0x000fe20007ffe0ff */
[----:B0-----:R-:W0:Y:S04]  /*04c0*/  LDC.64 R16, c[0x0][0x390] ;  /* 0x0000e400ff107b82 */ /* 0x001e280000000a00 */
[----:B------:R-:W-:-:S05]  /*04d0*/  @!P2 IMAD.WIDE.U32 R34, R12, 0x4, R34 ;  /* 0x000000040c22a825 */ /* 0x000fca00078e0022 */
[----:B------:R-:W2:Y:S01]  /*04e0*/  @!P2 LDG.E R25, desc[UR4][R34.64] ;  /* 0x000000042219a981 */ /* 0x000ea2000c1e1900 */
[----:B0-----:R-:W-:-:S04]  /*04f0*/  @!P6 IMAD.WIDE.U32 R16, R31, 0x4, R16 ;  /* 0x000000041f10e825 */ /* 0x001fc800078e0010 */
[----:B------:R-:W-:Y:S01]  /*0500*/  HFMA2 R31, -RZ, RZ, 0, 0 ;  /* 0x00000000ff1f7431 */ /* 0x000fe200000001ff */
[----:B------:R0:W2:Y:S05]  /*0510*/  @!P6 LDG.E R32, desc[UR4][R16.64] ;  /* 0x000000041020e981 */ /* 0x0000aa000c1e1900 */
[----:B------:R1:W2:Y:S01]  /*0520*/  @!P5 LDG.E R31, desc[UR4][R18.64] ;  /* 0x00000004121fd981 */ /* 0x0002a2000c1e1900 */
[----:B0-----:R-:W0:Y:S08]  /*0530*/  LDC.64 R16, c[0x0][0x390] ;  /* 0x0000e400ff107b82 */ /* 0x001e300000000a00 */
[----:B-1----:R-:W1:Y:S01]  /*0540*/  LDC.64 R18, c[0x0][0x390] ;  /* 0x0000e400ff127b82 */ /* 0x002e620000000a00 */
[----:B0-----:R-:W-:-:S04]  /*0550*/  @!P2 IMAD.WIDE.U32 R16, R12, 0x4, R16 ;  /* 0x000000040c10a825 */ /* 0x001fc800078e0010 */
[----:B------:R-:W-:-:S06]  /*0560*/  HFMA2 R12, -RZ, RZ, 0, 0 ;  /* 0x00000000ff0c7431 */ /* 0x000fcc00000001ff */
[----:B------:R-:W2:Y:S01]  /*0570*/  @!P2 LDG.E R12, desc[UR4][R16.64] ;  /* 0x00000004100ca981 */ /* 0x000ea2000c1e1900 */
[----:B-1----:R-:W-:Y:S01]  /*0580*/  @!P1 IMAD.WIDE.U32 R18, R24, 0x4, R18 ;  /* 0x0000000418129825 */ /* 0x002fe200078e0012 */
[----:B------:R-:W-:-:S06]  /*0590*/  MOV R24, RZ ;  /* 0x000000ff00187202 */ /* 0x000fcc0000000f00 */
[----:B------:R0:W2:Y:S01]  /*05a0*/  @!P1 LDG.E R24, desc[UR4][R18.64] ;  /* 0x0000000412189981 */ /* 0x0000a2000c1e1900 */
[----:B------:R-:W-:Y:S01]  /*05b0*/  MOV R34, 0x80000000 ;  /* 0x8000000000227802 */ /* 0x000fe20000000f00 */
[----:B------:R-:W-:Y:S01]  /*05c0*/  @!P3 FMUL.FTZ R34, R22, -1.4426950216293334961 ;  /* 0xbfb8aa3b1622b820 */ /* 0x000fe20000410000 */
[C---:B------:R-:W-:Y:S01]  /*05d0*/  IADD3 R21, PT, PT, R3.reuse, 0x80, RZ ;  /* 0x0000008003157810 */ /* 0x040fe20007ffe0ff */
[----:B------:R-:W-:Y:S01]  /*05e0*/  HFMA2 R22, -RZ, RZ, -0.0 , 0 ;  /* 0x80000000ff167431 */ /* 0x000fe200000001ff */
[-C--:B------:R-:W-:Y:S01]  /*05f0*/  ISETP.GE.U32.AND P3, PT, R3, R2.reuse, PT ;  /* 0x000000020300720c */ /* 0x080fe20003f66070 */
[----:B---3--:R-:W-:Y:S01]  /*0600*/  @!P4 FMUL.FTZ R22, R27, -1.4426950216293334961 ;  /* 0xbfb8aa3b1b16c820 */ /* 0x008fe20000410000 */
[----:B------:R-:W-:-:S11]  /*0610*/  ISETP.GE.U32.AND P4, PT, R21, R2, PT ;  /* 0x000000021500720c */ /* 0x000fd60003f86070 */
[----:B------:R-:W1:Y:S04]  /*0620*/  @!P3 MUFU.EX2 R14, R14 ;  /* 0x0000000e000eb308 */ /* 0x000e680000000800 */
[----:B------:R-:W3:Y:S01]  /*0630*/  @!P4 MUFU.EX2 R34, R34 ;  /* 0x000000220022c308 */ /* 0x000ee20000000800 */
[----:B0-----:R-:W-:Y:S02]  /*0640*/  IADD3 R19, PT, PT, R3, 0x100, RZ ;  /* 0x0000010003137810 */ /* 0x001fe40007ffe0ff */
[----:B------:R-:W-:Y:S01]  /*0650*/  MOV R20, 0x80000000 ;  /* 0x8000000000147802 */ /* 0x000fe20000000f00 */
[----:B-1----:R-:W-:Y:S01]  /*0660*/  @!P3 FADD.FTZ R16, R14, 1 ;  /* 0x3f8000000e10b421 */ /* 0x002fe20000010000 */
[----:B---3--:R-:W-:Y:S01]  /*0670*/  @!P4 FADD.FTZ R14, R34, 1 ;  /* 0x3f800000220ec421 */ /* 0x008fe20000010000 */
[----:B------:R-:W-:-:S02]  /*0680*/  HFMA2 R17, -RZ, RZ, -0.0 , 0 ;  /* 0x80000000ff117431 */ /* 0x000fc400000001ff */
[----:B----4-:R-:W-:-:S03]  /*0690*/  @!P6 FMUL.FTZ R17, R29, -1.4426950216293334961 ;  /* 0xbfb8aa3b1d11e820 */ /* 0x010fc60000410000 */
[----:B------:R-:W5:Y:S01]  /*06a0*/  @!P4 MUFU.RCP R14, R14 ;  /* 0x0000000e000ec308 */ /* 0x000f620000001000 */
[----:B------:R-:W-:Y:S01]  /*06b0*/  HFMA2 R18, -RZ, RZ, -0.0 , 0 ;  /* 0x80000000ff127431 */ /* 0x000fe200000001ff */
[----:B------:R-:W-:-:S06]  /*06c0*/  IADD3 R27, PT, PT, R3, 0x200, RZ ;  /* 0x00000200031b7810 */ /* 0x000fcc0007ffe0ff */
[----:B------:R-:W0:Y:S01]  /*06d0*/  @!P3 MUFU.RCP R16, R16 ;  /* 0x000000100010b308 */ /* 0x000e220000001000 */
[----:B-----5:R-:W-:Y:S01]  /*06e0*/  @!P4 FMUL.FTZ R4, R14, R11 ;  /* 0x0000000b0e04c220 */ /* 0x020fe20000410000 */
[----:B0-----:R-:W-:Y:S01]  /*06f0*/  @!P3 FMUL.FTZ R28, R16, R13 ;  /* 0x0000000d101cb220 */ /* 0x001fe20000410000 */
[----:B------:R-:W-:Y:S04]  /*0700*/  BSSY.RECONVERGENT B0, `(.L_x_8144) ;  /* 0x000005a000007945 */ /* 0x000fe80003800200 */
[----:B------:R-:W-:Y:S01]  /*0710*/  BSSY.RELIABLE B1, `(.L_x_8145) ;  /* 0x0000052000017945 */ /* 0x000fe20003800100 */
[----:B------:R-:W-:Y:S01]  /*0720*/  @!P5 FMUL.FTZ R20, R23, -1.4426950216293334961 ;  /* 0xbfb8aa3b1714d820 */ /* 0x000fe20000410000 */
[----:B------:R-:W-:Y:S02]  /*0730*/  ISETP.GE.U32.AND P5, PT, R19, R2, PT ;  /* 0x000000021300720c */ /* 0x000fe40003fa6070 */
[----:B------:R-:W-:-:S04]  /*0740*/  IADD3 R19, PT, PT, R3, 0x180, RZ ;  /* 0x0000018003137810 */ /* 0x000fc80007ffe0ff */
[----:B------:R-:W-:Y:S02]  /*0750*/  ISETP.GE.U32.AND P6, PT, R19, R2, PT ;  /* 0x000000021300720c */ /* 0x000fe40003fc6070 */
[----:B------:R-:W-:Y:S01]  /*0760*/  MOV R19, 0x80000000 ;  /* 0x8000000000137802 */ /* 0x000fe20000000f00 */
[----:B------:R-:W-:Y:S01]  /*0770*/  @!P0 FMUL.FTZ R19, R15, -1.4426950216293334961 ;  /* 0xbfb8aa3b0f138820 */ /* 0x000fe20000410000 */
[----:B------:R-:W-:-:S03]  /*0780*/  IADD3 R15, PT, PT, R3, 0x280, RZ ;  /* 0x00000280030f7810 */ /* 0x000fc60007ffe0ff */
[----:B------:R0:W-:Y:S01]  /*0790*/  @!P5 MUFU.EX2 R23, R22 ;  /* 0x000000160017d308 */ /* 0x0001e20000000800 */
[----:B--2---:R-:W-:Y:S01]  /*07a0*/  @!P1 FMUL.FTZ R18, R30, -1.4426950216293334961 ;  /* 0xbfb8aa3b1e129820 */ /* 0x004fe20000410000 */
[-C--:B------:R-:W-:Y:S02]  /*07b0*/  ISETP.GE.U32.AND P1, PT, R15, R2.reuse, PT ;  /* 0x000000020f00720c */ /* 0x080fe40003f26070 */
[----:B------:R-:W-:Y:S02]  /*07c0*/  IADD3 R15, PT, PT, R3, 0x300, RZ ;  /* 0x00000300030f7810 */ /* 0x000fe40007ffe0ff */
[----:B0-----:R-:W-:Y:S02]  /*07d0*/  MOV R22, 0x80000000 ;  /* 0x8000000000167802 */ /* 0x001fe40000000f00 */
[-C--:B------:R-:W-:Y:S01]  /*07e0*/  ISETP.GE.U32.AND P0, PT, R27, R2.reuse, PT ;  /* 0x000000021b00720c */ /* 0x080fe20003f06070 */
[----:B------:R-:W-:Y:S01]  /*07f0*/  @!P2 FMUL.FTZ R22, R25, -1.4426950216293334961 ;  /* 0xbfb8aa3b1916a820 */ /* 0x000fe20000410000 */
[----:B------:R-:W-:-:S02]  /*0800*/  ISETP.GE.U32.AND P2, PT, R15, R2, PT ;  /* 0x000000020f00720c */ /* 0x000fc40003f46070 */
[----:B------:R-:W-:-:S04]  /*0810*/  IADD3 R15, PT, PT, R3, 0x380, RZ ;  /* 0x00000380030f7810 */ /* 0x000fc80007ffe0ff */
[----:B------:R-:W-:Y:S02]  /*0820*/  ISETP.GE.U32.AND P4, PT, R15, R2, PT ;  /* 0x000000020f00720c */ /* 0x000fe40003f86070 */
[----:B------:R-:W0:Y:S03]  /*0830*/  @!P3 LDC.64 R14, c[0x0][0x388] ;  /* 0x0000e200ff0ebb82 */ /* 0x000e260000000a00 */
[----:B------:R-:W1:Y:S04]  /*0840*/  @!P0 MUFU.EX2 R17, R17 ;  /* 0x0000001100118308 */ /* 0x000e680000000800 */
[----:B------:R-:W2:Y:S04]  /*0850*/  @!P1 MUFU.EX2 R19, R19 ;  /* 0x0000001300139308 */ /* 0x000ea80000000800 */
[----:B------:R-:W3:Y:S04]  /*0860*/  @!P6 MUFU.EX2 R20, R20 ;  /* 0x000000140014e308 */ /* 0x000ee80000000800 */
[----:B------:R-:W4:Y:S04]  /*0870*/  @!P2 MUFU.EX2 R18, R18 ;  /* 0x000000120012a308 */ /* 0x000f280000000800 */
[----:B------:R-:W5:Y:S01]  /*0880*/  @!P4 MUFU.EX2 R22, R22 ;  /* 0x000000160016c308 */ /* 0x000f620000000800 */
[----:B-1----:R-:W-:Y:S01]  /*0890*/  @!P0 FADD.FTZ R11, R17, 1 ;  /* 0x3f800000110b8421 */ /* 0x002fe20000010000 */
[----:B------:R-:W-:Y:S01]  /*08a0*/  @!P3 IADD3 R25, PT, PT, R0, R3, RZ ;  /* 0x000000030019b210 */ /* 0x000fe20007ffe0ff */
[----:B--2---:R-:W-:Y:S01]  /*08b0*/  @!P1 FADD.FTZ R17, R19, 1 ;  /* 0x3f80000013119421 */ /* 0x004fe20000010000 */
[----:B------:R-:W-:Y:S01]  /*08c0*/  @!P5 FADD.FTZ R23, R23, 1 ;  /* 0x3f8000001717d421 */ /* 0x000fe20000010000 */
[----:B---3--:R-:W-:-:S02]  /*08d0*/  @!P6 FADD.FTZ R20, R20, 1 ;  /* 0x3f8000001414e421 */ /* 0x008fc40000010000 */
[----:B0-----:R-:W-:-:S04]  /*08e0*/  @!P3 IMAD.WIDE.U32 R14, R25, 0x4, R14 ;  /* 0x00000004190eb825 */ /* 0x001fc800078e000e */
[----:B----4-:R-:W-:Y:S01]  /*08f0*/  @!P2 FADD.FTZ R19, R18, 1 ;  /* 0x3f8000001213a421 */ /* 0x010fe20000010000 */
[----:B-----5:R-:W-:Y:S01]  /*0900*/  @!P4 FADD.FTZ R13, R22, 1 ;  /* 0x3f800000160dc421 */ /* 0x020fe20000010000 */
[----:B------:R-:W-:Y:S01]  /*0910*/  @!P3 MOV R3, R21 ;  /* 0x000000150003b202 */ /* 0x000fe20000000f00 */
[----:B------:R-:W0:Y:S01]  /*0920*/  @!P5 MUFU.RCP R23, R23 ;  /* 0x000000170017d308 */ /* 0x000e220000001000 */
[----:B------:R1:W-:Y:S02]  /*0930*/  @!P3 STG.E desc[UR4][R14.64], R28 ;  /* 0x0000001c0e00b986 */ /* 0x0003e4000c101904 */
[----:B------:R-:W-:-:S05]  /*0940*/  ISETP.GE.U32.AND P3, PT, R3, R2, PT ;  /* 0x000000020300720c */ /* 0x000fca0003f66070 */
[----:B------:R-:W2:Y:S08]  /*0950*/  @!P6 MUFU.RCP R20, R20 ;  /* 0x000000140014e308 */ /* 0x000eb00000001000 */
[----:B------:R-:W3:Y:S08]  /*0960*/  @!P0 MUFU.RCP R11, R11 ;  /* 0x0000000b000b8308 */ /* 0x000ef00000001000 */
[----:B------:R-:W4:Y:S08]  /*0970*/  @!P1 MUFU.RCP R30, R17 ;  /* 0x00000011001e9308 */ /* 0x000f300000001000 */
[----:B------:R-:W5:Y:S08]  /*0980*/  @!P2 MUFU.RCP R19, R19 ;  /* 0x000000130013a308 */ /* 0x000f700000001000 */
[----:B------:R-:W1:Y:S01]  /*0990*/  @!P4 MUFU.RCP R13, R13 ;  /* 0x0000000d000dc308 */ /* 0x000e620000001000 */
[----:B0-----:R-:W-:Y:S01]  /*09a0*/  @!P5 FMUL.FTZ R5, R23, R26 ;  /* 0x0000001a1705d220 */ /* 0x001fe20000410000 */
[----:B--2---:R-:W-:Y:S01]  /*09b0*/  @!P6 FMUL.FTZ R6, R20, R31 ;  /* 0x0000001f1406e220 */ /* 0x004fe20000410000 */
[----:B---3--:R-:W-:Y:S01]  /*09c0*/  @!P0 FMUL.FTZ R7, R11, R32 ;  /* 0x000000200b078220 */ /* 0x008fe20000410000 */
[----:B----4-:R-:W-:Y:S01]  /*09d0*/  @!P1 FMUL.FTZ R8, R30, R33 ;  /* 0x000000211e089220 */ /* 0x010fe20000410000 */
[----:B-----5:R-:W-:Y:S01]  /*09e0*/  @!P2 FMUL.FTZ R9, R19, R24 ;  /* 0x000000181309a220 */ /* 0x020fe20000410000 */
[----:B-1----:R-:W-:Y:S01]  /*09f0*/  @!P4 FMUL.FTZ R10, R13, R12 ;  /* 0x0000000c0d0ac220 */ /* 0x002fe20000410000 */
        /* <DEDUP_REMOVED lines=13> */
.L_x_8146:
[----:B------:R-:W-:-:S13]  /*0ad0*/  ISETP.GE.U32.AND P0, PT, R3, R2, PT ;  /* 0x000000020300720c */ /* 0x000fda0003f06070 */
[----:B------:R-:W-:Y:S05]  /*0ae0*/  @P0 BRA `(.L_x_8148) ;  /* 0x0000000000300947 */ /* 0x000fea0003800000 */
[----:B0-----:R-:W0:Y:S01]  /*0af0*/  LDC.64 R4, c[0x0][0x388] ;  /* 0x0000e200ff047b82 */ /* 0x001e220000000a00 */
[----:B------:R-:W-:Y:S02]  /*0b00*/  IADD3 R11, PT, PT, R0, R3, RZ ;  /* 0x00000003000b7210 */ /* 0x000fe40007ffe0ff */
[----:B------:R-:W-:-:S03]  /*0b10*/  IADD3 R3, PT, PT, R3, 0x80, RZ ;  /* 0x0000008003037810 */ /* 0x000fc60007ffe0ff */
[----:B0-----:R-:W-:-:S05]  /*0b20*/  IMAD.WIDE.U32 R4, R11, 0x4, R4 ;  /* 0x000000040b047825 */ /* 0x001fca00078e0004 */
[----:B------:R1:W-:Y:S02]  /*0b30*/  STG.E desc[UR4][R4.64], R6 ;  /* 0x0000000604007986 */ /* 0x0003e4000c101904 */
.L_x_8147:
[----:B------:R-:W-:-:S13]  /*0b40*/  ISETP.GE.U32.AND P0, PT, R3, R2, PT ;  /* 0x000000020300720c */ /* 0x000fda0003f06070 */
[----:B------:R-:W-:Y:S05]  /*0b50*/  @P0 BRA `(.L_x_8149) ;  /* 0x0000000000340947 */ /* 0x000fea0003800000 */
[----:B01----:R-:W0:Y:S01]  /*0b60*/  LDC.64 R4, c[0x0][0x388] ;  /* 0x0000e200ff047b82 */ /* 0x003e220000000a00 */
[----:B------:R-:W-:Y:S02]  /*0b70*/  IADD3 R11, PT, PT, R0, R3, RZ ;  /* 0x00000003000b7210 */ /* 0x000fe40007ffe0ff */
[----:B------:R-:W-:-:S03]  /*0b80*/  IADD3 R3, PT, PT, R3, 0x80, RZ ;  /* 0x0000008003037810 */ /* 0x000fc60007ffe0ff */
[----:B0-----:R-:W-:-:S05]  /*0b90*/  IMAD.WIDE.U32 R4, R11, 0x4, R4 ;  /* 0x000000040b047825 */ /* 0x001fca00078e0004 */
[----:B------:R1:W-:Y:S02]  /*0ba0*/  STG.E desc[UR4][R4.64], R7 ;  /* 0x0000000704007986 */ /* 0x0003e4000c101904 */
.L_x_8148:
        /* <DEDUP_REMOVED lines=8> */
.L_x_8149:
[----:B------:R-:W-:Y:S05]  /*0c30*/  BSYNC.RELIABLE B1 ;  /* 0x0000000000017941 */ /* 0x000fea0003800100 */
.L_x_8145:
[----:B------:R-:W-:-:S13]  /*0c40*/  ISETP.GE.U32.AND P0, PT, R3, R2, PT ;  /* 0x000000020300720c */ /* 0x000fda0003f06070 */
[----:B012---:R-:W0:Y:S01]  /*0c50*/  @!P0 LDC.64 R4, c[0x0][0x388] ;  /* 0x0000e200ff048b82 */ /* 0x007e220000000a00 */
[----:B------:R-:W-:Y:S02]  /*0c60*/  @!P0 IADD3 R7, PT, PT, R0, R3, RZ ;  /* 0x0000000300078210 */ /* 0x000fe40007ffe0ff */
[----:B------:R-:W-:-:S03]  /*0c70*/  @!P0 IADD3 R3, PT, PT, R3, 0x80, RZ ;  /* 0x0000008003038810 */ /* 0x000fc60007ffe0ff */
[----:B0-----:R-:W-:-:S05]  /*0c80*/  @!P0 IMAD.WIDE.U32 R4, R7, 0x4, R4 ;  /* 0x0000000407048825 */ /* 0x001fca00078e0004 */
[----:B------:R2:W-:Y:S02]  /*0c90*/  @!P0 STG.E desc[UR4][R4.64], R9 ;  /* 0x0000000904008986 */ /* 0x0005e4000c101904 */
.L_x_8150:
[----:B------:R-:W-:Y:S05]  /*0ca0*/  BSYNC.RECONVERGENT B0 ;  /* 0x0000000000007941 */ /* 0x000fea0003800200 */
.L_x_8144:
        /* <DEDUP_REMOVED lines=8> */
.L_x_8143:
[----:B------:R-:W0:Y:S01]  /*0d30*/  S2R R2, SR_TID.X ;  /* 0x0000000000027919 */ /* 0x000e220000002100 */
[----:B------:R-:W1:Y:S02]  /*0d40*/  LDC.64 R4, c[0x0][0x398] ;  /* 0x0000e600ff047b82 */ /* 0x000e640000000a00 */
[----:B-1----:R-:W-:-:S04]  /*0d50*/  IMAD.WIDE.U32 R4, R0, 0x4, R4 ;  /* 0x0000000400047825 */ /* 0x002fc800078e0004 */
[----:B0-----:R-:W-:Y:S02]  /*0d60*/  IMAD.WIDE.U32 R20, R2, 0x8, R4 ;  /* 0x0000000802147825 */ /* 0x001fe400078e0004 */
[----:B------:R-:W0:Y:S03]  /*0d70*/  LDC.64 R4, c[0x0][0x390] ;  /* 0x0000e400ff047b82 */ /* 0x000e260000000a00 */
[----:B------:R-:W2:Y:S04]  /*0d80*/  LDG.E.64 R12, desc[UR4][R20.64+0x400] ;  /* 0x00040004140c7981 */ /* 0x000ea8000c1e1b00 */
[----:B------:R-:W3:Y:S04]  /*0d90*/  LDG.E.64 R16, desc[UR4][R20.64+0xc00] ;  /* 0x000c000414107981 */ /* 0x000ee8000c1e1b00 */
[----:B------:R-:W4:Y:S04]  /*0da0*/  LDG.E.64 R22, desc[UR4][R20.64] ;  /* 0x0000000414167981 */ /* 0x000f28000c1e1b00 */
[----:B------:R-:W5:Y:S01]  /*0db0*/  LDG.E.64 R14, desc[UR4][R20.64+0x800] ;  /* 0x00080004140e7981 */ /* 0x000f62000c1e1b00 */
[----:B0-----:R-:W-:-:S04]  /*0dc0*/  IMAD.WIDE.U32 R4, R0, 0x4, R4 ;  /* 0x0000000400047825 */ /* 0x001fc800078e0004 */
[----:B------:R-:W-:-:S05]  /*0dd0*/  IMAD.WIDE.U32 R18, R2, 0x8, R4 ;  /* 0x0000000802127825 */ /* 0x000fca00078e0004 */
[----:B------:R-:W5:Y:S04]  /*0de0*/  LDG.E.64 R10, desc[UR4][R18.64] ;  /* 0x00000004120a7981 */ /* 0x000f68000c1e1b00 */
[----:B------:R-:W5:Y:S04]  /*0df0*/  LDG.E.64 R8, desc[UR4][R18.64+0x400] ;  /* 0x0004000412087981 */ /* 0x000f68000c1e1b00 */
[----:B------:R-:W5:Y:S04]  /*0e00*/  LDG.E.64 R4, desc[UR4][R18.64+0x800] ;  /* 0x0008000412047981 */ /* 0x000f68000c1e1b00 */
[----:B------:R0:W5:Y:S01]  /*0e10*/  LDG.E.64 R6, desc[UR4][R18.64+0xc00] ;  /* 0x000c000412067981 */ /* 0x000162000c1e1b00 */
[----:B--2---:R-:W-:Y:S01]  /*0e20*/  FMUL.FTZ R12, R12, -1.4426950216293334961 ;  /* 0xbfb8aa3b0c0c7820 */ /* 0x004fe20000410000 */
[----:B------:R-:W-:Y:S01]  /*0e30*/  FMUL.FTZ R13, R13, -1.4426950216293334961 ;  /* 0xbfb8aa3b0d0d7820 */ /* 0x000fe20000410000 */
[----:B---3--:R-:W-:-:S04]  /*0e40*/  FMUL.FTZ R24, R17, -1.4426950216293334961 ;  /* 0xbfb8aa3b11187820 */ /* 0x008fc80000410000 */
[----:B------:R-:W1:Y:S01]  /*0e50*/  MUFU.EX2 R12, R12 ;  /* 0x0000000c000c7308 */ /* 0x000e620000000800 */
[----:B0-----:R-:W-:-:S03]  /*0e60*/  FMUL.FTZ R18, R16, -1.4426950216293334961 ;  /* 0xbfb8aa3b10127820 */ /* 0x001fc60000410000 */
[----:B------:R-:W0:Y:S01]  /*0e70*/  MUFU.EX2 R13, R13 ;  /* 0x0000000d000d7308 */ /* 0x000e220000000800 */
[----:B----4-:R-:W-:Y:S01]  /*0e80*/  FMUL.FTZ R22, R22, -1.4426950216293334961 ;  /* 0xbfb8aa3b16167820 */ /* 0x010fe20000410000 */
[----:B------:R-:W-:Y:S01]  /*0e90*/  FMUL.FTZ R23, R23, -1.4426950216293334961 ;  /* 0xbfb8aa3b17177820 */ /* 0x000fe20000410000 */
[----:B-----5:R-:W-:Y:S01]  /*0ea0*/  FMUL.FTZ R20, R14, -1.4426950216293334961 ;  /* 0xbfb8aa3b0e147820 */ /* 0x020fe20000410000 */
[----:B------:R-:W-:Y:S01]  /*0eb0*/  FMUL.FTZ R21, R15, -1.4426950216293334961 ;  /* 0xbfb8aa3b0f157820 */ /* 0x000fe20000410000 */
[----:B------:R-:W2:Y:S04]  /*0ec0*/  MUFU.EX2 R19, R18 ;  /* 0x0000001200137308 */ /* 0x000ea80000000800 */
[----:B------:R-:W3:Y:S04]  /*0ed0*/  MUFU.EX2 R24, R24 ;  /* 0x0000001800187308 */ /* 0x000ee80000000800 */
[----:B------:R-:W4:Y:S04]  /*0ee0*/  MUFU.EX2 R22, R22 ;  /* 0x0000001600167308 */ /* 0x000f280000000800 */
[----:B------:R-:W5:Y:S04]  /*0ef0*/  MUFU.EX2 R23, R23 ;  /* 0x0000001700177308 */ /* 0x000f680000000800 */
[----:B------:R-:W5:Y:S04]  /*0f00*/  MUFU.EX2 R20, R20 ;  /* 0x0000001400147308 */ /* 0x000f680000000800 */
[----:B------:R-:W5:Y:S01]  /*0f10*/  MUFU.EX2 R21, R21 ;  /* 0x0000001500157308 */ /* 0x000f620000000800 */
[----:B-1----:R-:W-:Y:S01]  /*0f20*/  FADD.FTZ R15, R12, 1 ;  /* 0x3f8000000c0f7421 */ /* 0x002fe20000010000 */
[----:B0-----:R-:W-:-:S02]  /*0f30*/  FADD.FTZ R16, R13, 1 ;  /* 0x3f8000000d107421 */ /* 0x001fc40000010000 */
[----:B------:R-:W0:Y:S01]  /*0f40*/  LDC.64 R12, c[0x0][0x388] ;  /* 0x0000e200ff0c7b82 */ /* 0x000e220000000a00 */
[----:B--2---:R-:W-:Y:S01]  /*0f50*/  FADD.FTZ R19, R19, 1 ;  /* 0x3f80000013137421 */ /* 0x004fe20000010000 */
[----:B---3--:R-:W-:Y:S01]  /*0f60*/  FADD.FTZ R24, R24, 1 ;  /* 0x3f80000018187421 */ /* 0x008fe20000010000 */
[----:B----4-:R-:W-:Y:S01]  /*0f70*/  FADD.FTZ R22, R22, 1 ;  /* 0x3f80000016167421 */ /* 0x010fe20000010000 */
[----:B-----5:R-:W-:Y:S01]  /*0f80*/  FADD.FTZ R23, R23, 1 ;  /* 0x3f80000017177421 */ /* 0x020fe20000010000 */
[----:B------:R-:W-:Y:S01]  /*0f90*/  FADD.FTZ R20, R20, 1 ;  /* 0x3f80000014147421 */ /* 0x000fe20000010000 */
[----:B------:R-:W-:Y:S01]  /*0fa0*/  FADD.FTZ R21, R21, 1 ;  /* 0x3f80000015157421 */ /* 0x000fe20000010000 */
[----:B------:R-:W1:Y:S08]  /*0fb0*/  MUFU.RCP R3, R22 ;  /* 0x0000001600037308 */ /* 0x000e700000001000 */
[----:B------:R-:W2:Y:S08]  /*0fc0*/  MUFU.RCP R14, R23 ;  /* 0x00000017000e7308 */ /* 0x000eb00000001000 */
[----:B------:R-:W3:Y:S08]  /*0fd0*/  MUFU.RCP R15, R15 ;  /* 0x0000000f000f7308 */ /* 0x000ef00000001000 */
[----:B------:R-:W4:Y:S08]  /*0fe0*/  MUFU.RCP R16, R16 ;  /* 0x0000001000107308 */ /* 0x000f300000001000 */
[----:B------:R-:W5:Y:S08]  /*0ff0*/  MUFU.RCP R17, R20 ;  /* 0x0000001400117308 */ /* 0x000f700000001000 */
[----:B------:R-:W5:Y:S08]  /*1000*/  MUFU.RCP R18, R21 ;  /* 0x0000001500127308 */ /* 0x000f700000001000 */
[----:B------:R-:W5:Y:S08]  /*1010*/  MUFU.RCP R19, R19 ;  /* 0x0000001300137308 */ /* 0x000f700000001000 */
[----:B------:R-:W5:Y:S01]  /*1020*/  MUFU.RCP R24, R24 ;  /* 0x0000001800187308 */ /* 0x000f620000001000 */
[----:B0-----:R-:W-:-:S04]  /*1030*/  IMAD.WIDE.U32 R12, R0, 0x4, R12 ;  /* 0x00000004000c7825 */ /* 0x001fc800078e000c */
[----:B-1----:R-:W-:Y:S01]  /*1040*/  FMUL.FTZ R10, R10, R3 ;  /* 0x000000030a0a7220 */ /* 0x002fe20000410000 */
[----:B--2---:R-:W-:Y:S01]  /*1050*/  FMUL.FTZ R11, R11, R14 ;  /* 0x0000000e0b0b7220 */ /* 0x004fe20000410000 */
[----:B---3--:R-:W-:Y:S01]  /*1060*/  FMUL.FTZ R8, R8, R15 ;  /* 0x0000000f08087220 */ /* 0x008fe20000410000 */
[----:B----4-:R-:W-:Y:S01]  /*1070*/  FMUL.FTZ R9, R9, R16 ;  /* 0x0000001009097220 */ /* 0x010fe20000410000 */
[----:B-----5:R-:W-:Y:S01]  /*1080*/  FMUL.FTZ R4, R4, R17 ;  /* 0x0000001104047220 */ /* 0x020fe20000410000 */
[----:B------:R-:W-:-:S04]  /*1090*/  IMAD.WIDE.U32 R12, R2, 0x8, R12 ;  /* 0x00000008020c7825 */ /* 0x000fc800078e000c */
[----:B------:R-:W-:Y:S01]  /*10a0*/  FMUL.FTZ R5, R5, R18 ;  /* 0x0000001205057220 */ /* 0x000fe20000410000 */
[----:B------:R-:W-:Y:S01]  /*10b0*/  FMUL.FTZ R6, R6, R19 ;  /* 0x0000001306067220 */ /* 0x000fe20000410000 */
[----:B------:R-:W-:Y:S01]  /*10c0*/  STG.E.64 desc[UR4][R12.64], R10 ;  /* 0x0000000a0c007986 */ /* 0x000fe2000c101b04 */
[----:B------:R-:W-:-:S03]  /*10d0*/  FMUL.FTZ R7, R7, R24 ;  /* 0x0000001807077220 */ /* 0x000fc60000410000 */
[----:B------:R-:W-:Y:S04]  /*10e0*/  STG.E.64 desc[UR4][R12.64+0x400], R8 ;  /* 0x000400080c007986 */ /* 0x000fe8000c101b04 */
[----:B------:R-:W-:Y:S04]  /*10f0*/  STG.E.64 desc[UR4][R12.64+0x800], R4 ;  /* 0x000800040c007986 */ /* 0x000fe8000c101b04 */
[----:B------:R-:W-:Y:S01]  /*1100*/  STG.E.64 desc[UR4][R12.64+0xc00], R6 ;  /* 0x000c00060c007986 */ /* 0x000fe2000c101b04 */
[----:B------:R-:W-:Y:S05]  /*1110*/  EXIT ;  /* 0x000000000000794d */ /* 0x000fea0003800000 */
.L_x_8151:
        /* <DEDUP_REMOVED lines=14> */
.L_x_9285:


//--------------------- .text._ZN2at6native29vectorized_elementwise_kernelILi4EZZZNS0_10glu_kernelERNS_18TensorIteratorBaseEENKUlvE_clEvENKUlvE0_clEvEUlffE_St5arrayIPcLm3EEEEviT0_T1_ --------------------------
	.section	.text._ZN2at6native29vectorized_elementwise_kernelILi4EZZZNS0_10glu_kernelERNS_18TensorIteratorBaseEENKUlvE_clEvENKUlvE0_clEvEUlffE_St5arrayIPcLm3EEEEviT0_T1_,"ax",@progbits
	.align	128
        .global         _ZN2at6native29vectorized_elementwise_kernelILi4EZZZNS0_10glu_kernelERNS_18TensorIteratorBaseEENKUlvE_clEvENKUlvE0_clEvEUlffE_St5arrayIPcLm3EEEEviT0_T1_
        .type           _ZN2at6native29vectorized_elementwise_kernelILi4EZZZNS0_10glu_kernelERNS_18TensorIteratorBaseEENKUlvE_clEvENKUlvE0_clEvEUlffE_St5arrayIPcLm3EEEEviT0_T1_,@function
        .size           _ZN2at6native29vectorized_elementwise_kernelILi4EZZZNS0_10glu_kernelERNS_18TensorIteratorBaseEENKUlvE_clEvENKUlvE0_clEvEUlffE_St5arrayIPcLm3EEEEviT0_T1_,(.L_x_9286 - _ZN2at6native29vectorized_elementwise_kernelILi4EZZZNS0_10glu_kernelERNS_18TensorIteratorBaseEENKUlvE_clEvENKUlvE0_clEvEUlffE_St5arrayIPcLm3EEEEviT0_T1_)
        .other          _ZN2at6native29vectorized_elementwise_kernelILi4EZZZNS0_10glu_kernelERNS_18TensorIteratorBaseEENKUlvE_clEvENKUlvE0_clEvEUlffE_St5arrayIPcLm3EEEEviT0_T1_,@"STO_CUDA_ENTRY STV_DEFAULT"
_ZN2at6native29vectorized_elementwise_kernelILi4EZZZNS0_10glu_kernelERNS_18TensorIteratorBaseEENKUlvE_clEvENKUlvE0_clEvEUlffE_St5arrayIPcLm3EEEEviT0_T1_:
.text._ZN2at6native29vectorized_elementwise_kernelILi4EZZZNS0_10glu_kernelERNS_18TensorIteratorBaseEENKUlvE_clEvENKUlvE0_clEvEUlffE_St5arrayIPcLm3EEEEviT0_T1_:
        /* <DEDUP_REMOVED lines=173> */
.L_x_8155:
[----:B------:R-:W-:-:S13]  /*0ad0*/  ISETP.GE.U32.AND P0, PT, R3, R2, PT ;  /* 0x000000020300720c */ /* 0x000fda0003f06070 */
[----:B------:R-:W-:Y:S05]  /*0ae0*/  @P0 BRA `(.L_x_8157) ;  /* 0x0000000000300947 */ /* 0x000fea0003800000 */
[----:B0-----:R-:W0:Y:S01]  /*0af0*/  LDC.64 R4, c[0x0][0x388] ;  /* 0x0000e200ff047b82 */ /* 0x001e220000000a00 */
[----:B------:R-:W-:Y:S02]  /*0b00*/  IADD3 R11, PT, PT, R0, R3, RZ ;  /* 0x00000003000b7210 */ /* 0x000fe40007ffe0ff */
[----:B------:R-:W-:-:S03]  /*0b10*/  IADD3 R3, PT, PT, R3, 0x80, RZ ;  /* 0x0000008003037810 */ /* 0x000fc60007ffe0ff */
[----:B0-----:R-:W-:-:S05]  /*0b20*/  IMAD.WIDE.U32 R4, R11, 0x4, R4 ;  /* 0x000000040b047825 */ /* 0x001fca00078e0004 */
[----:B------:R1:W-:Y:S02]  /*0b30*/  STG.E desc[UR4][R4.64], R6 ;  /* 0x0000000604007986 */ /* 0x0003e4000c101904 */
.L_x_8156:
[----:B------:R-:W-:-:S13]  /*0b40*/  ISETP.GE.U32.AND P0, PT, R3, R2, PT ;  /* 0x000000020300720c */ /* 0x000fda0003f06070 */
[----:B------:R-:W-:Y:S05]  /*0b50*/  @P0 BRA `(.L_x_8158) ;  /* 0x0000000000340947 */ /* 0x000fea0003800000 */
[----:B01----:R-:W0:Y:S01]  /*0b60*/  LDC.64 R4, c[0x0][0x388] ;  /* 0x0000e200ff047b82 */ /* 0x003e220000000a00 */
[----:B------:R-:W-:Y:S02]  /*0b70*/  IADD3 R11, PT, PT, R0, R3, RZ ;  /* 0x00000003000b7210 */ /* 0x000fe40007ffe0ff */
[----:B------:R-:W-:-:S03]  /*0b80*/  IADD3 R3, PT, PT, R3, 0x80, RZ ;  /* 0x0000008003037810 */ /* 0x000fc60007ffe0ff */
[----:B0-----:R-:W-:-:S05]  /*0b90*/  IMAD.WIDE.U32 R4, R11, 0x4, R4 ;  /* 0x000000040b047825 */ /* 0x001fca00078e0004 */
[----:B------:R1:W-:Y:S02]  /*0ba0*/  STG.E desc[UR4][R4.64], R7 ;  /* 0x0000000704007986 */ /* 0x0003e4000c101904 */
.L_x_8157:
        /* <DEDUP_REMOVED lines=8> */
.L_x_8158:
[----:B------:R-:W-:Y:S05]  /*0c30*/  BSYNC.RELIABLE B1 ;  /* 0x0000000000017941 */ /* 0x000fea0003800100 */
.L_x_8154:
[----:B------:R-:W-:-:S13]  /*0c40*/  ISETP.GE.U32.AND P0, PT, R3, R2, PT ;  /* 0x000000020300720c */ /* 0x000fda0003f06070 */
[----:B012---:R-:W0:Y:S01]  /*0c50*/  @!P0 LDC.64 R4, c[0x0][0x388] ;  /* 0x0000e200ff048b82 */ /* 0x007e220000000a00 */
[----:B------:R-:W-:Y:S02]  /*0c60*/  @!P0 IADD3 R7, PT, PT, R0, R3, RZ ;  /* 0x0000000300078210 */ /* 0x000fe40007ffe0ff */
[----:B------:R-:W-:-:S03]  /*0c70*/  @!P0 IADD3 R3, PT, PT, R3, 0x80, RZ ;  /* 0x0000008003038810 */ /* 0x000fc60007ffe0ff */
[----:B0-----:R-:W-:-:S05]  /*0c80*/  @!P0 IMAD.WIDE.U32 R4, R7, 0x4, R4 ;  /* 0x0000000407048825 */ /* 0x001fca00078e0004 */
[----:B------:R2:W-:Y:S02]  /*0c90*/  @!P0 STG.E desc[UR4][R4.64], R9 ;  /* 0x0000000904008986 */ /* 0x0005e4000c101904 */
.L_x_8159:
[----:B------:R-:W-:Y:S05]  /*0ca0*/  BSYNC.RECONVERGENT B0 ;  /* 0x0000000000007941 */ /* 0x000fea0003800200 */
.L_x_8153:
        /* <DEDUP_REMOVED lines=8> */
.L_x_8152:
[----:B------:R-:W0:Y:S01]  /*0d30*/  S2R R2, SR_TID.X ;  /* 0x0000000000027919 */ /* 0x000e220000002100 */
[----:B------:R-:W1:Y:S08]  /*0d40*/  LDC.64 R4, c[0x0][0x398] ;  /* 0x0000e600ff047b82 */ /* 0x000e700000000a00 */
[----:B------:R-:W2:Y:S01]  /*0d50*/  LDC.64 R8, c[0x0][0x390] ;  /* 0x0000e400ff087b82 */ /* 0x000ea20000000a00 */
[----:B-1----:R-:W-:-:S04]  /*0d60*/  IMAD.WIDE.U32 R4, R0, 0x4, R4 ;  /* 0x0000000400047825 */ /* 0x002fc800078e0004 */
[----:B0-----:R-:W-:-:S05]  /*0d70*/  IMAD.WIDE.U32 R22, R2, 0x10, R4 ;  /* 0x0000001002167825 */ /* 0x001fca00078e0004 */
[----:B------:R-:W3:Y:S04]  /*0d80*/  LDG.E.128 R4, desc[UR4][R22.64] ;  /* 0x0000000416047981 */ /* 0x000ee8000c1e1d00 */
[----:B------:R0:W4:Y:S01]  /*0d90*/  LDG.E.128 R16, desc[UR4][R22.64+0x800] ;  /* 0x0008000416107981 */ /* 0x000122000c1e1d00 */
[----:B--2---:R-:W-:-:S04]  /*0da0*/  IMAD.WIDE.U32 R8, R0, 0x4, R8 ;  /* 0x0000000400087825 */ /* 0x004fc800078e0008 */
[----:B------:R-:W-:-:S05]  /*0db0*/  IMAD.WIDE.U32 R20, R2, 0x10, R8 ;  /* 0x0000001002147825 */ /* 0x000fca00078e0008 */
[----:B------:R-:W2:Y:S04]  /*0dc0*/  LDG.E.128 R12, desc[UR4][R20.64] ;  /* 0x00000004140c7981 */ /* 0x000ea8000c1e1d00 */
[----:B------:R1:W5:Y:S01]  /*0dd0*/  LDG.E.128 R8, desc[UR4][R20.64+0x800] ;  /* 0x0008000414087981 */ /* 0x000362000c1e1d00 */
[----:B---3--:R-:W-:Y:S01]  /*0de0*/  FMUL.FTZ R4, R4, -1.4426950216293334961 ;  /* 0xbfb8aa3b04047820 */ /* 0x008fe20000410000 */
[----:B------:R-:W-:Y:S01]  /*0df0*/  FMUL.FTZ R5, R5, -1.4426950216293334961 ;  /* 0xbfb8aa3b05057820 */ /* 0x000fe20000410000 */
[----:B0-----:R-:W-:Y:S01]  /*0e00*/  FMUL.FTZ R22, R7, -1.4426950216293334961 ;  /* 0xbfb8aa3b07167820 */ /* 0x001fe20000410000 */
[----:B------:R-:W-:Y:S01]  /*0e10*/  FMUL.FTZ R6, R6, -1.4426950216293334961 ;  /* 0xbfb8aa3b06067820 */ /* 0x000fe20000410000 */
[----:B----4-:R-:W-:Y:S01]  /*0e20*/  FMUL.FTZ R16, R16, -1.4426950216293334961 ;  /* 0xbfb8aa3b10107820 */ /* 0x010fe20000410000 */
[----:B------:R-:W-:Y:S01]  /*0e30*/  FMUL.FTZ R17, R17, -1.4426950216293334961 ;  /* 0xbfb8aa3b11117820 */ /* 0x000fe20000410000 */
[----:B------:R-:W0:Y:S01]  /*0e40*/  MUFU.EX2 R4, R4 ;  /* 0x0000000400047308 */ /* 0x000e220000000800 */
[----:B-1----:R-:W-:Y:S01]  /*0e50*/  FMUL.FTZ R20, R18, -1.4426950216293334961 ;  /* 0xbfb8aa3b12147820 */ /* 0x002fe20000410000 */
[----:B------:R-:W-:-:S02]  /*0e60*/  FMUL.FTZ R19, R19, -1.4426950216293334961 ;  /* 0xbfb8aa3b13137820 */ /* 0x000fc40000410000 */
[----:B------:R-:W1:Y:S04]  /*0e70*/  MUFU.EX2 R5, R5 ;  /* 0x0000000500057308 */ /* 0x000e680000000800 */
[----:B------:R1:W3:Y:S04]  /*0e80*/  MUFU.EX2 R7, R6 ;  /* 0x0000000600077308 */ /* 0x0002e80000000800 */
[----:B------:R-:W4:Y:S01]  /*0e90*/  MUFU.EX2 R22, R22 ;  /* 0x0000001600167308 */ /* 0x000f220000000800 */
[----:B0-----:R-:W-:-:S03]  /*0ea0*/  FADD.FTZ R3, R4, 1 ;  /* 0x3f80000004037421 */ /* 0x001fc60000010000 */
[----:B------:R-:W0:Y:S01]  /*0eb0*/  MUFU.EX2 R18, R17 ;  /* 0x0000001100127308 */ /* 0x000e220000000800 */
[----:B-1----:R-:W-:-:S03]  /*0ec0*/  FADD.FTZ R6, R5, 1 ;  /* 0x3f80000005067421 */ /* 0x002fc60000010000 */
[----:B------:R-:W1:Y:S01]  /*0ed0*/  MUFU.EX2 R16, R16 ;  /* 0x0000001000107308 */ /* 0x000e620000000800 */
[----:B------:R-:W2:Y:S01]  /*0ee0*/  LDC.64 R4, c[0x0][0x388] ;  /* 0x0000e200ff047b82 */ /* 0x000ea20000000a00 */
[----:B---3--:R-:W-:Y:S02]  /*0ef0*/  FADD.FTZ R7, R7, 1 ;  /* 0x3f80000007077421 */ /* 0x008fe40000010000 */
[----:B------:R-:W3:Y:S01]  /*0f00*/  MUFU.EX2 R20, R20 ;  /* 0x0000001400147308 */ /* 0x000ee20000000800 */
[----:B----4-:R-:W-:-:S03]  /*0f10*/  FADD.FTZ R22, R22, 1 ;  /* 0x3f80000016167421 */ /* 0x010fc60000010000 */
[----:B------:R-:W4:Y:S01]  /*0f20*/  MUFU.EX2 R21, R19 ;  /* 0x0000001300157308 */ /* 0x000f220000000800 */
[----:B0-----:R-:W-:-:S03]  /*0f30*/  FADD.FTZ R18, R18, 1 ;  /* 0x3f80000012127421 */ /* 0x001fc60000010000 */
[----:B------:R-:W0:Y:S01]  /*0f40*/  MUFU.RCP R3, R3 ;  /* 0x0000000300037308 */ /* 0x000e220000001000 */
[----:B-1----:R-:W-:Y:S01]  /*0f50*/  FADD.FTZ R16, R16, 1 ;  /* 0x3f80000010107421 */ /* 0x002fe20000010000 */
[----:B---3--:R-:W-:-:S06]  /*0f60*/  FADD.FTZ R20, R20, 1 ;  /* 0x3f80000014147421 */ /* 0x008fcc0000010000 */
[----:B------:R-:W1:Y:S01]  /*0f70*/  MUFU.RCP R6, R6 ;  /* 0x0000000600067308 */ /* 0x000e620000001000 */
[----:B----4-:R-:W-:Y:S01]  /*0f80*/  FADD.FTZ R21, R21, 1 ;  /* 0x3f80000015157421 */ /* 0x010fe20000010000 */
[----:B--2---:R-:W-:-:S06]  /*0f90*/  IMAD.WIDE.U32 R4, R0, 0x4, R4 ;  /* 0x0000000400047825 */ /* 0x004fcc00078e0004 */
[----:B------:R-:W2:Y:S01]  /*0fa0*/  MUFU.RCP R7, R7 ;  /* 0x0000000700077308 */ /* 0x000ea20000001000 */
[----:B0-----:R-:W-:Y:S01]  /*0fb0*/  FMUL.FTZ R12, R12, R3 ;  /* 0x000000030c0c7220 */ /* 0x001fe20000410000 */
[----:B------:R-:W-:-:S06]  /*0fc0*/  IMAD.WIDE.U32 R4, R2, 0x10, R4 ;  /* 0x0000001002047825 */ /* 0x000fcc00078e0004 */
[----:B------:R-:W0:Y:S01]  /*0fd0*/  MUFU.RCP R22, R22 ;  /* 0x0000001600167308 */ /* 0x000e220000001000 */
[----:B-1----:R-:W-:-:S07]  /*0fe0*/  FMUL.FTZ R13, R13, R6 ;  /* 0x000000060d0d7220 */ /* 0x002fce0000410000 */
[----:B------:R-:W5:Y:S01]  /*0ff0*/  MUFU.RCP R17, R16 ;  /* 0x0000001000117308 */ /* 0x000f620000001000 */
[----:B--2---:R-:W-:-:S07]  /*1000*/  FMUL.FTZ R14, R14, R7 ;  /* 0x000000070e0e7220 */ /* 0x004fce0000410000 */
[----:B------:R-:W1:Y:S01]  /*1010*/  MUFU.RCP R18, R18 ;  /* 0x0000001200127308 */ /* 0x000e620000001000 */
[----:B0-----:R-:W-:-:S05]  /*1020*/  FMUL.FTZ R15, R15, R22 ;  /* 0x000000160f0f7220 */ /* 0x001fca0000410000 */
[----:B------:R-:W-:Y:S02]  /*1030*/  STG.E.128 desc[UR4][R4.64], R12 ;  /* 0x0000000c04007986 */ /* 0x000fe4000c101d04 */
[----:B------:R-:W0:Y:S01]  /*1040*/  MUFU.RCP R19, R20 ;  /* 0x0000001400137308 */ /* 0x000e220000001000 */
[----:B-----5:R-:W-:-:S07]  /*1050*/  FMUL.FTZ R8, R8, R17 ;  /* 0x0000001108087220 */ /* 0x020fce0000410000 */
[----:B------:R-:W2:Y:S01]  /*1060*/  MUFU.RCP R24, R21 ;  /* 0x0000001500187308 */ /* 0x000ea20000001000 */
[----:B-1----:R-:W-:Y:S01]  /*1070*/  FMUL.FTZ R9, R9, R18 ;  /* 0x0000001209097220 */ /* 0x002fe20000410000 */
[----:B0-----:R-:W-:Y:S01]  /*1080*/  FMUL.FTZ R10, R10, R19 ;  /* 0x000000130a0a7220 */ /* 0x001fe20000410000 */
[----:B--2---:R-:W-:-:S05]  /*1090*/  FMUL.FTZ R11, R11, R24 ;  /* 0x000000180b0b7220 */ /* 0x004fca0000410000 */
[----:B------:R-:W-:Y:S01]  /*10a0*/  STG.E.128 desc[UR4][R4.64+0x800], R8 ;  /* 0x0008000804007986 */ /* 0x000fe2000c101d04 */
[----:B------:R-:W-:Y:S05]  /*10b0*/  EXIT ;  /* 0x000000000000794d */ /* 0x000fea0003800000 */
.L_x_8160:
        /* <DEDUP_REMOVED lines=12> */
.L_x_9286:


//--------------------- .text._ZN2at6native29vectorized_elementwise_kernelILi8EZZZNS0_10glu_kernelERNS_18TensorIteratorBaseEENKUlvE_clEvENKUlvE0_clEvEUlffE_St5arrayIPcLm3EEEEviT0_T1_ --------------------------
	.section	.text._ZN2at6native29vectorized_elementwise_kernelILi8EZZZNS0_10glu_kernelERNS_18TensorIteratorBaseEENKUlvE_clEvENKUlvE0_clEvEUlffE_St5arrayIPcLm3EEEEviT0_T1_,"ax",@progbits
	.align	128
        .global         _ZN2at6native29vectorized_elementwise_kernelILi8EZZZNS0_10glu_kernelERNS_18TensorIteratorBaseEENKUlvE_clEvENKUlvE0_clEvEUlffE_St5arrayIPcLm3EEEEviT0_T1_
        .type           _ZN2at6native29vectorized_elementwise_kernelILi8EZZZNS0_10glu_kernelERNS_18TensorIteratorBaseEENKUlvE_clEvENKUlvE0_clEvEUlffE_St5arrayIPcLm3EEEEviT0_T1_,@function
        .size           _ZN2at6native29vectorized_elementwise_kernelILi8EZZZNS0_10glu_kernelERNS_18TensorIteratorBaseEENKUlvE_clEvENKUlvE0_clEvEUlffE_St5arrayIPcLm3EEEEviT0_T1_,(.L_x_9287 - _ZN2at6native29vectorized_elementwise_kernelILi8EZZZNS0_10glu_kernelERNS_18TensorIteratorBaseEENKUlvE_clEvENKUlvE0_clEvEUlffE_St5arrayIPcLm3EEEEviT0_T1_)
        .other          _ZN2at6native29vectorized_elementwise_kernelILi8EZZZNS0_10glu_kernelERNS_18TensorIteratorBaseEENKUlvE_clEvENKUlvE0_clEvEUlffE_St5arrayIPcLm3EEEEviT0_T1_,@"STO_CUDA_ENTRY STV_DEFAULT"
_ZN2at6native29vectorized_elementwise_kernelILi8EZZZNS0_10glu_kernelERNS_18TensorIteratorBaseEENKUlvE_clEvENKUlvE0_clEvEUlffE_St5arrayIPcLm3EEEEviT0_T1_:
.text._ZN2at6native29vectorized_elementwise_kernelILi8EZZZNS0_10glu_kernelERNS_18TensorIteratorBaseEENKUlvE_clEvENKUlvE0_clEvEUlffE_St5arrayIPcLm3EEEEviT0_T1_:
[----:B------:R-:W-:Y:S01]  /*0000*/  LDC R1, c[0x0][0x37c] ;  /* 0x0000df00ff017b82 */ /* 0x000fe20000000800 */
[----:B------:R-:W-:Y:S05]  /*0010*/  EXIT ;  /* 0x000000000000794d */ /* 0x000fea0003800000 */
.L_x_8161:
        /* <DEDUP_REMOVED lines=14> */
.L_x_9287:


//--------------------- .text._ZN2at6native18elementwise_kernelILi128ELi4EZNS0_15gpu_kernel_implIZZZNS0_10glu_kernelERNS_18TensorIteratorBaseEENKUlvE_clEvENKUlvE_clEvEUlddE_EEvS4_RKT_EUliE_EEviT1_ --------------------------
	.section	.text._ZN2at6native18elementwise_kernelILi128ELi4EZNS0_15gpu_kernel_implIZZZNS0_10glu_kernelERNS_18TensorIteratorBaseEENKUlvE_clEvENKUlvE_clEvEUlddE_EEvS4_RKT_EUliE_EEviT1_,"ax",@progbits
	.align	128
        .global         _ZN2at6native18elementwise_kernelILi128ELi4EZNS0_15gpu_kernel_implIZZZNS0_10glu_kernelERNS_18TensorIteratorBaseEENKUlvE_clEvENKUlvE_clEvEUlddE_EEvS4_RKT_EUliE_EEviT1_
        .type           _ZN2at6native18elementwise_kernelILi128ELi4EZNS0_15gpu_kernel_implIZZZNS0_10glu_kernelERNS_18TensorIteratorBaseEENKUlvE_clEvENKUlvE_clEvEUlddE_EEvS4_RKT_EUliE_EEviT1_,@function
        .size           _ZN2at6native18elementwise_kernelILi128ELi4EZNS0_15gpu_kernel_implIZZZNS0_10glu_kernelERNS_18TensorIteratorBaseEENKUlvE_clEvENKUlvE_clEvEUlddE_EEvS4_RKT_EUliE_EEviT1_,(.L_x_9232 - _ZN2at6native18elementwise_kernelILi128ELi4EZNS0_15gpu_kernel_implIZZZNS0_10glu_kernelERNS_18TensorIteratorBaseEENKUlvE_clEvENKUlvE_clEvEUlddE_EEvS4_RKT_EUliE_EEviT1_)
        .other          _ZN2at6native18elementwise_kernelILi128ELi4EZNS0_15gpu_kernel_implIZZZNS0_10glu_kernelERNS_18TensorIteratorBaseEENKUlvE_clEvENKUlvE_clEvEUlddE_EEvS4_RKT_EUliE_EEviT1_,@"STO_CUDA_ENTRY STV_DEFAULT"
_ZN2at6native18elementwise_kernelILi128ELi4EZNS0_15gpu_kernel_implIZZZNS0_10glu_kernelERNS_18TensorIteratorBaseEENKUlvE_clEvENKUlvE_clEvEUlddE_EEvS4_RKT_EUliE_EEviT1_:
.text._ZN2at6native18elementwise_kernelILi128ELi4EZNS0_15gpu_kernel_implIZZZNS0_10glu_kernelERNS_18TensorIteratorBaseEENKUlvE_clEvENKUlvE_clEvEUlddE_EEvS4_RKT_EUliE_EEviT1_:
        /* <DEDUP_REMOVED lines=371> */
.L_x_8164:
        /* <DEDUP_REMOVED lines=17> */
[----:B0---4-:R-:W-:Y:S05]  /*1840*/  BRA `(.L_x_8171) ;  /* 0x0000000c006c7947 */ /* 0x011fea0003800000 */
.L_x_8169:
[----:B------:R-:W2:Y:S02]  /*1850*/  LDG.E.U8 R2, desc[UR36][R2.64] ;  /* 0x0000002402027981 */ /* 0x000ea4000c1e1100 */
[----:B--2---:R4:W0:Y:S02]  /*1860*/  I2F.F64.U16 R16, R2 ;  /* 0x0000000200107312 */ /* 0x0048240000101800 */
[----:B0---4-:R-:W-:Y:S05]  /*1870*/  BRA `(.L_x_8171) ;  /* 0x0000000c00607947 */ /* 0x011fea0003800000 */
.L_x_8168:
[----:B------:R-:W-:-:S09]  /*1880*/  UISETP.NE.AND UP0, UPT, UR4, 0x2, UPT ;  /* 0x000000020400788c */ /* 0x000fd2000bf05270 */
[----:B------:R-:W-:Y:S05]  /*1890*/  BRA.U !UP0, `(.L_x_8172) ;  /* 0x0000000108287547 */ /* 0x000fea000b800000 */
[----:B------:R-:W-:-:S09]  /*18a0*/  UISETP.NE.AND UP0, UPT, UR4, 0x3, UPT ;  /* 0x000000030400788c */ /* 0x000fd2000bf05270 */
[----:B------:R-:W-:Y:S05]  /*18b0*/  BRA.U !UP0, `(.L_x_8173) ;  /* 0x0000000108147547 */ /* 0x000fea000b800000 */
[----:B------:R-:W-:-:S09]  /*18c0*/  UISETP.NE.AND UP0, UPT, UR4, 0x4, UPT ;  /* 0x000000040400788c */ /* 0x000fd2000bf05270 */
[----:B------:R-:W-:Y:S05]  /*18d0*/  BRA.U UP0, `(.L_x_8170) ;  /* 0x0000000900bc7547 */ /* 0x000fea000b800000 */
[----:B------:R-:W2:Y:S02]  /*18e0*/  LDG.E.64 R16, desc[UR36][R2.64] ;  /* 0x0000002402107981 */ /* 0x000ea4000c1e1b00 */
[----:B--2---:R-:W4:Y:S02]  /*18f0*/  I2F.F64.S64 R16, R16 ;  /* 0x0000001000107312 */ /* 0x004f240000301c00 */
[----:B----4-:R-:W-:Y:S05]  /*1900*/  BRA `(.L_x_8171) ;  /* 0x0000000c003c7947 */ /* 0x010fea0003800000 */
.L_x_8173:
[----:B------:R-:W2:Y:S02]  /*1910*/  LDG.E R2, desc[UR36][R2.64] ;  /* 0x0000002402027981 */ /* 0x000ea4000c1e1900 */
[----:B--2---:R4:W0:Y:S02]  /*1920*/  I2F.F64 R16, R2 ;  /* 0x0000000200107312 */ /* 0x0048240000201c00 */
[----:B0---4-:R-:W-:Y:S05]  /*1930*/  BRA `(.L_x_8171) ;  /* 0x0000000c00307947 */ /* 0x011fea0003800000 */
.L_x_8172:
[----:B------:R-:W2:Y:S02]  /*1940*/  LDG.E.U16 R2, desc[UR36][R2.64] ;  /* 0x0000002402027981 */ /* 0x000ea4000c1e1500 */
[----:B--2---:R4:W0:Y:S02]  /*1950*/  I2F.F64.S16 R16, R2 ;  /* 0x0000000200107312 */ /* 0x0048240000101c00 */
[----:B0---4-:R-:W-:Y:S05]  /*1960*/  BRA `(.L_x_8171) ;  /* 0x0000000c00247947 */ /* 0x011fea0003800000 */
.L_x_8167:
        /* <DEDUP_REMOVED lines=8> */
[----:B------:R-:W3:Y:S02]  /*19f0*/  F2F.F64.F32 R16, R16 ;  /* 0x0000001000107310 */ /* 0x000ee40000201800 */
[----:B---3--:R-:W-:Y:S05]  /*1a00*/  BRA `(.L_x_8171) ;  /* 0x0000000800fc7947 */ /* 0x008fea0003800000 */
.L_x_8175:
[----:B------:R-:W2:Y:S02]  /*1a10*/  LDG.E.U16 R0, desc[UR36][R2.64] ;  /* 0x0000002402007981 */ /* 0x000ea4000c1e1500 */
[----:B--2---:R-:W-:-:S05]  /*1a20*/  HADD2.F32 R0, -RZ, R0.H0_H0 ;  /* 0x20000000ff007230 */ /* 0x004fca0000004100 */
[----:B------:R-:W-:-:S04]  /*1a30*/  FMUL.FTZ R0, R0, 1 ;  /* 0x3f80000000007820 */ /* 0x000fc80000410000 */
[----:B------:R3:W4:Y:S02]  /*1a40*/  F2F.F64.F32 R16, R0 ;  /* 0x0000000000107310 */ /* 0x0007240000201800 */
[----:B---34-:R-:W-:Y:S05]  /*1a50*/  BRA `(.L_x_8171) ;  /* 0x0000000800e87947 */ /* 0x018fea0003800000 */
.L_x_8174:
        /* <DEDUP_REMOVED lines=10> */
.L_x_8177:
[----:B------:R-:W2:Y:S02]  /*1b00*/  LDG.E.U16 R2, desc[UR36][R2.64] ;  /* 0x0000002402027981 */ /* 0x000ea4000c1e1500 */
[----:B--2---:R-:W-:-:S05]  /*1b10*/  HADD2.F32 R0, -RZ, R2.H0_H0 ;  /* 0x20000002ff007230 */ /* 0x004fca0000004100 */
[----:B------:R-:W-:-:S04]  /*1b20*/  FMUL.FTZ R0, R0, 1 ;  /* 0x3f80000000007820 */ /* 0x000fc80000410000 */
[----:B------:R4:W0:Y:S02]  /*1b30*/  F2F.F64.F32 R16, R0 ;  /* 0x0000000000107310 */ /* 0x0008240000201800 */
[----:B0---4-:R-:W-:Y:S05]  /*1b40*/  BRA `(.L_x_8171) ;  /* 0x0000000800ac7947 */ /* 0x011fea0003800000 */
.L_x_8176:
[----:B------:R3:W5:Y:S01]  /*1b50*/  LDG.E.64 R16, desc[UR36][R2.64] ;  /* 0x0000002402107981 */ /* 0x000762000c1e1b00 */
[----:B------:R-:W-:Y:S05]  /*1b60*/  BRA `(.L_x_8171) ;  /* 0x0000000800a47947 */ /* 0x000fea0003800000 */
.L_x_8166:
        /* <DEDUP_REMOVED lines=13> */
.L_x_8180:
[----:B------:R2:W5:Y:S01]  /*1c40*/  LDG.E.64 R16, desc[UR36][R2.64] ;  /* 0x0000002402107981 */ /* 0x000562000c1e1b00 */
[----:B------:R-:W-:Y:S05]  /*1c50*/  BRA `(.L_x_8171) ;  /* 0x0000000800687947 */ /* 0x000fea0003800000 */
.L_x_8179:
        /* <DEDUP_REMOVED lines=27> */
.L_x_8182:
        /* <DEDUP_REMOVED lines=10> */
[----:B------:R-:W-:-:S05]  /*1eb0*/  LOP3.LUT R0, R0, 0x80000000, R5, 0xf8, !PT ;  /* 0x8000000000007812 */ /* 0x000fca00078ef805 */
[----:B------:R-:W-:-:S04]  /*1ec0*/  FMUL.FTZ R0, R0, 1 ;  /* 0x3f80000000007820 */ /* 0x000fc80000410000 */
[----:B------:R2:W3:Y:S02]  /*1ed0*/  F2F.F64.F32 R16, R0 ;  /* 0x0000000000107310 */ /* 0x0004e40000201800 */
[----:B--23--:R-:W-:Y:S05]  /*1ee0*/  BRA `(.L_x_8171) ;  /* 0x0000000400c47947 */ /* 0x00cfea0003800000 */
.L_x_8181:
[----:B------:R-:W2:Y:S02]  /*1ef0*/  LDG.E.U16 R0, desc[UR36][R2.64] ;  /* 0x0000002402007981 */ /* 0x000ea4000c1e1500 */
[----:B--2---:R-:W-:-:S04]  /*1f00*/  IMAD.U32 R0, R0, 0x10000, RZ ;  /* 0x0001000000007824 */ /* 0x004fc800078e00ff */
[----:B------:R-:W-:-:S04]  /*1f10*/  FMUL.FTZ R0, R0, 1 ;  /* 0x3f80000000007820 */ /* 0x000fc80000410000 */
[----:B------:R2:W3:Y:S02]  /*1f20*/  F2F.F64.F32 R16, R0 ;  /* 0x0000000000107310 */ /* 0x0004e40000201800 */
[----:B--23--:R-:W-:Y:S05]  /*1f30*/  BRA `(.L_x_8171) ;  /* 0x0000000400b07947 */ /* 0x00cfea0003800000 */
.L_x_8178:
        /* <DEDUP_REMOVED lines=9> */
[----:B--2---:R2:W3:Y:S02]  /*1fd0*/  I2F.F64.U16 R16, R2 ;  /* 0x0000000200107312 */ /* 0x0044e40000101800 */
[----:B--23--:R-:W-:Y:S05]  /*1fe0*/  BRA `(.L_x_8171) ;  /* 0x0000000400847947 */ /* 0x00cfea0003800000 */
.L_x_8185:
        /* <DEDUP_REMOVED lines=21> */
.L_x_8187:
[----:B------:R-:W-:Y:S05]  /*2140*/  BSYNC.RECONVERGENT B0 ;  /* 0x0000000000007941 */ /* 0x000fea0003800200 */
.L_x_8186:
[----:B------:R-:W-:Y:S01]  /*2150*/  IMAD.SHL.U32 R0, R0, 0x100000, RZ ;  /* 0x0010000000007824 */ /* 0x000fe200078e00ff */
[----:B------:R-:W-:-:S04]  /*2160*/  LEA R2, R2, 0x3b800000, 0x17 ;  /* 0x3b80000002027811 */ /* 0x000fc800078eb8ff */
[----:B------:R-:W-:-:S05]  /*2170*/  LOP3.LUT R0, R2, R0, R7, 0xfe, !PT ;  /* 0x0000000002007212 */ /* 0x000fca00078efe07 */
[----:B------:R-:W-:-:S04]  /*2180*/  FMUL.FTZ R0, R0, 1 ;  /* 0x3f80000000007820 */ /* 0x000fc80000410000 */
[----:B------:R2:W3:Y:S02]  /*2190*/  F2F.F64.F32 R16, R0 ;  /* 0x0000000000107310 */ /* 0x0004e40000201800 */
[----:B--23--:R-:W-:Y:S05]  /*21a0*/  BRA `(.L_x_8171) ;  /* 0x0000000400147947 */ /* 0x00cfea0003800000 */
.L_x_8184:
        /* <DEDUP_REMOVED lines=21> */
.L_x_8189:
[----:B------:R-:W-:Y:S05]  /*2300*/  BSYNC.RECONVERGENT B0 ;  /* 0x0000000000007941 */ /* 0x000fea0003800200 */
.L_x_8188:
[----:B------:R-:W-:Y:S02]  /*2310*/  SHF.L.U32 R0, R0, 0x15, RZ ;  /* 0x0000001500007819 */ /* 0x000fe400000006ff */
[----:B------:R-:W-:-:S04]  /*2320*/  LEA R2, R2, 0x37800000, 0x17 ;  /* 0x3780000002027811 */ /* 0x000fc800078eb8ff */
[----:B------:R-:W-:-:S05]  /*2330*/  LOP3.LUT R0, R2, R0, R7, 0xfe, !PT ;  /* 0x0000000002007212 */ /* 0x000fca00078efe07 */
[----:B------:R-:W-:-:S04]  /*2340*/  FMUL.FTZ R0, R0, 1 ;  /* 0x3f80000000007820 */ /* 0x000fc80000410000 */
[----:B------:R2:W3:Y:S02]  /*2350*/  F2F.F64.F32 R16, R0 ;  /* 0x0000000000107310 */ /* 0x0004e40000201800 */
[----:B--23--:R-:W-:Y:S05]  /*2360*/  BRA `(.L_x_8171) ;  /* 0x0000000000a47947 */ /* 0x00cfea0003800000 */
.L_x_8183:
[----:B------:R-:W-:-:S09]  /*2370*/  UISETP.NE.AND UP0, UPT, UR4, 0x1c, UPT ;  /* 0x0000001c0400788c */ /* 0x000fd2000bf05270 */
[----:B------:R-:W-:Y:S05]  /*2380*/  BRA.U !UP0, `(.L_x_8190) ;  /* 0x0000000108947547 */ /* 0x000fea000b800000 */
[----:B------:R-:W-:-:S09]  /*2390*/  UISETP.NE.AND UP0, UPT, UR4, 0x1d, UPT ;  /* 0x0000001d0400788c */ /* 0x000fd2000bf05270 */
[----:B------:R-:W-:Y:S05]  /*23a0*/  BRA.U !UP0, `(.L_x_8191) ;  /* 0x0000000108807547 */ /* 0x000fea000b800000 */
[----:B------:R-:W-:-:S09]  /*23b0*/  UISETP.NE.AND UP0, UPT, UR4, 0x2c, UPT ;  /* 0x0000002c0400788c */ /* 0x000fd2000bf05270 */
[----:B------:R-:W-:Y:S05]  /*23c0*/  BRA.U !UP0, `(.L_x_8192) ;  /* 0x0000000108487547 */ /* 0x000fea000b800000 */
.L_x_8170:
        /* <DEDUP_REMOVED lines=16> */
.L_x_8193:
[----:B------:R-:W-:Y:S01]  /*24d0*/  CS2R R16, SRZ ;  /* 0x0000000000107805 */ /* 0x000fe2000001ff00 */
[----:B------:R-:W-:Y:S06]  /*24e0*/  BRA `(.L_x_8171) ;  /* 0x0000000000447947 */ /* 0x000fec0003800000 */
.L_x_8192:
        /* <DEDUP_REMOVED lines=10> */
[----:B------:R2:W3:Y:S02]  /*2590*/  @P0 F2F.F64.F32 R16, R0 ;  /* 0x0000000000100310 */ /* 0x0004e40000201800 */
[----:B--23--:R-:W-:Y:S05]  /*25a0*/  BRA `(.L_x_8171) ;  /* 0x0000000000147947 */ /* 0x00cfea0003800000 */
.L_x_8191:
[----:B------:R-:W2:Y:S02]  /*25b0*/  LDG.E.64 R16, desc[UR36][R2.64] ;  /* 0x0000002402107981 */ /* 0x000ea4000c1e1b00 */
[----:B--2---:R-:W2:Y:S02]  /*25c0*/  I2F.F64.U64 R16, R16 ;  /* 0x0000001000107312 */ /* 0x004ea40000301800 */
[----:B--2---:R-:W-:Y:S05]  /*25d0*/  BRA `(.L_x_8171) ;  /* 0x0000000000087947 */ /* 0x004fea0003800000 */
.L_x_8190:
[----:B------:R-:W2:Y:S02]  /*25e0*/  LDG.E R2, desc[UR36][R2.64] ;  /* 0x0000002402027981 */ /* 0x000ea4000c1e1900 */
[----:B--2---:R0:W1:Y:S02]  /*25f0*/  I2F.F64.U32 R16, R2 ;  /* 0x0000000200107312 */ /* 0x0040640000201800 */
.L_x_8171:
[----:B------:R-:W-:Y:S05]  /*2600*/  BSYNC.RECONVERGENT B7 ;  /* 0x0000000000077941 */ /* 0x000fea0003800200 */
.L_x_8165:
[----:B------:R-:W4:Y:S01]  /*2610*/  LDCU.64 UR6, c[0x0][0x5f8] ;  /* 0x0000bf00ff0677ac */ /* 0x000f220008000a00 */
[----:B------:R-:W-:Y:S01]  /*2620*/  BSSY.RECONVERGENT B7, `(.L_x_8194) ;  /* 0x00000ec000077945 */ /* 0x000fe20003800200 */
[----:B------:R-:W-:-:S04]  /*2630*/  UPRMT UR4, UR42, 0x9910, URZ ;  /* 0x000099102a047896 */ /* 0x000fc800080000ff */
[----:B------:R-:W-:Y:S01]  /*2640*/  UISETP.GT.AND UP0, UPT, UR4, 0x9, UPT ;  /* 0x000000090400788c */ /* 0x000fe2000bf04270 */
[----:B----4-:R-:W-:-:S04]  /*2650*/  IADD3 R22, P0, PT, R22, UR6, RZ ;  /* 0x0000000616167c10 */ /* 0x010fc8000ff1e0ff */
        /* <DEDUP_REMOVED lines=10> */
[----:B0-23--:R-:W2:Y:S02]  /*2700*/  LDG.E.S8 R2, desc[UR36][R22.64] ;  /* 0x0000002416027981 */ /* 0x00dea4000c1e1300 */
[----:B--2---:R-:W4:Y:S02]  /*2710*/  I2F.F64.S16 R2, R2 ;  /* 0x0000000200027312 */ /* 0x004f240000101c00 */
[----:B----4-:R-:W-:Y:S05]  /*2720*/  BRA `(.L_x_8200) ;  /* 0x0000000c006c7947 */ /* 0x010fea0003800000 */
.L_x_8198:
[----:B0-23--:R-:W2:Y:S02]  /*2730*/  LDG.E.U8 R2, desc[UR36][R22.64] ;  /* 0x0000002416027981 */ /* 0x00dea4000c1e1100 */
[----:B--2---:R-:W4:Y:S02]  /*2740*/  I2F.F64.U16 R2, R2 ;  /* 0x0000000200027312 */ /* 0x004f240000101800 */
[----:B----4-:R-:W-:Y:S05]  /*2750*/  BRA `(.L_x_8200) ;  /* 0x0000000c00607947 */ /* 0x010fea0003800000 */
.L_x_8197:
[----:B------:R-:W-:-:S09]  /*2760*/  UISETP.NE.AND UP0, UPT, UR4, 0x2, UPT ;  /* 0x000000020400788c */ /* 0x000fd2000bf05270 */
[----:B------:R-:W-:Y:S05]  /*2770*/  BRA.U !UP0, `(.L_x_8201) ;  /* 0x0000000108287547 */ /* 0x000fea000b800000 */
[----:B------:R-:W-:-:S09]  /*2780*/  UISETP.NE.AND UP0, UPT, UR4, 0x3, UPT ;  /* 0x000000030400788c */ /* 0x000fd2000bf05270 */
[----:B------:R-:W-:Y:S05]  /*2790*/  BRA.U !UP0, `(.L_x_8202) ;  /* 0x0000000108147547 */ /* 0x000fea000b800000 */
[----:B------:R-:W-:-:S09]  /*27a0*/  UISETP.NE.AND UP0, UPT, UR4, 0x4, UPT ;  /* 0x000000040400788c */ /* 0x000fd2000bf05270 */
[----:B------:R-:W-:Y:S05]  /*27b0*/  BRA.U UP0, `(.L_x_8199) ;  /* 0x0000000900bc7547 */ /* 0x000fea000b800000 */
[----:B0-23--:R-:W2:Y:S02]  /*27c0*/  LDG.E.64 R2, desc[UR36][R22.64] ;  /* 0x0000002416027981 */ /* 0x00dea4000c1e1b00 */
[----:B--2---:R-:W4:Y:S02]  /*27d0*/  I2F.F64.S64 R2, R2 ;  /* 0x0000000200027312 */ /* 0x004f240000301c00 */
[----:B----4-:R-:W-:Y:S05]  /*27e0*/  BRA `(.L_x_8200) ;  /* 0x0000000c003c7947 */ /* 0x010fea0003800000 */
.L_x_8202:
[----:B0-23--:R-:W2:Y:S02]  /*27f0*/  LDG.E R2, desc[UR36][R22.64] ;  /* 0x0000002416027981 */ /* 0x00dea4000c1e1900 */
[----:B--2---:R-:W4:Y:S02]  /*2800*/  I2F.F64 R2, R2 ;  /* 0x0000000200027312 */ /* 0x004f240000201c00 */
[----:B----4-:R-:W-:Y:S05]  /*2810*/  BRA `(.L_x_8200) ;  /* 0x0000000c00307947 */ /* 0x010fea0003800000 */
.L_x_8201:
[----:B0-23--:R-:W2:Y:S02]  /*2820*/  LDG.E.U16 R2, desc[UR36][R22.64] ;  /* 0x0000002416027981 */ /* 0x00dea4000c1e1500 */
[----:B--2---:R-:W4:Y:S02]  /*2830*/  I2F.F64.S16 R2, R2 ;  /* 0x0000000200027312 */ /* 0x004f240000101c00 */
[----:B----4-:R-:W-:Y:S05]  /*2840*/  BRA `(.L_x_8200) ;  /* 0x0000000c00247947 */ /* 0x010fea0003800000 */
.L_x_8196:
[----:B------:R-:W-:-:S09]  /*2850*/  UISETP.GT.AND UP0, UPT, UR4, 0x6, UPT ;  /* 0x000000060400788c */ /* 0x000fd2000bf04270 */
[----:B------:R-:W-:Y:S05]  /*2860*/  BRA.U UP0, `(.L_x_8203) ;  /* 0x0000000100347547 */ /* 0x000fea000b800000 */
[----:B------:R-:W-:-:S09]  /*2870*/  UISETP.NE.AND UP0, UPT, UR4, 0x5, UPT ;  /* 0x000000050400788c */ /* 0x000fd2000bf05270 */
[----:B------:R-:W-:Y:S05]  /*2880*/  BRA.U !UP0, `(.L_x_8204) ;  /* 0x0000000108187547 */ /* 0x000fea000b800000 */
[----:B------:R-:W-:-:S09]  /*2890*/  UISETP.NE.AND UP0, UPT, UR4, 0x6, UPT ;  /* 0x000000060400788c */ /* 0x000fd2000bf05270 */
[----:B------:R-:W-:Y:S05]  /*28a0*/  BRA.U UP0, `(.L_x_8199) ;  /* 0x0000000900807547 */ /* 0x000fea000b800000 */
[----:B0-23--:R-:W2:Y:S02]  /*28b0*/  LDG.E R2, desc[UR36][R22.64] ;  /* 0x0000002416027981 */ /* 0x00dea4000c1e1900 */
[----:B--2---:R-:W-:-:S06]  /*28c0*/  FMUL.FTZ R2, R2, 1 ;  /* 0x3f80000002027820 */ /* 0x004fcc0000410000 */
[----:B------:R-:W3:Y:S02]  /*28d0*/  F2F.F64.F32 R2, R2 ;  /* 0x0000000200027310 */ /* 0x000ee40000201800 */
[----:B---3--:R-:W-:Y:S05]  /*28e0*/  BRA `(.L_x_8200) ;  /* 0x0000000800fc7947 */ /* 0x008fea0003800000 */
.L_x_8204:
[----:B------:R-:W4:Y:S02]  /*28f0*/  LDG.E.U16 R0, desc[UR36][R22.64] ;  /* 0x0000002416007981 */ /* 0x000f24000c1e1500 */
[----:B----4-:R-:W-:-:S05]  /*2900*/  HADD2.F32 R0, -RZ, R0.H0_H0 ;  /* 0x20000000ff007230 */ /* 0x010fca0000004100 */
[----:B------:R-:W-:-:S04]  /*2910*/  FMUL.FTZ R0, R0, 1 ;  /* 0x3f80000000007820 */ /* 0x000fc80000410000 */
[----:B0-23--:R3:W4:Y:S02]  /*2920*/  F2F.F64.F32 R2, R0 ;  /* 0x0000000000027310 */ /* 0x00d7240000201800 */
[----:B---34-:R-:W-:Y:S05]  /*2930*/  BRA `(.L_x_8200) ;  /* 0x0000000800e87947 */ /* 0x018fea0003800000 */
.L_x_8203:
[----:B------:R-:W-:-:S09]  /*2940*/  UISETP.NE.AND UP0, UPT, UR4, 0x7, UPT ;  /* 0x000000070400788c */ /* 0x000fd2000bf05270 */
[----:B------:R-:W-:Y:S05]  /*2950*/  BRA.U !UP0, `(.L_x_8205) ;  /* 0x0000000108347547 */ /* 0x000fea000b800000 */
[----:B------:R-:W-:-:S09]  /*2960*/  UISETP.NE.AND UP0, UPT, UR4, 0x8, UPT ;  /* 0x000000080400788c */ /* 0x000fd2000bf05270 */
[----:B------:R-:W-:Y:S05]  /*2970*/  BRA.U !UP0, `(.L_x_8206) ;  /* 0x0000000108187547 */ /* 0x000fea000b800000 */
[----:B------:R-:W-:-:S09]  /*2980*/  UISETP.NE.AND UP0, UPT, UR4, 0x9, UPT ;  /* 0x000000090400788c */ /* 0x000fd2000bf05270 */
[----:B------:R-:W-:Y:S05]  /*2990*/  BRA.U UP0, `(.L_x_8199) ;  /* 0x0000000900447547 */ /* 0x000fea000b800000 */
[----:B------:R-:W0:Y:S02]  /*29a0*/  LDG.E R22, desc[UR36][R22.64] ;  /* 0x0000002416167981 */ /* 0x000e24000c1e1900 */
[----:B0-23--:R-:W-:-:S06]  /*29b0*/  FMUL.FTZ R2, R22, 1 ;  /* 0x3f80000016027820 */ /* 0x00dfcc0000410000 */
[----:B------:R-:W4:Y:S02]  /*29c0*/  F2F.F64.F32 R2, R2 ;  /* 0x0000000200027310 */ /* 0x000f240000201800 */
[----:B----4-:R-:W-:Y:S05]  /*29d0*/  BRA `(.L_x_8200) ;  /* 0x0000000800c07947 */ /* 0x010fea0003800000 */
.L_x_8206:
[----:B------:R-:W4:Y:S02]  /*29e0*/  LDG.E.U16 R22, desc[UR36][R22.64] ;  /* 0x0000002416167981 */ /* 0x000f24000c1e1500 */
[----:B----4-:R-:W-:-:S05]  /*29f0*/  HADD2.F32 R0, -RZ, R22.H0_H0 ;  /* 0x20000016ff007230 */ /* 0x010fca0000004100 */
[----:B------:R-:W-:-:S04]  /*2a00*/  FMUL.FTZ R0, R0, 1 ;  /* 0x3f80000000007820 */ /* 0x000fc80000410000 */
[----:B0-23--:R4:W0:Y:S02]  /*2a10*/  F2F.F64.F32 R2, R0 ;  /* 0x0000000000027310 */ /* 0x00d8240000201800 */
[----:B0---4-:R-:W-:Y:S05]  /*2a20*/  BRA `(.L_x_8200) ;  /* 0x0000000800ac7947 */ /* 0x011fea0003800000 */
.L_x_8205:
[----:B0-23--:R3:W5:Y:S01]  /*2a30*/  LDG.E.64 R2, desc[UR36][R22.64] ;  /* 0x0000002416027981 */ /* 0x00d762000c1e1b00 */
[----:B------:R-:W-:Y:S05]  /*2a40*/  BRA `(.L_x_8200) ;  /* 0x0000000800a47947 */ /* 0x000fea0003800000 */
.L_x_8195:
        /* <DEDUP_REMOVED lines=9> */
[----:B0-23--:R-:W-:Y:S01]  /*2ae0*/  IMAD.MOV.U32 R2, RZ, RZ, RZ ;  /* 0x000000ffff027224 */ /* 0x00dfe200078e00ff */
[----:B----4-:R-:W-:-:S04]  /*2af0*/  ISETP.NE.AND P0, PT, R22, RZ, PT ;  /* 0x000000ff1600720c */ /* 0x010fc80003f05270 */
[----:B------:R-:W-:Y:S01]  /*2b00*/  FSEL R3, RZ, 1.875, !P0 ;  /* 0x3ff00000ff037808 */ /* 0x000fe20004000000 */
[----:B------:R-:W-:Y:S08]  /*2b10*/  BRA `(.L_x_8200) ;  /* 0x0000000800707947 */ /* 0x000ff00003800000 */
.L_x_8209:
[----:B0-23--:R2:W5:Y:S01]  /*2b20*/  LDG.E.64 R2, desc[UR36][R22.64] ;  /* 0x0000002416027981 */ /* 0x00d562000c1e1b00 */
[----:B------:R-:W-:Y:S05]  /*2b30*/  BRA `(.L_x_8200) ;  /* 0x0000000800687947 */ /* 0x000fea0003800000 */
.L_x_8208:
        /* <DEDUP_REMOVED lines=9> */
[C---:B0-23--:R-:W-:Y:S02]  /*2bd0*/  LOP3.LUT R2, R0.reuse, 0x7f000000, RZ, 0xc0, !PT ;  /* 0x7f00000000027812 */ /* 0x04dfe400078ec0ff */
        /* <DEDUP_REMOVED lines=14> */
[----:B------:R-:W-:-:S06]  /*2cc0*/  FMUL.FTZ R3, R3, 1 ;  /* 0x3f80000003037820 */ /* 0x000fcc0000410000 */
[----:B------:R-:W2:Y:S02]  /*2cd0*/  F2F.F64.F32 R2, R3 ;  /* 0x0000000300027310 */ /* 0x000ea40000201800 */
[----:B--2---:R-:W-:Y:S05]  /*2ce0*/  BRA `(.L_x_8200) ;  /* 0x0000000400fc7947 */ /* 0x004fea0003800000 */
.L_x_8211:
[----:B--23--:R-:W0:Y:S02]  /*2cf0*/  LDG.E.U8 R3, desc[UR36][R22.64] ;  /* 0x0000002416037981 */ /* 0x00ce24000c1e1100 */
[C---:B0-----:R-:W-:Y:S01]  /*2d00*/  SHF.L.U32 R2, R3.reuse, 0x19, RZ ;  /* 0x0000001903027819 */ /* 0x041fe200000006ff */
        /* <DEDUP_REMOVED lines=12> */
.L_x_8210:
[----:B------:R-:W4:Y:S02]  /*2dd0*/  LDG.E.U16 R0, desc[UR36][R22.64] ;  /* 0x0000002416007981 */ /* 0x000f24000c1e1500 */
[----:B----4-:R-:W-:-:S04]  /*2de0*/  IMAD.U32 R0, R0, 0x10000, RZ ;  /* 0x0001000000007824 */ /* 0x010fc800078e00ff */
[----:B------:R-:W-:-:S04]  /*2df0*/  FMUL.FTZ R0, R0, 1 ;  /* 0x3f80000000007820 */ /* 0x000fc80000410000 */
[----:B0-23--:R2:W3:Y:S02]  /*2e00*/  F2F.F64.F32 R2, R0 ;  /* 0x0000000000027310 */ /* 0x00d4e40000201800 */
[----:B--23--:R-:W-:Y:S05]  /*2e10*/  BRA `(.L_x_8200) ;  /* 0x0000000400b07947 */ /* 0x00cfea0003800000 */
.L_x_8207:
        /* <DEDUP_REMOVED lines=8> */
[----:B0-23--:R-:W2:Y:S02]  /*2ea0*/  LDG.E.U16 R2, desc[UR36][R22.64] ;  /* 0x0000002416027981 */ /* 0x00dea4000c1e1500 */
[----:B--2---:R-:W2:Y:S02]  /*2eb0*/  I2F.F64.U16 R2, R2 ;  /* 0x0000000200027312 */ /* 0x004ea40000101800 */
[----:B--2---:R-:W-:Y:S05]  /*2ec0*/  BRA `(.L_x_8200) ;  /* 0x0000000400847947 */ /* 0x004fea0003800000 */
.L_x_8214:
[----:B------:R-:W4:Y:S01]  /*2ed0*/  LDG.E.U8 R22, desc[UR36][R22.64] ;  /* 0x0000002416167981 */ /* 0x000f22000c1e1100 */
[----:B0-23--:R-:W-:Y:S02]  /*2ee0*/  CS2R R2, SRZ ;  /* 0x0000000000027805 */ /* 0x00dfe4000001ff00 */
        /* <DEDUP_REMOVED lines=19> */
.L_x_8216:
[----:B------:R-:W-:Y:S05]  /*3020*/  BSYNC.RECONVERGENT B0 ;  /* 0x0000000000007941 */ /* 0x000fea0003800200 */
.L_x_8215:
[----:B------:R-:W-:Y:S01]  /*3030*/  IMAD.SHL.U32 R0, R0, 0x100000, RZ ;  /* 0x0010000000007824 */ /* 0x000fe200078e00ff */
[----:B------:R-:W-:-:S04]  /*3040*/  LEA R2, R2, 0x3b800000, 0x17 ;  /* 0x3b80000002027811 */ /* 0x000fc800078eb8ff */
[----:B------:R-:W-:-:S05]  /*3050*/  LOP3.LUT R0, R2, R0, R7, 0xfe, !PT ;  /* 0x0000000002007212 */ /* 0x000fca00078efe07 */
[----:B------:R-:W-:-:S04]  /*3060*/  FMUL.FTZ R0, R0, 1 ;  /* 0x3f80000000007820 */ /* 0x000fc80000410000 */
[----:B------:R2:W3:Y:S02]  /*3070*/  F2F.F64.F32 R2, R0 ;  /* 0x0000000000027310 */ /* 0x0004e40000201800 */
[----:B--23--:R-:W-:Y:S05]  /*3080*/  BRA `(.L_x_8200) ;  /* 0x0000000400147947 */ /* 0x00cfea0003800000 */
.L_x_8213:
[----:B------:R-:W4:Y:S01]  /*3090*/  LDG.E.U8 R22, desc[UR36][R22.64] ;  /* 0x0000002416167981 */ /* 0x000f22000c1e1100 */
[----:B0-23--:R-:W-:Y:S02]  /*30a0*/  CS2R R2, SRZ ;  /* 0x0000000000027805 */ /* 0x00dfe4000001ff00 */
        /* <DEDUP_REMOVED lines=19> */
.L_x_8218:
[----:B------:R-:W-:Y:S05]  /*31e0*/  BSYNC.RECONVERGENT B0 ;  /* 0x0000000000007941 */ /* 0x000fea0003800200 */
.L_x_8217:
[----:B------:R-:W-:Y:S02]  /*31f0*/  SHF.L.U32 R0, R0, 0x15, RZ ;  /* 0x0000001500007819 */ /* 0x000fe400000006ff */
[----:B------:R-:W-:-:S04]  /*3200*/  LEA R2, R2, 0x37800000, 0x17 ;  /* 0x3780000002027811 */ /* 0x000fc800078eb8ff */
[----:B------:R-:W-:-:S05]  /*3210*/  LOP3.LUT R0, R2, R0, R7, 0xfe, !PT ;  /* 0x0000000002007212 */ /* 0x000fca00078efe07 */
[----:B------:R-:W-:-:S04]  /*3220*/  FMUL.FTZ R0, R0, 1 ;  /* 0x3f80000000007820 */ /* 0x000fc80000410000 */
[----:B------:R2:W3:Y:S02]  /*3230*/  F2F.F64.F32 R2, R0 ;  /* 0x0000000000027310 */ /* 0x0004e40000201800 */
[----:B--23--:R-:W-:Y:S05]  /*3240*/  BRA `(.L_x_8200) ;  /* 0x0000000000a47947 */ /* 0x00cfea0003800000 */
.L_x_8212:
[----:B------:R-:W-:-:S09]  /*3250*/  UISETP.NE.AND UP0, UPT, UR4, 0x1c, UPT ;  /* 0x0000001c0400788c */ /* 0x000fd2000bf05270 */
[----:B------:R-:W-:Y:S05]  /*3260*/  BRA.U !UP0, `(.L_x_8219) ;  /* 0x0000000108947547 */ /* 0x000fea000b800000 */
[----:B------:R-:W-:-:S09]  /*3270*/  UISETP.NE.AND UP0, UPT, UR4, 0x1d, UPT ;  /* 0x0000001d0400788c */ /* 0x000fd2000bf05270 */
[----:B------:R-:W-:Y:S05]  /*3280*/  BRA.U !UP0, `(.L_x_8220) ;  /* 0x0000000108807547 */ /* 0x000fea000b800000 */
[----:B------:R-:W-:-:S09]  /*3290*/  UISETP.NE.AND UP0, UPT, UR4, 0x2c, UPT ;  /* 0x0000002c0400788c */ /* 0x000fd2000bf05270 */
[----:B------:R-:W-:Y:S05]  /*32a0*/  BRA.U !UP0, `(.L_x_8221) ;  /* 0x0000000108487547 */ /* 0x000fea000b800000 */
.L_x_8199:
[----:B0-23--:R-:W-:Y:S01]  /*32b0*/  MOV R2, 0x0 ;  /* 0x0000000000027802 */ /* 0x00dfe20000000f00 */
[----:B------:R-:W0:Y:S01]  /*32c0*/  LDCU.64 UR4, c[0x4][0x128] ;  /* 0x01002500ff0477ac */ /* 0x000e220008000a00 */
[----:B------:R-:W-:Y:S02]  /*32d0*/  HFMA2 R13, -RZ, RZ, 0, 0 ;  /* 0x00000000ff0d7431 */ /* 0x000fe400000001ff */
        /* <DEDUP_REMOVED lines=13> */
.L_x_8222:
[----:B------:R-:W-:Y:S01]  /*33b0*/  CS2R R2, SRZ ;  /* 0x0000000000027805 */ /* 0x000fe2000001ff00 */
[----:B------:R-:W-:Y:S06]  /*33c0*/  BRA `(.L_x_8200) ;  /* 0x0000000000447947 */ /* 0x000fec0003800000 */
.L_x_8221:
[----:B------:R-:W4:Y:S01]  /*33d0*/  LDG.E.U8 R0, desc[UR36][R22.64] ;  /* 0x0000002416007981 */ /* 0x000f22000c1e1100 */
[----:B0-23--:R-:W-:Y:S02]  /*33e0*/  IMAD.MOV.U32 R2, RZ, RZ, 0x0 ;  /* 0x00000000ff027424 */ /* 0x00dfe400078e00ff */
[----:B------:R-:W-:Y:S01]  /*33f0*/  IMAD.MOV.U32 R3, RZ, RZ, 0x38000000 ;  /* 0x38000000ff037424 */ /* 0x000fe200078e00ff */
[----:B----4-:R-:W-:-:S13]  /*3400*/  ISETP.NE.AND P0, PT, R0, RZ, PT ;  /* 0x000000ff0000720c */ /* 0x010fda0003f05270 */
[----:B------:R-:W-:Y:S05]  /*3410*/  @!P0 BRA `(.L_x_8200) ;  /* 0x0000000000308947 */ /* 0x000fea0003800000 */
[----:B------:R-:W-:-:S13]  /*3420*/  ISETP.NE.AND P0, PT, R0, 0xff, PT ;  /* 0x000000ff0000780c */ /* 0x000fda0003f05270 */
[----:B------:R-:W-:Y:S01]  /*3430*/  @P0 SHF.L.U32 R0, R0, 0x17, RZ ;  /* 0x0000001700000819 */ /* 0x000fe200000006ff */
[----:B------:R-:W-:Y:S02]  /*3440*/  @!P0 IMAD.MOV.U32 R2, RZ, RZ, 0x20000000 ;  /* 0x20000000ff028424 */ /* 0x000fe400078e00ff */
[----:B------:R-:W-:Y:S02]  /*3450*/  @!P0 IMAD.MOV.U32 R3, RZ, RZ, 0x7ff80000 ;  /* 0x7ff80000ff038424 */ /* 0x000fe400078e00ff */
[----:B------:R-:W-:-:S04]  /*3460*/  @P0 FMUL.FTZ R0, R0, 1 ;  /* 0x3f80000000000820 */ /* 0x000fc80000410000 */
[----:B------:R0:W2:Y:S02]  /*3470*/  @P0 F2F.F64.F32 R2, R0 ;  /* 0x0000000000020310 */ /* 0x0000a40000201800 */
[----:B0-2---:R-:W-:Y:S05]  /*3480*/  BRA `(.L_x_8200) ;  /* 0x0000000000147947 */ /* 0x005fea0003800000 */
.L_x_8220:
[----:B0-23--:R-:W2:Y:S02]  /*3490*/  LDG.E.64 R2, desc[UR36][R22.64] ;  /* 0x0000002416027981 */ /* 0x00dea4000c1e1b00 */
[----:B--2---:R-:W0:Y:S02]  /*34a0*/  I2F.F64.U64 R2, R2 ;  /* 0x0000000200027312 */ /* 0x004e240000301800 */
[----:B0-----:R-:W-:Y:S05]  /*34b0*/  BRA `(.L_x_8200) ;  /* 0x0000000000087947 */ /* 0x001fea0003800000 */
.L_x_8219:
[----:B0-23--:R-:W2:Y:S02]  /*34c0*/  LDG.E R2, desc[UR36][R22.64] ;  /* 0x0000002416027981 */ /* 0x00dea4000c1e1900 */
[----:B--2---:R-:W0:Y:S02]  /*34d0*/  I2F.F64.U32 R2, R2 ;  /* 0x0000000200027312 */ /* 0x004e240000201800 */
.L_x_8200:
[----:B------:R-:W-:Y:S05]  /*34e0*/  BSYNC.RECONVERGENT B7 ;  /* 0x0000000000077941 */ /* 0x000fea0003800200 */
.L_x_8194:
[----:B------:R-:W-:Y:S01]  /*34f0*/  MOV R4, 0x652b82fe ;  /* 0x652b82fe00047802 */ /* 0x000fe20000000f00 */
[----:B------:R-:W-:Y:S01]  /*3500*/  IMAD.MOV.U32 R5, RZ, RZ, 0x3ff71547 ;  /* 0x3ff71547ff057424 */ /* 0x000fe200078e00ff */
[----:B------:R-:W-:Y:S01]  /*3510*/  UMOV UR4, 0xfefa39ef ;  /* 0xfefa39ef00047882 */ /* 0x000fe20000000000 */
[----:B------:R-:W-:Y:S01]  /*3520*/  UMOV UR5, 0x3fe62e42 ;  /* 0x3fe62e4200057882 */ /* 0x000fe20000000000 */
[----:B0----5:R-:W0:Y:S01]  /*3530*/  DADD R6, -RZ, -R2 ;  /* 0x00000000ff067229 */ /* 0x021e220000000902 */
        /* <DEDUP_REMOVED lines=26> */
[----:B------:R-:W-:Y:S01]  /*36e0*/  MOV R11, 0x3e928af3 ;  /* 0x3e928af3000b7802 */ /* 0x000fe20000000f00 */
[----:B------:R-:W-:-:S15]  /*36f0*/  UMOV UR5, 0x3e5ade15 ;  /* 0x3e5ade1500057882 */ /* 0x000fde0000000000 */
        /* <DEDUP_REMOVED lines=83> */
[----:B------:R-:W-:Y:S02]  /*3c30*/  FSEL R6, R2, RZ, !P0 ;  /* 0x000000ff02067208 */ /* 0x000fe40004000000 */
[----:B------:R-:W-:Y:S01]  /*3c40*/  @!P1 LEA R5, R4, 0x3ff00000, 0x14 ;  /* 0x3ff0000004059811 */ /* 0x000fe200078ea0ff */
[----:B------:R-:W-:Y:S01]  /*3c50*/  @!P1 IMAD.MOV.U32 R4, RZ, RZ, RZ ;  /* 0x000000ffff049224 */ /* 0x000fe200078e00ff */
[----:B------:R-:W-:-:S15]  /*3c60*/  @!P1 MOV R2, R10 ;  /* 0x0000000a00029202 */ /* 0x000fde0000000f00 */
[----:B------:R-:W-:-:S15]  /*3c70*/  NOP ;  /* 0x0000000000007918 */ /* 0x000fde0000000000 */
[----:B------:R-:W-:-:S15]  /*3c80*/  NOP ;  /* 0x0000000000007918 */ /* 0x000fde0000000000 */
[----:B------:R-:W-:-:S11]  /*3c90*/  NOP ;  /* 0x0000000000007918 */ /* 0x000fd60000000000 */
[----:B------:R0:W4:Y:S02]  /*3ca0*/  @!P1 DMUL R6, R2, R4 ;  /* 0x0000000402069228 */ /* 0x0001240000000000 */
.L_x_8224:
[----:B------:R-:W-:Y:S05]  /*3cb0*/  BSYNC.RECONVERGENT B0 ;  /* 0x0000000000007941 */ /* 0x000fea0003800200 */
.L_x_8223:
[----:B----4-:R-:W0:Y:S01]  /*3cc0*/  DADD R10, R6, 1 ;  /* 0x3ff00000060a7429 */ /* 0x010e220000000000 */
[----:B------:R-:W4:Y:S01]  /*3cd0*/  LDCU.64 UR4, c[0x0][0x5e8] ;  /* 0x0000bd00ff0477ac */ /* 0x000f220008000a00 */
[----:B0-----:R-:W0:Y:S01]  /*3ce0*/  MUFU.RCP64H R3, R11 ;  /* 0x0000000b00037308 */ /* 0x001e220000001800 */
[----:B------:R-:W-:Y:S01]  /*3cf0*/  VIADD R2, R11, 0x300402 ;  /* 0x003004020b027836 */ /* 0x000fe20000000000 */
[----:B------:R-:W-:Y:S04]  /*3d00*/  BSSY.RECONVERGENT B0, `(.L_x_8225) ;  /* 0x0000022000007945 */ /* 0x000fe80003800200 */
[----:B------:R-:W-:Y:S02]  /*3d10*/  FSETP.GEU.AND P0, PT, |R2|, 5.8789094863358348022e-39, PT ;  /* 0x004004020200780b */ /* 0x000fe40003f0e200 */
[----:B----4-:R-:W-:-:S04]  /*3d20*/  IADD3 R6, P1, PT, R18, UR4, RZ ;  /* 0x0000000412067c10 */ /* 0x010fc8000ff3e0ff */
        /* <DEDUP_REMOVED lines=30> */
[----:B-123--:R-:W-:Y:S05]  /*3f10*/  CALL.REL.NOINC `($__internal_6_$__cuda_sm20_dblrcp_rn_slowpath_v3) ;  /* 0x00000108000c7944 */ /* 0x00efea0003c00000 */
.L_x_8226:
[----:B------:R-:W-:Y:S05]  /*3f20*/  BSYNC.RECONVERGENT B0 ;  /* 0x0000000000007941 */ /* 0x000fea0003800200 */
.L_x_8225:
[----:B------:R-:W-:Y:S01]  /*3f30*/  UPRMT UR4, UR43, 0x9910, URZ ;  /* 0x000099102b047896 */ /* 0x000fe200080000ff */
[----:B-1----:R0:W1:Y:S03]  /*3f40*/  DMUL R8, R8, R16 ;  /* 0x0000001008087228 */ /* 0x0020660000000000 */
[----:B------:R-:W-:-:S09]  /*3f50*/  UISETP.GT.AND UP0, UPT, UR4, 0x9, UPT ;  /* 0x000000090400788c */ /* 0x000fd2000bf04270 */
        /* <DEDUP_REMOVED lines=12> */
.L_x_8230:
[----:B------:R-:W0:Y:S02]  /*4020*/  F2I.S64.F64.TRUNC R8, R8 ;  /* 0x0000000800087311 */ /* 0x000e24000030d900 */
[----:B0-----:R-:W-:-:S05]  /*4030*/  MOV R3, R8 ;  /* 0x0000000800037202 */ /* 0x001fca0000000f00 */
[----:B------:R0:W-:Y:S01]  /*4040*/  STG.E.U8 desc[UR36][R6.64], R3 ;  /* 0x0000000306007986 */ /* 0x0001e2000c101124 */
[----:B------:R-:W-:Y:S05]  /*4050*/  BRA `(.L_x_8232) ;  /* 0x00000010007c7947 */ /* 0x000fea0003800000 */
.L_x_8229:
        /* <DEDUP_REMOVED lines=9> */
.L_x_8234:
[----:B------:R-:W0:Y:S02]  /*40f0*/  F2I.F64.TRUNC R9, R8 ;  /* 0x0000000800097311 */ /* 0x000e24000030d100 */
[----:B0-----:R0:W-:Y:S01]  /*4100*/  STG.E desc[UR36][R6.64], R9 ;  /* 0x0000000906007986 */ /* 0x0011e2000c101924 */
[----:B------:R-:W-:Y:S05]  /*4110*/  BRA `(.L_x_8232) ;  /* 0x00000010004c7947 */ /* 0x000fea0003800000 */
.L_x_8233:
[----:B------:R-:W0:Y:S02]  /*4120*/  F2I.F64.TRUNC R9, R8 ;  /* 0x0000000800097311 */ /* 0x000e24000030d100 */
[----:B0-----:R0:W-:Y:S01]  /*4130*/  STG.E.U16 desc[UR36][R6.64], R9 ;  /* 0x0000000906007986 */ /* 0x0011e2000c101524 */
[----:B------:R-:W-:Y:S05]  /*4140*/  BRA `(.L_x_8232) ;  /* 0x0000001000407947 */ /* 0x000fea0003800000 */
.L_x_8228:
        /* <DEDUP_REMOVED lines=17> */
.L_x_8236:
        /* <DEDUP_REMOVED lines=12> */
.L_x_8235:
        /* <DEDUP_REMOVED lines=18> */
.L_x_8238:
        /* <DEDUP_REMOVED lines=13> */
.L_x_8237:
[----:B------:R0:W-:Y:S01]  /*4510*/  STG.E.64 desc[UR36][R6.64], R8 ;  /* 0x0000000806007986 */ /* 0x0001e2000c101b24 */
[----:B------:R-:W-:Y:S05]  /*4520*/  BRA `(.L_x_8232) ;  /* 0x0000000c00487947 */ /* 0x000fea0003800000 */
.L_x_8227:
        /* <DEDUP_REMOVED lines=12> */
.L_x_8241:
[----:B------:R-:W-:-:S05]  /*45f0*/  CS2R R10, SRZ ;  /* 0x00000000000a7805 */ /* 0x000fca000001ff00 */
[----:B------:R0:W-:Y:S01]  /*4600*/  STG.E.128 desc[UR36][R6.64], R8 ;  /* 0x0000000806007986 */ /* 0x0001e2000c101d24 */
[----:B------:R-:W-:Y:S05]  /*4610*/  BRA `(.L_x_8232) ;  /* 0x0000000c000c7947 */ /* 0x000fea0003800000 */
.L_x_8240:
        /* <DEDUP_REMOVED lines=27> */
.L_x_8245:
[----:B------:R-:W-:Y:S05]  /*47d0*/  BSYNC.RECONVERGENT B0 ;  /* 0x0000000000007941 */ /* 0x000fea0003800200 */
.L_x_8244:
[----:B------:R-:W-:-:S05]  /*47e0*/  LOP3.LUT R3, R0, 0x80, R3, 0xf8, !PT ;  /* 0x0000008000037812 */ /* 0x000fca00078ef803 */
[----:B------:R0:W-:Y:S01]  /*47f0*/  STG.E.U8 desc[UR36][R6.64], R3 ;  /* 0x0000000306007986 */ /* 0x0001e2000c101124 */
[----:B------:R-:W-:Y:S05]  /*4800*/  BRA `(.L_x_8232) ;  /* 0x0000000800907947 */ /* 0x000fea0003800000 */
.L_x_8243:
        /* <DEDUP_REMOVED lines=23> */
.L_x_8247:
[----:B------:R-:W-:Y:S05]  /*4980*/  BSYNC.RECONVERGENT B0 ;  /* 0x0000000000007941 */ /* 0x000fea0003800200 */
.L_x_8246:
[----:B------:R-:W-:-:S05]  /*4990*/  LOP3.LUT R3, R0, 0x80, R3, 0xf8, !PT ;  /* 0x0000008000037812 */ /* 0x000fca00078ef803 */
[----:B------:R0:W-:Y:S01]  /*49a0*/  STG.E.U8 desc[UR36][R6.64], R3 ;  /* 0x0000000306007986 */ /* 0x0001e2000c101124 */
[----:B------:R-:W-:Y:S05]  /*49b0*/  BRA `(.L_x_8232) ;  /* 0x0000000800247947 */ /* 0x000fea0003800000 */
.L_x_8242:
        /* <DEDUP_REMOVED lines=12> */
.L_x_8239:
        /* <DEDUP_REMOVED lines=11> */
.L_x_8250:
        /* <DEDUP_REMOVED lines=21> */
.L_x_8253:
[----:B------:R-:W-:-:S04]  /*4c80*/  SHF.R.U32.HI R0, RZ, 0x14, R5 ;  /* 0x00000014ff007819 */ /* 0x000fc80000011605 */
[----:B------:R-:W-:-:S04]  /*4c90*/  LOP3.LUT R0, R0, 0x1, RZ, 0xc0, !PT ;  /* 0x0000000100007812 */ /* 0x000fc800078ec0ff */
[----:B------:R-:W-:-:S04]  /*4ca0*/  IADD3 R0, PT, PT, R5, 0x487ffff, R0 ;  /* 0x0487ffff05007810 */ /* 0x000fc80007ffe000 */
[----:B------:R-:W-:-:S04]  /*4cb0*/  SHF.R.U32.HI R0, RZ, 0x14, R0 ;  /* 0x00000014ff007819 */ /* 0x000fc80000011600 */
[----:B------:R-:W-:-:S07]  /*4cc0*/  LOP3.LUT R0, R0, 0xff, RZ, 0xc0, !PT ;  /* 0x000000ff00007812 */ /* 0x000fce00078ec0ff */
.L_x_8254:
[----:B------:R-:W-:-:S04]  /*4cd0*/  SHF.R.U32.HI R3, RZ, 0x18, R5 ;  /* 0x00000018ff037819 */ /* 0x000fc80000011605 */
[----:B------:R-:W-:-:S07]  /*4ce0*/  LOP3.LUT R3, R0, 0x80, R3, 0xf8, !PT ;  /* 0x0000008000037812 */ /* 0x000fce00078ef803 */
.L_x_8252:
[----:B------:R-:W-:Y:S05]  /*4cf0*/  BSYNC.RECONVERGENT B0 ;  /* 0x0000000000007941 */ /* 0x000fea0003800200 */
.L_x_8251:
[----:B------:R0:W-:Y:S01]  /*4d00*/  STG.E.U8 desc[UR36][R6.64], R3 ;  /* 0x0000000306007986 */ /* 0x0001e2000c101124 */
[----:B------:R-:W-:Y:S05]  /*4d10*/  BRA `(.L_x_8232) ;  /* 0x00000004004c7947 */ /* 0x000fea0003800000 */
.L_x_8249:
        /* <DEDUP_REMOVED lines=21> */
.L_x_8257:
[----:B------:R-:W-:-:S04]  /*4e70*/  SHF.R.U32.HI R0, RZ, 0x15, R5 ;  /* 0x00000015ff007819 */ /* 0x000fc80000011605 */
[----:B------:R-:W-:-:S04]  /*4e80*/  LOP3.LUT R0, R0, 0x1, RZ, 0xc0, !PT ;  /* 0x0000000100007812 */ /* 0x000fc800078ec0ff */
[----:B------:R-:W-:-:S04]  /*4e90*/  IADD3 R0, PT, PT, R5, 0x88fffff, R0 ;  /* 0x088fffff05007810 */ /* 0x000fc80007ffe000 */
[----:B------:R-:W-:-:S04]  /*4ea0*/  SHF.R.U32.HI R0, RZ, 0x15, R0 ;  /* 0x00000015ff007819 */ /* 0x000fc80000011600 */
[----:B------:R-:W-:-:S07]  /*4eb0*/  LOP3.LUT R0, R0, 0xff, RZ, 0xc0, !PT ;  /* 0x000000ff00007812 */ /* 0x000fce00078ec0ff */
.L_x_8258:
[----:B------:R-:W-:-:S04]  /*4ec0*/  SHF.R.U32.HI R3, RZ, 0x18, R5 ;  /* 0x00000018ff037819 */ /* 0x000fc80000011605 */
[----:B------:R-:W-:-:S07]  /*4ed0*/  LOP3.LUT R3, R0, 0x80, R3, 0xf8, !PT ;  /* 0x0000008000037812 */ /* 0x000fce00078ef803 */
.L_x_8256:
[----:B------:R-:W-:Y:S05]  /*4ee0*/  BSYNC.RECONVERGENT B0 ;  /* 0x0000000000007941 */ /* 0x000fea0003800200 */
.L_x_8255:
[----:B------:R0:W-:Y:S01]  /*4ef0*/  STG.E.U8 desc[UR36][R6.64], R3 ;  /* 0x0000000306007986 */ /* 0x0001e2000c101124 */
[----:B------:R-:W-:Y:S05]  /*4f00*/  BRA `(.L_x_8232) ;  /* 0x0000000000d07947 */ /* 0x000fea0003800000 */
.L_x_8248:
[----:B------:R-:W-:-:S09]  /*4f10*/  UISETP.NE.AND UP0, UPT, UR4, 0x1c, UPT ;  /* 0x0000001c0400788c */ /* 0x000fd2000bf05270 */
[----:B------:R-:W-:Y:S05]  /*4f20*/  BRA.U !UP0, `(.L_x_8259) ;  /* 0x0000000108c07547 */ /* 0x000fea000b800000 */
[----:B------:R-:W-:-:S09]  /*4f30*/  UISETP.NE.AND UP0, UPT, UR4, 0x1d, UPT ;  /* 0x0000001d0400788c */ /* 0x000fd2000bf05270 */
[----:B------:R-:W-:Y:S05]  /*4f40*/  BRA.U !UP0, `(.L_x_8260) ;  /* 0x0000000108ac7547 */ /* 0x000fea000b800000 */
[----:B------:R-:W-:-:S09]  /*4f50*/  UISETP.NE.AND UP0, UPT, UR4, 0x2c, UPT ;  /* 0x0000002c0400788c */ /* 0x000fd2000bf05270 */
[----:B------:R-:W-:Y:S05]  /*4f60*/  BRA.U !UP0, `(.L_x_8261) ;  /* 0x0000000108447547 */ /* 0x000fea000b800000 */
.L_x_8231:
[----:B------:R-:W-:Y:S01]  /*4f70*/  MOV R0, 0x0 ;  /* 0x0000000000007802 */ /* 0x000fe20000000f00 */
[----:B------:R-:W0:Y:S01]  /*4f80*/  LDCU.64 UR6, c[0x4][0x128] ;  /* 0x01002500ff0677ac */ /* 0x000e220008000a00 */
[----:B------:R-:W-:Y:S02]  /*4f90*/  HFMA2 R8, -RZ, RZ, 0, 6.020069122314453125e-06 ;  /* 0x00000065ff087431 */ /* 0x000fe400000001ff */
[----:B------:R-:W-:Y:S01]  /*4fa0*/  IMAD.MOV.U32 R12, RZ, RZ, 0x1 ;  /* 0x00000001ff0c7424 */ /* 0x000fe200078e00ff */
[----:B------:R1:W4:Y:S01]  /*4fb0*/  LDC.64 R2, c[0x4][R0] ;  /* 0x0100000000027b82 */ /* 0x0003220000000a00 */
[----:B------:R-:W5:Y:S01]  /*4fc0*/  LDCU.64 UR8, c[0x4][0x130] ;  /* 0x01002600ff0877ac */ /* 0x000f620008000a00 */
[----:B------:R-:W-:Y:S01]  /*4fd0*/  IMAD.MOV.U32 R13, RZ, RZ, RZ ;  /* 0x000000ffff0d7224 */ /* 0x000fe200078e00ff */
[----:B------:R-:W2:Y:S01]  /*4fe0*/  LDCU.64 UR4, c[0x4][0x10] ;  /* 0x01000200ff0477ac */ /* 0x000ea20008000a00 */
[----:B0-----:R-:W-:Y:S01]  /*4ff0*/  MOV R4, UR6 ;  /* 0x0000000600047c02 */ /* 0x001fe20008000f00 */
[----:B------:R-:W-:-:S02]  /*5000*/  IMAD.U32 R5, RZ, RZ, UR7 ;  /* 0x00000007ff057e24 */ /* 0x000fc4000f8e00ff */
[----:B-----5:R-:W-:Y:S01]  /*5010*/  IMAD.U32 R6, RZ, RZ, UR8 ;  /* 0x00000008ff067e24 */ /* 0x020fe2000f8e00ff */
[----:B------:R-:W-:Y:S01]  /*5020*/  MOV R7, UR9 ;  /* 0x0000000900077c02 */ /* 0x000fe20008000f00 */
[----:B--2---:R-:W-:Y:S02]  /*5030*/  IMAD.U32 R10, RZ, RZ, UR4 ;  /* 0x00000004ff0a7e24 */ /* 0x004fe4000f8e00ff */
[----:B-1----:R-:W-:-:S07]  /*5040*/  IMAD.U32 R11, RZ, RZ, UR5 ;  /* 0x00000005ff0b7e24 */ /* 0x002fce000f8e00ff */
[----:B------:R-:W-:-:S07]  /*5050*/  LEPC R20, `(.L_x_8262) ;  /* 0x000000001014794e */ /* 0x000fce0000000000 */
[----:B---34-:R-:W-:Y:S05]  /*5060*/  CALL.ABS.NOINC R2 ;  /* 0x0000000002007343 */ /* 0x018fea0003c00000 */
.L_x_8262:
[----:B------:R-:W-:Y:S05]  /*5070*/  BRA `(.L_x_8232) ;  /* 0x0000000000747947 */ /* 0x000fea0003800000 */
.L_x_8261:
        /* <DEDUP_REMOVED lines=24> */
.L_x_8260:
[----:B------:R-:W0:Y:S02]  /*5200*/  F2I.U64.F64.TRUNC R8, R8 ;  /* 0x0000000800087311 */ /* 0x000e24000030d800 */
[----:B0-----:R1:W-:Y:S01]  /*5210*/  STG.E.64 desc[UR36][R6.64], R8 ;  /* 0x0000000806007986 */ /* 0x0013e2000c101b24 */
[----:B------:R-:W-:Y:S05]  /*5220*/  BRA `(.L_x_8232) ;  /* 0x0000000000087947 */ /* 0x000fea0003800000 */
.L_x_8259:
[----:B------:R-:W0:Y:S02]  /*5230*/  F2I.U32.F64.TRUNC R9, R8 ;  /* 0x0000000800097311 */ /* 0x000e24000030d000 */
[----:B0-----:R0:W-:Y:S02]  /*5240*/  STG.E desc[UR36][R6.64], R9 ;  /* 0x0000000906007986 */ /* 0x0011e4000c101924 */
.L_x_8232:
[----:B------:R-:W-:-:S07]  /*5250*/  VIADD R19, R19, 0x80 ;  /* 0x0000008013137836 */ /* 0x000fce0000000000 */
.L_x_8163:
[----:B------:R-:W-:Y:S05]  /*5260*/  BSYNC.RECONVERGENT B6 ;  /* 0x0000000000067941 */ /* 0x000fea0003800200 */
.L_x_8162:
[----:B------:R-:W5:Y:S01]  /*5270*/  LDCU UR4, c[0x0][0x380] ;  /* 0x00007000ff0477ac */ /* 0x000f620008000800 */
[----:B------:R-:W-:Y:S01]  /*5280*/  BSSY.RECONVERGENT B6, `(.L_x_8263) ;  /* 0x0000517000067945 */ /* 0x000fe20003800200 */
[----:B-----5:R-:W-:-:S13]  /*5290*/  ISETP.GE.AND P0, PT, R19, UR4, PT ;  /* 0x0000000413007c0c */ /* 0x020fda000bf06270 */
[----:B------:R-:W-:Y:S05]  /*52a0*/  @P0 BRA `(.L_x_8264) ;  /* 0x0000005000500947 */ /* 0x000fea0003800000 */
[----:B------:R-:W5:Y:S01]  /*52b0*/  LDCU UR4, c[0x0][0x388] ;  /* 0x00007100ff0477ac */ /* 0x000f620008000800 */
[----:B0-----:R-:W-:Y:S02]  /*52c0*/  HFMA2 R0, -RZ, RZ, 0, 0 ;  /* 0x00000000ff007431 */ /* 0x001fe400000001ff */
[----:B--23--:R-:W-:Y:S02]  /*52d0*/  IMAD.MOV.U32 R22, RZ, RZ, RZ ;  /* 0x000000ffff167224 */ /* 0x00cfe400078e00ff */
[----:B------:R-:W-:Y:S01]  /*52e0*/  IMAD.MOV.U32 R18, RZ, RZ, RZ ;  /* 0x000000ffff127224 */ /* 0x000fe200078e00ff */
[----:B-----5:R-:W-:-:S09]  /*52f0*/  UISETP.NE.AND UP0, UPT, UR4, URZ, UPT ;  /* 0x000000ff0400728c */ /* 0x020fd2000bf05270 */
[----:B------:R-:W-:Y:S05]  /*5300*/  BRA.U !UP0, `(.L_x_8265) ;  /* 0x0000001508707547 */ /* 0x000fea000b800000 */
[----:B------:R-:W0:Y:S01]  /*5310*/  LDCU.64 UR4, c[0x0][0x390] ;  /* 0x00007200ff0477ac */ /* 0x000e220008000a00 */
[----:B------:R-:W-:Y:S01]  /*5320*/  IMAD.MOV.U32 R18, RZ, RZ, RZ ;  /* 0x000000ffff127224 */ /* 0x000fe200078e00ff */
[----:B------:R-:W2:Y:S01]  /*5330*/  LDCU UR6, c[0x0][0x38c] ;  /* 0x00007180ff0677ac */ /* 0x000ea20008000800 */
[----:B------:R-:W3:Y:S01]  /*5340*/  LDCU.64 UR8, c[0x0][0x4b8] ;  /* 0x00009700ff0877ac */ /* 0x000ee20008000a00 */
[----:B------:R-:W-:Y:S01]  /*5350*/  UISETP.NE.AND UP0, UPT, UR41, URZ, UPT ;  /* 0x000000ff2900728c */ /* 0x000fe2000bf05270 */
[----:B0-----:R-:W-:Y:S01]  /*5360*/  IMAD.HI.U32 R2, R19, UR4, R18 ;  /* 0x0000000413027c27 */ /* 0x001fe2000f8e0012 */
[----:B------:R-:W0:Y:S04]  /*5370*/  LDCU UR4, c[0x0][0x4c0] ;  /* 0x00009800ff0477ac */ /* 0x000e280008000800 */
[----:B----4-:R-:W-:-:S04]  /*5380*/  SHF.R.U32.HI R3, RZ, UR5, R2 ;  /* 0x00000005ff037c19 */ /* 0x010fc80008011602 */
[----:B------:R-:W-:-:S05]  /*5390*/  IADD3 R22, PT, PT, -R3, RZ, RZ ;  /* 0x000000ff03167210 */ /* 0x000fca0007ffe1ff */
[----:B--2---:R-:W-:-:S04]  /*53a0*/  IMAD R22, R22, UR6, R19 ;  /* 0x0000000616167c24 */ /* 0x004fc8000f8e0213 */
[C---:B---3--:R-:W-:Y:S02]  /*53b0*/  IMAD R18, R22.reuse, UR8, RZ ;  /* 0x0000000816127c24 */ /* 0x048fe4000f8e02ff */
[C---:B------:R-:W-:Y:S02]  /*53c0*/  IMAD R0, R22.reuse, UR9, RZ ;  /* 0x0000000916007c24 */ /* 0x040fe4000f8e02ff */
[----:B0-----:R-:W-:Y:S01]  /*53d0*/  IMAD R22, R22, UR4, RZ ;  /* 0x0000000416167c24 */ /* 0x001fe2000f8e02ff */
[----:B------:R-:W-:Y:S06]  /*53e0*/  BRA.U !UP0, `(.L_x_8265) ;  /* 0x0000001508387547 */ /* 0x000fec000b800000 */
[----:B------:R-:W0:Y:S01]  /*53f0*/  LDCU.64 UR6, c[0x0][0x398] ;  /* 0x00007300ff0677ac */ /* 0x000e220008000a00 */
[----:B------:R-:W-:Y:S01]  /*5400*/  IMAD.MOV.U32 R2, RZ, RZ, RZ ;  /* 0x000000ffff027224 */ /* 0x000fe200078e00ff */
[----:B------:R-:W2:Y:S01]  /*5410*/  LDCU UR4, c[0x0][0x3a0] ;  /* 0x00007400ff0477ac */ /* 0x000ea20008000800 */
[----:B------:R-:W3:Y:S01]  /*5420*/  LDCU UR5, c[0x0][0x4c4] ;  /* 0x00009880ff0577ac */ /* 0x000ee20008000800 */
[----:B------:R-:W4:Y:S01]  /*5430*/  LDCU.64 UR8, c[0x0][0x4c8] ;  /* 0x00009900ff0877ac */ /* 0x000f220008000a00 */
[----:B------:R-:W-:Y:S01]  /*5440*/  UISETP.NE.AND UP0, UPT, UR38, 0x2, UPT ;  /* 0x000000022600788c */ /* 0x000fe2000bf05270 */
[----:B0-----:R-:W-:-:S05]  /*5450*/  IMAD.HI.U32 R4, R3, UR7, R2 ;  /* 0x0000000703047c27 */ /* 0x001fca000f8e0002 */
[----:B--2---:R-:W-:-:S05]  /*5460*/  SHF.R.U32.HI R5, RZ, UR4, R4 ;  /* 0x00000004ff057c19 */ /* 0x004fca0008011604 */
[----:B------:R-:W-:-:S04]  /*5470*/  IMAD.MOV R2, RZ, RZ, -R5 ;  /* 0x000000ffff027224 */ /* 0x000fc800078e0a05 */
[----:B------:R-:W-:-:S04]  /*5480*/  IMAD R3, R2, UR6, R3 ;  /* 0x0000000602037c24 */ /* 0x000fc8000f8e0203 */
[C---:B---3--:R-:W-:Y:S02]  /*5490*/  IMAD R18, R3.reuse, UR5, R18 ;  /* 0x0000000503127c24 */ /* 0x048fe4000f8e0212 */
[C---:B----4-:R-:W-:Y:S02]  /*54a0*/  IMAD R0, R3.reuse, UR8, R0 ;  /* 0x0000000803007c24 */ /* 0x050fe4000f8e0200 */
[----:B------:R-:W-:Y:S01]  /*54b0*/  IMAD R22, R3, UR9, R22 ;  /* 0x0000000903167c24 */ /* 0x000fe2000f8e0216 */
[----:B------:R-:W-:Y:S06]  /*54c0*/  BRA.U !UP0, `(.L_x_8265) ;  /* 0x0000001508007547 */ /* 0x000fec000b800000 */
[----:B------:R-:W0:Y:S01]  /*54d0*/  LDCU.64 UR4, c[0x0][0x3a8] ;  /* 0x00007500ff0477ac */ /* 0x000e220008000a00 */
[----:B------:R-:W-:Y:S01]  /*54e0*/  MOV R4, RZ ;  /* 0x000000ff00047202 */ /* 0x000fe20000000f00 */
[----:B------:R-:W2:Y:S01]  /*54f0*/  LDCU UR6, c[0x0][0x3a4] ;  /* 0x00007480ff0677ac */ /* 0x000ea20008000800 */
[----:B------:R-:W3:Y:S01]  /*5500*/  LDCU.64 UR8, c[0x0][0x4d0] ;  /* 0x00009a00ff0877ac */ /* 0x000ee20008000a00 */
        /* <DEDUP_REMOVED lines=17> */
[----:B--2---:R-:W-:-:S04]  /*5620*/  SHF.R.U32.HI R5, RZ, UR4, R4 ;  /* 0x00000004ff057c19 */ /* 0x004fc80008011604 */
[----:B------:R-:W-:-:S05]  /*5630*/  IADD3 R2, PT, PT, -R5, RZ, RZ ;  /* 0x000000ff05027210 */ /* 0x000fca0007ffe1ff */
[----:B------:R-:W-:-:S04]  /*5640*/  IMAD R3, R2, UR6, R3 ;  /* 0x0000000602037c24 */ /* 0x000fc8000f8e0203 */
[C---:B---3--:R-:W-:Y:S02]  /*5650*/  IMAD R18, R3.reuse, UR5, R18 ;  /* 0x0000000503127c24 */ /* 0x048fe4000f8e0212 */
[C---:B----4-:R-:W-:Y:S02]  /*5660*/  IMAD R0, R3.reuse, UR8, R0 ;  /* 0x0000000803007c24 */ /* 0x050fe4000f8e0200 */
[----:B------:R-:W-:Y:S01]  /*5670*/  IMAD R22, R3, UR9, R22 ;  /* 0x0000000903167c24 */ /* 0x000fe2000f8e0216 */
[----:B------:R-:W-:Y:S06]  /*5680*/  BRA.U !UP0, `(.L_x_8265) ;  /* 0x0000001108907547 */ /* 0x000fec000b800000 */
[----:B------:R-:W0:Y:S01]  /*5690*/  LDCU.64 UR4, c[0x0][0x3c0] ;  /* 0x00007800ff0477ac */ /* 0x000e220008000a00 */
[----:B------:R-:W-:Y:S01]  /*56a0*/  IMAD.MOV.U32 R4, RZ, RZ, RZ ;  /* 0x000000ffff047224 */ /* 0x000fe200078e00ff */
[----:B------:R-:W2:Y:S01]  /*56b0*/  LDCU UR6, c[0x0][0x3bc] ;  /* 0x00007780ff0677ac */ /* 0x000ea20008000800 */
[----:B------:R-:W3:Y:S01]  /*56c0*/  LDCU.64 UR8, c[0x0][0x4e8] ;  /* 0x00009d00ff0877ac */ /* 0x000ee20008000a00 */
        /* <DEDUP_REMOVED lines=11> */
[----:B------:R-:W-:Y:S01]  /*5780*/  HFMA2 R2, -RZ, RZ, 0, 0 ;  /* 0x00000000ff027431 */ /* 0x000fe200000001ff */
        /* <DEDUP_REMOVED lines=267> */
[----:B------:R-:W3:Y:S02]  /*6840*/  LDCU.64 UR8, c[0x0][0x5d8] ;  /* 0x0000bb00ff0877ac */ /* 0x000ee40008000a00 */
[----:B0-----:R-:W-:Y:S01]  /*6850*/  IMAD.HI.U32 R2, R5, UR4, R4 ;  /* 0x0000000405027c27 */ /* 0x001fe2000f8e0004 */
[----:B------:R-:W0:Y:S04]  /*6860*/  LDCU UR4, c[0x0][0x5e0] ;  /* 0x0000bc00ff0477ac */ /* 0x000e280008000800 */
[----:B------:R-:W-:-:S04]  /*6870*/  SHF.R.U32.HI R2, RZ, UR5, R2 ;  /* 0x00000005ff027c19 */ /* 0x000fc80008011602 */
[----:B------:R-:W-:-:S05]  /*6880*/  IADD3 R3, PT, PT, -R2, RZ, RZ ;  /* 0x000000ff02037210 */ /* 0x000fca0007ffe1ff */
[----:B--2---:R-:W-:-:S04]  /*6890*/  IMAD R5, R3, UR6, R5 ;  /* 0x0000000603057c24 */ /* 0x004fc8000f8e0205 */
[C---:B---3--:R-:W-:Y:S02]  /*68a0*/  IMAD R18, R5.reuse, UR8, R18 ;  /* 0x0000000805127c24 */ /* 0x048fe4000f8e0212 */
[C---:B------:R-:W-:Y:S02]  /*68b0*/  IMAD R0, R5.reuse, UR9, R0 ;  /* 0x0000000905007c24 */ /* 0x040fe4000f8e0200 */
[----:B0-----:R-:W-:-:S07]  /*68c0*/  IMAD R22, R5, UR4, R22 ;  /* 0x0000000405167c24 */ /* 0x001fce000f8e0216 */
.L_x_8265:
[----:B------:R-:W0:Y:S01]  /*68d0*/  LDCU.64 UR6, c[0x0][0x5f0] ;  /* 0x0000be00ff0677ac */ /* 0x000e220008000a00 */
[----:B------:R-:W-:Y:S01]  /*68e0*/  BSSY.RECONVERGENT B7, `(.L_x_8266) ;  /* 0x00000ec000077945 */ /* 0x000fe20003800200 */
[----:B------:R-:W-:-:S04]  /*68f0*/  UPRMT UR4, UR39, 0x9910, URZ ;  /* 0x0000991027047896 */ /* 0x000fc800080000ff */
[----:B------:R-:W-:Y:S01]  /*6900*/  UISETP.GT.AND UP0, UPT, UR4, 0x9, UPT ;  /* 0x000000090400788c */ /* 0x000fe2000bf04270 */
[----:B0-----:R-:W-:-:S05]  /*6910*/  IADD3 R2, P0, PT, R0, UR6, RZ ;  /* 0x0000000600027c10 */ /* 0x001fca000ff1e0ff */
[----:B----4-:R-:W-:-:S03]  /*6920*/  IMAD.X R3, RZ, RZ, UR7, P0 ;  /* 0x00000007ff037e24 */ /* 0x010fc600080e06ff */
        /* <DEDUP_REMOVED lines=12> */
.L_x_8270:
[----:B------:R-:W2:Y:S02]  /*69f0*/  LDG.E.U8 R2, desc[UR36][R2.64] ;  /* 0x0000002402027981 */ /* 0x000ea4000c1e1100 */
[----:B--2---:R4:W0:Y:S02]  /*6a00*/  I2F.F64.U16 R16, R2 ;  /* 0x0000000200107312 */ /* 0x0048240000101800 */
[----:B0---4-:R-:W-:Y:S05]  /*6a10*/  BRA `(.L_x_8272) ;  /* 0x0000000c00607947 */ /* 0x011fea0003800000 */
.L_x_8269:
        /* <DEDUP_REMOVED lines=9> */
.L_x_8274:
[----:B------:R-:W2:Y:S02]  /*6ab0*/  LDG.E R2, desc[UR36][R2.64] ;  /* 0x0000002402027981 */ /* 0x000ea4000c1e1900 */
[----:B--2---:R4:W0:Y:S02]  /*6ac0*/  I2F.F64 R16, R2 ;  /* 0x0000000200107312 */ /* 0x0048240000201c00 */
[----:B0---4-:R-:W-:Y:S05]  /*6ad0*/  BRA `(.L_x_8272) ;  /* 0x0000000c00307947 */ /* 0x011fea0003800000 */
.L_x_8273:
[----:B------:R-:W2:Y:S02]  /*6ae0*/  LDG.E.U16 R2, desc[UR36][R2.64] ;  /* 0x0000002402027981 */ /* 0x000ea4000c1e1500 */
[----:B--2---:R4:W0:Y:S02]  /*6af0*/  I2F.F64.S16 R16, R2 ;  /* 0x0000000200107312 */ /* 0x0048240000101c00 */
[----:B0---4-:R-:W-:Y:S05]  /*6b00*/  BRA `(.L_x_8272) ;  /* 0x0000000c00247947 */ /* 0x011fea0003800000 */
.L_x_8268:
        /* <DEDUP_REMOVED lines=10> */
.L_x_8276:
[----:B------:R-:W2:Y:S02]  /*6bb0*/  LDG.E.U16 R0, desc[UR36][R2.64] ;  /* 0x0000002402007981 */ /* 0x000ea4000c1e1500 */
[----:B--2---:R-:W-:-:S05]  /*6bc0*/  HADD2.F32 R0, -RZ, R0.H0_H0 ;  /* 0x20000000ff007230 */ /* 0x004fca0000004100 */
[----:B------:R-:W-:-:S04]  /*6bd0*/  FMUL.FTZ R0, R0, 1 ;  /* 0x3f80000000007820 */ /* 0x000fc80000410000 */
[----:B------:R0:W2:Y:S02]  /*6be0*/  F2F.F64.F32 R16, R0 ;  /* 0x0000000000107310 */ /* 0x0000a40000201800 */
[----:B0-2---:R-:W-:Y:S05]  /*6bf0*/  BRA `(.L_x_8272) ;  /* 0x0000000800e87947 */ /* 0x005fea0003800000 */
.L_x_8275:
        /* <DEDUP_REMOVED lines=10> */
.L_x_8278:
[----:B------:R-:W2:Y:S02]  /*6ca0*/  LDG.E.U16 R2, desc[UR36][R2.64] ;  /* 0x0000002402027981 */ /* 0x000ea4000c1e1500 */
[----:B--2---:R-:W-:-:S05]  /*6cb0*/  HADD2.F32 R0, -RZ, R2.H0_H0 ;  /* 0x20000002ff007230 */ /* 0x004fca0000004100 */
[----:B------:R-:W-:-:S04]  /*6cc0*/  FMUL.FTZ R0, R0, 1 ;  /* 0x3f80000000007820 */ /* 0x000fc80000410000 */
[----:B------:R0:W2:Y:S02]  /*6cd0*/  F2F.F64.F32 R16, R0 ;  /* 0x0000000000107310 */ /* 0x0000a40000201800 */
[----:B0-2---:R-:W-:Y:S05]  /*6ce0*/  BRA `(.L_x_8272) ;  /* 0x0000000800ac7947 */ /* 0x005fea0003800000 */
.L_x_8277:
[----:B------:R4:W5:Y:S01]  /*6cf0*/  LDG.E.64 R16, desc[UR36][R2.64] ;  /* 0x0000002402107981 */ /* 0x000962000c1e1b00 */
[----:B------:R-:W-:Y:S05]  /*6d00*/  BRA `(.L_x_8272) ;  /* 0x0000000800a47947 */ /* 0x000fea0003800000 */
.L_x_8267:
        /* <DEDUP_REMOVED lines=13> */
.L_x_8281:
[----:B------:R0:W5:Y:S01]  /*6de0*/  LDG.E.64 R16, desc[UR36][R2.64] ;  /* 0x0000002402107981 */ /* 0x000162000c1e1b00 */
[----:B------:R-:W-:Y:S05]  /*6df0*/  BRA `(.L_x_8272) ;  /* 0x0000000800687947 */ /* 0x000fea0003800000 */
.L_x_8280:
[----:B------:R-:W-:-:S09]  /*6e00*/  UISETP.NE.AND UP0, UPT, UR4, 0xf, UPT ;  /* 0x0000000f0400788c */ /* 0x000fd2000bf05270 */
[----:B------:R-:W-:Y:S05]  /*6e10*/  BRA.U !UP0, `(.L_x_8282) ;  /* 0x00000001089c7547 */ /* 0x000fea000b800000 */
[----:B------:R-:W-:-:S09]  /*6e20*/  UISETP.NE.AND UP0, UPT, UR4, 0x17, UPT ;  /* 0x000000170400788c */ /* 0x000fd2000bf05270 */
[----:B------:R-:W-:Y:S05]  /*6e30*/  BRA.U !UP0, `(.L_x_8283) ;  /* 0x00000001085c7547 */ /* 0x000fea000b800000 */
[----:B------:R-:W-:-:S09]  /*6e40*/  UISETP.NE.AND UP0, UPT, UR4, 0x18, UPT ;  /* 0x000000180400788c */ /* 0x000fd2000bf05270 */
[----:B------:R-:W-:Y:S05]  /*6e50*/  BRA.U UP0, `(.L_x_8271) ;  /* 0x0000000500f47547 */ /* 0x000fea000b800000 */
[----:B------:R-:W2:Y:S01]  /*6e60*/  LDG.E.U8 R0, desc[UR36][R2.64] ;  /* 0x0000002402007981 */ /* 0x000ea2000c1e1100 */
[----:B-1----:R-:W-:Y:S01]  /*6e70*/  IMAD.MOV.U32 R6, RZ, RZ, 0x1f ;  /* 0x0000001fff067424 */ /* 0x002fe200078e00ff */
        /* <DEDUP_REMOVED lines=18> */
[----:B--23--:R-:W-:Y:S05]  /*6fa0*/  BRA `(.L_x_8272) ;  /* 0x0000000400fc7947 */ /* 0x00cfea0003800000 */
.L_x_8283:
        /* <DEDUP_REMOVED lines=10> */
[----:B------:R-:W-:-:S05]  /*7050*/  LOP3.LUT R0, R0, 0x80000000, R5, 0xf8, !PT ;  /* 0x8000000000007812 */ /* 0x000fca00078ef805 */
[----:B------:R-:W-:-:S04]  /*7060*/  FMUL.FTZ R0, R0, 1 ;  /* 0x3f80000000007820 */ /* 0x000fc80000410000 */
[----:B------:R2:W3:Y:S02]  /*7070*/  F2F.F64.F32 R16, R0 ;  /* 0x0000000000107310 */ /* 0x0004e40000201800 */
[----:B--23--:R-:W-:Y:S05]  /*7080*/  BRA `(.L_x_8272) ;  /* 0x0000000400c47947 */ /* 0x00cfea0003800000 */
.L_x_8282:
[----:B------:R-:W2:Y:S02]  /*7090*/  LDG.E.U16 R0, desc[UR36][R2.64] ;  /* 0x0000002402007981 */ /* 0x000ea4000c1e1500 */
[----:B--2---:R-:W-:-:S05]  /*70a0*/  SHF.L.U32 R0, R0, 0x10, RZ ;  /* 0x0000001000007819 */ /* 0x004fca00000006ff */
[----:B------:R-:W-:-:S04]  /*70b0*/  FMUL.FTZ R0, R0, 1 ;  /* 0x3f80000000007820 */ /* 0x000fc80000410000 */
[----:B------:R2:W3:Y:S02]  /*70c0*/  F2F.F64.F32 R16, R0 ;  /* 0x0000000000107310 */ /* 0x0004e40000201800 */
[----:B--23--:R-:W-:Y:S05]  /*70d0*/  BRA `(.L_x_8272) ;  /* 0x0000000400b07947 */ /* 0x00cfea0003800000 */
.L_x_8279:
        /* <DEDUP_REMOVED lines=11> */
.L_x_8286:
        /* <DEDUP_REMOVED lines=12> */
[----:B-1----:R-:W-:Y:S02]  /*7250*/  SHF.L.U32 R7, R0, 0x1f, RZ ;  /* 0x0000001f00077819 */ /* 0x002fe400000006ff */
        /* <DEDUP_REMOVED lines=8> */
.L_x_8288:
[----:B------:R-:W-:Y:S05]  /*72e0*/  BSYNC.RECONVERGENT B0 ;  /* 0x0000000000007941 */ /* 0x000fea0003800200 */
.L_x_8287:
[----:B------:R-:W-:Y:S01]  /*72f0*/  IMAD.SHL.U32 R0, R0, 0x100000, RZ ;  /* 0x0010000000007824 */ /* 0x000fe200078e00ff */
[----:B------:R-:W-:-:S04]  /*7300*/  LEA R2, R2, 0x3b800000, 0x17 ;  /* 0x3b80000002027811 */ /* 0x000fc800078eb8ff */
[----:B------:R-:W-:-:S05]  /*7310*/  LOP3.LUT R0, R2, R0, R7, 0xfe, !PT ;  /* 0x0000000002007212 */ /* 0x000fca00078efe07 */
[----:B------:R-:W-:-:S04]  /*7320*/  FMUL.FTZ R0, R0, 1 ;  /* 0x3f80000000007820 */ /* 0x000fc80000410000 */
[----:B------:R4:W0:Y:S02]  /*7330*/  F2F.F64.F32 R16, R0 ;  /* 0x0000000000107310 */ /* 0x0008240000201800 */
[----:B0---4-:R-:W-:Y:S05]  /*7340*/  BRA `(.L_x_8272) ;  /* 0x0000000400147947 */ /* 0x011fea0003800000 */
.L_x_8285:
        /* <DEDUP_REMOVED lines=12> */
[----:B-1----:R-:W-:Y:S01]  /*7410*/  IMAD.U32 R7, R0, -0x80000000, RZ ;  /* 0x8000000000077824 */ /* 0x002fe200078e00ff */
        /* <DEDUP_REMOVED lines=8> */
.L_x_8290:
[----:B------:R-:W-:Y:S05]  /*74a0*/  BSYNC.RECONVERGENT B0 ;  /* 0x0000000000007941 */ /* 0x000fea0003800200 */
.L_x_8289:
[----:B------:R-:W-:Y:S01]  /*74b0*/  IMAD.SHL.U32 R0, R0, 0x200000, RZ ;  /* 0x0020000000007824 */ /* 0x000fe200078e00ff */
[----:B------:R-:W-:-:S04]  /*74c0*/  LEA R2, R2, 0x37800000, 0x17 ;  /* 0x3780000002027811 */ /* 0x000fc800078eb8ff */
[----:B------:R-:W-:-:S05]  /*74d0*/  LOP3.LUT R0, R2, R0, R7, 0xfe, !PT ;  /* 0x0000000002007212 */ /* 0x000fca00078efe07 */
[----:B------:R-:W-:-:S04]  /*74e0*/  FMUL.FTZ R0, R0, 1 ;  /* 0x3f80000000007820 */ /* 0x000fc80000410000 */
[----:B------:R4:W0:Y:S02]  /*74f0*/  F2F.F64.F32 R16, R0 ;  /* 0x0000000000107310 */ /* 0x0008240000201800 */
[----:B0---4-:R-:W-:Y:S05]  /*7500*/  BRA `(.L_x_8272) ;  /* 0x0000000000a47947 */ /* 0x011fea0003800000 */
.L_x_8284:
[----:B------:R-:W-:-:S09]  /*7510*/  UISETP.NE.AND UP0, UPT, UR4, 0x1c, UPT ;  /* 0x0000001c0400788c */ /* 0x000fd2000bf05270 */
[----:B------:R-:W-:Y:S05]  /*7520*/  BRA.U !UP0, `(.L_x_8291) ;  /* 0x0000000108947547 */ /* 0x000fea000b800000 */
[----:B------:R-:W-:-:S09]  /*7530*/  UISETP.NE.AND UP0, UPT, UR4, 0x1d, UPT ;  /* 0x0000001d0400788c */ /* 0x000fd2000bf05270 */
[----:B------:R-:W-:Y:S05]  /*7540*/  BRA.U !UP0, `(.L_x_8292) ;  /* 0x0000000108807547 */ /* 0x000fea000b800000 */
[----:B------:R-:W-:-:S09]  /*7550*/  UISETP.NE.AND UP0, UPT, UR4, 0x2c, UPT ;  /* 0x0000002c0400788c */ /* 0x000fd2000bf05270 */
[----:B------:R-:W-:Y:S05]  /*7560*/  BRA.U UP0, `(.L_x_8271) ;  /* 0x0000000100307547 */ /* 0x000fea000b800000 */
[----:B------:R-:W2:Y:S01]  /*7570*/  LDG.E.U8 R0, desc[UR36][R2.64] ;  /* 0x0000002402007981 */ /* 0x000ea2000c1e1100 */
[----:B------:R-:W-:Y:S02]  /*7580*/  HFMA2 R17, -RZ, RZ, 0.5, 0 ;  /* 0x38000000ff117431 */ /* 0x000fe400000001ff */
[----:B------:R-:W-:Y:S01]  /*7590*/  IMAD.MOV.U32 R16, RZ, RZ, 0x0 ;  /* 0x00000000ff107424 */ /* 0x000fe200078e00ff */
[----:B--2---:R-:W-:-:S13]  /*75a0*/  ISETP.NE.AND P0, PT, R0, RZ, PT ;  /* 0x000000ff0000720c */ /* 0x004fda0003f05270 */
[----:B------:R-:W-:Y:S05]  /*75b0*/  @!P0 BRA `(.L_x_8272) ;  /* 0x0000000000788947 */ /* 0x000fea0003800000 */
[----:B------:R-:W-:-:S13]  /*75c0*/  ISETP.NE.AND P0, PT, R0, 0xff, PT ;  /* 0x000000ff0000780c */ /* 0x000fda0003f05270 */
[----:B------:R-:W-:Y:S01]  /*75d0*/  @P0 IMAD.SHL.U32 R0, R0, 0x800000, RZ ;  /* 0x0080000000000824 */ /* 0x000fe200078e00ff */
[----:B------:R-:W-:Y:S01]  /*75e0*/  @!P0 MOV R17, 0x7ff80000 ;  /* 0x7ff8000000118802 */ /* 0x000fe20000000f00 */
[----:B------:R-:W-:Y:S02]  /*75f0*/  @!P0 IMAD.MOV.U32 R16, RZ, RZ, 0x20000000 ;  /* 0x20000000ff108424 */ /* 0x000fe400078e00ff */
[----:B------:R-:W-:-:S04]  /*7600*/  @P0 FMUL.FTZ R0, R0, 1 ;  /* 0x3f80000000000820 */ /* 0x000fc80000410000 */
[----:B------:R4:W0:Y:S02]  /*7610*/  @P0 F2F.F64.F32 R16, R0 ;  /* 0x0000000000100310 */ /* 0x0008240000201800 */
[----:B0---4-:R-:W-:Y:S05]  /*7620*/  BRA `(.L_x_8272) ;  /* 0x00000000005c7947 */ /* 0x011fea0003800000 */
.L_x_8271:
[----:B------:R-:W-:Y:S01]  /*7630*/  MOV R2, 0x0 ;  /* 0x0000000000027802 */ /* 0x000fe20000000f00 */
[----:B------:R-:W0:Y:S01]  /*7640*/  LDCU.64 UR4, c[0x4][0x128] ;  /* 0x01002500ff0477ac */ /* 0x000e220008000a00 */
[----:B------:R-:W-:Y:S02]  /*7650*/  HFMA2 R13, -RZ, RZ, 0, 0 ;  /* 0x00000000ff0d7431 */ /* 0x000fe400000001ff */
[----:B-1----:R-:W-:Y:S01]  /*7660*/  IMAD.MOV.U32 R8, RZ, RZ, 0x4e ;  /* 0x0000004eff087424 */ /* 0x002fe200078e00ff */
        /* <DEDUP_REMOVED lines=12> */
.L_x_8293:
[----:B------:R-:W-:Y:S01]  /*7730*/  CS2R R16, SRZ ;  /* 0x0000000000107805 */ /* 0x000fe2000001ff00 */
[----:B------:R-:W-:Y:S06]  /*7740*/  BRA `(.L_x_8272) ;  /* 0x0000000000147947 */ /* 0x000fec0003800000 */
.L_x_8292:
[----:B------:R-:W2:Y:S02]  /*7750*/  LDG.E.64 R16, desc[UR36][R2.64] ;  /* 0x0000002402107981 */ /* 0x000ea4000c1e1b00 */
[----:B--2---:R-:W4:Y:S02]  /*7760*/  I2F.F64.U64 R16, R16 ;  /* 0x0000001000107312 */ /* 0x004f240000301800 */
[----:B----4-:R-:W-:Y:S05]  /*7770*/  BRA `(.L_x_8272) ;  /* 0x0000000000087947 */ /* 0x010fea0003800000 */
.L_x_8291:
[----:B------:R-:W2:Y:S02]  /*7780*/  LDG.E R2, desc[UR36][R2.64] ;  /* 0x0000002402027981 */ /* 0x000ea4000c1e1900 */
[----:B--2---:R2:W3:Y:S02]  /*7790*/  I2F.F64.U32 R16, R2 ;  /* 0x0000000200107312 */ /* 0x0044e40000201800 */
.L_x_8272:
[----:B------:R-:W-:Y:S05]  /*77a0*/  BSYNC.RECONVERGENT B7 ;  /* 0x0000000000077941 */ /* 0x000fea0003800200 */
.L_x_8266:
        /* <DEDUP_REMOVED lines=15> */
[----:B--2-4-:R-:W2:Y:S02]  /*78a0*/  LDG.E.S8 R2, desc[UR36][R22.64] ;  /* 0x0000002416027981 */ /* 0x014ea4000c1e1300 */
[----:B--2---:R-:W0:Y:S02]  /*78b0*/  I2F.F64.S16 R2, R2 ;  /* 0x0000000200027312 */ /* 0x004e240000101c00 */
[----:B0-----:R-:W-:Y:S05]  /*78c0*/  BRA `(.L_x_8300) ;  /* 0x0000000c006c7947 */ /* 0x001fea0003800000 */
.L_x_8298:
[----:B--2-4-:R-:W2:Y:S02]  /*78d0*/  LDG.E.U8 R2, desc[UR36][R22.64] ;  /* 0x0000002416027981 */ /* 0x014ea4000c1e1100 */
[----:B--2---:R-:W0:Y:S02]  /*78e0*/  I2F.F64.U16 R2, R2 ;  /* 0x0000000200027312 */ /* 0x004e240000101800 */
[----:B0-----:R-:W-:Y:S05]  /*78f0*/  BRA `(.L_x_8300) ;  /* 0x0000000c00607947 */ /* 0x001fea0003800000 */
.L_x_8297:
[----:B------:R-:W-:-:S09]  /*7900*/  UISETP.NE.AND UP0, UPT, UR4, 0x2, UPT ;  /* 0x000000020400788c */ /* 0x000fd2000bf05270 */
[----:B------:R-:W-:Y:S05]  /*7910*/  BRA.U !UP0, `(.L_x_8301) ;  /* 0x0000000108287547 */ /* 0x000fea000b800000 */
[----:B------:R-:W-:-:S09]  /*7920*/  UISETP.NE.AND UP0, UPT, UR4, 0x3, UPT ;  /* 0x000000030400788c */ /* 0x000fd2000bf05270 */
[----:B------:R-:W-:Y:S05]  /*7930*/  BRA.U !UP0, `(.L_x_8302) ;  /* 0x0000000108147547 */ /* 0x000fea000b800000 */
[----:B------:R-:W-:-:S09]  /*7940*/  UISETP.NE.AND UP0, UPT, UR4, 0x4, UPT ;  /* 0x000000040400788c */ /* 0x000fd2000bf05270 */
[----:B------:R-:W-:Y:S05]  /*7950*/  BRA.U UP0, `(.L_x_8299) ;  /* 0x0000000900ec7547 */ /* 0x000fea000b800000 */
[----:B--2-4-:R-:W2:Y:S02]  /*7960*/  LDG.E.64 R2, desc[UR36][R22.64] ;  /* 0x0000002416027981 */ /* 0x014ea4000c1e1b00 */
[----:B--2---:R-:W0:Y:S02]  /*7970*/  I2F.F64.S64 R2, R2 ;  /* 0x0000000200027312 */ /* 0x004e240000301c00 */
[----:B0-----:R-:W-:Y:S05]  /*7980*/  BRA `(.L_x_8300) ;  /* 0x0000000c003c7947 */ /* 0x001fea0003800000 */
.L_x_8302:
[----:B--2-4-:R-:W2:Y:S02]  /*7990*/  LDG.E R2, desc[UR36][R22.64] ;  /* 0x0000002416027981 */ /* 0x014ea4000c1e1900 */
[----:B--2---:R-:W0:Y:S02]  /*79a0*/  I2F.F64 R2, R2 ;  /* 0x0000000200027312 */ /* 0x004e240000201c00 */
[----:B0-----:R-:W-:Y:S05]  /*79b0*/  BRA `(.L_x_8300) ;  /* 0x0000000c00307947 */ /* 0x001fea0003800000 */
.L_x_8301:
[----:B--2-4-:R-:W2:Y:S02]  /*79c0*/  LDG.E.U16 R2, desc[UR36][R22.64] ;  /* 0x0000002416027981 */ /* 0x014ea4000c1e1500 */
[----:B--2---:R-:W0:Y:S02]  /*79d0*/  I2F.F64.S16 R2, R2 ;  /* 0x0000000200027312 */ /* 0x004e240000101c00 */
[----:B0-----:R-:W-:Y:S05]  /*79e0*/  BRA `(.L_x_8300) ;  /* 0x0000000c00247947 */ /* 0x001fea0003800000 */
.L_x_8296:
[----:B------:R-:W-:-:S09]  /*79f0*/  UISETP.GT.AND UP0, UPT, UR4, 0x6, UPT ;  /* 0x000000060400788c */ /* 0x000fd2000bf04270 */
[----:B------:R-:W-:Y:S05]  /*7a00*/  BRA.U UP0, `(.L_x_8303) ;  /* 0x0000000100347547 */ /* 0x000fea000b800000 */
[----:B------:R-:W-:-:S09]  /*7a10*/  UISETP.NE.AND UP0, UPT, UR4, 0x5, UPT ;  /* 0x000000050400788c */ /* 0x000fd2000bf05270 */
[----:B------:R-:W-:Y:S05]  /*7a20*/  BRA.U !UP0, `(.L_x_8304) ;  /* 0x0000000108187547 */ /* 0x000fea000b800000 */
[----:B------:R-:W-:-:S09]  /*7a30*/  UISETP.NE.AND UP0, UPT, UR4, 0x6, UPT ;  /* 0x000000060400788c */ /* 0x000fd2000bf05270 */
[----:B------:R-:W-:Y:S05]  /*7a40*/  BRA.U UP0, `(.L_x_8299) ;  /* 0x0000000900b07547 */ /* 0x000fea000b800000 */
[----:B--2-4-:R-:W2:Y:S02]  /*7a50*/  LDG.E R2, desc[UR36][R22.64] ;  /* 0x0000002416027981 */ /* 0x014ea4000c1e1900 */
[----:B--2---:R-:W-:-:S06]  /*7a60*/  FMUL.FTZ R2, R2, 1 ;  /* 0x3f80000002027820 */ /* 0x004fcc0000410000 */
[----:B------:R-:W0:Y:S02]  /*7a70*/  F2F.F64.F32 R2, R2 ;  /* 0x0000000200027310 */ /* 0x000e240000201800 */
[----:B0-----:R-:W-:Y:S05]  /*7a80*/  BRA `(.L_x_8300) ;  /* 0x0000000800fc7947 */ /* 0x001fea0003800000 */
.L_x_8304:
[----:B------:R-:W2:Y:S02]  /*7a90*/  LDG.E.U16 R0, desc[UR36][R22.64] ;  /* 0x0000002416007981 */ /* 0x000ea4000c1e1500 */
[----:B--2---:R-:W-:-:S05]  /*7aa0*/  HADD2.F32 R0, -RZ, R0.H0_H0 ;  /* 0x20000000ff007230 */ /* 0x004fca0000004100 */
[----:B------:R-:W-:-:S04]  /*7ab0*/  FMUL.FTZ R0, R0, 1 ;  /* 0x3f80000000007820 */ /* 0x000fc80000410000 */
[----:B----4-:R0:W2:Y:S02]  /*7ac0*/  F2F.F64.F32 R2, R0 ;  /* 0x0000000000027310 */ /* 0x0100a40000201800 */
[----:B0-2---:R-:W-:Y:S05]  /*7ad0*/  BRA `(.L_x_8300) ;  /* 0x0000000800e87947 */ /* 0x005fea0003800000 */
.L_x_8303:
[----:B------:R-:W-:-:S09]  /*7ae0*/  UISETP.NE.AND UP0, UPT, UR4, 0x7, UPT ;  /* 0x000000070400788c */ /* 0x000fd2000bf05270 */
[----:B------:R-:W-:Y:S05]  /*7af0*/  BRA.U !UP0, `(.L_x_8305) ;  /* 0x0000000108347547 */ /* 0x000fea000b800000 */
[----:B------:R-:W-:-:S09]  /*7b00*/  UISETP.NE.AND UP0, UPT, UR4, 0x8, UPT ;  /* 0x000000080400788c */ /* 0x000fd2000bf05270 */
[----:B------:R-:W-:Y:S05]  /*7b10*/  BRA.U !UP0, `(.L_x_8306) ;  /* 0x0000000108187547 */ /* 0x000fea000b800000 */
[----:B------:R-:W-:-:S09]  /*7b20*/  UISETP.NE.AND UP0, UPT, UR4, 0x9, UPT ;  /* 0x000000090400788c */ /* 0x000fd2000bf05270 */
[----:B------:R-:W-:Y:S05]  /*7b30*/  BRA.U UP0, `(.L_x_8299) ;  /* 0x0000000900747547 */ /* 0x000fea000b800000 */
[----:B------:R-:W2:Y:S02]  /*7b40*/  LDG.E R22, desc[UR36][R22.64] ;  /* 0x0000002416167981 */ /* 0x000ea4000c1e1900 */
[----:B--2-4-:R-:W-:-:S06]  /*7b50*/  FMUL.FTZ R2, R22, 1 ;  /* 0x3f80000016027820 */ /* 0x014fcc0000410000 */
[----:B------:R-:W2:Y:S02]  /*7b60*/  F2F.F64.F32 R2, R2 ;  /* 0x0000000200027310 */ /* 0x000ea40000201800 */
[----:B--2---:R-:W-:Y:S05]  /*7b70*/  BRA `(.L_x_8300) ;  /* 0x0000000800c07947 */ /* 0x004fea0003800000 */
.L_x_8306:
[----:B------:R-:W2:Y:S02]  /*7b80*/  LDG.E.U16 R22, desc[UR36][R22.64] ;  /* 0x0000002416167981 */ /* 0x000ea4000c1e1500 */
[----:B--2---:R-:W-:-:S05]  /*7b90*/  HADD2.F32 R0, -RZ, R22.H0_H0 ;  /* 0x20000016ff007230 */ /* 0x004fca0000004100 */
[----:B------:R-:W-:-:S04]  /*7ba0*/  FMUL.FTZ R0, R0, 1 ;  /* 0x3f80000000007820 */ /* 0x000fc80000410000 */
[----:B----4-:R2:W4:Y:S02]  /*7bb0*/  F2F.F64.F32 R2, R0 ;  /* 0x0000000000027310 */ /* 0x0105240000201800 */
[----:B--2-4-:R-:W-:Y:S05]  /*7bc0*/  BRA `(.L_x_8300) ;  /* 0x0000000800ac7947 */ /* 0x014fea0003800000 */
.L_x_8305:
[----:B--2-4-:R0:W5:Y:S01]  /*7bd0*/  LDG.E.64 R2, desc[UR36][R22.64] ;  /* 0x0000002416027981 */ /* 0x014162000c1e1b00 */
[----:B------:R-:W-:Y:S05]  /*7be0*/  BRA `(.L_x_8300) ;  /* 0x0000000800a47947 */ /* 0x000fea0003800000 */
.L_x_8295:
        /* <DEDUP_REMOVED lines=9> */
[----:B--2-4-:R-:W-:Y:S01]  /*7c80*/  IMAD.MOV.U32 R2, RZ, RZ, RZ ;  /* 0x000000ffff027224 */ /* 0x014fe200078e00ff */
[----:B---3--:R-:W-:-:S04]  /*7c90*/  ISETP.NE.AND P0, PT, R22, RZ, PT ;  /* 0x000000ff1600720c */ /* 0x008fc80003f05270 */
[----:B------:R-:W-:Y:S01]  /*7ca0*/  FSEL R3, RZ, 1.875, !P0 ;  /* 0x3ff00000ff037808 */ /* 0x000fe20004000000 */
[----:B------:R-:W-:Y:S08]  /*7cb0*/  BRA `(.L_x_8300) ;  /* 0x0000000800707947 */ /* 0x000ff00003800000 */
.L_x_8309:
[----:B--2-4-:R2:W5:Y:S01]  /*7cc0*/  LDG.E.64 R2, desc[UR36][R22.64] ;  /* 0x0000002416027981 */ /* 0x014562000c1e1b00 */
[----:B------:R-:W-:Y:S05]  /*7cd0*/  BRA `(.L_x_8300) ;  /* 0x0000000800687947 */ /* 0x000fea0003800000 */
.L_x_8308:
        /* <DEDUP_REMOVED lines=24> */
[----:B------:R-:W-:-:S06]  /*7e60*/  FMUL.FTZ R3, R3, 1 ;  /* 0x3f80000003037820 */ /* 0x000fcc0000410000 */
[----:B------:R-:W2:Y:S02]  /*7e70*/  F2F.F64.F32 R2, R3 ;  /* 0x0000000300027310 */ /* 0x000ea40000201800 */
[----:B--2---:R-:W-:Y:S05]  /*7e80*/  BRA `(.L_x_8300) ;  /* 0x0000000400fc7947 */ /* 0x004fea0003800000 */
.L_x_8311:
[----:B----4-:R-:W4:Y:S02]  /*7e90*/  LDG.E.U8 R3, desc[UR36][R22.64] ;  /* 0x0000002416037981 */ /* 0x010f24000c1e1100 */
[C---:B----4-:R-:W-:Y:S02]  /*7ea0*/  IMAD.SHL.U32 R0, R3.reuse, 0x2000000, RZ ;  /* 0x0200000003007824 */ /* 0x050fe400078e00ff */
[----:B------:R-:W-:-:S03]  /*7eb0*/  IMAD.SHL.U32 R3, R3, 0x100, RZ ;  /* 0x0000010003037824 */ /* 0x000fc600078e00ff */
[----:B------:R-:W-:-:S13]  /*7ec0*/  ISETP.GE.U32.AND P0, PT, R0, 0x8000000, PT ;  /* 0x080000000000780c */ /* 0x000fda0003f06070 */
[C---:B--2---:R-:W-:Y:S02]  /*7ed0*/  @!P0 LOP3.LUT R2, R3.reuse, 0x7f00, RZ, 0xc0, !PT ;  /* 0x00007f0003028812 */ /* 0x044fe400078ec0ff */
[----:B------:R-:W-:Y:S02]  /*7ee0*/  @P0 LEA.HI R0, R0, 0x70000000, RZ, 0x1c ;  /* 0x7000000000000811 */ /* 0x000fe400078fe0ff */
[----:B------:R-:W-:Y:S02]  /*7ef0*/  @!P0 LOP3.LUT R2, R2, 0x3f000000, RZ, 0xfc, !PT ;  /* 0x3f00000002028812 */ /* 0x000fe400078efcff */
[----:B------:R-:W-:Y:S01]  /*7f00*/  PRMT R3, R3, 0x9910, RZ ;  /* 0x0000991003037816 */ /* 0x000fe200000000ff */
[----:B------:R-:W-:Y:S02]  /*7f10*/  @P0 FMUL.FTZ R0, R0, 1.9259299443872358531e-34 ;  /* 0x0780000000000820 */ /* 0x000fe40000410000 */
[----:B------:R-:W-:-:S05]  /*7f20*/  @!P0 FADD.FTZ R0, R2, -0.5 ;  /* 0xbf00000002008421 */ /* 0x000fca0000010000 */
[----:B------:R-:W-:-:S05]  /*7f30*/  LOP3.LUT R0, R0, 0x80000000, R3, 0xf8, !PT ;  /* 0x8000000000007812 */ /* 0x000fca00078ef803 */
[----:B------:R-:W-:-:S04]  /*7f40*/  FMUL.FTZ R0, R0, 1 ;  /* 0x3f80000000007820 */ /* 0x000fc80000410000 */
[----:B------:R2:W4:Y:S02]  /*7f50*/  F2F.F64.F32 R2, R0 ;  /* 0x0000000000027310 */ /* 0x0005240000201800 */
[----:B--2-4-:R-:W-:Y:S05]  /*7f60*/  BRA `(.L_x_8300) ;  /* 0x0000000400c47947 */ /* 0x014fea0003800000 */
.L_x_8310:
[----:B------:R-:W2:Y:S02]  /*7f70*/  LDG.E.U16 R0, desc[UR36][R22.64] ;  /* 0x0000002416007981 */ /* 0x000ea4000c1e1500 */
[----:B--2---:R-:W-:-:S05]  /*7f80*/  SHF.L.U32 R0, R0, 0x10, RZ ;  /* 0x0000001000007819 */ /* 0x004fca00000006ff */
[----:B------:R-:W-:-:S04]  /*7f90*/  FMUL.FTZ R0, R0, 1 ;  /* 0x3f80000000007820 */ /* 0x000fc80000410000 */
[----:B----4-:R2:W4:Y:S02]  /*7fa0*/  F2F.F64.F32 R2, R0 ;  /* 0x0000000000027310 */ /* 0x0105240000201800 */
[----:B--2-4-:R-:W-:Y:S05]  /*7fb0*/  BRA `(.L_x_8300) ;  /* 0x0000000400b07947 */ /* 0x014fea0003800000 */
.L_x_8307:
        /* <DEDUP_REMOVED lines=8> */
[----:B--2-4-:R-:W2:Y:S02]  /*8040*/  LDG.E.U16 R2, desc[UR36][R22.64] ;  /* 0x0000002416027981 */ /* 0x014ea4000c1e1500 */
[----:B--2---:R-:W0:Y:S02]  /*8050*/  I2F.F64.U16 R2, R2 ;  /* 0x0000000200027312 */ /* 0x004e240000101800 */
[----:B0-----:R-:W-:Y:S05]  /*8060*/  BRA `(.L_x_8300) ;  /* 0x0000000400847947 */ /* 0x001fea0003800000 */
.L_x_8314:
[----:B------:R-:W3:Y:S01]  /*8070*/  LDG.E.U8 R22, desc[UR36][R22.64] ;  /* 0x0000002416167981 */ /* 0x000ee2000c1e1100 */
[----:B--2-4-:R-:W-:Y:S02]  /*8080*/  CS2R R2, SRZ ;  /* 0x0000000000027805 */ /* 0x014fe4000001ff00 */
        /* <DEDUP_REMOVED lines=19> */
.L_x_8316:
[----:B------:R-:W-:Y:S05]  /*81c0*/  BSYNC.RECONVERGENT B0 ;  /* 0x0000000000007941 */ /* 0x000fea0003800200 */
.L_x_8315:
[----:B------:R-:W-:Y:S01]  /*81d0*/  IMAD.SHL.U32 R0, R0, 0x100000, RZ ;  /* 0x0010000000007824 */ /* 0x000fe200078e00ff */
[----:B------:R-:W-:-:S04]  /*81e0*/  LEA R2, R2, 0x3b800000, 0x17 ;  /* 0x3b80000002027811 */ /* 0x000fc800078eb8ff */
[----:B------:R-:W-:-:S05]  /*81f0*/  LOP3.LUT R0, R2, R0, R7, 0xfe, !PT ;  /* 0x0000000002007212 */ /* 0x000fca00078efe07 */
[----:B------:R-:W-:-:S04]  /*8200*/  FMUL.FTZ R0, R0, 1 ;  /* 0x3f80000000007820 */ /* 0x000fc80000410000 */
[----:B------:R0:W1:Y:S02]  /*8210*/  F2F.F64.F32 R2, R0 ;  /* 0x0000000000027310 */ /* 0x0000640000201800 */
[----:B01----:R-:W-:Y:S05]  /*8220*/  BRA `(.L_x_8300) ;  /* 0x0000000400147947 */ /* 0x003fea0003800000 */
.L_x_8313:
[----:B------:R-:W3:Y:S01]  /*8230*/  LDG.E.U8 R22, desc[UR36][R22.64] ;  /* 0x0000002416167981 */ /* 0x000ee2000c1e1100 */
[----:B--2-4-:R-:W-:Y:S02]  /*8240*/  CS2R R2, SRZ ;  /* 0x0000000000027805 */ /* 0x014fe4000001ff00 */
        /* <DEDUP_REMOVED lines=19> */
.L_x_8318:
[----:B------:R-:W-:Y:S05]  /*8380*/  BSYNC.RECONVERGENT B0 ;  /* 0x0000000000007941 */ /* 0x000fea0003800200 */
.L_x_8317:
[----:B------:R-:W-:Y:S01]  /*8390*/  IMAD.SHL.U32 R0, R0, 0x200000, RZ ;  /* 0x0020000000007824 */ /* 0x000fe200078e00ff */
[----:B------:R-:W-:-:S04]  /*83a0*/  LEA R2, R2, 0x37800000, 0x17 ;  /* 0x3780000002027811 */ /* 0x000fc800078eb8ff */
[----:B------:R-:W-:-:S05]  /*83b0*/  LOP3.LUT R0, R2, R0, R7, 0xfe, !PT ;  /* 0x0000000002007212 */ /* 0x000fca00078efe07 */
[----:B------:R-:W-:-:S04]  /*83c0*/  FMUL.FTZ R0, R0, 1 ;  /* 0x3f80000000007820 */ /* 0x000fc80000410000 */
[----:B------:R0:W1:Y:S02]  /*83d0*/  F2F.F64.F32 R2, R0 ;  /* 0x0000000000027310 */ /* 0x0000640000201800 */
[----:B01----:R-:W-:Y:S05]  /*83e0*/  BRA `(.L_x_8300) ;  /* 0x0000000000a47947 */ /* 0x003fea0003800000 */
.L_x_8312:
[----:B------:R-:W-:-:S09]  /*83f0*/  UISETP.NE.AND UP0, UPT, UR4, 0x1c, UPT ;  /* 0x0000001c0400788c */ /* 0x000fd2000bf05270 */
[----:B------:R-:W-:Y:S05]  /*8400*/  BRA.U !UP0, `(.L_x_8319) ;  /* 0x0000000108947547 */ /* 0x000fea000b800000 */
[----:B------:R-:W-:-:S09]  /*8410*/  UISETP.NE.AND UP0, UPT, UR4, 0x1d, UPT ;  /* 0x0000001d0400788c */ /* 0x000fd2000bf05270 */
[----:B------:R-:W-:Y:S05]  /*8420*/  BRA.U !UP0, `(.L_x_8320) ;  /* 0x0000000108807547 */ /* 0x000fea000b800000 */
[----:B------:R-:W-:-:S09]  /*8430*/  UISETP.NE.AND UP0, UPT, UR4, 0x2c, UPT ;  /* 0x0000002c0400788c */ /* 0x000fd2000bf05270 */
[----:B------:R-:W-:Y:S05]  /*8440*/  BRA.U UP0, `(.L_x_8299) ;  /* 0x0000000100307547 */ /* 0x000fea000b800000 */
[----:B------:R-:W3:Y:S01]  /*8450*/  LDG.E.U8 R0, desc[UR36][R22.64] ;  /* 0x0000002416007981 */ /* 0x000ee2000c1e1100 */
[----:B----4-:R-:W-:Y:S02]  /*8460*/  HFMA2 R3, -RZ, RZ, 0.5, 0 ;  /* 0x38000000ff037431 */ /* 0x010fe400000001ff */
[----:B--2---:R-:W-:Y:S01]  /*8470*/  IMAD.MOV.U32 R2, RZ, RZ, 0x0 ;  /* 0x00000000ff027424 */ /* 0x004fe200078e00ff */
        /* <DEDUP_REMOVED lines=9> */
.L_x_8299:
[----:B--2-4-:R-:W-:Y:S01]  /*8510*/  MOV R2, 0x0 ;  /* 0x0000000000027802 */ /* 0x014fe20000000f00 */
[----:B------:R-:W0:Y:S01]  /*8520*/  LDCU.64 UR4, c[0x4][0x128] ;  /* 0x01002500ff0477ac */ /* 0x000e220008000a00 */
[----:B------:R-:W-:Y:S02]  /*8530*/  HFMA2 R13, -RZ, RZ, 0, 0 ;  /* 0x00000000ff0d7431 */ /* 0x000fe400000001ff */
[----:B-1----:R-:W-:Y:S01]  /*8540*/  IMAD.MOV.U32 R8, RZ, RZ, 0x4e ;  /* 0x0000004eff087424 */ /* 0x002fe200078e00ff */
        /* <DEDUP_REMOVED lines=12> */
.L_x_8321:
[----:B------:R-:W-:Y:S01]  /*8610*/  CS2R R2, SRZ ;  /* 0x0000000000027805 */ /* 0x000fe2000001ff00 */
[----:B------:R-:W-:Y:S06]  /*8620*/  BRA `(.L_x_8300) ;  /* 0x0000000000147947 */ /* 0x000fec0003800000 */
.L_x_8320:
[----:B--2-4-:R-:W2:Y:S02]  /*8630*/  LDG.E.64 R2, desc[UR36][R22.64] ;  /* 0x0000002416027981 */ /* 0x014ea4000c1e1b00 */
[----:B--2---:R-:W4:Y:S02]  /*8640*/  I2F.F64.U64 R2, R2 ;  /* 0x0000000200027312 */ /* 0x004f240000301800 */
[----:B----4-:R-:W-:Y:S05]  /*8650*/  BRA `(.L_x_8300) ;  /* 0x0000000000087947 */ /* 0x010fea0003800000 */
.L_x_8319:
[----:B--2-4-:R-:W2:Y:S02]  /*8660*/  LDG.E R2, desc[UR36][R22.64] ;  /* 0x0000002416027981 */ /* 0x014ea4000c1e1900 */
[----:B--2---:R-:W4:Y:S02]  /*8670*/  I2F.F64.U32 R2, R2 ;  /* 0x0000000200027312 */ /* 0x004f240000201800 */
.L_x_8300:
[----:B------:R-:W-:Y:S05]  /*8680*/  BSYNC.RECONVERGENT B7 ;  /* 0x0000000000077941 */ /* 0x000fea0003800200 */
.L_x_8294:
[----:B------:R-:W-:Y:S01]  /*8690*/  IMAD.MOV.U32 R4, RZ, RZ, 0x652b82fe ;  /* 0x652b82feff047424 */ /* 0x000fe200078e00ff */
[----:B------:R-:W-:Y:S01]  /*86a0*/  UMOV UR4, 0xfefa39ef ;  /* 0xfefa39ef00047882 */ /* 0x000fe20000000000 */
[----:B------:R-:W-:Y:S01]  /*86b0*/  IMAD.MOV.U32 R5, RZ, RZ, 0x3ff71547 ;  /* 0x3ff71547ff057424 */ /* 0x000fe200078e00ff */
[----:B------:R-:W-:Y:S01]  /*86c0*/  UMOV UR5, 0x3fe62e42 ;  /* 0x3fe62e4200057882 */ /* 0x000fe20000000000 */
[----:B-1--45:R-:W1:Y:S01]  /*86d0*/  DADD R6, -RZ, -R2 ;  /* 0x00000000ff067229 */ /* 0x032e620000000902 */
[----:B------:R-:W-:Y:S01]  /*86e0*/  BSSY.RECONVERGENT B0, `(.L_x_8322) ;  /* 0x0000077000007945 */ /* 0x000fe20003800200 */
[----:B-1----:R-:W-:-:S05]  /*86f0*/  IMAD.MOV.U32 R0, RZ, RZ, R7 ;  /* 0x000000ffff007224 */ /* 0x002fca00078e0007 */
[----:B------:R-:W-:-:S15]  /*8700*/  FSETP.GEU.FTZ.AND P0, PT, |R0|, 4.1917929649353027344, PT ;  /* 0x4086232b0000780b */ /* 0x000fde0003f1e200 */
[----:B------:R-:W-:-:S15]  /*8710*/  NOP ;  /* 0x0000000000007918 */ /* 0x000fde0000000000 */
[----:B------:R-:W-:-:S15]  /*8720*/  NOP ;  /* 0x0000000000007918 */ /* 0x000fde0000000000 */
[----:B------:R-:W-:-:S12]  /*8730*/  NOP ;  /* 0x0000000000007918 */ /* 0x000fd80000000000 */
[----:B------:R-:W1:-:S15]  /*8740*/  DFMA R4, R2, -R4, 6.75539944105574400000e+15 ;  /* 0x433800000204742b */ /* 0x000e5e0000000804 */
        /* <DEDUP_REMOVED lines=16> */
[----:B-1----:R1:W4:Y:S01]  /*8850*/  DFMA R8, R8, -UR4, R10 ;  /* 0x8000000408087c2b */ /* 0x002322000800000a */
[----:B------:R-:W-:Y:S01]  /*8860*/  UMOV UR4, 0x69ce2bdf ;  /* 0x69ce2bdf00047882 */ /* 0x000fe20000000000 */
[----:B-1----:R-:W-:Y:S01]  /*8870*/  MOV R10, 0xfca213ea ;  /* 0xfca213ea000a7802 */ /* 0x002fe20000000f00 */
[----:B------:R-:W-:Y:S01]  /*8880*/  IMAD.MOV.U32 R11, RZ, RZ, 0x3e928af3 ;  /* 0x3e928af3ff0b7424 */ /* 0x000fe200078e00ff */
[----:B------:R-:W-:-:S15]  /*8890*/  UMOV UR5, 0x3e5ade15 ;  /* 0x3e5ade1500057882 */ /* 0x000fde0000000000 */
[----:B------:R-:W-:-:S15]  /*88a0*/  NOP ;  /* 0x0000000000007918 */ /* 0x000fde0000000000 */
[----:B------:R-:W-:-:S15]  /*88b0*/  NOP ;  /* 0x0000000000007918 */ /* 0x000fde0000000000 */
[----:B------:R-:W-:-:S15]  /*88c0*/  NOP ;  /* 0x0000000000007918 */ /* 0x000fde0000000000 */
[----:B----4-:R-:W1:Y:S01]  /*88d0*/  DFMA R10, R8, UR4, R10 ;  /* 0x00000004080a7c2b */ /* 0x010e62000800000a */
        /* <DEDUP_REMOVED lines=65> */
[----:B-1----:R-:W1:Y:S02]  /*8cf0*/  DFMA R10, R8, R10, 1 ;  /* 0x3ff00000080a742b */ /* 0x002e64000000000a */
[----:B-1----:R-:W-:Y:S01]  /*8d00*/  LEA R7, R4, R11, 0x14 ;  /* 0x0000000b04077211 */ /* 0x002fe200078ea0ff */
[----:B------:R-:W-:Y:S01]  /*8d10*/  IMAD.MOV.U32 R6, RZ, RZ, R10 ;  /* 0x000000ffff067224 */ /* 0x000fe200078e000a */
        /* <DEDUP_REMOVED lines=8> */
[----:B------:R-:W1:Y:S02]  /*8da0*/  DADD R2, -R2, +INF ;  /* 0x7ff0000002027429 */ /* 0x000e640000000100 */
[----:B-1----:R-:W-:Y:S02]  /*8db0*/  FSEL R7, R3, RZ, !P0 ;  /* 0x000000ff03077208 */ /* 0x002fe40004000000 */
[----:B------:R-:W-:Y:S02]  /*8dc0*/  @!P1 LEA R3, R5, R11, 0x14 ;  /* 0x0000000b05039211 */ /* 0x000fe400078ea0ff */
[----:B------:R-:W-:Y:S01]  /*8dd0*/  FSEL R6, R2, RZ, !P0 ;  /* 0x000000ff02067208 */ /* 0x000fe20004000000 */
[----:B------:R-:W-:Y:S01]  /*8de0*/  @!P1 IMAD.MOV.U32 R2, RZ, RZ, R10 ;  /* 0x000000ffff029224 */ /* 0x000fe200078e000a */
[----:B------:R-:W-:Y:S01]  /*8df0*/  @!P1 LEA R5, R4, 0x3ff00000, 0x14 ;  /* 0x3ff0000004059811 */ /* 0x000fe200078ea0ff */
[----:B------:R-:W-:-:S15]  /*8e00*/  @!P1 IMAD.MOV.U32 R4, RZ, RZ, RZ ;  /* 0x000000ffff049224 */ /* 0x000fde00078e00ff */
[----:B------:R-:W-:-:S15]  /*8e10*/  NOP ;  /* 0x0000000000007918 */ /* 0x000fde0000000000 */
[----:B------:R-:W-:-:S15]  /*8e20*/  NOP ;  /* 0x0000000000007918 */ /* 0x000fde0000000000 */
[----:B------:R-:W-:-:S10]  /*8e30*/  NOP ;  /* 0x0000000000007918 */ /* 0x000fd40000000000 */
[----:B------:R1:W4:Y:S02]  /*8e40*/  @!P1 DMUL R6, R2, R4 ;  /* 0x0000000402069228 */ /* 0x0003240000000000 */
.L_x_8323:
[----:B------:R-:W-:Y:S05]  /*8e50*/  BSYNC.RECONVERGENT B0 ;  /* 0x0000000000007941 */ /* 0x000fea0003800200 */
.L_x_8322:
[----:B----4-:R-:W1:Y:S01]  /*8e60*/  DADD R10, R6, 1 ;  /* 0x3ff00000060a7429 */ /* 0x010e620000000000 */
[----:B------:R-:W4:Y:S01]  /*8e70*/  LDCU.64 UR4, c[0x0][0x5e8] ;  /* 0x0000bd00ff0477ac */ /* 0x000f220008000a00 */
[----:B-1----:R-:W1:Y:S01]  /*8e80*/  MUFU.RCP64H R3, R11 ;  /* 0x0000000b00037308 */ /* 0x002e620000001800 */
[----:B------:R-:W-:Y:S01]  /*8e90*/  IADD3 R2, PT, PT, R11, 0x300402, RZ ;  /* 0x003004020b027810 */ /* 0x000fe20007ffe0ff */
[----:B------:R-:W-:Y:S03]  /*8ea0*/  BSSY.RECONVERGENT B0, `(.L_x_8324) ;  /* 0x0000022000007945 */ /* 0x000fe60003800200 */
[----:B------:R-:W-:Y:S02]  /*8eb0*/  FSETP.GEU.AND P0, PT, |R2|, 5.8789094863358348022e-39, PT ;  /* 0x004004020200780b */ /* 0x000fe40003f0e200 */
[----:B----4-:R-:W-:-:S05]  /*8ec0*/  IADD3 R6, P1, PT, R18, UR4, RZ ;  /* 0x0000000412067c10 */ /* 0x010fca000ff3e0ff */
[----:B------:R-:W-:-:S15]  /*8ed0*/  IMAD.X R7, RZ, RZ, UR5, P1 ;  /* 0x00000005ff077e24 */ /* 0x000fde00088e06ff */
[----:B------:R-:W-:-:S15]  /*8ee0*/  NOP ;  /* 0x0000000000007918 */ /* 0x000fde0000000000 */
[----:B------:R-:W-:-:S15]  /*8ef0*/  NOP ;  /* 0x0000000000007918 */ /* 0x000fde0000000000 */
[----:B------:R-:W-:-:S05]  /*8f00*/  NOP ;  /* 0x0000000000007918 */ /* 0x000fca0000000000 */
        /* <DEDUP_REMOVED lines=15> */
[----:B-1----:R-:W1:-:S15]  /*9000*/  DFMA R8, -R10, R4, 1 ;  /* 0x3ff000000a08742b */ /* 0x002e5e0000000104 */
[----:B------:R-:W-:-:S15]  /*9010*/  NOP ;  /* 0x0000000000007918 */ /* 0x000fde0000000000 */
[----:B------:R-:W-:-:S15]  /*9020*/  NOP ;  /* 0x0000000000007918 */ /* 0x000fde0000000000 */
[----:B------:R-:W-:-:S15]  /*9030*/  NOP ;  /* 0x0000000000007918 */ /* 0x000fde0000000000 */
[----:B------:R-:W-:-:S04]  /*9040*/  NOP ;  /* 0x0000000000007918 */ /* 0x000fc80000000000 */
[----:B-1----:R1:W4:Y:S02]  /*9050*/  DFMA R8, R4, R8, R4 ;  /* 0x000000080408722b */ /* 0x0023240000000004 */
[----:B-1--4-:R-:W-:Y:S05]  /*9060*/  @P0 BRA `(.L_x_8325) ;  /* 0x0000000000140947 */ /* 0x012fea0003800000 */
[----:B------:R-:W-:Y:S01]  /*9070*/  LOP3.LUT R2, R11, 0x7fffffff, RZ, 0xc0, !PT ;  /* 0x7fffffff0b027812 */ /* 0x000fe200078ec0ff */
[----:B------:R-:W-:Y:S01]  /*9080*/  IMAD.MOV.U32 R4, RZ, RZ, R10 ;  /* 0x000000ffff047224 */ /* 0x000fe200078e000a */
[----:B------:R-:W-:Y:S02]  /*9090*/  MOV R0, 0x90c0 ;  /* 0x000090c000007802 */ /* 0x000fe40000000f00 */
[----:B------:R-:W-:-:S07]  /*90a0*/  IADD3 R2, PT, PT, R2, -0x100000, RZ ;  /* 0xfff0000002027810 */ /* 0x000fce0007ffe0ff */
[----:B0-23--:R-:W-:Y:S05]  /*90b0*/  CALL.REL.NOINC `($__internal_6_$__cuda_sm20_dblrcp_rn_slowpath_v3) ;  /* 0x000000b400a47944 */ /* 0x00dfea0003c00000 */
.L_x_8325:
[----:B------:R-:W-:Y:S05]  /*90c0*/  BSYNC.RECONVERGENT B0 ;  /* 0x0000000000007941 */ /* 0x000fea0003800200 */
.L_x_8324:
[----:B------:R-:W-:Y:S01]  /*90d0*/  UPRMT UR4, UR43, 0x9910, URZ ;  /* 0x000099102b047896 */ /* 0x000fe200080000ff */
[----:B---3--:R1:W3:Y:S03]  /*90e0*/  DMUL R8, R8, R16 ;  /* 0x0000001008087228 */ /* 0x0082e60000000000 */
[----:B------:R-:W-:-:S09]  /*90f0*/  UISETP.GT.AND UP0, UPT, UR4, 0x9, UPT ;  /* 0x000000090400788c */ /* 0x000fd2000bf04270 */
[----:B-1-3--:R-:W-:Y:S05]  /*9100*/  BRA.U UP0, `(.L_x_8326) ;  /* 0x0000000500707547 */ /* 0x00afea000b800000 */
        /* <DEDUP_REMOVED lines=8> */
[----:B------:R-:W1:Y:S02]  /*9190*/  F2I.F64.TRUNC R9, R8 ;  /* 0x0000000800097311 */ /* 0x000e64000030d100 */
[----:B-1----:R1:W-:Y:S01]  /*91a0*/  STG.E.U8 desc[UR36][R6.64], R9 ;  /* 0x0000000906007986 */ /* 0x0023e2000c101124 */
[----:B------:R-:W-:Y:S05]  /*91b0*/  BRA `(.L_x_8331) ;  /* 0x0000001000887947 */ /* 0x000fea0003800000 */
.L_x_8329:
[----:B------:R-:W1:Y:S02]  /*91c0*/  F2I.S64.F64.TRUNC R8, R8 ;  /* 0x0000000800087311 */ /* 0x000e64000030d900 */
[----:B-1----:R-:W-:-:S05]  /*91d0*/  IMAD.MOV.U32 R3, RZ, RZ, R8 ;  /* 0x000000ffff037224 */ /* 0x002fca00078e0008 */
[----:B------:R1:W-:Y:S01]  /*91e0*/  STG.E.U8 desc[UR36][R6.64], R3 ;  /* 0x0000000306007986 */ /* 0x0003e2000c101124 */
[----:B------:R-:W-:Y:S05]  /*91f0*/  BRA `(.L_x_8331) ;  /* 0x0000001000787947 */ /* 0x000fea0003800000 */
.L_x_8328:
[----:B------:R-:W-:-:S09]  /*9200*/  UISETP.NE.AND UP0, UPT, UR4, 0x2, UPT ;  /* 0x000000020400788c */ /* 0x000fd2000bf05270 */
[----:B------:R-:W-:Y:S05]  /*9210*/  BRA.U !UP0, `(.L_x_8332) ;  /* 0x0000000108287547 */ /* 0x000fea000b800000 */
[----:B------:R-:W-:-:S09]  /*9220*/  UISETP.NE.AND UP0, UPT, UR4, 0x3, UPT ;  /* 0x000000030400788c */ /* 0x000fd2000bf05270 */
[----:B------:R-:W-:Y:S05]  /*9230*/  BRA.U !UP0, `(.L_x_8333) ;  /* 0x0000000108147547 */ /* 0x000fea000b800000 */
[----:B------:R-:W-:-:S09]  /*9240*/  UISETP.NE.AND UP0, UPT, UR4, 0x4, UPT ;  /* 0x000000040400788c */ /* 0x000fd2000bf05270 */
[----:B------:R-:W-:Y:S05]  /*9250*/  BRA.U UP0, `(.L_x_8330) ;  /* 0x0000000d001c7547 */ /* 0x000fea000b800000 */
[----:B------:R-:W1:Y:S02]  /*9260*/  F2I.S64.F64.TRUNC R8, R8 ;  /* 0x0000000800087311 */ /* 0x000e64000030d900 */
[----:B-1----:R3:W-:Y:S01]  /*9270*/  STG.E.64 desc[UR36][R6.64], R8 ;  /* 0x0000000806007986 */ /* 0x0027e2000c101b24 */
[----:B------:R-:W-:Y:S05]  /*9280*/  BRA `(.L_x_8331) ;  /* 0x0000001000547947 */ /* 0x000fea0003800000 */
.L_x_8333:
[----:B------:R-:W1:Y:S02]  /*9290*/  F2I.F64.TRUNC R9, R8 ;  /* 0x0000000800097311 */ /* 0x000e64000030d100 */
[----:B-1----:R4:W-:Y:S01]  /*92a0*/  STG.E desc[UR36][R6.64], R9 ;  /* 0x0000000906007986 */ /* 0x0029e2000c101924 */
[----:B------:R-:W-:Y:S05]  /*92b0*/  BRA `(.L_x_8331) ;  /* 0x0000001000487947 */ /* 0x000fea0003800000 */
.L_x_8332:
[----:B------:R-:W1:Y:S02]  /*92c0*/  F2I.F64.TRUNC R9, R8 ;  /* 0x0000000800097311 */ /* 0x000e64000030d100 */
[----:B-1----:R1:W-:Y:S01]  /*92d0*/  STG.E.U16 desc[UR36][R6.64], R9 ;  /* 0x0000000906007986 */ /* 0x0023e2000c101524 */
[----:B------:R-:W-:Y:S05]  /*92e0*/  BRA `(.L_x_8331) ;  /* 0x00000010003c7947 */ /* 0x000fea0003800000 */
.L_x_8327:
        /* <DEDUP_REMOVED lines=8> */
[----:B------:R-:W1:-:S15]  /*9370*/  F2F.F32.F64 R3, R8 ;  /* 0x0000000800037310 */ /* 0x000e5e0000301000 */
[----:B------:R-:W-:-:S15]  /*9380*/  NOP ;  /* 0x0000000000007918 */ /* 0x000fde0000000000 */
[----:B------:R-:W-:-:S15]  /*9390*/  NOP ;  /* 0x0000000000007918 */ /* 0x000fde0000000000 */
[----:B------:R-:W-:-:S15]  /*93a0*/  NOP ;  /* 0x0000000000007918 */ /* 0x000fde0000000000 */
[----:B------:R-:W-:-:S04]  /*93b0*/  NOP ;  /* 0x0000000000007918 */ /* 0x000fc80000000000 */
[----:B------:R-:W1:Y:S02]  /*93c0*/  DSETP.GEU.AND P0, PT, |R8|, UR4, PT ;  /* 0x0000000408007e2a */ /* 0x000e64000bf0e200 */
[----:B-1----:R-:W-:-:S05]  /*93d0*/  @!P0 FMUL R3, R3, 1.175494350822287508e-38 ;  /* 0x0080000003038820 */ /* 0x002fca0000400000 */
[----:B------:R1:W-:Y:S01]  /*93e0*/  STG.E desc[UR36][R6.64], R3 ;  /* 0x0000000306007986 */ /* 0x0003e2000c101924 */
[----:B------:R-:W-:Y:S05]  /*93f0*/  BRA `(.L_x_8331) ;  /* 0x0000000c00f87947 */ /* 0x000fea0003800000 */
.L_x_8335:
        /* <DEDUP_REMOVED lines=9> */
[----:B------:R-:W-:-:S05]  /*9490*/  F2FP.F16.F32.PACK_AB R0, RZ, R0 ;  /* 0x00000000ff00723e */ /* 0x000fca00000000ff */
[----:B------:R1:W-:Y:S01]  /*94a0*/  STG.E.U16 desc[UR36][R6.64], R0 ;  /* 0x0000000006007986 */ /* 0x0003e2000c101524 */
[----:B------:R-:W-:Y:S05]  /*94b0*/  BRA `(.L_x_8331) ;  /* 0x0000000c00c87947 */ /* 0x000fea0003800000 */
.L_x_8334:
        /* <DEDUP_REMOVED lines=13> */
[----:B------:R-:W1:Y:S01]  /*9590*/  DSETP.GEU.AND P0, PT, |R8|, UR4, PT ;  /* 0x0000000408007e2a */ /* 0x000e62000bf0e200 */
[----:B------:R-:W-:Y:S02]  /*95a0*/  IMAD.MOV.U32 R3, RZ, RZ, RZ ;  /* 0x000000ffff037224 */ /* 0x000fe400078e00ff */
[----:B-1----:R-:W-:-:S05]  /*95b0*/  @!P0 FMUL R2, R2, 1.175494350822287508e-38 ;  /* 0x0080000002028820 */ /* 0x002fca0000400000 */
[----:B------:R1:W-:Y:S01]  /*95c0*/  STG.E.64 desc[UR36][R6.64], R2 ;  /* 0x0000000206007986 */ /* 0x0003e2000c101b24 */
[----:B------:R-:W-:Y:S05]  /*95d0*/  BRA `(.L_x_8331) ;  /* 0x0000000c00807947 */ /* 0x000fea0003800000 */
.L_x_8337:
        /* <DEDUP_REMOVED lines=9> */
[----:B------:R-:W-:-:S04]  /*9670*/  F2FP.F16.F32.PACK_AB R3, RZ, R0 ;  /* 0x00000000ff03723e */ /* 0x000fc800000000ff */
[----:B------:R-:W-:-:S05]  /*9680*/  PRMT R3, R3, 0x5410, RZ ;  /* 0x0000541003037816 */ /* 0x000fca00000000ff */
[----:B------:R1:W-:Y:S01]  /*9690*/  STG.E desc[UR36][R6.64], R3 ;  /* 0x0000000306007986 */ /* 0x0003e2000c101924 */
[----:B------:R-:W-:Y:S05]  /*96a0*/  BRA `(.L_x_8331) ;  /* 0x0000000c004c7947 */ /* 0x000fea0003800000 */
.L_x_8336:
[----:B------:R1:W-:Y:S01]  /*96b0*/  STG.E.64 desc[UR36][R6.64], R8 ;  /* 0x0000000806007986 */ /* 0x0003e2000c101b24 */
[----:B------:R-:W-:Y:S05]  /*96c0*/  BRA `(.L_x_8331) ;  /* 0x0000000c00447947 */ /* 0x000fea0003800000 */
.L_x_8326:
        /* <DEDUP_REMOVED lines=10> */
[----:B------:R-:W1:Y:S02]  /*9770*/  F2I.U32.F64.TRUNC R9, R8 ;  /* 0x0000000800097311 */ /* 0x000e64000030d000 */
[----:B-1----:R1:W-:Y:S01]  /*9780*/  STG.E.U16 desc[UR36][R6.64], R9 ;  /* 0x0000000906007986 */ /* 0x0023e2000c101524 */
[----:B------:R-:W-:Y:S05]  /*9790*/  BRA `(.L_x_8331) ;  /* 0x0000000c00107947 */ /* 0x000fea0003800000 */
.L_x_8341:
        /* <DEDUP_REMOVED lines=8> */
[----:B------:R-:W-:Y:S01]  /*9820*/  BSSY.RECONVERGENT B0, `(.L_x_8342) ;  /* 0x0000013000007945 */ /* 0x000fe20003800200 */
[----:B-1----:R-:W-:Y:S01]  /*9830*/  @!P0 FMUL R5, R5, 1.175494350822287508e-38 ;  /* 0x0080000005058820 */ /* 0x002fe20000400000 */
        /* <DEDUP_REMOVED lines=15> */
.L_x_8344:
[----:B------:R-:W-:-:S04]  /*9930*/  SHF.R.U32.HI R3, RZ, 0x18, R5 ;  /* 0x00000018ff037819 */ /* 0x000fc80000011605 */
[----:B------:R-:W-:-:S07]  /*9940*/  LOP3.LUT R3, R0, 0x80, R3, 0xf8, !PT ;  /* 0x0000008000037812 */ /* 0x000fce00078ef803 */
.L_x_8343:
[----:B------:R-:W-:Y:S05]  /*9950*/  BSYNC.RECONVERGENT B0 ;  /* 0x0000000000007941 */ /* 0x000fea0003800200 */
.L_x_8342:
[----:B------:R1:W-:Y:S01]  /*9960*/  STG.E.U8 desc[UR36][R6.64], R3 ;  /* 0x0000000306007986 */ /* 0x0003e2000c101124 */
[----:B------:R-:W-:Y:S05]  /*9970*/  BRA `(.L_x_8331) ;  /* 0x0000000800987947 */ /* 0x000fea0003800000 */
.L_x_8340:
        /* <DEDUP_REMOVED lines=25> */
.L_x_8347:
[----:B------:R-:W-:-:S04]  /*9b10*/  SHF.R.U32.HI R3, RZ, 0x18, R5 ;  /* 0x00000018ff037819 */ /* 0x000fc80000011605 */
[----:B------:R-:W-:-:S07]  /*9b20*/  LOP3.LUT R3, R0, 0x80, R3, 0xf8, !PT ;  /* 0x0000008000037812 */ /* 0x000fce00078ef803 */
.L_x_8346:
[----:B------:R-:W-:Y:S05]  /*9b30*/  BSYNC.RECONVERGENT B0 ;  /* 0x0000000000007941 */ /* 0x000fea0003800200 */
.L_x_8345:
[----:B------:R1:W-:Y:S01]  /*9b40*/  STG.E.U8 desc[UR36][R6.64], R3 ;  /* 0x0000000306007986 */ /* 0x0003e2000c101124 */
[----:B------:R-:W-:Y:S05]  /*9b50*/  BRA `(.L_x_8331) ;  /* 0x0000000800207947 */ /* 0x000fea0003800000 */
.L_x_8339:
        /* <DEDUP_REMOVED lines=30> */
.L_x_8349:
[----:B------:R-:W1:Y:S02]  /*9d40*/  F2I.U64.F64.TRUNC R8, R8 ;  /* 0x0000000800087311 */ /* 0x000e64000030d800 */
[----:B-1----:R1:W-:Y:S01]  /*9d50*/  STG.E.64 desc[UR36][R6.64], R8 ;  /* 0x0000000806007986 */ /* 0x0023e2000c101b24 */
[----:B------:R-:W-:Y:S05]  /*9d60*/  BRA `(.L_x_8331) ;  /* 0x00000004009c7947 */ /* 0x000fea0003800000 */
.L_x_8348:
[----:B------:R-:W1:Y:S02]  /*9d70*/  F2I.U32.F64.TRUNC R9, R8 ;  /* 0x0000000800097311 */ /* 0x000e64000030d000 */
[----:B-1----:R1:W-:Y:S01]  /*9d80*/  STG.E desc[UR36][R6.64], R9 ;  /* 0x0000000906007986 */ /* 0x0023e2000c101924 */
[----:B------:R-:W-:Y:S05]  /*9d90*/  BRA `(.L_x_8331) ;  /* 0x0000000400907947 */ /* 0x000fea0003800000 */
.L_x_8338:
[----:B------:R-:W-:-:S09]  /*9da0*/  UISETP.GT.AND UP0, UPT, UR4, 0xe, UPT ;  /* 0x0000000e0400788c */ /* 0x000fd2000bf04270 */
[----:B------:R-:W-:Y:S05]  /*9db0*/  BRA.U UP0, `(.L_x_8350) ;  /* 0x00000001002c7547 */ /* 0x000fea000b800000 */
[----:B------:R-:W-:-:S09]  /*9dc0*/  UISETP.NE.AND UP0, UPT, UR4, 0xa, UPT ;  /* 0x0000000a0400788c */ /* 0x000fd2000bf05270 */
[----:B------:R-:W-:Y:S05]  /*9dd0*/  BRA.U !UP0, `(.L_x_8351) ;  /* 0x0000000108187547 */ /* 0x000fea000b800000 */
[----:B------:R-:W-:-:S09]  /*9de0*/  UISETP.NE.AND UP0, UPT, UR4, 0xb, UPT ;  /* 0x0000000b0400788c */ /* 0x000fd2000bf05270 */
[----:B------:R-:W-:Y:S05]  /*9df0*/  BRA.U UP0, `(.L_x_8330) ;  /* 0x0000000100347547 */ /* 0x000fea000b800000 */
[----:B------:R-:W1:Y:S02]  /*9e00*/  DSETP.NEU.AND P0, PT, R8, RZ, PT ;  /* 0x000000ff0800722a */ /* 0x000e640003f0d000 */
[----:B-1----:R-:W-:-:S05]  /*9e10*/  SEL R3, RZ, 0x1, !P0 ;  /* 0x00000001ff037807 */ /* 0x002fca0004000000 */
[----:B------:R1:W-:Y:S01]  /*9e20*/  STG.E.U8 desc[UR36][R6.64], R3 ;  /* 0x0000000306007986 */ /* 0x0003e2000c101124 */
[----:B------:R-:W-:Y:S05]  /*9e30*/  BRA `(.L_x_8331) ;  /* 0x0000000400687947 */ /* 0x000fea0003800000 */
.L_x_8351:
[----:B------:R-:W-:-:S05]  /*9e40*/  CS2R R10, SRZ ;  /* 0x00000000000a7805 */ /* 0x000fca000001ff00 */
[----:B------:R1:W-:Y:S01]  /*9e50*/  STG.E.128 desc[UR36][R6.64], R8 ;  /* 0x0000000806007986 */ /* 0x0003e2000c101d24 */
[----:B------:R-:W-:Y:S05]  /*9e60*/  BRA `(.L_x_8331) ;  /* 0x00000004005c7947 */ /* 0x000fea0003800000 */
.L_x_8350:
[----:B------:R-:W-:-:S09]  /*9e70*/  UISETP.NE.AND UP0, UPT, UR4, 0xf, UPT ;  /* 0x0000000f0400788c */ /* 0x000fd2000bf05270 */
[----:B------:R-:W-:Y:S05]  /*9e80*/  BRA.U !UP0, `(.L_x_8352) ;  /* 0x0000000508287547 */ /* 0x000fea000b800000 */
[----:B------:R-:W-:-:S09]  /*9e90*/  UISETP.NE.AND UP0, UPT, UR4, 0x17, UPT ;  /* 0x000000170400788c */ /* 0x000fd2000bf05270 */
[----:B------:R-:W-:Y:S05]  /*9ea0*/  BRA.U !UP0, `(.L_x_8353) ;  /* 0x0000000108b07547 */ /* 0x000fea000b800000 */
[----:B------:R-:W-:-:S09]  /*9eb0*/  UISETP.NE.AND UP0, UPT, UR4, 0x18, UPT ;  /* 0x000000180400788c */ /* 0x000fd2000bf05270 */
[----:B------:R-:W-:Y:S05]  /*9ec0*/  BRA.U !UP0, `(.L_x_8354) ;  /* 0x0000000108447547 */ /* 0x000fea000b800000 */
.L_x_8330:
[----:B------:R-:W-:Y:S01]  /*9ed0*/  MOV R0, 0x0 ;  /* 0x0000000000007802 */ /* 0x000fe20000000f00 */
[----:B------:R-:W1:Y:S01]  /*9ee0*/  LDCU.64 UR4, c[0x4][0x128] ;  /* 0x01002500ff0477ac */ /* 0x000e620008000a00 */
[----:B------:R-:W-:Y:S02]  /*9ef0*/  HFMA2 R8, -RZ, RZ, 0, 6.020069122314453125e-06 ;  /* 0x00000065ff087431 */ /* 0x000fe400000001ff */
[----:B------:R-:W-:Y:S01]  /*9f00*/  IMAD.MOV.U32 R12, RZ, RZ, 0x1 ;  /* 0x00000001ff0c7424 */ /* 0x000fe200078e00ff */
[----:B------:R3:W4:Y:S01]  /*9f10*/  LDC.64 R2, c[0x4][R0] ;  /* 0x0100000000027b82 */ /* 0x0007220000000a00 */
[----:B------:R-:W5:Y:S01]  /*9f20*/  LDCU.64 UR6, c[0x4][0x130] ;  /* 0x01002600ff0677ac */ /* 0x000f620008000a00 */
[----:B------:R-:W-:Y:S01]  /*9f30*/  IMAD.MOV.U32 R13, RZ, RZ, RZ ;  /* 0x000000ffff0d7224 */ /* 0x000fe200078e00ff */
[----:B------:R-:W0:Y:S01]  /*9f40*/  LDCU.64 UR8, c[0x4][0x10] ;  /* 0x01000200ff0877ac */ /* 0x000e220008000a00 */
[----:B-1----:R-:W-:Y:S01]  /*9f50*/  MOV R4, UR4 ;  /* 0x0000000400047c02 */ /* 0x002fe20008000f00 */
[----:B------:R-:W-:-:S02]  /*9f60*/  IMAD.U32 R5, RZ, RZ, UR5 ;  /* 0x00000005ff057e24 */ /* 0x000fc4000f8e00ff */
[----:B-----5:R-:W-:Y:S01]  /*9f70*/  IMAD.U32 R6, RZ, RZ, UR6 ;  /* 0x00000006ff067e24 */ /* 0x020fe2000f8e00ff */
[----:B------:R-:W-:Y:S01]  /*9f80*/  MOV R7, UR7 ;  /* 0x0000000700077c02 */ /* 0x000fe20008000f00 */
[----:B0-----:R-:W-:Y:S02]  /*9f90*/  IMAD.U32 R10, RZ, RZ, UR8 ;  /* 0x00000008ff0a7e24 */ /* 0x001fe4000f8e00ff */
[----:B---3--:R-:W-:-:S07]  /*9fa0*/  IMAD.U32 R11, RZ, RZ, UR9 ;  /* 0x00000009ff0b7e24 */ /* 0x008fce000f8e00ff */
[----:B------:R-:W-:-:S07]  /*9fb0*/  LEPC R20, `(.L_x_8355) ;  /* 0x000000001014794e */ /* 0x000fce0000000000 */
[----:B--2-4-:R-:W-:Y:S05]  /*9fc0*/  CALL.ABS.NOINC R2 ;  /* 0x0000000002007343 */ /* 0x014fea0003c00000 */
.L_x_8355:
[----:B------:R-:W-:Y:S05]  /*9fd0*/  BRA `(.L_x_8331) ;  /* 0x0000000400007947 */ /* 0x000fea0003800000 */
.L_x_8354:
        /* <DEDUP_REMOVED lines=21> */
.L_x_8357:
[----:B------:R-:W-:Y:S05]  /*a130*/  BSYNC.RECONVERGENT B0 ;  /* 0x0000000000007941 */ /* 0x000fea0003800200 */
.L_x_8356:
[----:B------:R-:W-:-:S05]  /*a140*/  LOP3.LUT R3, R0, 0x80, R3, 0xf8, !PT ;  /* 0x0000008000037812 */ /* 0x000fca00078ef803 */
[----:B------:R1:W-:Y:S01]  /*a150*/  STG.E.U8 desc[UR36][R6.64], R3 ;  /* 0x0000000306007986 */ /* 0x0003e2000c101124 */
[----:B------:R-:W-:Y:S05]  /*a160*/  BRA `(.L_x_8331) ;  /* 0x00000000009c7947 */ /* 0x000fea0003800000 */
.L_x_8353:
        /* <DEDUP_REMOVED lines=9> */
[----:B-1----:R-:W-:-:S05]  /*a200*/  @!P0 FMUL R3, R3, 1.175494350822287508e-38 ;  /* 0x0080000003038820 */ /* 0x002fca0000400000 */
        /* <DEDUP_REMOVED lines=10> */
.L_x_8359:
[----:B------:R-:W-:Y:S01]  /*a2b0*/  IMAD.MOV.U32 R0, RZ, RZ, 0x7f ;  /* 0x0000007fff007424 */ /* 0x000fe200078e00ff */
[----:B------:R-:W-:-:S04]  /*a2c0*/  ISETP.GT.U32.AND P0, PT, R2, 0x7f800000, PT ;  /* 0x7f8000000200780c */ /* 0x000fc80003f04070 */
[----:B------:R-:W-:-:S09]  /*a2d0*/  SEL R0, R0, 0x7c, P0 ;  /* 0x0000007c00007807 */ /* 0x000fd20000000000 */
.L_x_8360:
[----:B------:R-:W-:Y:S05]  /*a2e0*/  BSYNC.RECONVERGENT B0 ;  /* 0x0000000000007941 */ /* 0x000fea0003800200 */
.L_x_8358:
[----:B------:R-:W-:-:S04]  /*a2f0*/  SHF.R.U32.HI R3, RZ, 0x18, R3 ;  /* 0x00000018ff037819 */ /* 0x000fc80000011603 */
[----:B------:R-:W-:-:S05]  /*a300*/  LOP3.LUT R3, R0, 0x80, R3, 0xf8, !PT ;  /* 0x0000008000037812 */ /* 0x000fca00078ef803 */
[----:B------:R1:W-:Y:S01]  /*a310*/  STG.E.U8 desc[UR36][R6.64], R3 ;  /* 0x0000000306007986 */ /* 0x0003e2000c101124 */
[----:B------:R-:W-:Y:S05]  /*a320*/  BRA `(.L_x_8331) ;  /* 0x00000000002c7947 */ /* 0x000fea0003800000 */
.L_x_8352:
        /* <DEDUP_REMOVED lines=9> */
[----:B------:R-:W-:-:S05]  /*a3c0*/  F2FP.BF16.F32.PACK_AB R0, RZ, R0 ;  /* 0x00000000ff00723e */ /* 0x000fca00000010ff */
[----:B------:R1:W-:Y:S02]  /*a3d0*/  STG.E.U16 desc[UR36][R6.64], R0 ;  /* 0x0000000006007986 */ /* 0x0003e4000c101524 */
.L_x_8331:
[----:B------:R-:W-:-:S07]  /*a3e0*/  VIADD R19, R19, 0x80 ;  /* 0x0000008013137836 */ /* 0x000fce0000000000 */
.L_x_8264:
[----:B------:R-:W-:Y:S05]  /*a3f0*/  BSYNC.RECONVERGENT B6 ;  /* 0x0000000000067941 */ /* 0x000fea0003800200 */
.L_x_8263:
[----:B------:R-:W5:Y:S01]  /*a400*/  LDCU UR4, c[0x0][0x380] ;  /* 0x00007000ff0477ac */ /* 0x000f620008000800 */
[----:B------:R-:W-:Y:S01]  /*a410*/  BSSY.RECONVERGENT B6, `(.L_x_8361) ;  /* 0x0000517000067945 */ /* 0x000fe20003800200 */
[----:B-----5:R-:W-:-:S13]  /*a420*/  ISETP.GE.AND P0, PT, R19, UR4, PT ;  /* 0x0000000413007c0c */ /* 0x020fda000bf06270 */
[----:B------:R-:W-:Y:S05]  /*a430*/  @P0 BRA `(.L_x_8362) ;  /* 0x0000005000500947 */ /* 0x000fea0003800000 */
[----:B------:R-:W5:Y:S01]  /*a440*/  LDCU UR4, c[0x0][0x388] ;  /* 0x00007100ff0477ac */ /* 0x000f620008000800 */
[----:B0-23--:R-:W-:Y:S01]  /*a450*/  MOV R22, RZ ;  /* 0x000000ff00167202 */ /* 0x00dfe20000000f00 */
        /* <DEDUP_REMOVED lines=8> */
[----:B------:R-:W-:Y:S02]  /*a4e0*/  UISETP.NE.AND UP0, UPT, UR41, URZ, UPT ;  /* 0x000000ff2900728c */ /* 0x000fe4000bf05270 */
[----:B0-----:R-:W-:Y:S01]  /*a4f0*/  IMAD.HI.U32 R2, R19, UR4, R18 ;  /* 0x0000000413027c27 */ /* 0x001fe2000f8e0012 */
[----:B------:R-:W0:Y:S04]  /*a500*/  LDCU UR4, c[0x0][0x4c0] ;  /* 0x00009800ff0477ac */ /* 0x000e280008000800 */
[----:B----4-:R-:W-:-:S05]  /*a510*/  SHF.R.U32.HI R3, RZ, UR5, R2 ;  /* 0x00000005ff037c19 */ /* 0x010fca0008011602 */
[----:B------:R-:W-:-:S04]  /*a520*/  IMAD.MOV R22, RZ, RZ, -R3 ;  /* 0x000000ffff167224 */ /* 0x000fc800078e0a03 */
        /* <DEDUP_REMOVED lines=339> */
.L_x_8363:
        /* <DEDUP_REMOVED lines=18> */
.L_x_8368:
[----:B------:R-:W2:Y:S02]  /*bb80*/  LDG.E.U8 R2, desc[UR36][R2.64] ;  /* 0x0000002402027981 */ /* 0x000ea4000c1e1100 */
[----:B--2---:R0:W1:Y:S02]  /*bb90*/  I2F.F64.U16 R16, R2 ;  /* 0x0000000200107312 */ /* 0x0040640000101800 */
[----:B01----:R-:W-:Y:S05]  /*bba0*/  BRA `(.L_x_8370) ;  /* 0x0000000c00607947 */ /* 0x003fea0003800000 */
.L_x_8367:
        /* <DEDUP_REMOVED lines=9> */
.L_x_8372:
[----:B------:R-:W2:Y:S02]  /*bc40*/  LDG.E R2, desc[UR36][R2.64] ;  /* 0x0000002402027981 */ /* 0x000ea4000c1e1900 */
[----:B--2---:R0:W1:Y:S02]  /*bc50*/  I2F.F64 R16, R2 ;  /* 0x0000000200107312 */ /* 0x0040640000201c00 */
[----:B01----:R-:W-:Y:S05]  /*bc60*/  BRA `(.L_x_8370) ;  /* 0x0000000c00307947 */ /* 0x003fea0003800000 */
.L_x_8371:
[----:B------:R-:W2:Y:S02]  /*bc70*/  LDG.E.U16 R2, desc[UR36][R2.64] ;  /* 0x0000002402027981 */ /* 0x000ea4000c1e1500 */
[----:B--2---:R0:W1:Y:S02]  /*bc80*/  I2F.F64.S16 R16, R2 ;  /* 0x0000000200107312 */ /* 0x0040640000101c00 */
[----:B01----:R-:W-:Y:S05]  /*bc90*/  BRA `(.L_x_8370) ;  /* 0x0000000c00247947 */ /* 0x003fea0003800000 */
.L_x_8366:
        /* <DEDUP_REMOVED lines=10> */
.L_x_8374:
[----:B------:R-:W2:Y:S02]  /*bd40*/  LDG.E.U16 R0, desc[UR36][R2.64] ;  /* 0x0000002402007981 */ /* 0x000ea4000c1e1500 */
[----:B--2---:R-:W-:-:S05]  /*bd50*/  HADD2.F32 R0, -RZ, R0.H0_H0 ;  /* 0x20000000ff007230 */ /* 0x004fca0000004100 */
[----:B------:R-:W-:-:S04]  /*bd60*/  FMUL.FTZ R0, R0, 1 ;  /* 0x3f80000000007820 */ /* 0x000fc80000410000 */
[----:B------:R1:W2:Y:S02]  /*bd70*/  F2F.F64.F32 R16, R0 ;  /* 0x0000000000107310 */ /* 0x0002a40000201800 */
[----:B-12---:R-:W-:Y:S05]  /*bd80*/  BRA `(.L_x_8370) ;  /* 0x0000000800e87947 */ /* 0x006fea0003800000 */
.L_x_8373:
        /* <DEDUP_REMOVED lines=10> */
.L_x_8376:
[----:B------:R-:W2:Y:S02]  /*be30*/  LDG.E.U16 R2, desc[UR36][R2.64] ;  /* 0x0000002402027981 */ /* 0x000ea4000c1e1500 */
[----:B--2---:R-:W-:-:S05]  /*be40*/  HADD2.F32 R0, -RZ, R2.H0_H0 ;  /* 0x20000002ff007230 */ /* 0x004fca0000004100 */
[----:B------:R-:W-:-:S04]  /*be50*/  FMUL.FTZ R0, R0, 1 ;  /* 0x3f80000000007820 */ /* 0x000fc80000410000 */
[----:B------:R1:W2:Y:S02]  /*be60*/  F2F.F64.F32 R16, R0 ;  /* 0x0000000000107310 */ /* 0x0002a40000201800 */
[----:B-12---:R-:W-:Y:S05]  /*be70*/  BRA `(.L_x_8370) ;  /* 0x0000000800ac7947 */ /* 0x006fea0003800000 */
.L_x_8375:
[----:B------:R0:W5:Y:S01]  /*be80*/  LDG.E.64 R16, desc[UR36][R2.64] ;  /* 0x0000002402107981 */ /* 0x000162000c1e1b00 */
[----:B------:R-:W-:Y:S05]  /*be90*/  BRA `(.L_x_8370) ;  /* 0x0000000800a47947 */ /* 0x000fea0003800000 */
.L_x_8365:
        /* <DEDUP_REMOVED lines=13> */
.L_x_8379:
[----:B------:R3:W5:Y:S01]  /*bf70*/  LDG.E.64 R16, desc[UR36][R2.64] ;  /* 0x0000002402107981 */ /* 0x000762000c1e1b00 */
[----:B------:R-:W-:Y:S05]  /*bf80*/  BRA `(.L_x_8370) ;  /* 0x0000000800687947 */ /* 0x000fea0003800000 */
.L_x_8378:
        /* <DEDUP_REMOVED lines=27> */
.L_x_8381:
        /* <DEDUP_REMOVED lines=14> */
.L_x_8380:
[----:B------:R-:W2:Y:S02]  /*c220*/  LDG.E.U16 R0, desc[UR36][R2.64] ;  /* 0x0000002402007981 */ /* 0x000ea4000c1e1500 */
[----:B--2---:R-:W-:-:S04]  /*c230*/  IMAD.U32 R0, R0, 0x10000, RZ ;  /* 0x0001000000007824 */ /* 0x004fc800078e00ff */
[----:B------:R-:W-:-:S04]  /*c240*/  FMUL.FTZ R0, R0, 1 ;  /* 0x3f80000000007820 */ /* 0x000fc80000410000 */
[----:B------:R4:W0:Y:S02]  /*c250*/  F2F.F64.F32 R16, R0 ;  /* 0x0000000000107310 */ /* 0x0008240000201800 */
[----:B0---4-:R-:W-:Y:S05]  /*c260*/  BRA `(.L_x_8370) ;  /* 0x0000000400b07947 */ /* 0x011fea0003800000 */
.L_x_8377:
        /* <DEDUP_REMOVED lines=11> */
.L_x_8384:
        /* <DEDUP_REMOVED lines=21> */
.L_x_8386:
[----:B------:R-:W-:Y:S05]  /*c470*/  BSYNC.RECONVERGENT B0 ;  /* 0x0000000000007941 */ /* 0x000fea0003800200 */
.L_x_8385:
[----:B------:R-:W-:Y:S02]  /*c480*/  SHF.L.U32 R0, R0, 0x14, RZ ;  /* 0x0000001400007819 */ /* 0x000fe400000006ff */
[----:B------:R-:W-:-:S04]  /*c490*/  LEA R2, R2, 0x3b800000, 0x17 ;  /* 0x3b80000002027811 */ /* 0x000fc800078eb8ff */
[----:B------:R-:W-:-:S05]  /*c4a0*/  LOP3.LUT R0, R2, R0, R7, 0xfe, !PT ;  /* 0x0000000002007212 */ /* 0x000fca00078efe07 */
[----:B------:R-:W-:-:S04]  /*c4b0*/  FMUL.FTZ R0, R0, 1 ;  /* 0x3f80000000007820 */ /* 0x000fc80000410000 */
[----:B------:R3:W4:Y:S02]  /*c4c0*/  F2F.F64.F32 R16, R0 ;  /* 0x0000000000107310 */ /* 0x0007240000201800 */
[----:B---34-:R-:W-:Y:S05]  /*c4d0*/  BRA `(.L_x_8370) ;  /* 0x0000000400147947 */ /* 0x018fea0003800000 */
.L_x_8383:
        /* <DEDUP_REMOVED lines=21> */
.L_x_8388:
[----:B------:R-:W-:Y:S05]  /*c630*/  BSYNC.RECONVERGENT B0 ;  /* 0x0000000000007941 */ /* 0x000fea0003800200 */
.L_x_8387:
[----:B------:R-:W-:Y:S01]  /*c640*/  IMAD.SHL.U32 R0, R0, 0x200000, RZ ;  /* 0x0020000000007824 */ /* 0x000fe200078e00ff */
[----:B------:R-:W-:-:S04]  /*c650*/  LEA R2, R2, 0x37800000, 0x17 ;  /* 0x3780000002027811 */ /* 0x000fc800078eb8ff */
[----:B------:R-:W-:-:S05]  /*c660*/  LOP3.LUT R0, R2, R0, R7, 0xfe, !PT ;  /* 0x0000000002007212 */ /* 0x000fca00078efe07 */
[----:B------:R-:W-:-:S04]  /*c670*/  FMUL.FTZ R0, R0, 1 ;  /* 0x3f80000000007820 */ /* 0x000fc80000410000 */
[----:B------:R3:W4:Y:S02]  /*c680*/  F2F.F64.F32 R16, R0 ;  /* 0x0000000000107310 */ /* 0x0007240000201800 */
[----:B---34-:R-:W-:Y:S05]  /*c690*/  BRA `(.L_x_8370) ;  /* 0x0000000000a47947 */ /* 0x018fea0003800000 */
.L_x_8382:
        /* <DEDUP_REMOVED lines=16> */
[----:B------:R3:W4:Y:S02]  /*c7a0*/  @P0 F2F.F64.F32 R16, R0 ;  /* 0x0000000000100310 */ /* 0x0007240000201800 */
[----:B---34-:R-:W-:Y:S05]  /*c7b0*/  BRA `(.L_x_8370) ;  /* 0x00000000005c7947 */ /* 0x018fea0003800000 */
.L_x_8369:
        /* <DEDUP_REMOVED lines=16> */
.L_x_8391:
[----:B------:R-:W-:Y:S01]  /*c8c0*/  CS2R R16, SRZ ;  /* 0x0000000000107805 */ /* 0x000fe2000001ff00 */
[----:B------:R-:W-:Y:S06]  /*c8d0*/  BRA `(.L_x_8370) ;  /* 0x0000000000147947 */ /* 0x000fec0003800000 */
.L_x_8390:
[----:B------:R-:W2:Y:S02]  /*c8e0*/  LDG.E.64 R16, desc[UR36][R2.64] ;  /* 0x0000002402107981 */ /* 0x000ea4000c1e1b00 */
[----:B--2---:R-:W3:Y:S02]  /*c8f0*/  I2F.F64.U64 R16, R16 ;  /* 0x0000001000107312 */ /* 0x004ee40000301800 */
[----:B---3--:R-:W-:Y:S05]  /*c900*/  BRA `(.L_x_8370) ;  /* 0x0000000000087947 */ /* 0x008fea0003800000 */
.L_x_8389:
[----:B------:R-:W2:Y:S02]  /*c910*/  LDG.E R2, desc[UR36][R2.64] ;  /* 0x0000002402027981 */ /* 0x000ea4000c1e1900 */
[----:B--2---:R1:W2:Y:S02]  /*c920*/  I2F.F64.U32 R16, R2 ;  /* 0x0000000200107312 */ /* 0x0042a40000201800 */
.L_x_8370:
[----:B------:R-:W-:Y:S05]  /*c930*/  BSYNC.RECONVERGENT B7 ;  /* 0x0000000000077941 */ /* 0x000fea0003800200 */
.L_x_8364:
        /* <DEDUP_REMOVED lines=15> */
[----:B01-3--:R-:W3:Y:S02]  /*ca30*/  LDG.E.S8 R2, desc[UR36][R22.64] ;  /* 0x0000002416027981 */ /* 0x00bee4000c1e1300 */
[----:B---3--:R-:W1:Y:S02]  /*ca40*/  I2F.F64.S16 R2, R2 ;  /* 0x0000000200027312 */ /* 0x008e640000101c00 */
[----:B-1----:R-:W-:Y:S05]  /*ca50*/  BRA `(.L_x_8398) ;  /* 0x0000000c006c7947 */ /* 0x002fea0003800000 */
.L_x_8396:
[----:B01-3--:R-:W3:Y:S02]  /*ca60*/  LDG.E.U8 R2, desc[UR36][R22.64] ;  /* 0x0000002416027981 */ /* 0x00bee4000c1e1100 */
[----:B---3--:R-:W1:Y:S02]  /*ca70*/  I2F.F64.U16 R2, R2 ;  /* 0x0000000200027312 */ /* 0x008e640000101800 */
[----:B-1----:R-:W-:Y:S05]  /*ca80*/  BRA `(.L_x_8398) ;  /* 0x0000000c00607947 */ /* 0x002fea0003800000 */
.L_x_8395:
[----:B------:R-:W-:-:S09]  /*ca90*/  UISETP.NE.AND UP0, UPT, UR4, 0x2, UPT ;  /* 0x000000020400788c */ /* 0x000fd2000bf05270 */
[----:B------:R-:W-:Y:S05]  /*caa0*/  BRA.U !UP0, `(.L_x_8399) ;  /* 0x0000000108287547 */ /* 0x000fea000b800000 */
[----:B------:R-:W-:-:S09]  /*cab0*/  UISETP.NE.AND UP0, UPT, UR4, 0x3, UPT ;  /* 0x000000030400788c */ /* 0x000fd2000bf05270 */
[----:B------:R-:W-:Y:S05]  /*cac0*/  BRA.U !UP0, `(.L_x_8400) ;  /* 0x0000000108147547 */ /* 0x000fea000b800000 */
[----:B------:R-:W-:-:S09]  /*cad0*/  UISETP.NE.AND UP0, UPT, UR4, 0x4, UPT ;  /* 0x000000040400788c */ /* 0x000fd2000bf05270 */
[----:B------:R-:W-:Y:S05]  /*cae0*/  BRA.U UP0, `(.L_x_8397) ;  /* 0x0000000900ec7547 */ /* 0x000fea000b800000 */
[----:B01-3--:R-:W3:Y:S02]  /*caf0*/  LDG.E.64 R2, desc[UR36][R22.64] ;  /* 0x0000002416027981 */ /* 0x00bee4000c1e1b00 */
[----:B---3--:R-:W1:Y:S02]  /*cb00*/  I2F.F64.S64 R2, R2 ;  /* 0x0000000200027312 */ /* 0x008e640000301c00 */
[----:B-1----:R-:W-:Y:S05]  /*cb10*/  BRA `(.L_x_8398) ;  /* 0x0000000c003c7947 */ /* 0x002fea0003800000 */
.L_x_8400:
[----:B01-3--:R-:W3:Y:S02]  /*cb20*/  LDG.E R2, desc[UR36][R22.64] ;  /* 0x0000002416027981 */ /* 0x00bee4000c1e1900 */
[----:B---3--:R-:W1:Y:S02]  /*cb30*/  I2F.F64 R2, R2 ;  /* 0x0000000200027312 */ /* 0x008e640000201c00 */
[----:B-1----:R-:W-:Y:S05]  /*cb40*/  BRA `(.L_x_8398) ;  /* 0x0000000c00307947 */ /* 0x002fea0003800000 */
.L_x_8399:
[----:B01-3--:R-:W3:Y:S02]  /*cb50*/  LDG.E.U16 R2, desc[UR36][R22.64] ;  /* 0x0000002416027981 */ /* 0x00bee4000c1e1500 */
[----:B---3--:R-:W1:Y:S02]  /*cb60*/  I2F.F64.S16 R2, R2 ;  /* 0x0000000200027312 */ /* 0x008e640000101c00 */
[----:B-1----:R-:W-:Y:S05]  /*cb70*/  BRA `(.L_x_8398) ;  /* 0x0000000c00247947 */ /* 0x002fea0003800000 */
.L_x_8394:
[----:B------:R-:W-:-:S09]  /*cb80*/  UISETP.GT.AND UP0, UPT, UR4, 0x6, UPT ;  /* 0x000000060400788c */ /* 0x000fd2000bf04270 */
[----:B------:R-:W-:Y:S05]  /*cb90*/  BRA.U UP0, `(.L_x_8401) ;  /* 0x0000000100347547 */ /* 0x000fea000b800000 */
[----:B------:R-:W-:-:S09]  /*cba0*/  UISETP.NE.AND UP0, UPT, UR4, 0x5, UPT ;  /* 0x000000050400788c */ /* 0x000fd2000bf05270 */
[----:B------:R-:W-:Y:S05]  /*cbb0*/  BRA.U !UP0, `(.L_x_8402) ;  /* 0x0000000108187547 */ /* 0x000fea000b800000 */
[----:B------:R-:W-:-:S09]  /*cbc0*/  UISETP.NE.AND UP0, UPT, UR4, 0x6, UPT ;  /* 0x000000060400788c */ /* 0x000fd2000bf05270 */
[----:B------:R-:W-:Y:S05]  /*cbd0*/  BRA.U UP0, `(.L_x_8397) ;  /* 0x0000000900b07547 */ /* 0x000fea000b800000 */
[----:B01-3--:R-:W3:Y:S02]  /*cbe0*/  LDG.E R2, desc[UR36][R22.64] ;  /* 0x0000002416027981 */ /* 0x00bee4000c1e1900 */
[----:B---3--:R-:W-:-:S06]  /*cbf0*/  FMUL.FTZ R2, R2, 1 ;  /* 0x3f80000002027820 */ /* 0x008fcc0000410000 */
[----:B------:R-:W0:Y:S02]  /*cc00*/  F2F.F64.F32 R2, R2 ;  /* 0x0000000200027310 */ /* 0x000e240000201800 */
[----:B0-----:R-:W-:Y:S05]  /*cc10*/  BRA `(.L_x_8398) ;  /* 0x0000000800fc7947 */ /* 0x001fea0003800000 */
.L_x_8402:
[----:B------:R-:W4:Y:S02]  /*cc20*/  LDG.E.U16 R0, desc[UR36][R22.64] ;  /* 0x0000002416007981 */ /* 0x000f24000c1e1500 */
[----:B----4-:R-:W-:-:S05]  /*cc30*/  HADD2.F32 R0, -RZ, R0.H0_H0 ;  /* 0x20000000ff007230 */ /* 0x010fca0000004100 */
[----:B------:R-:W-:-:S04]  /*cc40*/  FMUL.FTZ R0, R0, 1 ;  /* 0x3f80000000007820 */ /* 0x000fc80000410000 */
[----:B01-3--:R0:W1:Y:S02]  /*cc50*/  F2F.F64.F32 R2, R0 ;  /* 0x0000000000027310 */ /* 0x00b0640000201800 */
[----:B01----:R-:W-:Y:S05]  /*cc60*/  BRA `(.L_x_8398) ;  /* 0x0000000800e87947 */ /* 0x003fea0003800000 */
.L_x_8401:
        /* <DEDUP_REMOVED lines=8> */
[----:B------:R-:W0:Y:S02]  /*ccf0*/  F2F.F64.F32 R2, R2 ;  /* 0x0000000200027310 */ /* 0x000e240000201800 */
[----:B0-----:R-:W-:Y:S05]  /*cd00*/  BRA `(.L_x_8398) ;  /* 0x0000000800c07947 */ /* 0x001fea0003800000 */
.L_x_8404:
[----:B------:R-:W4:Y:S02]  /*cd10*/  LDG.E.U16 R22, desc[UR36][R22.64] ;  /* 0x0000002416167981 */ /* 0x000f24000c1e1500 */
[----:B----4-:R-:W-:-:S05]  /*cd20*/  HADD2.F32 R0, -RZ, R22.H0_H0 ;  /* 0x20000016ff007230 */ /* 0x010fca0000004100 */
[----:B------:R-:W-:-:S04]  /*cd30*/  FMUL.FTZ R0, R0, 1 ;  /* 0x3f80000000007820 */ /* 0x000fc80000410000 */
[----:B01-3--:R0:W1:Y:S02]  /*cd40*/  F2F.F64.F32 R2, R0 ;  /* 0x0000000000027310 */ /* 0x00b0640000201800 */
[----:B01----:R-:W-:Y:S05]  /*cd50*/  BRA `(.L_x_8398) ;  /* 0x0000000800ac7947 */ /* 0x003fea0003800000 */
.L_x_8403:
[----:B01-3--:R0:W5:Y:S01]  /*cd60*/  LDG.E.64 R2, desc[UR36][R22.64] ;  /* 0x0000002416027981 */ /* 0x00b162000c1e1b00 */
[----:B------:R-:W-:Y:S05]  /*cd70*/  BRA `(.L_x_8398) ;  /* 0x0000000800a47947 */ /* 0x000fea0003800000 */
.L_x_8393:
        /* <DEDUP_REMOVED lines=13> */
.L_x_8407:
[----:B01-3--:R1:W5:Y:S01]  /*ce50*/  LDG.E.64 R2, desc[UR36][R22.64] ;  /* 0x0000002416027981 */ /* 0x00b362000c1e1b00 */
[----:B------:R-:W-:Y:S05]  /*ce60*/  BRA `(.L_x_8398) ;  /* 0x0000000800687947 */ /* 0x000fea0003800000 */
.L_x_8406:
        /* <DEDUP_REMOVED lines=9> */
[C---:B01-3--:R-:W-:Y:S02]  /*cf00*/  LOP3.LUT R2, R0.reuse, 0x7f000000, RZ, 0xc0, !PT ;  /* 0x7f00000000027812 */ /* 0x04bfe400078ec0ff */
        /* <DEDUP_REMOVED lines=15> */
[----:B------:R-:W1:Y:S02]  /*d000*/  F2F.F64.F32 R2, R3 ;  /* 0x0000000300027310 */ /* 0x000e640000201800 */
[----:B-1----:R-:W-:Y:S05]  /*d010*/  BRA `(.L_x_8398) ;  /* 0x0000000400fc7947 */ /* 0x002fea0003800000 */
.L_x_8409:
[----:B0--3--:R-:W3:Y:S02]  /*d020*/  LDG.E.U8 R3, desc[UR36][R22.64] ;  /* 0x0000002416037981 */ /* 0x009ee4000c1e1100 */
[C---:B---3--:R-:W-:Y:S01]  /*d030*/  IMAD.SHL.U32 R0, R3.reuse, 0x2000000, RZ ;  /* 0x0200000003007824 */ /* 0x048fe200078e00ff */
        /* <DEDUP_REMOVED lines=11> */
[----:B-1-3--:R-:W-:Y:S05]  /*d0f0*/  BRA `(.L_x_8398) ;  /* 0x0000000400c47947 */ /* 0x00afea0003800000 */
.L_x_8408:
[----:B------:R-:W4:Y:S02]  /*d100*/  LDG.E.U16 R0, desc[UR36][R22.64] ;  /* 0x0000002416007981 */ /* 0x000f24000c1e1500 */
[----:B----4-:R-:W-:-:S04]  /*d110*/  IMAD.U32 R0, R0, 0x10000, RZ ;  /* 0x0001000000007824 */ /* 0x010fc800078e00ff */
[----:B------:R-:W-:-:S04]  /*d120*/  FMUL.FTZ R0, R0, 1 ;  /* 0x3f80000000007820 */ /* 0x000fc80000410000 */
[----:B01-3--:R1:W3:Y:S02]  /*d130*/  F2F.F64.F32 R2, R0 ;  /* 0x0000000000027310 */ /* 0x00b2e40000201800 */
[----:B-1-3--:R-:W-:Y:S05]  /*d140*/  BRA `(.L_x_8398) ;  /* 0x0000000400b07947 */ /* 0x00afea0003800000 */
.L_x_8405:
        /* <DEDUP_REMOVED lines=8> */
[----:B01-3--:R-:W3:Y:S02]  /*d1d0*/  LDG.E.U16 R2, desc[UR36][R22.64] ;  /* 0x0000002416027981 */ /* 0x00bee4000c1e1500 */
[----:B---3--:R-:W4:Y:S02]  /*d1e0*/  I2F.F64.U16 R2, R2 ;  /* 0x0000000200027312 */ /* 0x008f240000101800 */
[----:B----4-:R-:W-:Y:S05]  /*d1f0*/  BRA `(.L_x_8398) ;  /* 0x0000000400847947 */ /* 0x010fea0003800000 */
.L_x_8412:
        /* <DEDUP_REMOVED lines=21> */
.L_x_8414:
[----:B------:R-:W-:Y:S05]  /*d350*/  BSYNC.RECONVERGENT B0 ;  /* 0x0000000000007941 */ /* 0x000fea0003800200 */
.L_x_8413:
[----:B------:R-:W-:Y:S02]  /*d360*/  SHF.L.U32 R0, R0, 0x14, RZ ;  /* 0x0000001400007819 */ /* 0x000fe400000006ff */
[----:B------:R-:W-:-:S04]  /*d370*/  LEA R2, R2, 0x3b800000, 0x17 ;  /* 0x3b80000002027811 */ /* 0x000fc800078eb8ff */
[----:B------:R-:W-:-:S05]  /*d380*/  LOP3.LUT R0, R2, R0, R7, 0xfe, !PT ;  /* 0x0000000002007212 */ /* 0x000fca00078efe07 */
[----:B------:R-:W-:-:S04]  /*d390*/  FMUL.FTZ R0, R0, 1 ;  /* 0x3f80000000007820 */ /* 0x000fc80000410000 */
[----:B------:R4:W0:Y:S02]  /*d3a0*/  F2F.F64.F32 R2, R0 ;  /* 0x0000000000027310 */ /* 0x0008240000201800 */
[----:B0---4-:R-:W-:Y:S05]  /*d3b0*/  BRA `(.L_x_8398) ;  /* 0x0000000400147947 */ /* 0x011fea0003800000 */
.L_x_8411:
        /* <DEDUP_REMOVED lines=21> */
.L_x_8416:
[----:B------:R-:W-:Y:S05]  /*d510*/  BSYNC.RECONVERGENT B0 ;  /* 0x0000000000007941 */ /* 0x000fea0003800200 */
.L_x_8415:
[----:B------:R-:W-:Y:S01]  /*d520*/  IMAD.SHL.U32 R0, R0, 0x200000, RZ ;  /* 0x0020000000007824 */ /* 0x000fe200078e00ff */
[----:B------:R-:W-:-:S04]  /*d530*/  LEA R2, R2, 0x37800000, 0x17 ;  /* 0x3780000002027811 */ /* 0x000fc800078eb8ff */
[----:B------:R-:W-:-:S05]  /*d540*/  LOP3.LUT R0, R2, R0, R7, 0xfe, !PT ;  /* 0x0000000002007212 */ /* 0x000fca00078efe07 */
[----:B------:R-:W-:-:S04]  /*d550*/  FMUL.FTZ R0, R0, 1 ;  /* 0x3f80000000007820 */ /* 0x000fc80000410000 */
[----:B------:R4:W0:Y:S02]  /*d560*/  F2F.F64.F32 R2, R0 ;  /* 0x0000000000027310 */ /* 0x0008240000201800 */
[----:B0---4-:R-:W-:Y:S05]  /*d570*/  BRA `(.L_x_8398) ;  /* 0x0000000000a47947 */ /* 0x011fea0003800000 */
.L_x_8410:
[----:B------:R-:W-:-:S09]  /*d580*/  UISETP.NE.AND UP0, UPT, UR4, 0x1c, UPT ;  /* 0x0000001c0400788c */ /* 0x000fd2000bf05270 */
[----:B------:R-:W-:Y:S05]  /*d590*/  BRA.U !UP0, `(.L_x_8417) ;  /* 0x0000000108947547 */ /* 0x000fea000b800000 */
[----:B------:R-:W-:-:S09]  /*d5a0*/  UISETP.NE.AND UP0, UPT, UR4, 0x1d, UPT ;  /* 0x0000001d0400788c */ /* 0x000fd2000bf05270 */
[----:B------:R-:W-:Y:S05]  /*d5b0*/  BRA.U !UP0, `(.L_x_8418) ;  /* 0x0000000108807547 */ /* 0x000fea000b800000 */
[----:B------:R-:W-:-:S09]  /*d5c0*/  UISETP.NE.AND UP0, UPT, UR4, 0x2c, UPT ;  /* 0x0000002c0400788c */ /* 0x000fd2000bf05270 */
[----:B------:R-:W-:Y:S05]  /*d5d0*/  BRA.U UP0, `(.L_x_8397) ;  /* 0x0000000100307547 */ /* 0x000fea000b800000 */
[----:B------:R-:W4:Y:S01]  /*d5e0*/  LDG.E.U8 R0, desc[UR36][R22.64] ;  /* 0x0000002416007981 */ /* 0x000f22000c1e1100 */
[----:B01-3--:R-:W-:Y:S02]  /*d5f0*/  HFMA2 R2, -RZ, RZ, 0, 0 ;  /* 0x00000000ff027431 */ /* 0x00bfe400000001ff */
        /* <DEDUP_REMOVED lines=10> */
.L_x_8397:
[----:B01-3--:R-:W-:Y:S01]  /*d6a0*/  MOV R2, 0x0 ;  /* 0x0000000000027802 */ /* 0x00bfe20000000f00 */
[----:B------:R-:W0:Y:S01]  /*d6b0*/  LDCU.64 UR4, c[0x4][0x128] ;  /* 0x01002500ff0477ac */ /* 0x000e220008000a00 */
[----:B------:R-:W-:Y:S02]  /*d6c0*/  HFMA2 R12, -RZ, RZ, 0, 5.9604644775390625e-08 ;  /* 0x00000001ff0c7431 */ /* 0x000fe400000001ff */
        /* <DEDUP_REMOVED lines=13> */
.L_x_8419:
[----:B------:R-:W-:Y:S01]  /*d7a0*/  CS2R R2, SRZ ;  /* 0x0000000000027805 */ /* 0x000fe2000001ff00 */
[----:B------:R-:W-:Y:S06]  /*d7b0*/  BRA `(.L_x_8398) ;  /* 0x0000000000147947 */ /* 0x000fec0003800000 */
.L_x_8418:
[----:B01-3--:R-:W3:Y:S02]  /*d7c0*/  LDG.E.64 R2, desc[UR36][R22.64] ;  /* 0x0000002416027981 */ /* 0x00bee4000c1e1b00 */
[----:B---3--:R-:W3:Y:S02]  /*d7d0*/  I2F.F64.U64 R2, R2 ;  /* 0x0000000200027312 */ /* 0x008ee40000301800 */
[----:B---3--:R-:W-:Y:S05]  /*d7e0*/  BRA `(.L_x_8398) ;  /* 0x0000000000087947 */ /* 0x008fea0003800000 */
.L_x_8417:
[----:B01-3--:R-:W3:Y:S02]  /*d7f0*/  LDG.E R2, desc[UR36][R22.64] ;  /* 0x0000002416027981 */ /* 0x00bee4000c1e1900 */
[----:B---3--:R-:W3:Y:S02]  /*d800*/  I2F.F64.U32 R2, R2 ;  /* 0x0000000200027312 */ /* 0x008ee40000201800 */
.L_x_8398:
[----:B------:R-:W-:Y:S05]  /*d810*/  BSYNC.RECONVERGENT B7 ;  /* 0x0000000000077941 */ /* 0x000fea0003800200 */
.L_x_8392:
[----:B------:R-:W-:Y:S01]  /*d820*/  MOV R4, 0x652b82fe ;  /* 0x652b82fe00047802 */ /* 0x000fe20000000f00 */
[----:B------:R-:W-:Y:S01]  /*d830*/  IMAD.MOV.U32 R5, RZ, RZ, 0x3ff71547 ;  /* 0x3ff71547ff057424 */ /* 0x000fe200078e00ff */
[----:B------:R-:W-:Y:S01]  /*d840*/  UMOV UR4, 0xfefa39ef ;  /* 0xfefa39ef00047882 */ /* 0x000fe20000000000 */
[----:B------:R-:W-:Y:S01]  /*d850*/  UMOV UR5, 0x3fe62e42 ;  /* 0x3fe62e4200057882 */ /* 0x000fe20000000000 */
[----:B---3-5:R-:W3:Y:S01]  /*d860*/  DADD R6, -RZ, -R2 ;  /* 0x00000000ff067229 */ /* 0x028ee20000000902 */
[----:B------:R-:W-:Y:S01]  /*d870*/  BSSY.RECONVERGENT B0, `(.L_x_8420) ;  /* 0x0000077000007945 */ /* 0x000fe20003800200 */
[----:B---3--:R-:W-:-:S04]  /*d880*/  MOV R0, R7 ;  /* 0x0000000700007202 */ /* 0x008fc80000000f00 */
[----:B------:R-:W-:-:S15]  /*d890*/  FSETP.GEU.FTZ.AND P0, PT, |R0|, 4.1917929649353027344, PT ;  /* 0x4086232b0000780b */ /* 0x000fde0003f1e200 */
[----:B------:R-:W-:-:S15]  /*d8a0*/  NOP ;  /* 0x0000000000007918 */ /* 0x000fde0000000000 */
[----:B------:R-:W-:-:S15]  /*d8b0*/  NOP ;  /* 0x0000000000007918 */ /* 0x000fde0000000000 */
[----:B------:R-:W-:-:S13]  /*d8c0*/  NOP ;  /* 0x0000000000007918 */ /* 0x000fda0000000000 */
[----:B------:R-:W3:-:S15]  /*d8d0*/  DFMA R4, R2, -R4, 6.75539944105574400000e+15 ;  /* 0x433800000204742b */ /* 0x000ede0000000804 */
[----:B------:R-:W-:-:S15]  /*d8e0*/  NOP ;  /* 0x0000000000007918 */ /* 0x000fde0000000000 */
[----:B------:R-:W-:-:S15]  /*d8f0*/  NOP ;  /* 0x0000000000007918 */ /* 0x000fde0000000000 */
[----:B------:R-:W-:-:S15]  /*d900*/  NOP ;  /* 0x0000000000007918 */ /* 0x000fde0000000000 */
[----:B------:R-:W-:-:S04]  /*d910*/  NOP ;  /* 0x0000000000007918 */ /* 0x000fc80000000000 */
[----:B---3--:R-:W3:-:S15]  /*d920*/  DADD R8, R4, -6.75539944105574400000e+15 ;  /* 0xc338000004087429 */ /* 0x008ede0000000000 */
[----:B------:R-:W-:-:S15]  /*d930*/  NOP ;  /* 0x0000000000007918 */ /* 0x000fde0000000000 */
[----:B------:R-:W-:-:S15]  /*d940*/  NOP ;  /* 0x0000000000007918 */ /* 0x000fde0000000000 */
[----:B------:R-:W-:-:S15]  /*d950*/  NOP ;  /* 0x0000000000007918 */ /* 0x000fde0000000000 */
[----:B------:R-:W-:-:S04]  /*d960*/  NOP ;  /* 0x0000000000007918 */ /* 0x000fc80000000000 */
[----:B---3--:R-:W3:Y:S01]  /*d970*/  DFMA R10, R8, -UR4, -R2 ;  /* 0x80000004080a7c2b */ /* 0x008ee20008000802 */
[----:B------:R-:W-:Y:S01]  /*d980*/  UMOV UR4, 0x3b39803f ;  /* 0x3b39803f00047882 */ /* 0x000fe20000000000 */
[----:B------:R-:W-:-:S15]  /*d990*/  UMOV UR5, 0x3c7abc9e ;  /* 0x3c7abc9e00057882 */ /* 0x000fde0000000000 */
[----:B------:R-:W-:-:S15]  /*d9a0*/  NOP ;  /* 0x0000000000007918 */ /* 0x000fde0000000000 */
[----:B------:R-:W-:-:S15]  /*d9b0*/  NOP ;  /* 0x0000000000007918 */ /* 0x000fde0000000000 */
[----:B------:R-:W-:-:S15]  /*d9c0*/  NOP ;  /* 0x0000000000007918 */ /* 0x000fde0000000000 */
[----:B------:R-:W-:-:S02]  /*d9d0*/  NOP ;  /* 0x0000000000007918 */ /* 0x000fc40000000000 */
[----:B---3--:R3:W4:Y:S01]  /*d9e0*/  DFMA R8, R8, -UR4, R10 ;  /* 0x8000000408087c2b */ /* 0x008722000800000a */
[----:B------:R-:W-:Y:S01]  /*d9f0*/  UMOV UR4, 0x69ce2bdf ;  /* 0x69ce2bdf00047882 */ /* 0x000fe20000000000 */
[----:B---3--:R-:W-:Y:S01]  /*da00*/  MOV R10, 0xfca213ea ;  /* 0xfca213ea000a7802 */ /* 0x008fe20000000f00 */
[----:B------:R-:W-:Y:S01]  /*da10*/  IMAD.MOV.U32 R11, RZ, RZ, 0x3e928af3 ;  /* 0x3e928af3ff0b7424 */ /* 0x000fe200078e00ff */
[----:B------:R-:W-:-:S15]  /*da20*/  UMOV UR5, 0x3e5ade15 ;  /* 0x3e5ade1500057882 */ /* 0x000fde0000000000 */
[----:B------:R-:W-:-:S15]  /*da30*/  NOP ;  /* 0x0000000000007918 */ /* 0x000fde0000000000 */
[----:B------:R-:W-:-:S15]  /*da40*/  NOP ;  /* 0x0000000000007918 */ /* 0x000fde0000000000 */
[----:B------:R-:W-:-:S15]  /*da50*/  NOP ;  /* 0x0000000000007918 */ /* 0x000fde0000000000 */
[----:B----4-:R-:W3:Y:S01]  /*da60*/  DFMA R10, R8, UR4, R10 ;  /* 0x00000004080a7c2b */ /* 0x010ee2000800000a */
[----:B------:R-:W-:Y:S01]  /*da70*/  UMOV UR4, 0x62401315 ;  /* 0x6240131500047882 */ /* 0x000fe20000000000 */
[----:B------:R-:W-:-:S15]  /*da80*/  UMOV UR5, 0x3ec71dee ;  /* 0x3ec71dee00057882 */ /* 0x000fde0000000000 */
[----:B------:R-:W-:-:S15]  /*da90*/  NOP ;  /* 0x0000000000007918 */ /* 0x000fde0000000000 */
[----:B------:R-:W-:-:S15]  /*daa0*/  NOP ;  /* 0x0000000000007918 */ /* 0x000fde0000000000 */
[----:B------:R-:W-:-:S15]  /*dab0*/  NOP ;  /* 0x0000000000007918 */ /* 0x000fde0000000000 */
[----:B------:R-:W-:-:S02]  /*dac0*/  NOP ;  /* 0x0000000000007918 */ /* 0x000fc40000000000 */
[----:B---3--:R-:W3:Y:S01]  /*dad0*/  DFMA R10, R8, R10, UR4 ;  /* 0x00000004080a7e2b */ /* 0x008ee2000800000a */
        /* <DEDUP_REMOVED lines=48> */
[----:B---3--:R-:W3:-:S15]  /*dde0*/  DFMA R10, R8, R10, UR4 ;  /* 0x00000004080a7e2b */ /* 0x008ede000800000a */
[----:B------:R-:W-:-:S15]  /*ddf0*/  NOP ;  /* 0x0000000000007918 */ /* 0x000fde0000000000 */
[----:B------:R-:W-:-:S15]  /*de00*/  NOP ;  /* 0x0000000000007918 */ /* 0x000fde0000000000 */
[----:B------:R-:W-:-:S15]  /*de10*/  NOP ;  /* 0x0000000000007918 */ /* 0x000fde0000000000 */
[----:B------:R-:W-:-:S04]  /*de20*/  NOP ;  /* 0x0000000000007918 */ /* 0x000fc80000000000 */
[----:B---3--:R-:W3:-:S15]  /*de30*/  DFMA R10, R8, R10, 1 ;  /* 0x3ff00000080a742b */ /* 0x008ede000000000a */
[----:B------:R-:W-:-:S15]  /*de40*/  NOP ;  /* 0x0000000000007918 */ /* 0x000fde0000000000 */
[----:B------:R-:W-:-:S15]  /*de50*/  NOP ;  /* 0x0000000000007918 */ /* 0x000fde0000000000 */
[----:B------:R-:W-:-:S15]  /*de60*/  NOP ;  /* 0x0000000000007918 */ /* 0x000fde0000000000 */
[----:B------:R-:W-:-:S04]  /*de70*/  NOP ;  /* 0x0000000000007918 */ /* 0x000fc80000000000 */
[----:B---3--:R-:W3:Y:S02]  /*de80*/  DFMA R10, R8, R10, 1 ;  /* 0x3ff00000080a742b */ /* 0x008ee4000000000a */
[----:B---3--:R-:W-:Y:S01]  /*de90*/  IMAD R7, R4, 0x100000, R11 ;  /* 0x0010000004077824 */ /* 0x008fe200078e020b */
        /* <DEDUP_REMOVED lines=9> */
[----:B------:R-:W3:Y:S02]  /*df30*/  DADD R2, -R2, +INF ;  /* 0x7ff0000002027429 */ /* 0x000ee40000000100 */
[----:B---3--:R-:W-:Y:S02]  /*df40*/  FSEL R7, R3, RZ, !P0 ;  /* 0x000000ff03077208 */ /* 0x008fe40004000000 */
[----:B------:R-:W-:Y:S02]  /*df50*/  @!P1 LEA R3, R5, R11, 0x14 ;  /* 0x0000000b05039211 */ /* 0x000fe400078ea0ff */
[----:B------:R-:W-:Y:S01]  /*df60*/  FSEL R6, R2, RZ, !P0 ;  /* 0x000000ff02067208 */ /* 0x000fe20004000000 */
[----:B------:R-:W-:Y:S01]  /*df70*/  @!P1 IMAD.MOV.U32 R2, RZ, RZ, R10 ;  /* 0x000000ffff029224 */ /* 0x000fe200078e000a */
[----:B------:R-:W-:Y:S02]  /*df80*/  @!P1 LEA R5, R4, 0x3ff00000, 0x14 ;  /* 0x3ff0000004059811 */ /* 0x000fe400078ea0ff */
[----:B------:R-:W-:-:S15]  /*df90*/  @!P1 MOV R4, RZ ;  /* 0x000000ff00049202 */ /* 0x000fde0000000f00 */
[----:B------:R-:W-:-:S15]  /*dfa0*/  NOP ;  /* 0x0000000000007918 */ /* 0x000fde0000000000 */
[----:B------:R-:W-:-:S15]  /*dfb0*/  NOP ;  /* 0x0000000000007918 */ /* 0x000fde0000000000 */
[----:B------:R-:W-:-:S09]  /*dfc0*/  NOP ;  /* 0x0000000000007918 */ /* 0x000fd20000000000 */
[----:B------:R3:W4:Y:S02]  /*dfd0*/  @!P1 DMUL R6, R2, R4 ;  /* 0x0000000402069228 */ /* 0x0007240000000000 */
.L_x_8421:
[----:B------:R-:W-:Y:S05]  /*dfe0*/  BSYNC.RECONVERGENT B0 ;  /* 0x0000000000007941 */ /* 0x000fea0003800200 */
.L_x_8420:
[----:B----4-:R-:W3:Y:S01]  /*dff0*/  DADD R10, R6, 1 ;  /* 0x3ff00000060a7429 */ /* 0x010ee20000000000 */
[----:B------:R-:W4:Y:S01]  /*e000*/  LDCU.64 UR4, c[0x0][0x5e8] ;  /* 0x0000bd00ff0477ac */ /* 0x000f220008000a00 */
[----:B---3--:R-:W3:Y:S01]  /*e010*/  MUFU.RCP64H R3, R11 ;  /* 0x0000000b00037308 */ /* 0x008ee20000001800 */
        /* <DEDUP_REMOVED lines=8> */
[----:B---3--:R-:W3:-:S15]  /*e0a0*/  DFMA R4, -R10, R2, 1 ;  /* 0x3ff000000a04742b */ /* 0x008ede0000000102 */
[----:B------:R-:W-:-:S15]  /*e0b0*/  NOP ;  /* 0x0000000000007918 */ /* 0x000fde0000000000 */
[----:B------:R-:W-:-:S15]  /*e0c0*/  NOP ;  /* 0x0000000000007918 */ /* 0x000fde0000000000 */
[----:B------:R-:W-:-:S15]  /*e0d0*/  NOP ;  /* 0x0000000000007918 */ /* 0x000fde0000000000 */
[----:B------:R-:W-:-:S04]  /*e0e0*/  NOP ;  /* 0x0000000000007918 */ /* 0x000fc80000000000 */
[----:B---3--:R-:W3:-:S15]  /*e0f0*/  DFMA R4, R4, R4, R4 ;  /* 0x000000040404722b */ /* 0x008ede0000000004 */
        /* <DEDUP_REMOVED lines=9> */
[----:B---3--:R-:W3:-:S15]  /*e190*/  DFMA R8, -R10, R4, 1 ;  /* 0x3ff000000a08742b */ /* 0x008ede0000000104 */
[----:B------:R-:W-:-:S15]  /*e1a0*/  NOP ;  /* 0x0000000000007918 */ /* 0x000fde0000000000 */
[----:B------:R-:W-:-:S15]  /*e1b0*/  NOP ;  /* 0x0000000000007918 */ /* 0x000fde0000000000 */
[----:B------:R-:W-:-:S15]  /*e1c0*/  NOP ;  /* 0x0000000000007918 */ /* 0x000fde0000000000 */
[----:B------:R-:W-:-:S04]  /*e1d0*/  NOP ;  /* 0x0000000000007918 */ /* 0x000fc80000000000 */
[----:B---3--:R3:W4:Y:S02]  /*e1e0*/  DFMA R8, R4, R8, R4 ;  /* 0x000000080408722b */ /* 0x0087240000000004 */
[----:B---34-:R-:W-:Y:S05]  /*e1f0*/  @P0 BRA `(.L_x_8423) ;  /* 0x0000000000140947 */ /* 0x018fea0003800000 */
[----:B------:R-:W-:Y:S01]  /*e200*/  LOP3.LUT R2, R11, 0x7fffffff, RZ, 0xc0, !PT ;  /* 0x7fffffff0b027812 */ /* 0x000fe200078ec0ff */
[----:B------:R-:W-:Y:S01]  /*e210*/  IMAD.MOV.U32 R4, RZ, RZ, R10 ;  /* 0x000000ffff047224 */ /* 0x000fe200078e000a */
[----:B------:R-:W-:Y:S02]  /*e220*/  MOV R0, 0xe250 ;  /* 0x0000e25000007802 */ /* 0x000fe40000000f00 */
[----:B------:R-:W-:-:S07]  /*e230*/  IADD3 R2, PT, PT, R2, -0x100000, RZ ;  /* 0xfff0000002027810 */ /* 0x000fce0007ffe0ff */
[----:B012---:R-:W-:Y:S05]  /*e240*/  CALL.REL.NOINC `($__internal_6_$__cuda_sm20_dblrcp_rn_slowpath_v3) ;  /* 0x0000006400407944 */ /* 0x007fea0003c00000 */
.L_x_8423:
[----:B------:R-:W-:Y:S05]  /*e250*/  BSYNC.RECONVERGENT B0 ;  /* 0x0000000000007941 */ /* 0x000fea0003800200 */
.L_x_8422:
[----:B------:R-:W-:Y:S01]  /*e260*/  UPRMT UR4, UR43, 0x9910, URZ ;  /* 0x000099102b047896 */ /* 0x000fe200080000ff */
[----:B--2---:R2:W3:Y:S03]  /*e270*/  DMUL R8, R8, R16 ;  /* 0x0000001008087228 */ /* 0x0044e60000000000 */
[----:B------:R-:W-:-:S09]  /*e280*/  UISETP.GT.AND UP0, UPT, UR4, 0x9, UPT ;  /* 0x000000090400788c */ /* 0x000fd2000bf04270 */
[----:B--23--:R-:W-:Y:S05]  /*e290*/  BRA.U UP0, `(.L_x_8424) ;  /* 0x0000000500707547 */ /* 0x00cfea000b800000 */
        /* <DEDUP_REMOVED lines=8> */
[----:B------:R-:W2:Y:S02]  /*e320*/  F2I.F64.TRUNC R9, R8 ;  /* 0x0000000800097311 */ /* 0x000ea4000030d100 */
[----:B--2---:R2:W-:Y:S01]  /*e330*/  STG.E.U8 desc[UR36][R6.64], R9 ;  /* 0x0000000906007986 */ /* 0x0045e2000c101124 */
[----:B------:R-:W-:Y:S05]  /*e340*/  BRA `(.L_x_8429) ;  /* 0x0000001000887947 */ /* 0x000fea0003800000 */
.L_x_8427:
[----:B------:R-:W2:Y:S02]  /*e350*/  F2I.S64.F64.TRUNC R8, R8 ;  /* 0x0000000800087311 */ /* 0x000ea4000030d900 */
[----:B--2---:R-:W-:-:S05]  /*e360*/  IMAD.MOV.U32 R3, RZ, RZ, R8 ;  /* 0x000000ffff037224 */ /* 0x004fca00078e0008 */
[----:B------:R2:W-:Y:S01]  /*e370*/  STG.E.U8 desc[UR36][R6.64], R3 ;  /* 0x0000000306007986 */ /* 0x0005e2000c101124 */
[----:B------:R-:W-:Y:S05]  /*e380*/  BRA `(.L_x_8429) ;  /* 0x0000001000787947 */ /* 0x000fea0003800000 */
.L_x_8426:
[----:B------:R-:W-:-:S09]  /*e390*/  UISETP.NE.AND UP0, UPT, UR4, 0x2, UPT ;  /* 0x000000020400788c */ /* 0x000fd2000bf05270 */
[----:B------:R-:W-:Y:S05]  /*e3a0*/  BRA.U !UP0, `(.L_x_8430) ;  /* 0x0000000108287547 */ /* 0x000fea000b800000 */
[----:B------:R-:W-:-:S09]  /*e3b0*/  UISETP.NE.AND UP0, UPT, UR4, 0x3, UPT ;  /* 0x000000030400788c */ /* 0x000fd2000bf05270 */
[----:B------:R-:W-:Y:S05]  /*e3c0*/  BRA.U !UP0, `(.L_x_8431) ;  /* 0x0000000108147547 */ /* 0x000fea000b800000 */
[----:B------:R-:W-:-:S09]  /*e3d0*/  UISETP.NE.AND UP0, UPT, UR4, 0x4, UPT ;  /* 0x000000040400788c */ /* 0x000fd2000bf05270 */
[----:B------:R-:W-:Y:S05]  /*e3e0*/  BRA.U UP0, `(.L_x_8428) ;  /* 0x0000000d001c7547 */ /* 0x000fea000b800000 */
[----:B------:R-:W2:Y:S02]  /*e3f0*/  F2I.S64.F64.TRUNC R8, R8 ;  /* 0x0000000800087311 */ /* 0x000ea4000030d900 */
[----:B--2---:R2:W-:Y:S01]  /*e400*/  STG.E.64 desc[UR36][R6.64], R8 ;  /* 0x0000000806007986 */ /* 0x0045e2000c101b24 */
[----:B------:R-:W-:Y:S05]  /*e410*/  BRA `(.L_x_8429) ;  /* 0x0000001000547947 */ /* 0x000fea0003800000 */
.L_x_8431:
[----:B------:R-:W2:Y:S02]  /*e420*/  F2I.F64.TRUNC R9, R8 ;  /* 0x0000000800097311 */ /* 0x000ea4000030d100 */
[----:B--2---:R2:W-:Y:S01]  /*e430*/  STG.E desc[UR36][R6.64], R9 ;  /* 0x0000000906007986 */ /* 0x0045e2000c101924 */
[----:B------:R-:W-:Y:S05]  /*e440*/  BRA `(.L_x_8429) ;  /* 0x0000001000487947 */ /* 0x000fea0003800000 */
.L_x_8430:
[----:B------:R-:W2:Y:S02]  /*e450*/  F2I.F64.TRUNC R9, R8 ;  /* 0x0000000800097311 */ /* 0x000ea4000030d100 */
[----:B--2---:R2:W-:Y:S01]  /*e460*/  STG.E.U16 desc[UR36][R6.64], R9 ;  /* 0x0000000906007986 */ /* 0x0045e2000c101524 */
[----:B------:R-:W-:Y:S05]  /*e470*/  BRA `(.L_x_8429) ;  /* 0x00000010003c7947 */ /* 0x000fea0003800000 */
.L_x_8425:
        /* <DEDUP_REMOVED lines=8> */
[----:B------:R-:W2:-:S15]  /*e500*/  F2F.F32.F64 R3, R8 ;  /* 0x0000000800037310 */ /* 0x000e9e0000301000 */
[----:B------:R-:W-:-:S15]  /*e510*/  NOP ;  /* 0x0000000000007918 */ /* 0x000fde0000000000 */
[----:B------:R-:W-:-:S15]  /*e520*/  NOP ;  /* 0x0000000000007918 */ /* 0x000fde0000000000 */
[----:B------:R-:W-:-:S15]  /*e530*/  NOP ;  /* 0x0000000000007918 */ /* 0x000fde0000000000 */
[----:B------:R-:W-:-:S04]  /*e540*/  NOP ;  /* 0x0000000000007918 */ /* 0x000fc80000000000 */
[----:B------:R-:W2:Y:S02]  /*e550*/  DSETP.GEU.AND P0, PT, |R8|, UR4, PT ;  /* 0x0000000408007e2a */ /* 0x000ea4000bf0e200 */
[----:B--2---:R-:W-:-:S05]  /*e560*/  @!P0 FMUL R3, R3, 1.175494350822287508e-38 ;  /* 0x0080000003038820 */ /* 0x004fca0000400000 */
[----:B------:R3:W-:Y:S01]  /*e570*/  STG.E desc[UR36][R6.64], R3 ;  /* 0x0000000306007986 */ /* 0x0007e2000c101924 */
[----:B------:R-:W-:Y:S05]  /*e580*/  BRA `(.L_x_8429) ;  /* 0x0000000c00f87947 */ /* 0x000fea0003800000 */
.L_x_8433:
        /* <DEDUP_REMOVED lines=9> */
[----:B------:R-:W-:-:S05]  /*e620*/  F2FP.F16.F32.PACK_AB R0, RZ, R0 ;  /* 0x00000000ff00723e */ /* 0x000fca00000000ff */
[----:B------:R2:W-:Y:S01]  /*e630*/  STG.E.U16 desc[UR36][R6.64], R0 ;  /* 0x0000000006007986 */ /* 0x0005e2000c101524 */
[----:B------:R-:W-:Y:S05]  /*e640*/  BRA `(.L_x_8429) ;  /* 0x0000000c00c87947 */ /* 0x000fea0003800000 */
.L_x_8432:
        /* <DEDUP_REMOVED lines=13> */
[----:B------:R-:W2:Y:S01]  /*e720*/  DSETP.GEU.AND P0, PT, |R8|, UR4, PT ;  /* 0x0000000408007e2a */ /* 0x000ea2000bf0e200 */
[----:B------:R-:W-:Y:S01]  /*e730*/  MOV R3, RZ ;  /* 0x000000ff00037202 */ /* 0x000fe20000000f00 */
[----:B--2---:R-:W-:-:S05]  /*e740*/  @!P0 FMUL R2, R2, 1.175494350822287508e-38 ;  /* 0x0080000002028820 */ /* 0x004fca0000400000 */
[----:B------:R2:W-:Y:S01]  /*e750*/  STG.E.64 desc[UR36][R6.64], R2 ;  /* 0x0000000206007986 */ /* 0x0005e2000c101b24 */
[----:B------:R-:W-:Y:S05]  /*e760*/  BRA `(.L_x_8429) ;  /* 0x0000000c00807947 */ /* 0x000fea0003800000 */
.L_x_8435:
        /* <DEDUP_REMOVED lines=9> */
[----:B------:R-:W-:-:S04]  /*e800*/  F2FP.F16.F32.PACK_AB R3, RZ, R0 ;  /* 0x00000000ff03723e */ /* 0x000fc800000000ff */
[----:B------:R-:W-:-:S05]  /*e810*/  PRMT R3, R3, 0x5410, RZ ;  /* 0x0000541003037816 */ /* 0x000fca00000000ff */
[----:B------:R4:W-:Y:S01]  /*e820*/  STG.E desc[UR36][R6.64], R3 ;  /* 0x0000000306007986 */ /* 0x0009e2000c101924 */
[----:B------:R-:W-:Y:S05]  /*e830*/  BRA `(.L_x_8429) ;  /* 0x0000000c004c7947 */ /* 0x000fea0003800000 */
.L_x_8434:
[----:B------:R2:W-:Y:S01]  /*e840*/  STG.E.64 desc[UR36][R6.64], R8 ;  /* 0x0000000806007986 */ /* 0x0005e2000c101b24 */
[----:B------:R-:W-:Y:S05]  /*e850*/  BRA `(.L_x_8429) ;  /* 0x0000000c00447947 */ /* 0x000fea0003800000 */
.L_x_8424:
        /* <DEDUP_REMOVED lines=10> */
[----:B------:R-:W2:Y:S02]  /*e900*/  F2I.U32.F64.TRUNC R9, R8 ;  /* 0x0000000800097311 */ /* 0x000ea4000030d000 */
[----:B--2---:R2:W-:Y:S01]  /*e910*/  STG.E.U16 desc[UR36][R6.64], R9 ;  /* 0x0000000906007986 */ /* 0x0045e2000c101524 */
[----:B------:R-:W-:Y:S05]  /*e920*/  BRA `(.L_x_8429) ;  /* 0x0000000c00107947 */ /* 0x000fea0003800000 */
.L_x_8439:
        /* <DEDUP_REMOVED lines=8> */
[----:B------:R-:W-:Y:S01]  /*e9b0*/  BSSY.RECONVERGENT B0, `(.L_x_8440) ;  /* 0x0000013000007945 */ /* 0x000fe20003800200 */
[----:B--2---:R-:W-:Y:S01]  /*e9c0*/  @!P0 FMUL R5, R5, 1.175494350822287508e-38 ;  /* 0x0080000005058820 */ /* 0x004fe20000400000 */
        /* <DEDUP_REMOVED lines=15> */
.L_x_8442:
[----:B------:R-:W-:-:S04]  /*eac0*/  SHF.R.U32.HI R3, RZ, 0x18, R5 ;  /* 0x00000018ff037819 */ /* 0x000fc80000011605 */
[----:B------:R-:W-:-:S07]  /*ead0*/  LOP3.LUT R3, R0, 0x80, R3, 0xf8, !PT ;  /* 0x0000008000037812 */ /* 0x000fce00078ef803 */
.L_x_8441:
[----:B------:R-:W-:Y:S05]  /*eae0*/  BSYNC.RECONVERGENT B0 ;  /* 0x0000000000007941 */ /* 0x000fea0003800200 */
.L_x_8440:
[----:B------:R2:W-:Y:S01]  /*eaf0*/  STG.E.U8 desc[UR36][R6.64], R3 ;  /* 0x0000000306007986 */ /* 0x0005e2000c101124 */
[----:B------:R-:W-:Y:S05]  /*eb00*/  BRA `(.L_x_8429) ;  /* 0x0000000800987947 */ /* 0x000fea0003800000 */
.L_x_8438:
        /* <DEDUP_REMOVED lines=25> */
.L_x_8445:
[----:B------:R-:W-:-:S04]  /*eca0*/  SHF.R.U32.HI R3, RZ, 0x18, R5 ;  /* 0x00000018ff037819 */ /* 0x000fc80000011605 */
[----:B------:R-:W-:-:S07]  /*ecb0*/  LOP3.LUT R3, R0, 0x80, R3, 0xf8, !PT ;  /* 0x0000008000037812 */ /* 0x000fce00078ef803 */
.L_x_8444:
[----:B------:R-:W-:Y:S05]  /*ecc0*/  BSYNC.RECONVERGENT B0 ;  /* 0x0000000000007941 */ /* 0x000fea0003800200 */
.L_x_8443:
[----:B------:R2:W-:Y:S01]  /*ecd0*/  STG.E.U8 desc[UR36][R6.64], R3 ;  /* 0x0000000306007986 */ /* 0x0005e2000c101124 */
[----:B------:R-:W-:Y:S05]  /*ece0*/  BRA `(.L_x_8429) ;  /* 0x0000000800207947 */ /* 0x000fea0003800000 */
.L_x_8437:
        /* <DEDUP_REMOVED lines=30> */
.L_x_8447:
[----:B------:R-:W2:Y:S02]  /*eed0*/  F2I.U64.F64.TRUNC R8, R8 ;  /* 0x0000000800087311 */ /* 0x000ea4000030d800 */
[----:B--2---:R2:W-:Y:S01]  /*eee0*/  STG.E.64 desc[UR36][R6.64], R8 ;  /* 0x0000000806007986 */ /* 0x0045e2000c101b24 */
[----:B------:R-:W-:Y:S05]  /*eef0*/  BRA `(.L_x_8429) ;  /* 0x00000004009c7947 */ /* 0x000fea0003800000 */
.L_x_8446:
[----:B------:R-:W2:Y:S02]  /*ef00*/  F2I.U32.F64.TRUNC R9, R8 ;  /* 0x0000000800097311 */ /* 0x000ea4000030d000 */
[----:B--2---:R2:W-:Y:S01]  /*ef10*/  STG.E desc[UR36][R6.64], R9 ;  /* 0x0000000906007986 */ /* 0x0045e2000c101924 */
[----:B------:R-:W-:Y:S05]  /*ef20*/  BRA `(.L_x_8429) ;  /* 0x0000000400907947 */ /* 0x000fea0003800000 */
.L_x_8436:
[----:B------:R-:W-:-:S09]  /*ef30*/  UISETP.GT.AND UP0, UPT, UR4, 0xe, UPT ;  /* 0x0000000e0400788c */ /* 0x000fd2000bf04270 */
[----:B------:R-:W-:Y:S05]  /*ef40*/  BRA.U UP0, `(.L_x_8448) ;  /* 0x00000001002c7547 */ /* 0x000fea000b800000 */
[----:B------:R-:W-:-:S09]  /*ef50*/  UISETP.NE.AND UP0, UPT, UR4, 0xa, UPT ;  /* 0x0000000a0400788c */ /* 0x000fd2000bf05270 */
[----:B------:R-:W-:Y:S05]  /*ef60*/  BRA.U !UP0, `(.L_x_8449) ;  /* 0x0000000108187547 */ /* 0x000fea000b800000 */
[----:B------:R-:W-:-:S09]  /*ef70*/  UISETP.NE.AND UP0, UPT, UR4, 0xb, UPT ;  /* 0x0000000b0400788c */ /* 0x000fd2000bf05270 */
[----:B------:R-:W-:Y:S05]  /*ef80*/  BRA.U UP0, `(.L_x_8428) ;  /* 0x0000000100347547 */ /* 0x000fea000b800000 */
[----:B------:R-:W2:Y:S02]  /*ef90*/  DSETP.NEU.AND P0, PT, R8, RZ, PT ;  /* 0x000000ff0800722a */ /* 0x000ea40003f0d000 */
[----:B--2---:R-:W-:-:S05]  /*efa0*/  SEL R3, RZ, 0x1, !P0 ;  /* 0x00000001ff037807 */ /* 0x004fca0004000000 */
[----:B------:R2:W-:Y:S01]  /*efb0*/  STG.E.U8 desc[UR36][R6.64], R3 ;  /* 0x0000000306007986 */ /* 0x0005e2000c101124 */
[----:B------:R-:W-:Y:S05]  /*efc0*/  BRA `(.L_x_8429) ;  /* 0x0000000400687947 */ /* 0x000fea0003800000 */
.L_x_8449:
[----:B------:R-:W-:-:S05]  /*efd0*/  CS2R R10, SRZ ;  /* 0x00000000000a7805 */ /* 0x000fca000001ff00 */
[----:B------:R2:W-:Y:S01]  /*efe0*/  STG.E.128 desc[UR36][R6.64], R8 ;  /* 0x0000000806007986 */ /* 0x0005e2000c101d24 */
[----:B------:R-:W-:Y:S05]  /*eff0*/  BRA `(.L_x_8429) ;  /* 0x00000004005c7947 */ /* 0x000fea0003800000 */
.L_x_8448:
[----:B------:R-:W-:-:S09]  /*f000*/  UISETP.NE.AND UP0, UPT, UR4, 0xf, UPT ;  /* 0x0000000f0400788c */ /* 0x000fd2000bf05270 */
[----:B------:R-:W-:Y:S05]  /*f010*/  BRA.U !UP0, `(.L_x_8450) ;  /* 0x0000000508287547 */ /* 0x000fea000b800000 */
[----:B------:R-:W-:-:S09]  /*f020*/  UISETP.NE.AND UP0, UPT, UR4, 0x17, UPT ;  /* 0x000000170400788c */ /* 0x000fd2000bf05270 */
[----:B------:R-:W-:Y:S05]  /*f030*/  BRA.U !UP0, `(.L_x_8451) ;  /* 0x0000000108b07547 */ /* 0x000fea000b800000 */
[----:B------:R-:W-:-:S09]  /*f040*/  UISETP.NE.AND UP0, UPT, UR4, 0x18, UPT ;  /* 0x000000180400788c */ /* 0x000fd2000bf05270 */
[----:B------:R-:W-:Y:S05]  /*f050*/  BRA.U !UP0, `(.L_x_8452) ;  /* 0x0000000108447547 */ /* 0x000fea000b800000 */
.L_x_8428:
[----:B------:R-:W-:Y:S01]  /*f060*/  MOV R0, 0x0 ;  /* 0x0000000000007802 */ /* 0x000fe20000000f00 */
[----:B------:R-:W2:Y:S01]  /*f070*/  LDCU.64 UR4, c[0x4][0x128] ;  /* 0x01002500ff0477ac */ /* 0x000ea20008000a00 */
[----:B------:R-:W-:Y:S02]  /*f080*/  HFMA2 R12, -RZ, RZ, 0, 5.9604644775390625e-08 ;  /* 0x00000001ff0c7431 */ /* 0x000fe400000001ff */
[----:B------:R-:W-:Y:S01]  /*f090*/  IMAD.MOV.U32 R8, RZ, RZ, 0x65 ;  /* 0x00000065ff087424 */ /* 0x000fe200078e00ff */
[----:B------:R3:W4:Y:S01]  /*f0a0*/  LDC.64 R2, c[0x4][R0] ;  /* 0x0100000000027b82 */ /* 0x0007220000000a00 */
[----:B------:R-:W5:Y:S01]  /*f0b0*/  LDCU.64 UR6, c[0x4][0x130] ;  /* 0x01002600ff0677ac */ /* 0x000f620008000a00 */
[----:B------:R-:W-:Y:S01]  /*f0c0*/  IMAD.MOV.U32 R13, RZ, RZ, RZ ;  /* 0x000000ffff0d7224 */ /* 0x000fe200078e00ff */
[----:B------:R-:W0:Y:S01]  /*f0d0*/  LDCU.64 UR8, c[0x4][0x10] ;  /* 0x01000200ff0877ac */ /* 0x000e220008000a00 */
[----:B--2---:R-:W-:Y:S01]  /*f0e0*/  IMAD.U32 R4, RZ, RZ, UR4 ;  /* 0x00000004ff047e24 */ /* 0x004fe2000f8e00ff */
[----:B------:R-:W-:Y:S01]  /*f0f0*/  MOV R5, UR5 ;  /* 0x0000000500057c02 */ /* 0x000fe20008000f00 */
[----:B-----5:R-:W-:Y:S01]  /*f100*/  IMAD.U32 R6, RZ, RZ, UR6 ;  /* 0x00000006ff067e24 */ /* 0x020fe2000f8e00ff */
[----:B------:R-:W-:Y:S01]  /*f110*/  MOV R7, UR7 ;  /* 0x0000000700077c02 */ /* 0x000fe20008000f00 */
[----:B0-----:R-:W-:Y:S01]  /*f120*/  IMAD.U32 R10, RZ, RZ, UR8 ;  /* 0x00000008ff0a7e24 */ /* 0x001fe2000f8e00ff */
[----:B---3--:R-:W-:-:S07]  /*f130*/  MOV R11, UR9 ;  /* 0x00000009000b7c02 */ /* 0x008fce0008000f00 */
[----:B------:R-:W-:-:S07]  /*f140*/  LEPC R20, `(.L_x_8453) ;  /* 0x000000001014794e */ /* 0x000fce0000000000 */
[----:B-1--4-:R-:W-:Y:S05]  /*f150*/  CALL.ABS.NOINC R2 ;  /* 0x0000000002007343 */ /* 0x012fea0003c00000 */
.L_x_8453:
[----:B------:R-:W-:Y:S05]  /*f160*/  BRA `(.L_x_8429) ;  /* 0x0000000400007947 */ /* 0x000fea0003800000 */
.L_x_8452:
        /* <DEDUP_REMOVED lines=21> */
.L_x_8455:
[----:B------:R-:W-:Y:S05]  /*f2c0*/  BSYNC.RECONVERGENT B0 ;  /* 0x0000000000007941 */ /* 0x000fea0003800200 */
.L_x_8454:
[----:B------:R-:W-:-:S05]  /*f2d0*/  LOP3.LUT R3, R0, 0x80, R3, 0xf8, !PT ;  /* 0x0000008000037812 */ /* 0x000fca00078ef803 */
[----:B------:R2:W-:Y:S01]  /*f2e0*/  STG.E.U8 desc[UR36][R6.64], R3 ;  /* 0x0000000306007986 */ /* 0x0005e2000c101124 */
[----:B------:R-:W-:Y:S05]  /*f2f0*/  BRA `(.L_x_8429) ;  /* 0x00000000009c7947 */ /* 0x000fea0003800000 */
.L_x_8451:
        /* <DEDUP_REMOVED lines=9> */
[----:B--2---:R-:W-:-:S05]  /*f390*/  @!P0 FMUL R3, R3, 1.175494350822287508e-38 ;  /* 0x0080000003038820 */ /* 0x004fca0000400000 */
        /* <DEDUP_REMOVED lines=10> */
.L_x_8457:
[----:B------:R-:W-:Y:S01]  /*f440*/  IMAD.MOV.U32 R0, RZ, RZ, 0x7f ;  /* 0x0000007fff007424 */ /* 0x000fe200078e00ff */
[----:B------:R-:W-:-:S04]  /*f450*/  ISETP.GT.U32.AND P0, PT, R2, 0x7f800000, PT ;  /* 0x7f8000000200780c */ /* 0x000fc80003f04070 */
[----:B------:R-:W-:-:S09]  /*f460*/  SEL R0, R0, 0x7c, P0 ;  /* 0x0000007c00007807 */ /* 0x000fd20000000000 */
.L_x_8458:
[----:B------:R-:W-:Y:S05]  /*f470*/  BSYNC.RECONVERGENT B0 ;  /* 0x0000000000007941 */ /* 0x000fea0003800200 */
.L_x_8456:
[----:B------:R-:W-:-:S04]  /*f480*/  SHF.R.U32.HI R3, RZ, 0x18, R3 ;  /* 0x00000018ff037819 */ /* 0x000fc80000011603 */
[----:B------:R-:W-:-:S05]  /*f490*/  LOP3.LUT R3, R0, 0x80, R3, 0xf8, !PT ;  /* 0x0000008000037812 */ /* 0x000fca00078ef803 */
[----:B------:R2:W-:Y:S01]  /*f4a0*/  STG.E.U8 desc[UR36][R6.64], R3 ;  /* 0x0000000306007986 */ /* 0x0005e2000c101124 */
[----:B------:R-:W-:Y:S05]  /*f4b0*/  BRA `(.L_x_8429) ;  /* 0x00000000002c7947 */ /* 0x000fea0003800000 */
.L_x_8450:
        /* <DEDUP_REMOVED lines=9> */
[----:B------:R-:W-:-:S05]  /*f550*/  F2FP.BF16.F32.PACK_AB R0, RZ, R0 ;  /* 0x00000000ff00723e */ /* 0x000fca00000010ff */
[----:B------:R2:W-:Y:S02]  /*f560*/  STG.E.U16 desc[UR36][R6.64], R0 ;  /* 0x0000000006007986 */ /* 0x0005e4000c101524 */
.L_x_8429:
[----:B------:R-:W-:-:S07]  /*f570*/  IADD3 R19, PT, PT, R19, 0x80, RZ ;  /* 0x0000008013137810 */ /* 0x000fce0007ffe0ff */
.L_x_8362:
[----:B------:R-:W-:Y:S05]  /*f580*/  BSYNC.RECONVERGENT B6 ;  /* 0x0000000000067941 */ /* 0x000fea0003800200 */
.L_x_8361:
[----:B------:R-:W5:Y:S02]  /*f590*/  LDCU UR4, c[0x0][0x380] ;  /* 0x00007000ff0477ac */ /* 0x000f640008000800 */
[----:B-----5:R-:W-:-:S13]  /*f5a0*/  ISETP.GE.AND P0, PT, R19, UR4, PT ;  /* 0x0000000413007c0c */ /* 0x020fda000bf06270 */
[----:B------:R-:W-:Y:S05]  /*f5b0*/  @P0 EXIT ;  /* 0x000000000000094d */ /* 0x000fea0003800000 */
[----:B------:R-:W5:Y:S01]  /*f5c0*/  LDCU UR4, c[0x0][0x388] ;  /* 0x00007100ff0477ac */ /* 0x000f620008000800 */
[----:B0123--:R-:W-:Y:S01]  /*f5d0*/  IMAD.MOV.U32 R22, RZ, RZ, RZ ;  /* 0x000000ffff167224 */ /* 0x00ffe200078e00ff */
[----:B------:R-:W-:Y:S01]  /*f5e0*/  MOV R0, RZ ;  /* 0x000000ff00007202 */ /* 0x000fe20000000f00 */
        /* <DEDUP_REMOVED lines=351> */
.L_x_8459:
[----:B------:R-:W0:Y:S01]  /*10be0*/  LDCU.64 UR8, c[0x0][0x5f0] ;  /* 0x0000be00ff0877ac */ /* 0x000e220008000a00 */
[----:B------:R-:W-:Y:S01]  /*10bf0*/  BSSY.RECONVERGENT B6, `(.L_x_8460) ;  /* 0x00000ef000067945 */ /* 0x000fe20003800200 */
[----:B------:R-:W1:Y:S01]  /*10c00*/  LDCU.64 UR6, c[0x0][0x5e8] ;  /* 0x0000bd00ff0677ac */ /* 0x000e620008000a00 */
[----:B------:R-:W-:-:S04]  /*10c10*/  UPRMT UR4, UR39, 0x9910, URZ ;  /* 0x0000991027047896 */ /* 0x000fc800080000ff */
[----:B------:R-:W-:Y:S01]  /*10c20*/  UISETP.GT.AND UP0, UPT, UR4, 0x9, UPT ;  /* 0x000000090400788c */ /* 0x000fe2000bf04270 */
[----:B0-----:R-:W-:Y:S02]  /*10c30*/  IADD3 R2, P1, PT, R0, UR8, RZ ;  /* 0x0000000800027c10 */ /* 0x001fe4000ff3e0ff */
[----:B-1----:R-:W-:-:S03]  /*10c40*/  IADD3 R16, P0, PT, R16, UR6, RZ ;  /* 0x0000000610107c10 */ /* 0x002fc6000ff1e0ff */
[----:B----4-:R-:W-:Y:S01]  /*10c50*/  IMAD.X R3, RZ, RZ, UR9, P1 ;  /* 0x00000009ff037e24 */ /* 0x010fe200088e06ff */
        /* <DEDUP_REMOVED lines=13> */
.L_x_8464:
[----:B------:R-:W2:Y:S02]  /*10d30*/  LDG.E.U8 R2, desc[UR36][R2.64] ;  /* 0x0000002402027981 */ /* 0x000ea4000c1e1100 */
[----:B--2---:R4:W0:Y:S02]  /*10d40*/  I2F.F64.U16 R18, R2 ;  /* 0x0000000200127312 */ /* 0x0048240000101800 */
[----:B0---4-:R-:W-:Y:S05]  /*10d50*/  BRA `(.L_x_8466) ;  /* 0x0000000c00607947 */ /* 0x011fea0003800000 */
.L_x_8463:
        /* <DEDUP_REMOVED lines=9> */
.L_x_8468:
[----:B------:R-:W2:Y:S02]  /*10df0*/  LDG.E R2, desc[UR36][R2.64] ;  /* 0x0000002402027981 */ /* 0x000ea4000c1e1900 */
[----:B--2---:R4:W0:Y:S02]  /*10e00*/  I2F.F64 R18, R2 ;  /* 0x0000000200127312 */ /* 0x0048240000201c00 */
[----:B0---4-:R-:W-:Y:S05]  /*10e10*/  BRA `(.L_x_8466) ;  /* 0x0000000c00307947 */ /* 0x011fea0003800000 */
.L_x_8467:
[----:B------:R-:W2:Y:S02]  /*10e20*/  LDG.E.U16 R2, desc[UR36][R2.64] ;  /* 0x0000002402027981 */ /* 0x000ea4000c1e1500 */
[----:B--2---:R4:W0:Y:S02]  /*10e30*/  I2F.F64.S16 R18, R2 ;  /* 0x0000000200127312 */ /* 0x0048240000101c00 */
[----:B0---4-:R-:W-:Y:S05]  /*10e40*/  BRA `(.L_x_8466) ;  /* 0x0000000c00247947 */ /* 0x011fea0003800000 */
.L_x_8462:
        /* <DEDUP_REMOVED lines=10> */
.L_x_8470:
[----:B------:R-:W2:Y:S02]  /*10ef0*/  LDG.E.U16 R0, desc[UR36][R2.64] ;  /* 0x0000002402007981 */ /* 0x000ea4000c1e1500 */
[----:B--2---:R-:W-:-:S05]  /*10f00*/  HADD2.F32 R0, -RZ, R0.H0_H0 ;  /* 0x20000000ff007230 */ /* 0x004fca0000004100 */
[----:B------:R-:W-:-:S04]  /*10f10*/  FMUL.FTZ R0, R0, 1 ;  /* 0x3f80000000007820 */ /* 0x000fc80000410000 */
[----:B------:R3:W4:Y:S02]  /*10f20*/  F2F.F64.F32 R18, R0 ;  /* 0x0000000000127310 */ /* 0x0007240000201800 */
[----:B---34-:R-:W-:Y:S05]  /*10f30*/  BRA `(.L_x_8466) ;  /* 0x0000000800e87947 */ /* 0x018fea0003800000 */
.L_x_8469:
        /* <DEDUP_REMOVED lines=10> */
.L_x_8472:
[----:B------:R-:W2:Y:S02]  /*10fe0*/  LDG.E.U16 R2, desc[UR36][R2.64] ;  /* 0x0000002402027981 */ /* 0x000ea4000c1e1500 */
[----:B--2---:R-:W-:-:S05]  /*10ff0*/  HADD2.F32 R0, -RZ, R2.H0_H0 ;  /* 0x20000002ff007230 */ /* 0x004fca0000004100 */
[----:B------:R-:W-:-:S04]  /*11000*/  FMUL.FTZ R0, R0, 1 ;  /* 0x3f80000000007820 */ /* 0x000fc80000410000 */
[----:B------:R3:W4:Y:S02]  /*11010*/  F2F.F64.F32 R18, R0 ;  /* 0x0000000000127310 */ /* 0x0007240000201800 */
[----:B---34-:R-:W-:Y:S05]  /*11020*/  BRA `(.L_x_8466) ;  /* 0x0000000800ac7947 */ /* 0x018fea0003800000 */
.L_x_8471:
[----:B------:R3:W5:Y:S01]  /*11030*/  LDG.E.64 R18, desc[UR36][R2.64] ;  /* 0x0000002402127981 */ /* 0x000762000c1e1b00 */
[----:B------:R-:W-:Y:S05]  /*11040*/  BRA `(.L_x_8466) ;  /* 0x0000000800a47947 */ /* 0x000fea0003800000 */
.L_x_8461:
        /* <DEDUP_REMOVED lines=13> */
.L_x_8475:
[----:B------:R2:W5:Y:S01]  /*11120*/  LDG.E.64 R18, desc[UR36][R2.64] ;  /* 0x0000002402127981 */ /* 0x000562000c1e1b00 */
[----:B------:R-:W-:Y:S05]  /*11130*/  BRA `(.L_x_8466) ;  /* 0x0000000800687947 */ /* 0x000fea0003800000 */
.L_x_8474:
        /* <DEDUP_REMOVED lines=27> */
.L_x_8477:
        /* <DEDUP_REMOVED lines=14> */
.L_x_8476:
[----:B------:R-:W2:Y:S02]  /*113d0*/  LDG.E.U16 R0, desc[UR36][R2.64] ;  /* 0x0000002402007981 */ /* 0x000ea4000c1e1500 */
[----:B--2---:R-:W-:-:S05]  /*113e0*/  SHF.L.U32 R0, R0, 0x10, RZ ;  /* 0x0000001000007819 */ /* 0x004fca00000006ff */
[----:B------:R-:W-:-:S04]  /*113f0*/  FMUL.FTZ R0, R0, 1 ;  /* 0x3f80000000007820 */ /* 0x000fc80000410000 */
[----:B------:R2:W3:Y:S02]  /*11400*/  F2F.F64.F32 R18, R0 ;  /* 0x0000000000127310 */ /* 0x0004e40000201800 */
[----:B--23--:R-:W-:Y:S05]  /*11410*/  BRA `(.L_x_8466) ;  /* 0x0000000400b07947 */ /* 0x00cfea0003800000 */
.L_x_8473:
        /* <DEDUP_REMOVED lines=11> */
.L_x_8480:
        /* <DEDUP_REMOVED lines=21> */
.L_x_8482:
[----:B------:R-:W-:Y:S05]  /*11620*/  BSYNC.RECONVERGENT B0 ;  /* 0x0000000000007941 */ /* 0x000fea0003800200 */
.L_x_8481:
[----:B------:R-:W-:Y:S01]  /*11630*/  IMAD.SHL.U32 R0, R0, 0x100000, RZ ;  /* 0x0010000000007824 */ /* 0x000fe200078e00ff */
[----:B------:R-:W-:-:S04]  /*11640*/  LEA R2, R2, 0x3b800000, 0x17 ;  /* 0x3b80000002027811 */ /* 0x000fc800078eb8ff */
[----:B------:R-:W-:-:S05]  /*11650*/  LOP3.LUT R0, R2, R0, R7, 0xfe, !PT ;  /* 0x0000000002007212 */ /* 0x000fca00078efe07 */
[----:B------:R-:W-:-:S04]  /*11660*/  FMUL.FTZ R0, R0, 1 ;  /* 0x3f80000000007820 */ /* 0x000fc80000410000 */
[----:B------:R2:W3:Y:S02]  /*11670*/  F2F.F64.F32 R18, R0 ;  /* 0x0000000000127310 */ /* 0x0004e40000201800 */
[----:B--23--:R-:W-:Y:S05]  /*11680*/  BRA `(.L_x_8466) ;  /* 0x0000000400147947 */ /* 0x00cfea0003800000 */
.L_x_8479:
        /* <DEDUP_REMOVED lines=21> */
.L_x_8484:
[----:B------:R-:W-:Y:S05]  /*117e0*/  BSYNC.RECONVERGENT B0 ;  /* 0x0000000000007941 */ /* 0x000fea0003800200 */
.L_x_8483:
[----:B------:R-:W-:Y:S02]  /*117f0*/  SHF.L.U32 R0, R0, 0x15, RZ ;  /* 0x0000001500007819 */ /* 0x000fe400000006ff */
[----:B------:R-:W-:-:S04]  /*11800*/  LEA R2, R2, 0x37800000, 0x17 ;  /* 0x3780000002027811 */ /* 0x000fc800078eb8ff */
[----:B------:R-:W-:-:S05]  /*11810*/  LOP3.LUT R0, R2, R0, R7, 0xfe, !PT ;  /* 0x0000000002007212 */ /* 0x000fca00078efe07 */
[----:B------:R-:W-:-:S04]  /*11820*/  FMUL.FTZ R0, R0, 1 ;  /* 0x3f80000000007820 */ /* 0x000fc80000410000 */
[----:B------:R2:W3:Y:S02]  /*11830*/  F2F.F64.F32 R18, R0 ;  /* 0x0000000000127310 */ /* 0x0004e40000201800 */
[----:B--23--:R-:W-:Y:S05]  /*11840*/  BRA `(.L_x_8466) ;  /* 0x0000000000a47947 */ /* 0x00cfea0003800000 */
.L_x_8478:
        /* <DEDUP_REMOVED lines=16> */
[----:B------:R2:W3:Y:S02]  /*11950*/  @P0 F2F.F64.F32 R18, R0 ;  /* 0x0000000000120310 */ /* 0x0004e40000201800 */
[----:B--23--:R-:W-:Y:S05]  /*11960*/  BRA `(.L_x_8466) ;  /* 0x00000000005c7947 */ /* 0x00cfea0003800000 */
.L_x_8465:
[----:B------:R-:W-:Y:S01]  /*11970*/  MOV R2, 0x0 ;  /* 0x0000000000027802 */ /* 0x000fe20000000f00 */
[----:B------:R-:W0:Y:S01]  /*11980*/  LDCU.64 UR4, c[0x4][0x128] ;  /* 0x01002500ff0477ac */ /* 0x000e220008000a00 */
[----:B------:R-:W-:Y:S02]  /*11990*/  HFMA2 R8, -RZ, RZ, 0, 4.64916229248046875e-06 ;  /* 0x0000004eff087431 */ /* 0x000fe400000001ff */
[----:B------:R-:W-:Y:S01]  /*119a0*/  IMAD.MOV.U32 R12, RZ, RZ, 0x1 ;  /* 0x00000001ff0c7424 */ /* 0x000fe200078e00ff */
[----:B------:R-:W-:Y:S01]  /*119b0*/  MOV R13, RZ ;  /* 0x000000ff000d7202 */ /* 0x000fe20000000f00 */
[----:B------:R-:W1:Y:S01]  /*119c0*/  LDCU.64 UR6, c[0x4][0x130] ;  /* 0x01002600ff0677ac */ /* 0x000e620008000a00 */
[----:B------:R-:W2:Y:S01]  /*119d0*/  LDC.64 R2, c[0x4][R2] ;  /* 0x0100000002027b82 */ /* 0x000ea20000000a00 */
[----:B------:R-:W3:Y:S01]  /*119e0*/  LDCU.64 UR8, c[0x4][0x8] ;  /* 0x01000100ff0877ac */ /* 0x000ee20008000a00 */
[----:B0-----:R-:W-:Y:S01]  /*119f0*/  MOV R4, UR4 ;  /* 0x0000000400047c02 */ /* 0x001fe20008000f00 */
[----:B------:R-:W-:Y:S01]  /*11a00*/  IMAD.U32 R5, RZ, RZ, UR5 ;  /* 0x00000005ff057e24 */ /* 0x000fe2000f8e00ff */
[----:B-1----:R-:W-:Y:S01]  /*11a10*/  MOV R6, UR6 ;  /* 0x0000000600067c02 */ /* 0x002fe20008000f00 */
[----:B------:R-:W-:Y:S01]  /*11a20*/  IMAD.U32 R7, RZ, RZ, UR7 ;  /* 0x00000007ff077e24 */ /* 0x000fe2000f8e00ff */
[----:B---3--:R-:W-:Y:S01]  /*11a30*/  MOV R10, UR8 ;  /* 0x00000008000a7c02 */ /* 0x008fe20008000f00 */
[----:B------:R-:W-:-:S07]  /*11a40*/  IMAD.U32 R11, RZ, RZ, UR9 ;  /* 0x00000009ff0b7e24 */ /* 0x000fce000f8e00ff */
[----:B------:R-:W-:-:S07]  /*11a50*/  LEPC R20, `(.L_x_8487) ;  /* 0x000000001014794e */ /* 0x000fce0000000000 */
[----:B--2---:R-:W-:Y:S05]  /*11a60*/  CALL.ABS.NOINC R2 ;  /* 0x0000000002007343 */ /* 0x004fea0003c00000 */
.L_x_8487:
[----:B------:R-:W-:Y:S01]  /*11a70*/  CS2R R18, SRZ ;  /* 0x0000000000127805 */ /* 0x000fe2000001ff00 */
[----:B------:R-:W-:Y:S06]  /*11a80*/  BRA `(.L_x_8466) ;  /* 0x0000000000147947 */ /* 0x000fec0003800000 */
.L_x_8486:
[----:B------:R-:W2:Y:S02]  /*11a90*/  LDG.E.64 R18, desc[UR36][R2.64] ;  /* 0x0000002402127981 */ /* 0x000ea4000c1e1b00 */
[----:B--2---:R-:W2:Y:S02]  /*11aa0*/  I2F.F64.U64 R18, R18 ;  /* 0x0000001200127312 */ /* 0x004ea40000301800 */
[----:B--2---:R-:W-:Y:S05]  /*11ab0*/  BRA `(.L_x_8466) ;  /* 0x0000000000087947 */ /* 0x004fea0003800000 */
.L_x_8485:
[----:B------:R-:W2:Y:S02]  /*11ac0*/  LDG.E R2, desc[UR36][R2.64] ;  /* 0x0000002402027981 */ /* 0x000ea4000c1e1900 */
[----:B--2---:R0:W1:Y:S02]  /*11ad0*/  I2F.F64.U32 R18, R2 ;  /* 0x0000000200127312 */ /* 0x0040640000201800 */
.L_x_8466:
[----:B------:R-:W-:Y:S05]  /*11ae0*/  BSYNC.RECONVERGENT B6 ;  /* 0x0000000000067941 */ /* 0x000fea0003800200 */
.L_x_8460:
        /* <DEDUP_REMOVED lines=18> */
.L_x_8492:
[----:B0-23--:R-:W2:Y:S02]  /*11c10*/  LDG.E.U8 R2, desc[UR36][R22.64] ;  /* 0x0000002416027981 */ /* 0x00dea4000c1e1100 */
[----:B--2---:R-:W4:Y:S02]  /*11c20*/  I2F.F64.U16 R2, R2 ;  /* 0x0000000200027312 */ /* 0x004f240000101800 */
[----:B----4-:R-:W-:Y:S05]  /*11c30*/  BRA `(.L_x_8494) ;  /* 0x0000000c00607947 */ /* 0x010fea0003800000 */
.L_x_8491:
        /* <DEDUP_REMOVED lines=9> */
.L_x_8496:
[----:B0-23--:R-:W2:Y:S02]  /*11cd0*/  LDG.E R2, desc[UR36][R22.64] ;  /* 0x0000002416027981 */ /* 0x00dea4000c1e1900 */
[----:B--2---:R-:W4:Y:S02]  /*11ce0*/  I2F.F64 R2, R2 ;  /* 0x0000000200027312 */ /* 0x004f240000201c00 */
[----:B----4-:R-:W-:Y:S05]  /*11cf0*/  BRA `(.L_x_8494) ;  /* 0x0000000c00307947 */ /* 0x010fea0003800000 */
.L_x_8495:
[----:B0-23--:R-:W2:Y:S02]  /*11d00*/  LDG.E.U16 R2, desc[UR36][R22.64] ;  /* 0x0000002416027981 */ /* 0x00dea4000c1e1500 */
[----:B--2---:R-:W4:Y:S02]  /*11d10*/  I2F.F64.S16 R2, R2 ;  /* 0x0000000200027312 */ /* 0x004f240000101c00 */
[----:B----4-:R-:W-:Y:S05]  /*11d20*/  BRA `(.L_x_8494) ;  /* 0x0000000c00247947 */ /* 0x010fea0003800000 */
.L_x_8490:
        /* <DEDUP_REMOVED lines=10> */
.L_x_8498:
[----:B------:R-:W4:Y:S02]  /*11dd0*/  LDG.E.U16 R0, desc[UR36][R22.64] ;  /* 0x0000002416007981 */ /* 0x000f24000c1e1500 */
[----:B----4-:R-:W-:-:S05]  /*11de0*/  HADD2.F32 R0, -RZ, R0.H0_H0 ;  /* 0x20000000ff007230 */ /* 0x010fca0000004100 */
[----:B------:R-:W-:-:S04]  /*11df0*/  FMUL.FTZ R0, R0, 1 ;  /* 0x3f80000000007820 */ /* 0x000fc80000410000 */
[----:B0-23--:R3:W4:Y:S02]  /*11e00*/  F2F.F64.F32 R2, R0 ;  /* 0x0000000000027310 */ /* 0x00d7240000201800 */
[----:B---34-:R-:W-:Y:S05]  /*11e10*/  BRA `(.L_x_8494) ;  /* 0x0000000800e87947 */ /* 0x018fea0003800000 */
.L_x_8497:
        /* <DEDUP_REMOVED lines=8> */
[----:B------:R-:W3:Y:S02]  /*11ea0*/  F2F.F64.F32 R2, R2 ;  /* 0x0000000200027310 */ /* 0x000ee40000201800 */
[----:B---3--:R-:W-:Y:S05]  /*11eb0*/  BRA `(.L_x_8494) ;  /* 0x0000000800c07947 */ /* 0x008fea0003800000 */
.L_x_8500:
[----:B------:R-:W4:Y:S02]  /*11ec0*/  LDG.E.U16 R22, desc[UR36][R22.64] ;  /* 0x0000002416167981 */ /* 0x000f24000c1e1500 */
[----:B----4-:R-:W-:-:S05]  /*11ed0*/  HADD2.F32 R0, -RZ, R22.H0_H0 ;  /* 0x20000016ff007230 */ /* 0x010fca0000004100 */
[----:B------:R-:W-:-:S04]  /*11ee0*/  FMUL.FTZ R0, R0, 1 ;  /* 0x3f80000000007820 */ /* 0x000fc80000410000 */
[----:B0-23--:R3:W4:Y:S02]  /*11ef0*/  F2F.F64.F32 R2, R0 ;  /* 0x0000000000027310 */ /* 0x00d7240000201800 */
[----:B---34-:R-:W-:Y:S05]  /*11f00*/  BRA `(.L_x_8494) ;  /* 0x0000000800ac7947 */ /* 0x018fea0003800000 */
.L_x_8499:
[----:B0-23--:R3:W5:Y:S01]  /*11f10*/  LDG.E.64 R2, desc[UR36][R22.64] ;  /* 0x0000002416027981 */ /* 0x00d762000c1e1b00 */
[----:B------:R-:W-:Y:S05]  /*11f20*/  BRA `(.L_x_8494) ;  /* 0x0000000800a47947 */ /* 0x000fea0003800000 */
.L_x_8489:
        /* <DEDUP_REMOVED lines=9> */
[----:B0-23--:R-:W-:Y:S01]  /*11fc0*/  HFMA2 R2, -RZ, RZ, 0, 0 ;  /* 0x00000000ff027431 */ /* 0x00dfe200000001ff */
[----:B----4-:R-:W-:-:S04]  /*11fd0*/  ISETP.NE.AND P0, PT, R22, RZ, PT ;  /* 0x000000ff1600720c */ /* 0x010fc80003f05270 */
[----:B------:R-:W-:Y:S01]  /*11fe0*/  FSEL R3, RZ, 1.875, !P0 ;  /* 0x3ff00000ff037808 */ /* 0x000fe20004000000 */
[----:B------:R-:W-:Y:S08]  /*11ff0*/  BRA `(.L_x_8494) ;  /* 0x0000000800707947 */ /* 0x000ff00003800000 */
.L_x_8503:
[----:B0-23--:R2:W5:Y:S01]  /*12000*/  LDG.E.64 R2, desc[UR36][R22.64] ;  /* 0x0000002416027981 */ /* 0x00d562000c1e1b00 */
[----:B------:R-:W-:Y:S05]  /*12010*/  BRA `(.L_x_8494) ;  /* 0x0000000800687947 */ /* 0x000fea0003800000 */
.L_x_8502:
        /* <DEDUP_REMOVED lines=27> */
.L_x_8505:
[----:B--23--:R-:W2:Y:S02]  /*121d0*/  LDG.E.U8 R3, desc[UR36][R22.64] ;  /* 0x0000002416037981 */ /* 0x00cea4000c1e1100 */
[C---:B--2---:R-:W-:Y:S01]  /*121e0*/  SHF.L.U32 R0, R3.reuse, 0x19, RZ ;  /* 0x0000001903007819 */ /* 0x044fe200000006ff */
[----:B------:R-:W-:-:S03]  /*121f0*/  IMAD.SHL.U32 R3, R3, 0x100, RZ ;  /* 0x0000010003037824 */ /* 0x000fc600078e00ff */
[----:B------:R-:W-:-:S13]  /*12200*/  ISETP.GE.U32.AND P0, PT, R0, 0x8000000, PT ;  /* 0x080000000000780c */ /* 0x000fda0003f06070 */
[C---:B0-----:R-:W-:Y:S02]  /*12210*/  @!P0 LOP3.LUT R2, R3.reuse, 0x7f00, RZ, 0xc0, !PT ;  /* 0x00007f0003028812 */ /* 0x041fe400078ec0ff */
        /* <DEDUP_REMOVED lines=9> */
.L_x_8504:
[----:B------:R-:W4:Y:S02]  /*122b0*/  LDG.E.U16 R0, desc[UR36][R22.64] ;  /* 0x0000002416007981 */ /* 0x000f24000c1e1500 */
[----:B----4-:R-:W-:-:S05]  /*122c0*/  SHF.L.U32 R0, R0, 0x10, RZ ;  /* 0x0000001000007819 */ /* 0x010fca00000006ff */
[----:B------:R-:W-:-:S04]  /*122d0*/  FMUL.FTZ R0, R0, 1 ;  /* 0x3f80000000007820 */ /* 0x000fc80000410000 */
[----:B0-23--:R2:W3:Y:S02]  /*122e0*/  F2F.F64.F32 R2, R0 ;  /* 0x0000000000027310 */ /* 0x00d4e40000201800 */
[----:B--23--:R-:W-:Y:S05]  /*122f0*/  BRA `(.L_x_8494) ;  /* 0x0000000400b07947 */ /* 0x00cfea0003800000 */
.L_x_8501:
        /* <DEDUP_REMOVED lines=11> */
.L_x_8508:
        /* <DEDUP_REMOVED lines=21> */
.L_x_8510:
[----:B------:R-:W-:Y:S05]  /*12500*/  BSYNC.RECONVERGENT B0 ;  /* 0x0000000000007941 */ /* 0x000fea0003800200 */
.L_x_8509:
[----:B------:R-:W-:Y:S01]  /*12510*/  IMAD.SHL.U32 R0, R0, 0x100000, RZ ;  /* 0x0010000000007824 */ /* 0x000fe200078e00ff */
[----:B------:R-:W-:-:S04]  /*12520*/  LEA R2, R2, 0x3b800000, 0x17 ;  /* 0x3b80000002027811 */ /* 0x000fc800078eb8ff */
[----:B------:R-:W-:-:S05]  /*12530*/  LOP3.LUT R0, R2, R0, R7, 0xfe, !PT ;  /* 0x0000000002007212 */ /* 0x000fca00078efe07 */
[----:B------:R-:W-:-:S04]  /*12540*/  FMUL.FTZ R0, R0, 1 ;  /* 0x3f80000000007820 */ /* 0x000fc80000410000 */
[----:B------:R2:W3:Y:S02]  /*12550*/  F2F.F64.F32 R2, R0 ;  /* 0x0000000000027310 */ /* 0x0004e40000201800 */
[----:B--23--:R-:W-:Y:S05]  /*12560*/  BRA `(.L_x_8494) ;  /* 0x0000000400147947 */ /* 0x00cfea0003800000 */
.L_x_8507:
        /* <DEDUP_REMOVED lines=21> */
.L_x_8512:
[----:B------:R-:W-:Y:S05]  /*126c0*/  BSYNC.RECONVERGENT B0 ;  /* 0x0000000000007941 */ /* 0x000fea0003800200 */
.L_x_8511:
[----:B------:R-:W-:Y:S02]  /*126d0*/  SHF.L.U32 R0, R0, 0x15, RZ ;  /* 0x0000001500007819 */ /* 0x000fe400000006ff */
[----:B------:R-:W-:-:S04]  /*126e0*/  LEA R2, R2, 0x37800000, 0x17 ;  /* 0x3780000002027811 */ /* 0x000fc800078eb8ff */
[----:B------:R-:W-:-:S05]  /*126f0*/  LOP3.LUT R0, R2, R0, R7, 0xfe, !PT ;  /* 0x0000000002007212 */ /* 0x000fca00078efe07 */
[----:B------:R-:W-:-:S04]  /*12700*/  FMUL.FTZ R0, R0, 1 ;  /* 0x3f80000000007820 */ /* 0x000fc80000410000 */
[----:B------:R2:W3:Y:S02]  /*12710*/  F2F.F64.F32 R2, R0 ;  /* 0x0000000000027310 */ /* 0x0004e40000201800 */
[----:B--23--:R-:W-:Y:S05]  /*12720*/  BRA `(.L_x_8494) ;  /* 0x0000000000a47947 */ /* 0x00cfea0003800000 */
.L_x_8506:
[----:B------:R-:W-:-:S09]  /*12730*/  UISETP.NE.AND UP0, UPT, UR4, 0x1c, UPT ;  /* 0x0000001c0400788c */ /* 0x000fd2000bf05270 */
[----:B------:R-:W-:Y:S05]  /*12740*/  BRA.U !UP0, `(.L_x_8513) ;  /* 0x0000000108947547 */ /* 0x000fea000b800000 */
[----:B------:R-:W-:-:S09]  /*12750*/  UISETP.NE.AND UP0, UPT, UR4, 0x1d, UPT ;  /* 0x0000001d0400788c */ /* 0x000fd2000bf05270 */
[----:B------:R-:W-:Y:S05]  /*12760*/  BRA.U !UP0, `(.L_x_8514) ;  /* 0x0000000108807547 */ /* 0x000fea000b800000 */
[----:B------:R-:W-:-:S09]  /*12770*/  UISETP.NE.AND UP0, UPT, UR4, 0x2c, UPT ;  /* 0x0000002c0400788c */ /* 0x000fd2000bf05270 */
[----:B------:R-:W-:Y:S05]  /*12780*/  BRA.U UP0, `(.L_x_8493) ;  /* 0x0000000100307547 */ /* 0x000fea000b800000 */
[----:B------:R-:W4:Y:S01]  /*12790*/  LDG.E.U8 R0, desc[UR36][R22.64] ;  /* 0x0000002416007981 */ /* 0x000f22000c1e1100 */
[----:B--23--:R-:W-:Y:S02]  /*127a0*/  HFMA2 R3, -RZ, RZ, 0.5, 0 ;  /* 0x38000000ff037431 */ /* 0x00cfe400000001ff */
[----:B0-----:R-:W-:Y:S01]  /*127b0*/  IMAD.MOV.U32 R2, RZ, RZ, 0x0 ;  /* 0x00000000ff027424 */ /* 0x001fe200078e00ff */
[----:B----4-:R-:W-:-:S13]  /*127c0*/  ISETP.NE.AND P0, PT, R0, RZ, PT ;  /* 0x000000ff0000720c */ /* 0x010fda0003f05270 */
[----:B------:R-:W-:Y:S05]  /*127d0*/  @!P0 BRA `(.L_x_8494) ;  /* 0x0000000000788947 */ /* 0x000fea0003800000 */
[----:B------:R-:W-:-:S13]  /*127e0*/  ISETP.NE.AND P0, PT, R0, 0xff, PT ;  /* 0x000000ff0000780c */ /* 0x000fda0003f05270 */
[----:B------:R-:W-:Y:S01]  /*127f0*/  @P0 IMAD.SHL.U32 R0, R0, 0x800000, RZ ;  /* 0x0080000000000824 */ /* 0x000fe200078e00ff */
[----:B------:R-:W-:Y:S01]  /*12800*/  @!P0 MOV R2, 0x20000000 ;  /* 0x2000000000028802 */ /* 0x000fe20000000f00 */
[----:B------:R-:W-:Y:S02]  /*12810*/  @!P0 IMAD.MOV.U32 R3, RZ, RZ, 0x7ff80000 ;  /* 0x7ff80000ff038424 */ /* 0x000fe400078e00ff */
[----:B------:R-:W-:-:S04]  /*12820*/  @P0 FMUL.FTZ R0, R0, 1 ;  /* 0x3f80000000000820 */ /* 0x000fc80000410000 */
[----:B------:R0:W2:Y:S02]  /*12830*/  @P0 F2F.F64.F32 R2, R0 ;  /* 0x0000000000020310 */ /* 0x0000a40000201800 */
[----:B0-2---:R-:W-:Y:S05]  /*12840*/  BRA `(.L_x_8494) ;  /* 0x00000000005c7947 */ /* 0x005fea0003800000 */
.L_x_8493:
[----:B0-23--:R-:W-:Y:S01]  /*12850*/  MOV R2, 0x0 ;  /* 0x0000000000027802 */ /* 0x00dfe20000000f00 */
[----:B------:R-:W0:Y:S01]  /*12860*/  LDCU.64 UR4, c[0x4][0x128] ;  /* 0x01002500ff0477ac */ /* 0x000e220008000a00 */
[----:B------:R-:W-:Y:S02]  /*12870*/  HFMA2 R8, -RZ, RZ, 0, 4.64916229248046875e-06 ;  /* 0x0000004eff087431 */ /* 0x000fe400000001ff */
[----:B------:R-:W-:Y:S01]  /*12880*/  IMAD.MOV.U32 R12, RZ, RZ, 0x1 ;  /* 0x00000001ff0c7424 */ /* 0x000fe200078e00ff */
[----:B------:R-:W-:Y:S01]  /*12890*/  MOV R13, RZ ;  /* 0x000000ff000d7202 */ /* 0x000fe20000000f00 */
[----:B------:R-:W2:Y:S01]  /*128a0*/  LDCU.64 UR6, c[0x4][0x130] ;  /* 0x01002600ff0677ac */ /* 0x000ea20008000a00 */
[----:B------:R-:W3:Y:S01]  /*128b0*/  LDC.64 R2, c[0x4][R2] ;  /* 0x0100000002027b82 */ /* 0x000ee20000000a00 */
[----:B------:R-:W4:Y:S01]  /*128c0*/  LDCU.64 UR8, c[0x4][0x8] ;  /* 0x01000100ff0877ac */ /* 0x000f220008000a00 */
[----:B0-----:R-:W-:Y:S01]  /*128d0*/  MOV R4, UR4 ;  /* 0x0000000400047c02 */ /* 0x001fe20008000f00 */
[----:B------:R-:W-:Y:S01]  /*128e0*/  IMAD.U32 R5, RZ, RZ, UR5 ;  /* 0x00000005ff057e24 */ /* 0x000fe2000f8e00ff */
[----:B--2---:R-:W-:Y:S01]  /*128f0*/  MOV R6, UR6 ;  /* 0x0000000600067c02 */ /* 0x004fe20008000f00 */
[----:B------:R-:W-:Y:S01]  /*12900*/  IMAD.U32 R7, RZ, RZ, UR7 ;  /* 0x00000007ff077e24 */ /* 0x000fe2000f8e00ff */
[----:B----4-:R-:W-:Y:S01]  /*12910*/  MOV R10, UR8 ;  /* 0x00000008000a7c02 */ /* 0x010fe20008000f00 */
[----:B------:R-:W-:-:S07]  /*12920*/  IMAD.U32 R11, RZ, RZ, UR9 ;  /* 0x00000009ff0b7e24 */ /* 0x000fce000f8e00ff */
[----:B------:R-:W-:-:S07]  /*12930*/  LEPC R20, `(.L_x_8515) ;  /* 0x000000001014794e */ /* 0x000fce0000000000 */
[----:B-1-3-5:R-:W-:Y:S05]  /*12940*/  CALL.ABS.NOINC R2 ;  /* 0x0000000002007343 */ /* 0x02afea0003c00000 */
.L_x_8515:
[----:B------:R-:W-:Y:S01]  /*12950*/  CS2R R2, SRZ ;  /* 0x0000000000027805 */ /* 0x000fe2000001ff00 */
[----:B------:R-:W-:Y:S06]  /*12960*/  BRA `(.L_x_8494) ;  /* 0x0000000000147947 */ /* 0x000fec0003800000 */
.L_x_8514:
[----:B0-23--:R-:W2:Y:S02]  /*12970*/  LDG.E.64 R2, desc[UR36][R22.64] ;  /* 0x0000002416027981 */ /* 0x00dea4000c1e1b00 */
[----:B--2---:R-:W0:Y:S02]  /*12980*/  I2F.F64.U64 R2, R2 ;  /* 0x0000000200027312 */ /* 0x004e240000301800 */
[----:B0-----:R-:W-:Y:S05]  /*12990*/  BRA `(.L_x_8494) ;  /* 0x0000000000087947 */ /* 0x001fea0003800000 */
.L_x_8513:
[----:B0-23--:R-:W2:Y:S02]  /*129a0*/  LDG.E R2, desc[UR36][R22.64] ;  /* 0x0000002416027981 */ /* 0x00dea4000c1e1900 */
[----:B--2---:R-:W0:Y:S02]  /*129b0*/  I2F.F64.U32 R2, R2 ;  /* 0x0000000200027312 */ /* 0x004e240000201800 */
.L_x_8494:
[----:B------:R-:W-:Y:S05]  /*129c0*/  BSYNC.RECONVERGENT B6 ;  /* 0x0000000000067941 */ /* 0x000fea0003800200 */
.L_x_8488:
[----:B------:R-:W-:Y:S01]  /*129d0*/  IMAD.MOV.U32 R4, RZ, RZ, 0x652b82fe ;  /* 0x652b82feff047424 */ /* 0x000fe200078e00ff */
[----:B------:R-:W-:Y:S01]  /*129e0*/  MOV R5, 0x3ff71547 ;  /* 0x3ff7154700057802 */ /* 0x000fe20000000f00 */
        /* <DEDUP_REMOVED lines=108> */
[----:B------:R-:W-:-:S15]  /*130b0*/  @!P1 IADD3 R4, PT, PT, R4, -R5, RZ ;  /* 0x8000000504049210 */ /* 0x000fde0007ffe0ff */
[----:B------:R-:W-:-:S15]  /*130c0*/  NOP ;  /* 0x0000000000007918 */ /* 0x000fde0000000000 */
[----:B------:R-:W-:-:S14]  /*130d0*/  NOP ;  /* 0x0000000000007918 */ /* 0x000fdc0000000000 */
        /* <DEDUP_REMOVED lines=11> */
.L_x_8517:
[----:B------:R-:W-:Y:S05]  /*13190*/  BSYNC.RECONVERGENT B0 ;  /* 0x0000000000007941 */ /* 0x000fea0003800200 */
.L_x_8516:
[----:B----4-:R-:W0:Y:S01]  /*131a0*/  DADD R8, R6, 1 ;  /* 0x3ff0000006087429 */ /* 0x010e220000000000 */
        /* <DEDUP_REMOVED lines=31> */
[----:B------:R-:W-:Y:S02]  /*133a0*/  MOV R11, R9 ;  /* 0x00000009000b7202 */ /* 0x000fe40000000f00 */
[----:B------:R-:W-:Y:S01]  /*133b0*/  MOV R0, 0x133e0 ;  /* 0x000133e000007802 */ /* 0x000fe20000000f00 */
[----:B------:R-:W-:-:S07]  /*133c0*/  VIADD R2, R2, 0xfff00000 ;  /* 0xfff0000002027836 */ /* 0x000fce0000000000 */
[----:B-123--:R-:W-:Y:S05]  /*133d0*/  CALL.REL.NOINC `($__internal_6_$__cuda_sm20_dblrcp_rn_slowpath_v3) ;  /* 0x0000001000dc7944 */ /* 0x00efea0003c00000 */
[----:B------:R-:W-:Y:S01]  /*133e0*/  MOV R4, R8 ;  /* 0x0000000800047202 */ /* 0x000fe20000000f00 */
[----:B------:R-:W-:-:S07]  /*133f0*/  IMAD.MOV.U32 R5, RZ, RZ, R9 ;  /* 0x000000ffff057224 */ /* 0x000fce00078e0009 */
.L_x_8519:
[----:B------:R-:W-:Y:S05]  /*13400*/  BSYNC.RECONVERGENT B0 ;  /* 0x0000000000007941 */ /* 0x000fea0003800200 */
.L_x_8518:
        /* <DEDUP_REMOVED lines=15> */
.L_x_8523:
[----:B------:R-:W0:Y:S02]  /*13500*/  F2I.S64.F64.TRUNC R4, R4 ;  /* 0x0000000400047311 */ /* 0x000e24000030d900 */
[----:B0-----:R-:W-:-:S05]  /*13510*/  MOV R3, R4 ;  /* 0x0000000400037202 */ /* 0x001fca0000000f00 */
[----:B------:R-:W-:Y:S01]  /*13520*/  STG.E.U8 desc[UR36][R16.64], R3 ;  /* 0x0000000310007986 */ /* 0x000fe2000c101124 */
[----:B------:R-:W-:Y:S05]  /*13530*/  EXIT ;  /* 0x000000000000794d */ /* 0x000fea0003800000 */
.L_x_8522:
        /* <DEDUP_REMOVED lines=9> */
.L_x_8526:
[----:B------:R-:W0:Y:S02]  /*135d0*/  F2I.F64.TRUNC R5, R4 ;  /* 0x0000000400057311 */ /* 0x000e24000030d100 */
[----:B0-----:R-:W-:Y:S01]  /*135e0*/  STG.E desc[UR36][R16.64], R5 ;  /* 0x0000000510007986 */ /* 0x001fe2000c101924 */
[----:B------:R-:W-:Y:S05]  /*135f0*/  EXIT ;  /* 0x000000000000794d */ /* 0x000fea0003800000 */
.L_x_8525:
[----:B------:R-:W0:Y:S02]  /*13600*/  F2I.F64.TRUNC R5, R4 ;  /* 0x0000000400057311 */ /* 0x000e24000030d100 */
[----:B0-----:R-:W-:Y:S01]  /*13610*/  STG.E.U16 desc[UR36][R16.64], R5 ;  /* 0x0000000510007986 */ /* 0x001fe2000c101524 */
[----:B------:R-:W-:Y:S05]  /*13620*/  EXIT ;  /* 0x000000000000794d */ /* 0x000fea0003800000 */
.L_x_8521:
        /* <DEDUP_REMOVED lines=17> */
.L_x_8528:
        /* <DEDUP_REMOVED lines=12> */
.L_x_8527:
        /* <DEDUP_REMOVED lines=18> */
.L_x_8530:
        /* <DEDUP_REMOVED lines=13> */
.L_x_8529:
[----:B------:R-:W-:Y:S01]  /*139f0*/  STG.E.64 desc[UR36][R16.64], R4 ;  /* 0x0000000410007986 */ /* 0x000fe2000c101b24 */
[----:B------:R-:W-:Y:S05]  /*13a00*/  EXIT ;  /* 0x000000000000794d */ /* 0x000fea0003800000 */
.L_x_8520:
        /* <DEDUP_REMOVED lines=13> */
.L_x_8534:
        /* <DEDUP_REMOVED lines=25> */
.L_x_8537:
[----:B------:R-:W-:-:S04]  /*13c70*/  SHF.R.U32.HI R3, RZ, 0x18, R3 ;  /* 0x00000018ff037819 */ /* 0x000fc80000011603 */
[----:B------:R-:W-:-:S04]  /*13c80*/  LOP3.LUT R0, R0, 0x80, R3, 0xf8, !PT ;  /* 0x0000008000007812 */ /* 0x000fc800078ef803 */
[----:B------:R-:W-:-:S07]  /*13c90*/  PRMT R8, R0, 0x7610, R8 ;  /* 0x0000761000087816 */ /* 0x000fce0000000008 */
.L_x_8536:
[----:B------:R-:W-:Y:S05]  /*13ca0*/  BSYNC.RECONVERGENT B0 ;  /* 0x0000000000007941 */ /* 0x000fea0003800200 */
.L_x_8535:
[----:B------:R-:W-:Y:S01]  /*13cb0*/  STG.E.U8 desc[UR36][R16.64], R8 ;  /* 0x0000000810007986 */ /* 0x000fe2000c101124 */
[----:B------:R-:W-:Y:S05]  /*13cc0*/  EXIT ;  /* 0x000000000000794d */ /* 0x000fea0003800000 */
.L_x_8533:
        /* <DEDUP_REMOVED lines=25> */
.L_x_8540:
[----:B------:R-:W-:-:S04]  /*13e60*/  SHF.R.U32.HI R3, RZ, 0x18, R3 ;  /* 0x00000018ff037819 */ /* 0x000fc80000011603 */
[----:B------:R-:W-:-:S04]  /*13e70*/  LOP3.LUT R0, R0, 0x80, R3, 0xf8, !PT ;  /* 0x0000008000007812 */ /* 0x000fc800078ef803 */
[----:B------:R-:W-:-:S07]  /*13e80*/  PRMT R8, R0, 0x7610, R8 ;  /* 0x0000761000087816 */ /* 0x000fce0000000008 */
.L_x_8539:
[----:B------:R-:W-:Y:S05]  /*13e90*/  BSYNC.RECONVERGENT B0 ;  /* 0x0000000000007941 */ /* 0x000fea0003800200 */
.L_x_8538:
[----:B------:R-:W-:Y:S01]  /*13ea0*/  STG.E.U8 desc[UR36][R16.64], R8 ;  /* 0x0000000810007986 */ /* 0x000fe2000c101124 */
[----:B------:R-:W-:Y:S05]  /*13eb0*/  EXIT ;  /* 0x000000000000794d */ /* 0x000fea0003800000 */
.L_x_8532:
        /* <DEDUP_REMOVED lines=30> */
.L_x_8542:
[----:B------:R-:W0:Y:S02]  /*140a0*/  F2I.U64.F64.TRUNC R4, R4 ;  /* 0x0000000400047311 */ /* 0x000e24000030d800 */
[----:B0-----:R-:W-:Y:S01]  /*140b0*/  STG.E.64 desc[UR36][R16.64], R4 ;  /* 0x0000000410007986 */ /* 0x001fe2000c101b24 */
[----:B------:R-:W-:Y:S05]  /*140c0*/  EXIT ;  /* 0x000000000000794d */ /* 0x000fea0003800000 */
.L_x_8541:
[----:B------:R-:W0:Y:S02]  /*140d0*/  F2I.U32.F64.TRUNC R5, R4 ;  /* 0x0000000400057311 */ /* 0x000e24000030d000 */
[----:B0-----:R-:W-:Y:S01]  /*140e0*/  STG.E desc[UR36][R16.64], R5 ;  /* 0x0000000510007986 */ /* 0x001fe2000c101924 */
[----:B------:R-:W-:Y:S05]  /*140f0*/  EXIT ;  /* 0x000000000000794d */ /* 0x000fea0003800000 */
.L_x_8531:
        /* <DEDUP_REMOVED lines=10> */
.L_x_8544:
[----:B------:R-:W-:-:S05]  /*141a0*/  CS2R R6, SRZ ;  /* 0x0000000000067805 */ /* 0x000fca000001ff00 */
[----:B------:R-:W-:Y:S01]  /*141b0*/  STG.E.128 desc[UR36][R16.64], R4 ;  /* 0x0000000410007986 */ /* 0x000fe2000c101d24 */
[----:B------:R-:W-:Y:S05]  /*141c0*/  EXIT ;  /* 0x000000000000794d */ /* 0x000fea0003800000 */
.L_x_8543:
[----:B------:R-:W-:-:S09]  /*141d0*/  UISETP.NE.AND UP0, UPT, UR4, 0xf, UPT ;  /* 0x0000000f0400788c */ /* 0x000fd2000bf05270 */
[----:B------:R-:W-:Y:S05]  /*141e0*/  BRA.U !UP0, `(.L_x_8545) ;  /* 0x0000000508287547 */ /* 0x000fea000b800000 */
[----:B------:R-:W-:-:S09]  /*141f0*/  UISETP.NE.AND UP0, UPT, UR4, 0x17, UPT ;  /* 0x000000170400788c */ /* 0x000fd2000bf05270 */
[----:B------:R-:W-:Y:S05]  /*14200*/  BRA.U !UP0, `(.L_x_8546) ;  /* 0x0000000108b07547 */ /* 0x000fea000b800000 */
[----:B------:R-:W-:-:S09]  /*14210*/  UISETP.NE.AND UP0, UPT, UR4, 0x18, UPT ;  /* 0x000000180400788c */ /* 0x000fd2000bf05270 */
[----:B------:R-:W-:Y:S05]  /*14220*/  BRA.U !UP0, `(.L_x_8547) ;  /* 0x0000000108447547 */ /* 0x000fea000b800000 */
.L_x_8524:
[----:B------:R-:W-:Y:S01]  /*14230*/  MOV R0, 0x0 ;  /* 0x0000000000007802 */ /* 0x000fe20000000f00 */
[----:B------:R-:W0:Y:S01]  /*14240*/  LDCU.64 UR4, c[0x4][0x128] ;  /* 0x01002500ff0477ac */ /* 0x000e220008000a00 */
[----:B------:R-:W-:Y:S02]  /*14250*/  HFMA2 R8, -RZ, RZ, 0, 6.020069122314453125e-06 ;  /* 0x00000065ff087431 */ /* 0x000fe400000001ff */
[----:B------:R-:W-:Y:S01]  /*14260*/  IMAD.MOV.U32 R12, RZ, RZ, 0x1 ;  /* 0x00000001ff0c7424 */ /* 0x000fe200078e00ff */
[----:B------:R1:W4:Y:S01]  /*14270*/  LDC.64 R2, c[0x4][R0] ;  /* 0x0100000000027b82 */ /* 0x0003220000000a00 */
[----:B------:R-:W5:Y:S01]  /*14280*/  LDCU.64 UR6, c[0x4][0x130] ;  /* 0x01002600ff0677ac */ /* 0x000f620008000a00 */
[----:B------:R-:W-:Y:S01]  /*14290*/  MOV R13, RZ ;  /* 0x000000ff000d7202 */ /* 0x000fe20000000f00 */
[----:B------:R-:W2:Y:S01]  /*142a0*/  LDCU.64 UR8, c[0x4][0x10] ;  /* 0x01000200ff0877ac */ /* 0x000ea20008000a00 */
[----:B0-----:R-:W-:Y:S01]  /*142b0*/  MOV R4, UR4 ;  /* 0x0000000400047c02 */ /* 0x001fe20008000f00 */
[----:B------:R-:W-:Y:S01]  /*142c0*/  IMAD.U32 R5, RZ, RZ, UR5 ;  /* 0x00000005ff057e24 */ /* 0x000fe2000f8e00ff */
[----:B-----5:R-:W-:Y:S01]  /*142d0*/  MOV R6, UR6 ;  /* 0x0000000600067c02 */ /* 0x020fe20008000f00 */
[----:B------:R-:W-:Y:S01]  /*142e0*/  IMAD.U32 R7, RZ, RZ, UR7 ;  /* 0x00000007ff077e24 */ /* 0x000fe2000f8e00ff */
[----:B--2---:R-:W-:Y:S01]  /*142f0*/  MOV R10, UR8 ;  /* 0x00000008000a7c02 */ /* 0x004fe20008000f00 */
[----:B-1----:R-:W-:-:S07]  /*14300*/  IMAD.U32 R11, RZ, RZ, UR9 ;  /* 0x00000009ff0b7e24 */ /* 0x002fce000f8e00ff */
[----:B------:R-:W-:-:S07]  /*14310*/  LEPC R20, `(.L_x_8548) ;  /* 0x000000001014794e */ /* 0x000fce0000000000 */
[----:B---34-:R-:W-:Y:S05]  /*14320*/  CALL.ABS.NOINC R2 ;  /* 0x0000000002007343 */ /* 0x018fea0003c00000 */
.L_x_8548:
[----:B------:R-:W-:Y:S05]  /*14330*/  EXIT ;  /* 0x000000000000794d */ /* 0x000fea0003800000 */
.L_x_8547:
        /* <DEDUP_REMOVED lines=21> */
.L_x_8550:
[----:B------:R-:W-:Y:S05]  /*14490*/  BSYNC.RECONVERGENT B0 ;  /* 0x0000000000007941 */ /* 0x000fea0003800200 */
.L_x_8549:
[----:B------:R-:W-:-:S05]  /*144a0*/  LOP3.LUT R3, R0, 0x80, R3, 0xf8, !PT ;  /* 0x0000008000037812 */ /* 0x000fca00078ef803 */
[----:B------:R-:W-:Y:S01]  /*144b0*/  STG.E.U8 desc[UR36][R16.64], R3 ;  /* 0x0000000310007986 */ /* 0x000fe2000c101124 */
[----:B------:R-:W-:Y:S05]  /*144c0*/  EXIT ;  /* 0x000000000000794d */ /* 0x000fea0003800000 */
.L_x_8546:
        /* <DEDUP_REMOVED lines=20> */
.L_x_8552:
[----:B------:R-:W-:Y:S02]  /*14610*/  ISETP.GT.U32.AND P0, PT, R2, 0x7f800000, PT ;  /* 0x7f8000000200780c */ /* 0x000fe40003f04070 */
[----:B------:R-:W-:-:S04]  /*14620*/  MOV R0, 0x7f ;  /* 0x0000007f00007802 */ /* 0x000fc80000000f00 */
[----:B------:R-:W-:-:S07]  /*14630*/  SEL R0, R0, 0x7c, P0 ;  /* 0x0000007c00007807 */ /* 0x000fce0000000000 */
.L_x_8553:
[----:B------:R-:W-:Y:S05]  /*14640*/  BSYNC.RECONVERGENT B0 ;  /* 0x0000000000007941 */ /* 0x000fea0003800200 */
.L_x_8551:
[----:B------:R-:W-:-:S04]  /*14650*/  SHF.R.U32.HI R3, RZ, 0x18, R3 ;  /* 0x00000018ff037819 */ /* 0x000fc80000011603 */
[----:B------:R-:W-:-:S05]  /*14660*/  LOP3.LUT R3, R0, 0x80, R3, 0xf8, !PT ;  /* 0x0000008000037812 */ /* 0x000fca00078ef803 */
[----:B------:R-:W-:Y:S01]  /*14670*/  STG.E.U8 desc[UR36][R16.64], R3 ;  /* 0x0000000310007986 */ /* 0x000fe2000c101124 */
[----:B------:R-:W-:Y:S05]  /*14680*/  EXIT ;  /* 0x000000000000794d */ /* 0x000fea0003800000 */
.L_x_8545:
        /* <DEDUP_REMOVED lines=12> */
        .weak           $__internal_6_$__cuda_sm20_dblrcp_rn_slowpath_v3
        .type           $__internal_6_$__cuda_sm20_dblrcp_rn_slowpath_v3,@function
        .size           $__internal_6_$__cuda_sm20_dblrcp_rn_slowpath_v3,(.L_x_9232 - $__internal_6_$__cuda_sm20_dblrcp_rn_slowpath_v3)
$__internal_6_$__cuda_sm20_dblrcp_rn_slowpath_v3:
[----:B------:R-:W-:Y:S01]  /*14750*/  IMAD.MOV.U32 R5, RZ, RZ, R11 ;  /* 0x000000ffff057224 */ /* 0x000fe200078e000b */
[----:B------:R-:W-:Y:S05]  /*14760*/  BSSY.RECONVERGENT B1, `(.L_x_8554) ;  /* 0x000005b000017945 */ /* 0x000fea0003800200 */
[----:B------:R-:W0:Y:S02]  /*14770*/  DSETP.GTU.AND P0, PT, |R4|, +INF , PT ;  /* 0x7ff000000400742a */ /* 0x000e240003f0c200 */
        /* <DEDUP_REMOVED lines=54> */
.L_x_8557:
        /* <DEDUP_REMOVED lines=33> */
.L_x_8555:
[----:B------:R-:W-:Y:S02]  /*14cf0*/  LOP3.LUT R9, R5, 0x80000, RZ, 0xfc, !PT ;  /* 0x0008000005097812 */ /* 0x000fe400078efcff */
[----:B------:R-:W-:-:S07]  /*14d00*/  MOV R8, R4 ;  /* 0x0000000400087202 */ /* 0x000fce0000000f00 */
.L_x_8556:
[----:B------:R-:W-:Y:S05]  /*14d10*/  BSYNC.RECONVERGENT B1 ;  /* 0x0000000000017941 */ /* 0x000fea0003800200 */
.L_x_8554:
[----:B------:R-:W-:Y:S01]  /*14d20*/  IMAD.MOV.U32 R2, RZ, RZ, R0 ;  /* 0x000000ffff027224 */ /* 0x000fe200078e0000 */
[----:B------:R-:W-:-:S04]  /*14d30*/  MOV R3, 0x0 ;  /* 0x0000000000037802 */ /* 0x000fc80000000f00 */
[----:B------:R-:W-:Y:S05]  /*14d40*/  RET.REL.NODEC R2 `(_ZN2at6native18elementwise_kernelILi128ELi4EZNS0_15gpu_kernel_implIZZZNS0_10glu_kernelERNS_18TensorIteratorBaseEENKUlvE_clEvENKUlvE_clEvEUlddE_EEvS4_RKT_EUliE_EEviT1_) ;  /* 0xfffffeb002ac7950 */ /* 0x000fea0003c3ffff */
.L_x_8558:
        /* <DEDUP_REMOVED lines=11> */
.L_x_9232:


//--------------------- .text._ZN2at6native27unrolled_elementwise_kernelIZZZNS0_10glu_kernelERNS_18TensorIteratorBaseEENKUlvE_clEvENKUlvE_clEvEUlddE_St5arrayIPcLm3EELi4E23TrivialOffsetCalculatorILi2EjESA_ILi1EjENS0_6memory12LoadWithCastILi2EEENSD_13StoreWithCastILi1EEEEEviT_T0_T2_T3_T4_T5_ --------------------------
	.section	.text._ZN2at6native27unrolled_elementwise_kernelIZZZNS0_10glu_kernelERNS_18TensorIteratorBaseEENKUlvE_clEvENKUlvE_clEvEUlddE_St5arrayIPcLm3EELi4E23TrivialOffsetCalculatorILi2EjESA_ILi1EjENS0_6memory12LoadWithCastILi2EEENSD_13StoreWithCastILi1EEEEEviT_T0_T2_T3_T4_T5_,"ax",@progbits
	.align	128
        .global         _ZN2at6native27unrolled_elementwise_kernelIZZZNS0_10glu_kernelERNS_18TensorIteratorBaseEENKUlvE_clEvENKUlvE_clEvEUlddE_St5arrayIPcLm3EELi4E23TrivialOffsetCalculatorILi2EjESA_ILi1EjENS0_6memory12LoadWithCastILi2EEENSD_13StoreWithCastILi1EEEEEviT_T0_T2_T3_T4_T5_
        .type           _ZN2at6native27unrolled_elementwise_kernelIZZZNS0_10glu_kernelERNS_18TensorIteratorBaseEENKUlvE_clEvENKUlvE_clEvEUlddE_St5arrayIPcLm3EELi4E23TrivialOffsetCalculatorILi2EjESA_ILi1EjENS0_6memory12LoadWithCastILi2EEENSD_13StoreWithCastILi1EEEEEviT_T0_T2_T3_T4_T5_,@function
        .size           _ZN2at6native27unrolled_elementwise_kernelIZZZNS0_10glu_kernelERNS_18TensorIteratorBaseEENKUlvE_clEvENKUlvE_clEvEUlddE_St5arrayIPcLm3EELi4E23TrivialOffsetCalculatorILi2EjESA_ILi1EjENS0_6memory12LoadWithCastILi2EEENSD_13StoreWithCastILi1EEEEEviT_T0_T2_T3_T4_T5_,(.L_x_9233 - _ZN2at6native27unrolled_elementwise_kernelIZZZNS0_10glu_kernelERNS_18TensorIteratorBaseEENKUlvE_clEvENKUlvE_clEvEUlddE_St5arrayIPcLm3EELi4E23TrivialOffsetCalculatorILi2EjESA_ILi1EjENS0_6memory12LoadWithCastILi2EEENSD_13StoreWithCastILi1EEEEEviT_T0_T2_T3_T4_T5_)
        .other          _ZN2at6native27unrolled_elementwise_kernelIZZZNS0_10glu_kernelERNS_18TensorIteratorBaseEENKUlvE_clEvENKUlvE_clEvEUlddE_St5arrayIPcLm3EELi4E23TrivialOffsetCalculatorILi2EjESA_ILi1EjENS0_6memory12LoadWithCastILi2EEENSD_13StoreWithCastILi1EEEEEviT_T0_T2_T3_T4_T5_,@"STO_CUDA_ENTRY STV_DEFAULT"
_ZN2at6native27unrolled_elementwise_kernelIZZZNS0_10glu_kernelERNS_18TensorIteratorBaseEENKUlvE_clEvENKUlvE_clEvEUlddE_St5arrayIPcLm3EELi4E23TrivialOffsetCalculatorILi2EjESA_ILi1EjENS0_6memory12LoadWithCastILi2EEENSD_13StoreWithCastILi1EEEEEviT_T0_T2_T3_T4_T5_:
.text._ZN2at6native27unrolled_elementwise_kernelIZZZNS0_10glu_kernelERNS_18TensorIteratorBaseEENKUlvE_clEvENKUlvE_clEvEUlddE_St5arrayIPcLm3EELi4E23TrivialOffsetCalculatorILi2EjESA_ILi1EjENS0_6memory12LoadWithCastILi2EEENSD_13StoreWithCastILi1EEEEEviT_T0_T2_T3_T4_T5_:
[----:B------:R-:W0:Y:S01]  /*0000*/  LDC R1, c[0x0][0x37c] ;  /* 0x0000df00ff017b82 */ /* 0x000e220000000800 */
[----:B------:R-:W1:Y:S07]  /*0010*/  S2R R22, SR_CTAID.X ;  /* 0x0000000000167919 */ /* 0x000e6e0000002500 */
[----:B------:R-:W1:Y:S01]  /*0020*/  LDC R3, c[0x0][0x380] ;  /* 0x0000e000ff037b82 */ /* 0x000e620000000800 */
[----:B------:R-:W2:Y:S01]  /*0030*/  LDCU.64 UR36, c[0x0][0x358] ;  /* 0x00006b00ff2477ac */ /* 0x000ea20008000a00 */
[----:B------:R-:W-:Y:S01]  /*0040*/  BSSY.RECONVERGENT B6, `(.L_x_8559) ;  /* 0x00001ee000067945 */ /* 0x000fe20003800200 */
[----:B------:R-:W3:Y:S01]  /*0050*/  S2R R35, SR_TID.X ;  /* 0x0000000000237919 */ /* 0x000ee20000002100 */
[----:B------:R-:W-:Y:S01]  /*0060*/  CS2R R36, SRZ ;  /* 0x0000000000247805 */ /* 0x000fe2000001ff00 */
[----:B------:R-:W4:Y:S01]  /*0070*/  LDCU.U8 UR38, c[0x0][0x3a4] ;  /* 0x00007480ff2677ac */ /* 0x000f220008000000 */
[----:B------:R-:W-:Y:S01]  /*0080*/  CS2R R26, SRZ ;  /* 0x00000000001a7805 */ /* 0x000fe2000001ff00 */
        /* <DEDUP_REMOVED lines=26> */
.L_x_8565:
[----:B------:R-:W2:Y:S02]  /*0230*/  LDG.E.U8 R4, desc[UR36][R4.64] ;  /* 0x0000002404047981 */ /* 0x000ea4000c1e1100 */
[----:B--2---:R0:W1:Y:S02]  /*0240*/  I2F.F64.U16 R36, R4 ;  /* 0x0000000400247312 */ /* 0x0040640000101800 */
[----:B01----:R-:W-:Y:S05]  /*0250*/  BRA `(.L_x_8567) ;  /* 0x0000000c00647947 */ /* 0x003fea0003800000 */
.L_x_8564:
        /* <DEDUP_REMOVED lines=9> */
.L_x_8569:
[----:B------:R-:W2:Y:S02]  /*02f0*/  LDG.E R4, desc[UR36][R4.64] ;  /* 0x0000002404047981 */ /* 0x000ea4000c1e1900 */
[----:B--2---:R0:W1:Y:S02]  /*0300*/  I2F.F64 R36, R4 ;  /* 0x0000000400247312 */ /* 0x0040640000201c00 */
[----:B01----:R-:W-:Y:S05]  /*0310*/  BRA `(.L_x_8567) ;  /* 0x0000000c00347947 */ /* 0x003fea0003800000 */
.L_x_8568:
[----:B------:R-:W2:Y:S02]  /*0320*/  LDG.E.U16 R4, desc[UR36][R4.64] ;  /* 0x0000002404047981 */ /* 0x000ea4000c1e1500 */
[----:B--2---:R0:W1:Y:S02]  /*0330*/  I2F.F64.S16 R36, R4 ;  /* 0x0000000400247312 */ /* 0x0040640000101c00 */
[----:B01----:R-:W-:Y:S05]  /*0340*/  BRA `(.L_x_8567) ;  /* 0x0000000c00287947 */ /* 0x003fea0003800000 */
.L_x_8563:
        /* <DEDUP_REMOVED lines=10> */
.L_x_8571:
[----:B------:R-:W2:Y:S02]  /*03f0*/  LDG.E.U16 R0, desc[UR36][R4.64] ;  /* 0x0000002404007981 */ /* 0x000ea4000c1e1500 */
[----:B--2---:R-:W-:-:S05]  /*0400*/  HADD2.F32 R0, -RZ, R0.H0_H0 ;  /* 0x20000000ff007230 */ /* 0x004fca0000004100 */
[----:B------:R-:W-:-:S04]  /*0410*/  FMUL.FTZ R0, R0, 1 ;  /* 0x3f80000000007820 */ /* 0x000fc80000410000 */
[----:B------:R1:W2:Y:S02]  /*0420*/  F2F.F64.F32 R36, R0 ;  /* 0x0000000000247310 */ /* 0x0002a40000201800 */
[----:B-12---:R-:W-:Y:S05]  /*0430*/  BRA `(.L_x_8567) ;  /* 0x0000000800ec7947 */ /* 0x006fea0003800000 */
.L_x_8570:
        /* <DEDUP_REMOVED lines=10> */
.L_x_8573:
[----:B------:R-:W2:Y:S02]  /*04e0*/  LDG.E.U16 R4, desc[UR36][R4.64] ;  /* 0x0000002404047981 */ /* 0x000ea4000c1e1500 */
[----:B--2---:R-:W-:-:S05]  /*04f0*/  HADD2.F32 R0, -RZ, R4.H0_H0 ;  /* 0x20000004ff007230 */ /* 0x004fca0000004100 */
[----:B------:R-:W-:-:S04]  /*0500*/  FMUL.FTZ R0, R0, 1 ;  /* 0x3f80000000007820 */ /* 0x000fc80000410000 */
[----:B------:R1:W2:Y:S02]  /*0510*/  F2F.F64.F32 R36, R0 ;  /* 0x0000000000247310 */ /* 0x0002a40000201800 */
[----:B-12---:R-:W-:Y:S05]  /*0520*/  BRA `(.L_x_8567) ;  /* 0x0000000800b07947 */ /* 0x006fea0003800000 */
.L_x_8572:
[----:B------:R0:W5:Y:S01]  /*0530*/  LDG.E.64 R36, desc[UR36][R4.64] ;  /* 0x0000002404247981 */ /* 0x000162000c1e1b00 */
[----:B------:R-:W-:Y:S05]  /*0540*/  BRA `(.L_x_8567) ;  /* 0x0000000800a87947 */ /* 0x000fea0003800000 */
.L_x_8562:
        /* <DEDUP_REMOVED lines=13> */
.L_x_8576:
[----:B------:R1:W5:Y:S01]  /*0620*/  LDG.E.64 R36, desc[UR36][R4.64] ;  /* 0x0000002404247981 */ /* 0x000362000c1e1b00 */
[----:B------:R-:W-:Y:S05]  /*0630*/  BRA `(.L_x_8567) ;  /* 0x00000008006c7947 */ /* 0x000fea0003800000 */
.L_x_8575:
        /* <DEDUP_REMOVED lines=27> */
.L_x_8578:
        /* <DEDUP_REMOVED lines=15> */
.L_x_8577:
[----:B------:R-:W2:Y:S02]  /*08e0*/  LDG.E.U16 R0, desc[UR36][R4.64] ;  /* 0x0000002404007981 */ /* 0x000ea4000c1e1500 */
[----:B--2---:R-:W-:-:S04]  /*08f0*/  IMAD.U32 R0, R0, 0x10000, RZ ;  /* 0x0001000000007824 */ /* 0x004fc800078e00ff */
[----:B------:R-:W-:-:S04]  /*0900*/  FMUL.FTZ R0, R0, 1 ;  /* 0x3f80000000007820 */ /* 0x000fc80000410000 */
[----:B------:R2:W3:Y:S02]  /*0910*/  F2F.F64.F32 R36, R0 ;  /* 0x0000000000247310 */ /* 0x0004e40000201800 */
[----:B--23--:R-:W-:Y:S05]  /*0920*/  BRA `(.L_x_8567) ;  /* 0x0000000400b07947 */ /* 0x00cfea0003800000 */
.L_x_8574:
        /* <DEDUP_REMOVED lines=11> */
.L_x_8581:
        /* <DEDUP_REMOVED lines=21> */
.L_x_8583:
[----:B------:R-:W-:Y:S05]  /*0b30*/  BSYNC.RECONVERGENT B0 ;  /* 0x0000000000007941 */ /* 0x000fea0003800200 */
.L_x_8582:
[----:B------:R-:W-:Y:S01]  /*0b40*/  IMAD.SHL.U32 R0, R0, 0x100000, RZ ;  /* 0x0010000000007824 */ /* 0x000fe200078e00ff */
[----:B------:R-:W-:-:S04]  /*0b50*/  LEA R3, R3, 0x3b800000, 0x17 ;  /* 0x3b80000003037811 */ /* 0x000fc800078eb8ff */
[----:B------:R-:W-:-:S05]  /*0b60*/  LOP3.LUT R0, R3, R0, R7, 0xfe, !PT ;  /* 0x0000000003007212 */ /* 0x000fca00078efe07 */
[----:B------:R-:W-:-:S04]  /*0b70*/  FMUL.FTZ R0, R0, 1 ;  /* 0x3f80000000007820 */ /* 0x000fc80000410000 */
[----:B------:R4:W0:Y:S02]  /*0b80*/  F2F.F64.F32 R36, R0 ;  /* 0x0000000000247310 */ /* 0x0008240000201800 */
[----:B0---4-:R-:W-:Y:S05]  /*0b90*/  BRA `(.L_x_8567) ;  /* 0x0000000400147947 */ /* 0x011fea0003800000 */
.L_x_8580:
        /* <DEDUP_REMOVED lines=21> */
.L_x_8585:
[----:B------:R-:W-:Y:S05]  /*0cf0*/  BSYNC.RECONVERGENT B0 ;  /* 0x0000000000007941 */ /* 0x000fea0003800200 */
.L_x_8584:
[----:B------:R-:W-:Y:S01]  /*0d00*/  IMAD.SHL.U32 R0, R0, 0x200000, RZ ;  /* 0x0020000000007824 */ /* 0x000fe200078e00ff */
[----:B------:R-:W-:-:S04]  /*0d10*/  LEA R3, R3, 0x37800000, 0x17 ;  /* 0x3780000003037811 */ /* 0x000fc800078eb8ff */
[----:B------:R-:W-:-:S05]  /*0d20*/  LOP3.LUT R0, R3, R0, R7, 0xfe, !PT ;  /* 0x0000000003007212 */ /* 0x000fca00078efe07 */
[----:B------:R-:W-:-:S04]  /*0d30*/  FMUL.FTZ R0, R0, 1 ;  /* 0x3f80000000007820 */ /* 0x000fc80000410000 */
[----:B------:R4:W0:Y:S02]  /*0d40*/  F2F.F64.F32 R36, R0 ;  /* 0x0000000000247310 */ /* 0x0008240000201800 */
[----:B0---4-:R-:W-:Y:S05]  /*0d50*/  BRA `(.L_x_8567) ;  /* 0x0000000000a47947 */ /* 0x011fea0003800000 */
.L_x_8579:
[----:B------:R-:W-:-:S09]  /*0d60*/  UISETP.NE.AND UP0, UPT, UR4, 0x1c, UPT ;  /* 0x0000001c0400788c */ /* 0x000fd2000bf05270 */
[----:B------:R-:W-:Y:S05]  /*0d70*/  BRA.U !UP0, `(.L_x_8586) ;  /* 0x0000000108947547 */ /* 0x000fea000b800000 */
[----:B------:R-:W-:-:S09]  /*0d80*/  UISETP.NE.AND UP0, UPT, UR4, 0x1d, UPT ;  /* 0x0000001d0400788c */ /* 0x000fd2000bf05270 */
[----:B------:R-:W-:Y:S05]  /*0d90*/  BRA.U !UP0, `(.L_x_8587) ;  /* 0x0000000108807547 */ /* 0x000fea000b800000 */
[----:B------:R-:W-:-:S09]  /*0da0*/  UISETP.NE.AND UP0, UPT, UR4, 0x2c, UPT ;  /* 0x0000002c0400788c */ /* 0x000fd2000bf05270 */
[----:B------:R-:W-:Y:S05]  /*0db0*/  BRA.U !UP0, `(.L_x_8588) ;  /* 0x0000000108487547 */ /* 0x000fea000b800000 */
.L_x_8566:
        /* <DEDUP_REMOVED lines=16> */
.L_x_8589:
[----:B------:R-:W-:Y:S01]  /*0ec0*/  CS2R R36, SRZ ;  /* 0x0000000000247805 */ /* 0x000fe2000001ff00 */
[----:B------:R-:W-:Y:S06]  /*0ed0*/  BRA `(.L_x_8567) ;  /* 0x0000000000447947 */ /* 0x000fec0003800000 */
.L_x_8588:
        /* <DEDUP_REMOVED lines=12> */
.L_x_8587:
[----:B------:R-:W2:Y:S02]  /*0fa0*/  LDG.E.64 R36, desc[UR36][R4.64] ;  /* 0x0000002404247981 */ /* 0x000ea4000c1e1b00 */
[----:B--2---:R-:W4:Y:S02]  /*0fb0*/  I2F.F64.U64 R36, R36 ;  /* 0x0000002400247312 */ /* 0x004f240000301800 */
[----:B----4-:R-:W-:Y:S05]  /*0fc0*/  BRA `(.L_x_8567) ;  /* 0x0000000000087947 */ /* 0x010fea0003800000 */
.L_x_8586:
[----:B------:R-:W2:Y:S02]  /*0fd0*/  LDG.E R4, desc[UR36][R4.64] ;  /* 0x0000002404047981 */ /* 0x000ea4000c1e1900 */
[----:B--2---:R2:W3:Y:S02]  /*0fe0*/  I2F.F64.U32 R36, R4 ;  /* 0x0000000400247312 */ /* 0x0044e40000201800 */
.L_x_8567:
[----:B------:R-:W-:Y:S05]  /*0ff0*/  BSYNC.RECONVERGENT B7 ;  /* 0x0000000000077941 */ /* 0x000fea0003800200 */
.L_x_8561:
        /* <DEDUP_REMOVED lines=20> */
.L_x_8594:
[----:B------:R-:W2:Y:S02]  /*1140*/  LDG.E.U8 R4, desc[UR36][R4.64] ;  /* 0x0000002404047981 */ /* 0x000ea4000c1e1100 */
[----:B--2---:R0:W1:Y:S02]  /*1150*/  I2F.F64.U16 R26, R4 ;  /* 0x00000004001a7312 */ /* 0x0040640000101800 */
[----:B01----:R-:W-:Y:S05]  /*1160*/  BRA `(.L_x_8596) ;  /* 0x0000000c00647947 */ /* 0x003fea0003800000 */
.L_x_8593:
        /* <DEDUP_REMOVED lines=9> */
.L_x_8598:
[----:B------:R-:W2:Y:S02]  /*1200*/  LDG.E R4, desc[UR36][R4.64] ;  /* 0x0000002404047981 */ /* 0x000ea4000c1e1900 */
[----:B--2---:R0:W1:Y:S02]  /*1210*/  I2F.F64 R26, R4 ;  /* 0x00000004001a7312 */ /* 0x0040640000201c00 */
[----:B01----:R-:W-:Y:S05]  /*1220*/  BRA `(.L_x_8596) ;  /* 0x0000000c00347947 */ /* 0x003fea0003800000 */
.L_x_8597:
[----:B------:R-:W2:Y:S02]  /*1230*/  LDG.E.U16 R4, desc[UR36][R4.64] ;  /* 0x0000002404047981 */ /* 0x000ea4000c1e1500 */
[----:B--2---:R0:W1:Y:S02]  /*1240*/  I2F.F64.S16 R26, R4 ;  /* 0x00000004001a7312 */ /* 0x0040640000101c00 */
[----:B01----:R-:W-:Y:S05]  /*1250*/  BRA `(.L_x_8596) ;  /* 0x0000000c00287947 */ /* 0x003fea0003800000 */
.L_x_8592:
        /* <DEDUP_REMOVED lines=10> */
.L_x_8600:
[----:B------:R-:W2:Y:S02]  /*1300*/  LDG.E.U16 R0, desc[UR36][R4.64] ;  /* 0x0000002404007981 */ /* 0x000ea4000c1e1500 */
[----:B--2---:R-:W-:-:S05]  /*1310*/  HADD2.F32 R0, -RZ, R0.H0_H0 ;  /* 0x20000000ff007230 */ /* 0x004fca0000004100 */
[----:B------:R-:W-:-:S04]  /*1320*/  FMUL.FTZ R0, R0, 1 ;  /* 0x3f80000000007820 */ /* 0x000fc80000410000 */
[----:B------:R4:W0:Y:S02]  /*1330*/  F2F.F64.F32 R26, R0 ;  /* 0x00000000001a7310 */ /* 0x0008240000201800 */
[----:B0---4-:R-:W-:Y:S05]  /*1340*/  BRA `(.L_x_8596) ;  /* 0x0000000800ec7947 */ /* 0x011fea0003800000 */
.L_x_8599:
        /* <DEDUP_REMOVED lines=10> */
.L_x_8602:
[----:B------:R-:W2:Y:S02]  /*13f0*/  LDG.E.U16 R4, desc[UR36][R4.64] ;  /* 0x0000002404047981 */ /* 0x000ea4000c1e1500 */
[----:B--2---:R-:W-:-:S05]  /*1400*/  HADD2.F32 R0, -RZ, R4.H0_H0 ;  /* 0x20000004ff007230 */ /* 0x004fca0000004100 */
[----:B------:R-:W-:-:S04]  /*1410*/  FMUL.FTZ R0, R0, 1 ;  /* 0x3f80000000007820 */ /* 0x000fc80000410000 */
[----:B------:R0:W1:Y:S02]  /*1420*/  F2F.F64.F32 R26, R0 ;  /* 0x00000000001a7310 */ /* 0x0000640000201800 */
[----:B01----:R-:W-:Y:S05]  /*1430*/  BRA `(.L_x_8596) ;  /* 0x0000000800b07947 */ /* 0x003fea0003800000 */
.L_x_8601:
[----:B------:R4:W5:Y:S01]  /*1440*/  LDG.E.64 R26, desc[UR36][R4.64] ;  /* 0x00000024041a7981 */ /* 0x000962000c1e1b00 */
[----:B------:R-:W-:Y:S05]  /*1450*/  BRA `(.L_x_8596) ;  /* 0x0000000800a87947 */ /* 0x000fea0003800000 */
.L_x_8591:
        /* <DEDUP_REMOVED lines=13> */
.L_x_8605:
[----:B------:R0:W5:Y:S01]  /*1530*/  LDG.E.64 R26, desc[UR36][R4.64] ;  /* 0x00000024041a7981 */ /* 0x000162000c1e1b00 */
[----:B------:R-:W-:Y:S05]  /*1540*/  BRA `(.L_x_8596) ;  /* 0x00000008006c7947 */ /* 0x000fea0003800000 */
.L_x_8604:
        /* <DEDUP_REMOVED lines=27> */
.L_x_8607:
        /* <DEDUP_REMOVED lines=15> */
.L_x_8606:
[----:B------:R-:W2:Y:S02]  /*17f0*/  LDG.E.U16 R0, desc[UR36][R4.64] ;  /* 0x0000002404007981 */ /* 0x000ea4000c1e1500 */
[----:B--2---:R-:W-:-:S04]  /*1800*/  IMAD.U32 R0, R0, 0x10000, RZ ;  /* 0x0001000000007824 */ /* 0x004fc800078e00ff */
[----:B------:R-:W-:-:S04]  /*1810*/  FMUL.FTZ R0, R0, 1 ;  /* 0x3f80000000007820 */ /* 0x000fc80000410000 */
[----:B------:R0:W1:Y:S02]  /*1820*/  F2F.F64.F32 R26, R0 ;  /* 0x00000000001a7310 */ /* 0x0000640000201800 */
[----:B01----:R-:W-:Y:S05]  /*1830*/  BRA `(.L_x_8596) ;  /* 0x0000000400b07947 */ /* 0x003fea0003800000 */
.L_x_8603:
        /* <DEDUP_REMOVED lines=11> */
.L_x_8610:
        /* <DEDUP_REMOVED lines=21> */
.L_x_8612:
[----:B------:R-:W-:Y:S05]  /*1a40*/  BSYNC.RECONVERGENT B0 ;  /* 0x0000000000007941 */ /* 0x000fea0003800200 */
.L_x_8611:
[----:B------:R-:W-:Y:S01]  /*1a50*/  IMAD.SHL.U32 R0, R0, 0x100000, RZ ;  /* 0x0010000000007824 */ /* 0x000fe200078e00ff */
[----:B------:R-:W-:-:S04]  /*1a60*/  LEA R3, R3, 0x3b800000, 0x17 ;  /* 0x3b80000003037811 */ /* 0x000fc800078eb8ff */
[----:B------:R-:W-:-:S05]  /*1a70*/  LOP3.LUT R0, R3, R0, R7, 0xfe, !PT ;  /* 0x0000000003007212 */ /* 0x000fca00078efe07 */
[----:B------:R-:W-:-:S04]  /*1a80*/  FMUL.FTZ R0, R0, 1 ;  /* 0x3f80000000007820 */ /* 0x000fc80000410000 */
[----:B------:R4:W0:Y:S02]  /*1a90*/  F2F.F64.F32 R26, R0 ;  /* 0x00000000001a7310 */ /* 0x0008240000201800 */
[----:B0---4-:R-:W-:Y:S05]  /*1aa0*/  BRA `(.L_x_8596) ;  /* 0x0000000400147947 */ /* 0x011fea0003800000 */
.L_x_8609:
        /* <DEDUP_REMOVED lines=21> */
.L_x_8614:
[----:B------:R-:W-:Y:S05]  /*1c00*/  BSYNC.RECONVERGENT B0 ;  /* 0x0000000000007941 */ /* 0x000fea0003800200 */
.L_x_8613:
[----:B------:R-:W-:Y:S01]  /*1c10*/  IMAD.SHL.U32 R0, R0, 0x200000, RZ ;  /* 0x0020000000007824 */ /* 0x000fe200078e00ff */
[----:B------:R-:W-:-:S04]  /*1c20*/  LEA R3, R3, 0x37800000, 0x17 ;  /* 0x3780000003037811 */ /* 0x000fc800078eb8ff */
[----:B------:R-:W-:-:S05]  /*1c30*/  LOP3.LUT R0, R3, R0, R7, 0xfe, !PT ;  /* 0x0000000003007212 */ /* 0x000fca00078efe07 */
[----:B------:R-:W-:-:S04]  /*1c40*/  FMUL.FTZ R0, R0, 1 ;  /* 0x3f80000000007820 */ /* 0x000fc80000410000 */
[----:B------:R4:W0:Y:S02]  /*1c50*/  F2F.F64.F32 R26, R0 ;  /* 0x00000000001a7310 */ /* 0x0008240000201800 */
[----:B0---4-:R-:W-:Y:S05]  /*1c60*/  BRA `(.L_x_8596) ;  /* 0x0000000000a47947 */ /* 0x011fea0003800000 */
.L_x_8608:
[----:B------:R-:W-:-:S09]  /*1c70*/  UISETP.NE.AND UP0, UPT, UR4, 0x1c, UPT ;  /* 0x0000001c0400788c */ /* 0x000fd2000bf05270 */
[----:B------:R-:W-:Y:S05]  /*1c80*/  BRA.U !UP0, `(.L_x_8615) ;  /* 0x0000000108947547 */ /* 0x000fea000b800000 */
[----:B------:R-:W-:-:S09]  /*1c90*/  UISETP.NE.AND UP0, UPT, UR4, 0x1d, UPT ;  /* 0x0000001d0400788c */ /* 0x000fd2000bf05270 */
[----:B------:R-:W-:Y:S05]  /*1ca0*/  BRA.U !UP0, `(.L_x_8616) ;  /* 0x0000000108807547 */ /* 0x000fea000b800000 */
[----:B------:R-:W-:-:S09]  /*1cb0*/  UISETP.NE.AND UP0, UPT, UR4, 0x2c, UPT ;  /* 0x0000002c0400788c */ /* 0x000fd2000bf05270 */
[----:B------:R-:W-:Y:S05]  /*1cc0*/  BRA.U !UP0, `(.L_x_8617) ;  /* 0x0000000108487547 */ /* 0x000fea000b800000 */
.L_x_8595:
        /* <DEDUP_REMOVED lines=16> */
.L_x_8618:
[----:B------:R-:W-:Y:S01]  /*1dd0*/  CS2R R26, SRZ ;  /* 0x00000000001a7805 */ /* 0x000fe2000001ff00 */
[----:B------:R-:W-:Y:S06]  /*1de0*/  BRA `(.L_x_8596) ;  /* 0x0000000000447947 */ /* 0x000fec0003800000 */
.L_x_8617:
        /* <DEDUP_REMOVED lines=12> */
.L_x_8616:
[----:B------:R-:W2:Y:S02]  /*1eb0*/  LDG.E.64 R26, desc[UR36][R4.64] ;  /* 0x00000024041a7981 */ /* 0x000ea4000c1e1b00 */
[----:B--2---:R-:W1:Y:S02]  /*1ec0*/  I2F.F64.U64 R26, R26 ;  /* 0x0000001a001a7312 */ /* 0x004e640000301800 */
[----:B-1----:R-:W-:Y:S05]  /*1ed0*/  BRA `(.L_x_8596) ;  /* 0x0000000000087947 */ /* 0x002fea0003800000 */
.L_x_8615:
[----:B------:R-:W2:Y:S02]  /*1ee0*/  LDG.E R4, desc[UR36][R4.64] ;  /* 0x0000002404047981 */ /* 0x000ea4000c1e1900 */
[----:B--2---:R1:W2:Y:S02]  /*1ef0*/  I2F.F64.U32 R26, R4 ;  /* 0x00000004001a7312 */ /* 0x0042a40000201800 */
.L_x_8596:
[----:B------:R-:W-:Y:S05]  /*1f00*/  BSYNC.RECONVERGENT B7 ;  /* 0x0000000000077941 */ /* 0x000fea0003800200 */
.L_x_8590:
[----:B------:R-:W-:-:S07]  /*1f10*/  VIADD R35, R23, 0x80 ;  /* 0x0000008017237836 */ /* 0x000fce0000000000 */
.L_x_8560:
[----:B------:R-:W-:Y:S05]  /*1f20*/  BSYNC.RECONVERGENT B6 ;  /* 0x0000000000067941 */ /* 0x000fea0003800200 */
.L_x_8559:
[----:B------:R-:W-:Y:S01]  /*1f30*/  ISETP.GE.AND P0, PT, R35, R2, PT ;  /* 0x000000022300720c */ /* 0x000fe20003f06270 */
[----:B------:R-:W-:Y:S01]  /*1f40*/  BSSY.RECONVERGENT B6, `(.L_x_8619) ;  /* 0x00001e8000067945 */ /* 0x000fe20003800200 */
[----:B------:R-:W-:Y:S02]  /*1f50*/  CS2R R32, SRZ ;  /* 0x0000000000207805 */ /* 0x000fe4000001ff00 */
[----:B------:R-:W-:-:S09]  /*1f60*/  CS2R R28, SRZ ;  /* 0x00000000001c7805 */ /* 0x000fd2000001ff00 */
[----:B------:R-:W-:Y:S05]  /*1f70*/  @P0 BRA `(.L_x_8620) ;  /* 0x0000001c00900947 */ /* 0x000fea0003800000 */
[----:B01--4-:R-:W0:Y:S01]  /*1f80*/  LDC.64 R4, c[0x0][0x390] ;  /* 0x0000e400ff047b82 */ /* 0x013e220000000a00 */
        /* <DEDUP_REMOVED lines=20> */
.L_x_8625:
[----:B------:R-:W4:Y:S02]  /*20d0*/  LDG.E.U8 R4, desc[UR36][R4.64] ;  /* 0x0000002404047981 */ /* 0x000f24000c1e1100 */
[----:B----4-:R0:W1:Y:S02]  /*20e0*/  I2F.F64.U16 R32, R4 ;  /* 0x0000000400207312 */ /* 0x0100640000101800 */
[----:B01----:R-:W-:Y:S05]  /*20f0*/  BRA `(.L_x_8627) ;  /* 0x0000000c00647947 */ /* 0x003fea0003800000 */
.L_x_8624:
        /* <DEDUP_REMOVED lines=9> */
.L_x_8629:
[----:B------:R-:W4:Y:S02]  /*2190*/  LDG.E R4, desc[UR36][R4.64] ;  /* 0x0000002404047981 */ /* 0x000f24000c1e1900 */
[----:B----4-:R0:W1:Y:S02]  /*21a0*/  I2F.F64 R32, R4 ;  /* 0x0000000400207312 */ /* 0x0100640000201c00 */
[----:B01----:R-:W-:Y:S05]  /*21b0*/  BRA `(.L_x_8627) ;  /* 0x0000000c00347947 */ /* 0x003fea0003800000 */
.L_x_8628:
[----:B------:R-:W4:Y:S02]  /*21c0*/  LDG.E.U16 R4, desc[UR36][R4.64] ;  /* 0x0000002404047981 */ /* 0x000f24000c1e1500 */
[----:B----4-:R0:W1:Y:S02]  /*21d0*/  I2F.F64.S16 R32, R4 ;  /* 0x0000000400207312 */ /* 0x0100640000101c00 */
[----:B01----:R-:W-:Y:S05]  /*21e0*/  BRA `(.L_x_8627) ;  /* 0x0000000c00287947 */ /* 0x003fea0003800000 */
.L_x_8623:
        /* <DEDUP_REMOVED lines=10> */
.L_x_8631:
[----:B------:R-:W4:Y:S02]  /*2290*/  LDG.E.U16 R0, desc[UR36][R4.64] ;  /* 0x0000002404007981 */ /* 0x000f24000c1e1500 */
[----:B----4-:R-:W-:-:S05]  /*22a0*/  HADD2.F32 R0, -RZ, R0.H0_H0 ;  /* 0x20000000ff007230 */ /* 0x010fca0000004100 */
[----:B------:R-:W-:-:S04]  /*22b0*/  FMUL.FTZ R0, R0, 1 ;  /* 0x3f80000000007820 */ /* 0x000fc80000410000 */
[----:B------:R0:W1:Y:S02]  /*22c0*/  F2F.F64.F32 R32, R0 ;  /* 0x0000000000207310 */ /* 0x0000640000201800 */
[----:B01----:R-:W-:Y:S05]  /*22d0*/  BRA `(.L_x_8627) ;  /* 0x0000000800ec7947 */ /* 0x003fea0003800000 */
.L_x_8630:
        /* <DEDUP_REMOVED lines=10> */
.L_x_8633:
[----:B------:R-:W4:Y:S02]  /*2380*/  LDG.E.U16 R4, desc[UR36][R4.64] ;  /* 0x0000002404047981 */ /* 0x000f24000c1e1500 */
[----:B----4-:R-:W-:-:S05]  /*2390*/  HADD2.F32 R0, -RZ, R4.H0_H0 ;  /* 0x20000004ff007230 */ /* 0x010fca0000004100 */
[----:B------:R-:W-:-:S04]  /*23a0*/  FMUL.FTZ R0, R0, 1 ;  /* 0x3f80000000007820 */ /* 0x000fc80000410000 */
[----:B------:R0:W1:Y:S02]  /*23b0*/  F2F.F64.F32 R32, R0 ;  /* 0x0000000000207310 */ /* 0x0000640000201800 */
[----:B01----:R-:W-:Y:S05]  /*23c0*/  BRA `(.L_x_8627) ;  /* 0x0000000800b07947 */ /* 0x003fea0003800000 */
.L_x_8632:
[----:B------:R0:W5:Y:S01]  /*23d0*/  LDG.E.64 R32, desc[UR36][R4.64] ;  /* 0x0000002404207981 */ /* 0x000162000c1e1b00 */
[----:B------:R-:W-:Y:S05]  /*23e0*/  BRA `(.L_x_8627) ;  /* 0x0000000800a87947 */ /* 0x000fea0003800000 */
.L_x_8622:
        /* <DEDUP_REMOVED lines=13> */
.L_x_8636:
[----:B------:R4:W5:Y:S01]  /*24c0*/  LDG.E.64 R32, desc[UR36][R4.64] ;  /* 0x0000002404207981 */ /* 0x000962000c1e1b00 */
[----:B------:R-:W-:Y:S05]  /*24d0*/  BRA `(.L_x_8627) ;  /* 0x00000008006c7947 */ /* 0x000fea0003800000 */
.L_x_8635:
        /* <DEDUP_REMOVED lines=27> */
.L_x_8638:
        /* <DEDUP_REMOVED lines=15> */
.L_x_8637:
[----:B------:R-:W4:Y:S02]  /*2780*/  LDG.E.U16 R0, desc[UR36][R4.64] ;  /* 0x0000002404007981 */ /* 0x000f24000c1e1500 */
[----:B----4-:R-:W-:-:S04]  /*2790*/  IMAD.U32 R0, R0, 0x10000, RZ ;  /* 0x0001000000007824 */ /* 0x010fc800078e00ff */
[----:B------:R-:W-:-:S04]  /*27a0*/  FMUL.FTZ R0, R0, 1 ;  /* 0x3f80000000007820 */ /* 0x000fc80000410000 */
[----:B------:R0:W1:Y:S02]  /*27b0*/  F2F.F64.F32 R32, R0 ;  /* 0x0000000000207310 */ /* 0x0000640000201800 */
[----:B01----:R-:W-:Y:S05]  /*27c0*/  BRA `(.L_x_8627) ;  /* 0x0000000400b07947 */ /* 0x003fea0003800000 */
.L_x_8634:
        /* <DEDUP_REMOVED lines=11> */
.L_x_8641:
        /* <DEDUP_REMOVED lines=21> */
.L_x_8643:
[----:B------:R-:W-:Y:S05]  /*29d0*/  BSYNC.RECONVERGENT B0 ;  /* 0x0000000000007941 */ /* 0x000fea0003800200 */
.L_x_8642:
[----:B------:R-:W-:Y:S01]  /*29e0*/  IMAD.SHL.U32 R0, R0, 0x100000, RZ ;  /* 0x0010000000007824 */ /* 0x000fe200078e00ff */
[----:B------:R-:W-:-:S04]  /*29f0*/  LEA R3, R3, 0x3b800000, 0x17 ;  /* 0x3b80000003037811 */ /* 0x000fc800078eb8ff */
[----:B------:R-:W-:-:S05]  /*2a00*/  LOP3.LUT R0, R3, R0, R7, 0xfe, !PT ;  /* 0x0000000003007212 */ /* 0x000fca00078efe07 */
[----:B------:R-:W-:-:S04]  /*2a10*/  FMUL.FTZ R0, R0, 1 ;  /* 0x3f80000000007820 */ /* 0x000fc80000410000 */
[----:B------:R4:W0:Y:S02]  /*2a20*/  F2F.F64.F32 R32, R0 ;  /* 0x0000000000207310 */ /* 0x0008240000201800 */
[----:B0---4-:R-:W-:Y:S05]  /*2a30*/  BRA `(.L_x_8627) ;  /* 0x0000000400147947 */ /* 0x011fea0003800000 */
.L_x_8640:
        /* <DEDUP_REMOVED lines=21> */
.L_x_8645:
[----:B------:R-:W-:Y:S05]  /*2b90*/  BSYNC.RECONVERGENT B0 ;  /* 0x0000000000007941 */ /* 0x000fea0003800200 */
.L_x_8644:
[----:B------:R-:W-:Y:S01]  /*2ba0*/  IMAD.SHL.U32 R0, R0, 0x200000, RZ ;  /* 0x0020000000007824 */ /* 0x000fe200078e00ff */
[----:B------:R-:W-:-:S04]  /*2bb0*/  LEA R3, R3, 0x37800000, 0x17 ;  /* 0x3780000003037811 */ /* 0x000fc800078eb8ff */
[----:B------:R-:W-:-:S05]  /*2bc0*/  LOP3.LUT R0, R3, R0, R7, 0xfe, !PT ;  /* 0x0000000003007212 */ /* 0x000fca00078efe07 */
[----:B------:R-:W-:-:S04]  /*2bd0*/  FMUL.FTZ R0, R0, 1 ;  /* 0x3f80000000007820 */ /* 0x000fc80000410000 */
[----:B------:R4:W0:Y:S02]  /*2be0*/  F2F.F64.F32 R32, R0 ;  /* 0x0000000000207310 */ /* 0x0008240000201800 */
[----:B0---4-:R-:W-:Y:S05]  /*2bf0*/  BRA `(.L_x_8627) ;  /* 0x0000000000a47947 */ /* 0x011fea0003800000 */
.L_x_8639:
        /* <DEDUP_REMOVED lines=18> */
.L_x_8626:
        /* <DEDUP_REMOVED lines=16> */
.L_x_8648:
[----:B------:R-:W-:Y:S01]  /*2e20*/  CS2R R32, SRZ ;  /* 0x0000000000207805 */ /* 0x000fe2000001ff00 */
[----:B------:R-:W-:Y:S06]  /*2e30*/  BRA `(.L_x_8627) ;  /* 0x0000000000147947 */ /* 0x000fec0003800000 */
.L_x_8647:
[----:B------:R-:W4:Y:S02]  /*2e40*/  LDG.E.64 R32, desc[UR36][R4.64] ;  /* 0x0000002404207981 */ /* 0x000f24000c1e1b00 */
[----:B----4-:R-:W0:Y:S02]  /*2e50*/  I2F.F64.U64 R32, R32 ;  /* 0x0000002000207312 */ /* 0x010e240000301800 */
[----:B0-----:R-:W-:Y:S05]  /*2e60*/  BRA `(.L_x_8627) ;  /* 0x0000000000087947 */ /* 0x001fea0003800000 */
.L_x_8646:
[----:B------:R-:W4:Y:S02]  /*2e70*/  LDG.E R4, desc[UR36][R4.64] ;  /* 0x0000002404047981 */ /* 0x000f24000c1e1900 */
[----:B----4-:R0:W1:Y:S02]  /*2e80*/  I2F.F64.U32 R32, R4 ;  /* 0x0000000400207312 */ /* 0x0100640000201800 */
.L_x_8627:
[----:B------:R-:W-:Y:S05]  /*2e90*/  BSYNC.RECONVERGENT B7 ;  /* 0x0000000000077941 */ /* 0x000fea0003800200 */
.L_x_8621:
        /* <DEDUP_REMOVED lines=20> */
.L_x_8653:
[----:B------:R-:W4:Y:S02]  /*2fe0*/  LDG.E.U8 R4, desc[UR36][R4.64] ;  /* 0x0000002404047981 */ /* 0x000f24000c1e1100 */
[----:B----4-:R0:W4:Y:S02]  /*2ff0*/  I2F.F64.U16 R28, R4 ;  /* 0x00000004001c7312 */ /* 0x0101240000101800 */
[----:B0---4-:R-:W-:Y:S05]  /*3000*/  BRA `(.L_x_8655) ;  /* 0x0000000c00647947 */ /* 0x011fea0003800000 */
.L_x_8652:
        /* <DEDUP_REMOVED lines=9> */
.L_x_8657:
[----:B------:R-:W4:Y:S02]  /*30a0*/  LDG.E R4, desc[UR36][R4.64] ;  /* 0x0000002404047981 */ /* 0x000f24000c1e1900 */
[----:B----4-:R0:W4:Y:S02]  /*30b0*/  I2F.F64 R28, R4 ;  /* 0x00000004001c7312 */ /* 0x0101240000201c00 */
[----:B0---4-:R-:W-:Y:S05]  /*30c0*/  BRA `(.L_x_8655) ;  /* 0x0000000c00347947 */ /* 0x011fea0003800000 */
.L_x_8656:
[----:B------:R-:W4:Y:S02]  /*30d0*/  LDG.E.U16 R4, desc[UR36][R4.64] ;  /* 0x0000002404047981 */ /* 0x000f24000c1e1500 */
[----:B----4-:R0:W4:Y:S02]  /*30e0*/  I2F.F64.S16 R28, R4 ;  /* 0x00000004001c7312 */ /* 0x0101240000101c00 */
[----:B0---4-:R-:W-:Y:S05]  /*30f0*/  BRA `(.L_x_8655) ;  /* 0x0000000c00287947 */ /* 0x011fea0003800000 */
.L_x_8651:
        /* <DEDUP_REMOVED lines=8> */
[----:B------:R-:W4:Y:S02]  /*3180*/  F2F.F64.F32 R28, R28 ;  /* 0x0000001c001c7310 */ /* 0x000f240000201800 */
[----:B----4-:R-:W-:Y:S05]  /*3190*/  BRA `(.L_x_8655) ;  /* 0x0000000c00007947 */ /* 0x010fea0003800000 */
.L_x_8659:
[----:B------:R-:W4:Y:S02]  /*31a0*/  LDG.E.U16 R0, desc[UR36][R4.64] ;  /* 0x0000002404007981 */ /* 0x000f24000c1e1500 */
[----:B----4-:R-:W-:-:S05]  /*31b0*/  HADD2.F32 R0, -RZ, R0.H0_H0 ;  /* 0x20000000ff007230 */ /* 0x010fca0000004100 */
[----:B------:R-:W-:-:S04]  /*31c0*/  FMUL.FTZ R0, R0, 1 ;  /* 0x3f80000000007820 */ /* 0x000fc80000410000 */
[----:B------:R4:W0:Y:S02]  /*31d0*/  F2F.F64.F32 R28, R0 ;  /* 0x00000000001c7310 */ /* 0x0008240000201800 */
[----:B0---4-:R-:W-:Y:S05]  /*31e0*/  BRA `(.L_x_8655) ;  /* 0x0000000800ec7947 */ /* 0x011fea0003800000 */
.L_x_8658:
        /* <DEDUP_REMOVED lines=10> */
.L_x_8661:
[----:B------:R-:W4:Y:S02]  /*3290*/  LDG.E.U16 R4, desc[UR36][R4.64] ;  /* 0x0000002404047981 */ /* 0x000f24000c1e1500 */
[----:B----4-:R-:W-:-:S05]  /*32a0*/  HADD2.F32 R0, -RZ, R4.H0_H0 ;  /* 0x20000004ff007230 */ /* 0x010fca0000004100 */
[----:B------:R-:W-:-:S04]  /*32b0*/  FMUL.FTZ R0, R0, 1 ;  /* 0x3f80000000007820 */ /* 0x000fc80000410000 */
[----:B------:R0:W4:Y:S02]  /*32c0*/  F2F.F64.F32 R28, R0 ;  /* 0x00000000001c7310 */ /* 0x0001240000201800 */
[----:B0---4-:R-:W-:Y:S05]  /*32d0*/  BRA `(.L_x_8655) ;  /* 0x0000000800b07947 */ /* 0x011fea0003800000 */
.L_x_8660:
[----:B------:R0:W5:Y:S01]  /*32e0*/  LDG.E.64 R28, desc[UR36][R4.64] ;  /* 0x00000024041c7981 */ /* 0x000162000c1e1b00 */
[----:B------:R-:W-:Y:S05]  /*32f0*/  BRA `(.L_x_8655) ;  /* 0x0000000800a87947 */ /* 0x000fea0003800000 */
.L_x_8650:
        /* <DEDUP_REMOVED lines=13> */
.L_x_8664:
[----:B------:R0:W5:Y:S01]  /*33d0*/  LDG.E.64 R28, desc[UR36][R4.64] ;  /* 0x00000024041c7981 */ /* 0x000162000c1e1b00 */
[----:B------:R-:W-:Y:S05]  /*33e0*/  BRA `(.L_x_8655) ;  /* 0x00000008006c7947 */ /* 0x000fea0003800000 */
.L_x_8663:
        /* <DEDUP_REMOVED lines=27> */
.L_x_8666:
        /* <DEDUP_REMOVED lines=13> */
[----:B------:R0:W4:Y:S02]  /*3670*/  F2F.F64.F32 R28, R0 ;  /* 0x00000000001c7310 */ /* 0x0001240000201800 */
[----:B0---4-:R-:W-:Y:S05]  /*3680*/  BRA `(.L_x_8655) ;  /* 0x0000000400c47947 */ /* 0x011fea0003800000 */
.L_x_8665:
[----:B------:R-:W4:Y:S02]  /*3690*/  LDG.E.U16 R0, desc[UR36][R4.64] ;  /* 0x0000002404007981 */ /* 0x000f24000c1e1500 */
[----:B----4-:R-:W-:-:S04]  /*36a0*/  IMAD.U32 R0, R0, 0x10000, RZ ;  /* 0x0001000000007824 */ /* 0x010fc800078e00ff */
[----:B------:R-:W-:-:S04]  /*36b0*/  FMUL.FTZ R0, R0, 1 ;  /* 0x3f80000000007820 */ /* 0x000fc80000410000 */
[----:B------:R0:W4:Y:S02]  /*36c0*/  F2F.F64.F32 R28, R0 ;  /* 0x00000000001c7310 */ /* 0x0001240000201800 */
[----:B0---4-:R-:W-:Y:S05]  /*36d0*/  BRA `(.L_x_8655) ;  /* 0x0000000400b07947 */ /* 0x011fea0003800000 */
.L_x_8662:
        /* <DEDUP_REMOVED lines=11> */
.L_x_8669:
        /* <DEDUP_REMOVED lines=21> */
.L_x_8671:
[----:B------:R-:W-:Y:S05]  /*38e0*/  BSYNC.RECONVERGENT B0 ;  /* 0x0000000000007941 */ /* 0x000fea0003800200 */
.L_x_8670:
[----:B------:R-:W-:Y:S01]  /*38f0*/  IMAD.SHL.U32 R0, R0, 0x100000, RZ ;  /* 0x0010000000007824 */ /* 0x000fe200078e00ff */
[----:B------:R-:W-:-:S04]  /*3900*/  LEA R3, R3, 0x3b800000, 0x17 ;  /* 0x3b80000003037811 */ /* 0x000fc800078eb8ff */
[----:B------:R-:W-:-:S05]  /*3910*/  LOP3.LUT R0, R3, R0, R7, 0xfe, !PT ;  /* 0x0000000003007212 */ /* 0x000fca00078efe07 */
[----:B------:R-:W-:-:S04]  /*3920*/  FMUL.FTZ R0, R0, 1 ;  /* 0x3f80000000007820 */ /* 0x000fc80000410000 */
[----:B------:R0:W4:Y:S02]  /*3930*/  F2F.F64.F32 R28, R0 ;  /* 0x00000000001c7310 */ /* 0x0001240000201800 */
[----:B0---4-:R-:W-:Y:S05]  /*3940*/  BRA `(.L_x_8655) ;  /* 0x0000000400147947 */ /* 0x011fea0003800000 */
.L_x_8668:
        /* <DEDUP_REMOVED lines=21> */
.L_x_8673:
[----:B------:R-:W-:Y:S05]  /*3aa0*/  BSYNC.RECONVERGENT B0 ;  /* 0x0000000000007941 */ /* 0x000fea0003800200 */
.L_x_8672:
[----:B------:R-:W-:Y:S01]  /*3ab0*/  IMAD.SHL.U32 R0, R0, 0x200000, RZ ;  /* 0x0020000000007824 */ /* 0x000fe200078e00ff */
[----:B------:R-:W-:-:S04]  /*3ac0*/  LEA R3, R3, 0x37800000, 0x17 ;  /* 0x3780000003037811 */ /* 0x000fc800078eb8ff */
[----:B------:R-:W-:-:S05]  /*3ad0*/  LOP3.LUT R0, R3, R0, R7, 0xfe, !PT ;  /* 0x0000000003007212 */ /* 0x000fca00078efe07 */
[----:B------:R-:W-:-:S04]  /*3ae0*/  FMUL.FTZ R0, R0, 1 ;  /* 0x3f80000000007820 */ /* 0x000fc80000410000 */
[----:B------:R0:W4:Y:S02]  /*3af0*/  F2F.F64.F32 R28, R0 ;  /* 0x00000000001c7310 */ /* 0x0001240000201800 */
[----:B0---4-:R-:W-:Y:S05]  /*3b00*/  BRA `(.L_x_8655) ;  /* 0x0000000000a47947 */ /* 0x011fea0003800000 */
.L_x_8667:
        /* <DEDUP_REMOVED lines=18> */
.L_x_8654:
        /* <DEDUP_REMOVED lines=16> */
.L_x_8676:
[----:B------:R-:W-:Y:S01]  /*3d30*/  CS2R R28, SRZ ;  /* 0x00000000001c7805 */ /* 0x000fe2000001ff00 */
[----:B------:R-:W-:Y:S06]  /*3d40*/  BRA `(.L_x_8655) ;  /* 0x0000000000147947 */ /* 0x000fec0003800000 */
.L_x_8675:
[----:B------:R-:W4:Y:S02]  /*3d50*/  LDG.E.64 R28, desc[UR36][R4.64] ;  /* 0x00000024041c7981 */ /* 0x000f24000c1e1b00 */
[----:B----4-:R-:W0:Y:S02]  /*3d60*/  I2F.F64.U64 R28, R28 ;  /* 0x0000001c001c7312 */ /* 0x010e240000301800 */
[----:B0-----:R-:W-:Y:S05]  /*3d70*/  BRA `(.L_x_8655) ;  /* 0x0000000000087947 */ /* 0x001fea0003800000 */
.L_x_8674:
[----:B------:R-:W4:Y:S02]  /*3d80*/  LDG.E R4, desc[UR36][R4.64] ;  /* 0x0000002404047981 */ /* 0x000f24000c1e1900 */
[----:B----4-:R4:W0:Y:S02]  /*3d90*/  I2F.F64.U32 R28, R4 ;  /* 0x00000004001c7312 */ /* 0x0108240000201800 */
.L_x_8655:
[----:B------:R-:W-:Y:S05]  /*3da0*/  BSYNC.RECONVERGENT B7 ;  /* 0x0000000000077941 */ /* 0x000fea0003800200 */
.L_x_8649:
[----:B------:R-:W-:-:S07]  /*3db0*/  VIADD R35, R35, 0x80 ;  /* 0x0000008023237836 */ /* 0x000fce0000000000 */
.L_x_8620:
[----:B------:R-:W-:Y:S05]  /*3dc0*/  BSYNC.RECONVERGENT B6 ;  /* 0x0000000000067941 */ /* 0x000fea0003800200 */
.L_x_8619:
        /* <DEDUP_REMOVED lines=26> */
.L_x_8683:
[----:B------:R-:W4:Y:S02]  /*3f70*/  LDG.E.U8 R4, desc[UR36][R4.64] ;  /* 0x0000002404047981 */ /* 0x000f24000c1e1100 */
[----:B----4-:R0:W1:Y:S02]  /*3f80*/  I2F.F64.U16 R30, R4 ;  /* 0x00000004001e7312 */ /* 0x0100640000101800 */
[----:B01----:R-:W-:Y:S05]  /*3f90*/  BRA `(.L_x_8685) ;  /* 0x0000000c00647947 */ /* 0x003fea0003800000 */
.L_x_8682:
        /* <DEDUP_REMOVED lines=9> */
.L_x_8687:
[----:B------:R-:W4:Y:S02]  /*4030*/  LDG.E R4, desc[UR36][R4.64] ;  /* 0x0000002404047981 */ /* 0x000f24000c1e1900 */
[----:B----4-:R0:W1:Y:S02]  /*4040*/  I2F.F64 R30, R4 ;  /* 0x00000004001e7312 */ /* 0x0100640000201c00 */
[----:B01----:R-:W-:Y:S05]  /*4050*/  BRA `(.L_x_8685) ;  /* 0x0000000c00347947 */ /* 0x003fea0003800000 */
.L_x_8686:
[----:B------:R-:W4:Y:S02]  /*4060*/  LDG.E.U16 R4, desc[UR36][R4.64] ;  /* 0x0000002404047981 */ /* 0x000f24000c1e1500 */
[----:B----4-:R0:W1:Y:S02]  /*4070*/  I2F.F64.S16 R30, R4 ;  /* 0x00000004001e7312 */ /* 0x0100640000101c00 */
[----:B01----:R-:W-:Y:S05]  /*4080*/  BRA `(.L_x_8685) ;  /* 0x0000000c00287947 */ /* 0x003fea0003800000 */
.L_x_8681:
        /* <DEDUP_REMOVED lines=10> */
.L_x_8689:
[----:B------:R-:W4:Y:S02]  /*4130*/  LDG.E.U16 R0, desc[UR36][R4.64] ;  /* 0x0000002404007981 */ /* 0x000f24000c1e1500 */
[----:B----4-:R-:W-:-:S05]  /*4140*/  HADD2.F32 R0, -RZ, R0.H0_H0 ;  /* 0x20000000ff007230 */ /* 0x010fca0000004100 */
[----:B------:R-:W-:-:S04]  /*4150*/  FMUL.FTZ R0, R0, 1 ;  /* 0x3f80000000007820 */ /* 0x000fc80000410000 */
[----:B------:R0:W1:Y:S02]  /*4160*/  F2F.F64.F32 R30, R0 ;  /* 0x00000000001e7310 */ /* 0x0000640000201800 */
[----:B01----:R-:W-:Y:S05]  /*4170*/  BRA `(.L_x_8685) ;  /* 0x0000000800ec7947 */ /* 0x003fea0003800000 */
.L_x_8688:
        /* <DEDUP_REMOVED lines=8> */
[----:B------:R-:W1:Y:S02]  /*4200*/  F2F.F64.F32 R30, R30 ;  /* 0x0000001e001e7310 */ /* 0x000e640000201800 */
[----:B-1----:R-:W-:Y:S05]  /*4210*/  BRA `(.L_x_8685) ;  /* 0x0000000800c47947 */ /* 0x002fea0003800000 */
.L_x_8691:
[----:B------:R-:W4:Y:S02]  /*4220*/  LDG.E.U16 R4, desc[UR36][R4.64] ;  /* 0x0000002404047981 */ /* 0x000f24000c1e1500 */
[----:B----4-:R-:W-:-:S05]  /*4230*/  HADD2.F32 R0, -RZ, R4.H0_H0 ;  /* 0x20000004ff007230 */ /* 0x010fca0000004100 */
[----:B------:R-:W-:-:S04]  /*4240*/  FMUL.FTZ R0, R0, 1 ;  /* 0x3f80000000007820 */ /* 0x000fc80000410000 */
[----:B------:R1:W4:Y:S02]  /*4250*/  F2F.F64.F32 R30, R0 ;  /* 0x00000000001e7310 */ /* 0x0003240000201800 */
[----:B-1--4-:R-:W-:Y:S05]  /*4260*/  BRA `(.L_x_8685) ;  /* 0x0000000800b07947 */ /* 0x012fea0003800000 */
.L_x_8690:
[----:B------:R0:W5:Y:S01]  /*4270*/  LDG.E.64 R30, desc[UR36][R4.64] ;  /* 0x00000024041e7981 */ /* 0x000162000c1e1b00 */
[----:B------:R-:W-:Y:S05]  /*4280*/  BRA `(.L_x_8685) ;  /* 0x0000000800a87947 */ /* 0x000fea0003800000 */
.L_x_8680:
        /* <DEDUP_REMOVED lines=13> */
.L_x_8694:
[----:B------:R1:W5:Y:S01]  /*4360*/  LDG.E.64 R30, desc[UR36][R4.64] ;  /* 0x00000024041e7981 */ /* 0x000362000c1e1b00 */
[----:B------:R-:W-:Y:S05]  /*4370*/  BRA `(.L_x_8685) ;  /* 0x00000008006c7947 */ /* 0x000fea0003800000 */
.L_x_8693:
        /* <DEDUP_REMOVED lines=26> */
[----:B-1--4-:R-:W-:Y:S05]  /*4520*/  BRA `(.L_x_8685) ;  /* 0x0000000800007947 */ /* 0x012fea0003800000 */
.L_x_8696:
        /* <DEDUP_REMOVED lines=14> */
[----:B-1--4-:R-:W-:Y:S05]  /*4610*/  BRA `(.L_x_8685) ;  /* 0x0000000400c47947 */ /* 0x012fea0003800000 */
.L_x_8695:
[----:B------:R-:W4:Y:S02]  /*4620*/  LDG.E.U16 R0, desc[UR36][R4.64] ;  /* 0x0000002404007981 */ /* 0x000f24000c1e1500 */
[----:B----4-:R-:W-:-:S04]  /*4630*/  IMAD.U32 R0, R0, 0x10000, RZ ;  /* 0x0001000000007824 */ /* 0x010fc800078e00ff */
[----:B------:R-:W-:-:S04]  /*4640*/  FMUL.FTZ R0, R0, 1 ;  /* 0x3f80000000007820 */ /* 0x000fc80000410000 */
[----:B------:R1:W4:Y:S02]  /*4650*/  F2F.F64.F32 R30, R0 ;  /* 0x00000000001e7310 */ /* 0x0003240000201800 */
[----:B-1--4-:R-:W-:Y:S05]  /*4660*/  BRA `(.L_x_8685) ;  /* 0x0000000400b07947 */ /* 0x012fea0003800000 */
.L_x_8692:
        /* <DEDUP_REMOVED lines=9> */
[----:B----4-:R0:W1:Y:S02]  /*4700*/  I2F.F64.U16 R30, R4 ;  /* 0x00000004001e7312 */ /* 0x0100640000101800 */
[----:B01----:R-:W-:Y:S05]  /*4710*/  BRA `(.L_x_8685) ;  /* 0x0000000400847947 */ /* 0x003fea0003800000 */
.L_x_8699:
        /* <DEDUP_REMOVED lines=21> */
.L_x_8701:
[----:B------:R-:W-:Y:S05]  /*4870*/  BSYNC.RECONVERGENT B0 ;  /* 0x0000000000007941 */ /* 0x000fea0003800200 */
.L_x_8700:
[----:B------:R-:W-:Y:S01]  /*4880*/  IMAD.SHL.U32 R0, R0, 0x100000, RZ ;  /* 0x0010000000007824 */ /* 0x000fe200078e00ff */
[----:B------:R-:W-:-:S04]  /*4890*/  LEA R3, R3, 0x3b800000, 0x17 ;  /* 0x3b80000003037811 */ /* 0x000fc800078eb8ff */
[----:B------:R-:W-:-:S05]  /*48a0*/  LOP3.LUT R0, R3, R0, R7, 0xfe, !PT ;  /* 0x0000000003007212 */ /* 0x000fca00078efe07 */
[----:B------:R-:W-:-:S04]  /*48b0*/  FMUL.FTZ R0, R0, 1 ;  /* 0x3f80000000007820 */ /* 0x000fc80000410000 */
[----:B------:R0:W1:Y:S02]  /*48c0*/  F2F.F64.F32 R30, R0 ;  /* 0x00000000001e7310 */ /* 0x0000640000201800 */
[----:B01----:R-:W-:Y:S05]  /*48d0*/  BRA `(.L_x_8685) ;  /* 0x0000000400147947 */ /* 0x003fea0003800000 */
.L_x_8698:
        /* <DEDUP_REMOVED lines=21> */
.L_x_8703:
[----:B------:R-:W-:Y:S05]  /*4a30*/  BSYNC.RECONVERGENT B0 ;  /* 0x0000000000007941 */ /* 0x000fea0003800200 */
.L_x_8702:
[----:B------:R-:W-:Y:S01]  /*4a40*/  IMAD.SHL.U32 R0, R0, 0x200000, RZ ;  /* 0x0020000000007824 */ /* 0x000fe200078e00ff */
[----:B------:R-:W-:-:S04]  /*4a50*/  LEA R3, R3, 0x37800000, 0x17 ;  /* 0x3780000003037811 */ /* 0x000fc800078eb8ff */
[----:B------:R-:W-:-:S05]  /*4a60*/  LOP3.LUT R0, R3, R0, R7, 0xfe, !PT ;  /* 0x0000000003007212 */ /* 0x000fca00078efe07 */
[----:B------:R-:W-:-:S04]  /*4a70*/  FMUL.FTZ R0, R0, 1 ;  /* 0x3f80000000007820 */ /* 0x000fc80000410000 */
[----:B------:R0:W1:Y:S02]  /*4a80*/  F2F.F64.F32 R30, R0 ;  /* 0x00000000001e7310 */ /* 0x0000640000201800 */
[----:B01----:R-:W-:Y:S05]  /*4a90*/  BRA `(.L_x_8685) ;  /* 0x0000000000a47947 */ /* 0x003fea0003800000 */
.L_x_8697:
        /* <DEDUP_REMOVED lines=18> */
.L_x_8684:
        /* <DEDUP_REMOVED lines=16> */
.L_x_8706:
[----:B------:R-:W-:Y:S01]  /*4cc0*/  CS2R R30, SRZ ;  /* 0x00000000001e7805 */ /* 0x000fe2000001ff00 */
[----:B------:R-:W-:Y:S06]  /*4cd0*/  BRA `(.L_x_8685) ;  /* 0x0000000000147947 */ /* 0x000fec0003800000 */
.L_x_8705:
[----:B------:R-:W4:Y:S02]  /*4ce0*/  LDG.E.64 R30, desc[UR36][R4.64] ;  /* 0x00000024041e7981 */ /* 0x000f24000c1e1b00 */
[----:B----4-:R-:W4:Y:S02]  /*4cf0*/  I2F.F64.U64 R30, R30 ;  /* 0x0000001e001e7312 */ /* 0x010f240000301800 */
[----:B----4-:R-:W-:Y:S05]  /*4d00*/  BRA `(.L_x_8685) ;  /* 0x0000000000087947 */ /* 0x010fea0003800000 */
.L_x_8704:
[----:B------:R-:W4:Y:S02]  /*4d10*/  LDG.E R4, desc[UR36][R4.64] ;  /* 0x0000002404047981 */ /* 0x000f24000c1e1900 */
[----:B----4-:R4:W0:Y:S02]  /*4d20*/  I2F.F64.U32 R30, R4 ;  /* 0x00000004001e7312 */ /* 0x0108240000201800 */
.L_x_8685:
[----:B------:R-:W-:Y:S05]  /*4d30*/  BSYNC.RECONVERGENT B7 ;  /* 0x0000000000077941 */ /* 0x000fea0003800200 */
.L_x_8679:
        /* <DEDUP_REMOVED lines=20> */
.L_x_8711:
[----:B------:R-:W4:Y:S02]  /*4e80*/  LDG.E.U8 R4, desc[UR36][R4.64] ;  /* 0x0000002404047981 */ /* 0x000f24000c1e1100 */
[----:B----4-:R0:W1:Y:S02]  /*4e90*/  I2F.F64.U16 R24, R4 ;  /* 0x0000000400187312 */ /* 0x0100640000101800 */
[----:B01----:R-:W-:Y:S05]  /*4ea0*/  BRA `(.L_x_8713) ;  /* 0x0000000c00647947 */ /* 0x003fea0003800000 */
.L_x_8710:
        /* <DEDUP_REMOVED lines=9> */
.L_x_8715:
[----:B------:R-:W4:Y:S02]  /*4f40*/  LDG.E R4, desc[UR36][R4.64] ;  /* 0x0000002404047981 */ /* 0x000f24000c1e1900 */
[----:B----4-:R0:W1:Y:S02]  /*4f50*/  I2F.F64 R24, R4 ;  /* 0x0000000400187312 */ /* 0x0100640000201c00 */
[----:B01----:R-:W-:Y:S05]  /*4f60*/  BRA `(.L_x_8713) ;  /* 0x0000000c00347947 */ /* 0x003fea0003800000 */
.L_x_8714:
[----:B------:R-:W4:Y:S02]  /*4f70*/  LDG.E.U16 R4, desc[UR36][R4.64] ;  /* 0x0000002404047981 */ /* 0x000f24000c1e1500 */
[----:B----4-:R0:W1:Y:S02]  /*4f80*/  I2F.F64.S16 R24, R4 ;  /* 0x0000000400187312 */ /* 0x0100640000101c00 */
[----:B01----:R-:W-:Y:S05]  /*4f90*/  BRA `(.L_x_8713) ;  /* 0x0000000c00287947 */ /* 0x003fea0003800000 */
.L_x_8709:
        /* <DEDUP_REMOVED lines=10> */
.L_x_8717:
[----:B------:R-:W4:Y:S02]  /*5040*/  LDG.E.U16 R0, desc[UR36][R4.64] ;  /* 0x0000002404007981 */ /* 0x000f24000c1e1500 */
[----:B----4-:R-:W-:-:S05]  /*5050*/  HADD2.F32 R0, -RZ, R0.H0_H0 ;  /* 0x20000000ff007230 */ /* 0x010fca0000004100 */
[----:B------:R-:W-:-:S04]  /*5060*/  FMUL.FTZ R0, R0, 1 ;  /* 0x3f80000000007820 */ /* 0x000fc80000410000 */
[----:B------:R0:W1:Y:S02]  /*5070*/  F2F.F64.F32 R24, R0 ;  /* 0x0000000000187310 */ /* 0x0000640000201800 */
[----:B01----:R-:W-:Y:S05]  /*5080*/  BRA `(.L_x_8713) ;  /* 0x0000000800ec7947 */ /* 0x003fea0003800000 */
.L_x_8716:
        /* <DEDUP_REMOVED lines=10> */
.L_x_8719:
[----:B------:R-:W4:Y:S02]  /*5130*/  LDG.E.U16 R4, desc[UR36][R4.64] ;  /* 0x0000002404047981 */ /* 0x000f24000c1e1500 */
[----:B----4-:R-:W-:-:S05]  /*5140*/  HADD2.F32 R0, -RZ, R4.H0_H0 ;  /* 0x20000004ff007230 */ /* 0x010fca0000004100 */
[----:B------:R-:W-:-:S04]  /*5150*/  FMUL.FTZ R0, R0, 1 ;  /* 0x3f80000000007820 */ /* 0x000fc80000410000 */
[----:B------:R0:W1:Y:S02]  /*5160*/  F2F.F64.F32 R24, R0 ;  /* 0x0000000000187310 */ /* 0x0000640000201800 */
[----:B01----:R-:W-:Y:S05]  /*5170*/  BRA `(.L_x_8713) ;  /* 0x0000000800b07947 */ /* 0x003fea0003800000 */
.L_x_8718:
[----:B------:R0:W5:Y:S01]  /*5180*/  LDG.E.64 R24, desc[UR36][R4.64] ;  /* 0x0000002404187981 */ /* 0x000162000c1e1b00 */
[----:B------:R-:W-:Y:S05]  /*5190*/  BRA `(.L_x_8713) ;  /* 0x0000000800a87947 */ /* 0x000fea0003800000 */
.L_x_8708:
        /* <DEDUP_REMOVED lines=13> */
.L_x_8722:
[----:B------:R0:W5:Y:S01]  /*5270*/  LDG.E.64 R24, desc[UR36][R4.64] ;  /* 0x0000002404187981 */ /* 0x000162000c1e1b00 */
[----:B------:R-:W-:Y:S05]  /*5280*/  BRA `(.L_x_8713) ;  /* 0x00000008006c7947 */ /* 0x000fea0003800000 */
.L_x_8721:
        /* <DEDUP_REMOVED lines=27> */
.L_x_8724:
        /* <DEDUP_REMOVED lines=15> */
.L_x_8723:
[----:B------:R-:W4:Y:S02]  /*5530*/  LDG.E.U16 R0, desc[UR36][R4.64] ;  /* 0x0000002404007981 */ /* 0x000f24000c1e1500 */
[----:B----4-:R-:W-:-:S04]  /*5540*/  IMAD.U32 R0, R0, 0x10000, RZ ;  /* 0x0001000000007824 */ /* 0x010fc800078e00ff */
[----:B------:R-:W-:-:S04]  /*5550*/  FMUL.FTZ R0, R0, 1 ;  /* 0x3f80000000007820 */ /* 0x000fc80000410000 */
[----:B------:R0:W1:Y:S02]  /*5560*/  F2F.F64.F32 R24, R0 ;  /* 0x0000000000187310 */ /* 0x0000640000201800 */
[----:B01----:R-:W-:Y:S05]  /*5570*/  BRA `(.L_x_8713) ;  /* 0x0000000400b07947 */ /* 0x003fea0003800000 */
.L_x_8720:
        /* <DEDUP_REMOVED lines=11> */
.L_x_8727:
        /* <DEDUP_REMOVED lines=21> */
.L_x_8729:
[----:B------:R-:W-:Y:S05]  /*5780*/  BSYNC.RECONVERGENT B0 ;  /* 0x0000000000007941 */ /* 0x000fea0003800200 */
.L_x_8728:
[----:B------:R-:W-:Y:S01]  /*5790*/  IMAD.SHL.U32 R0, R0, 0x100000, RZ ;  /* 0x0010000000007824 */ /* 0x000fe200078e00ff */
[----:B------:R-:W-:-:S04]  /*57a0*/  LEA R3, R3, 0x3b800000, 0x17 ;  /* 0x3b80000003037811 */ /* 0x000fc800078eb8ff */
[----:B------:R-:W-:-:S05]  /*57b0*/  LOP3.LUT R0, R3, R0, R7, 0xfe, !PT ;  /* 0x0000000003007212 */ /* 0x000fca00078efe07 */
[----:B------:R-:W-:-:S04]  /*57c0*/  FMUL.FTZ R0, R0, 1 ;  /* 0x3f80000000007820 */ /* 0x000fc80000410000 */
[----:B------:R0:W1:Y:S02]  /*57d0*/  F2F.F64.F32 R24, R0 ;  /* 0x0000000000187310 */ /* 0x0000640000201800 */
[----:B01----:R-:W-:Y:S05]  /*57e0*/  BRA `(.L_x_8713) ;  /* 0x0000000400147947 */ /* 0x003fea0003800000 */
.L_x_8726:
        /* <DEDUP_REMOVED lines=21> */
.L_x_8731:
[----:B------:R-:W-:Y:S05]  /*5940*/  BSYNC.RECONVERGENT B0 ;  /* 0x0000000000007941 */ /* 0x000fea0003800200 */
.L_x_8730:
[----:B------:R-:W-:Y:S01]  /*5950*/  IMAD.SHL.U32 R0, R0, 0x200000, RZ ;  /* 0x0020000000007824 */ /* 0x000fe200078e00ff */
[----:B------:R-:W-:-:S04]  /*5960*/  LEA R3, R3, 0x37800000, 0x17 ;  /* 0x3780000003037811 */ /* 0x000fc800078eb8ff */
[----:B------:R-:W-:-:S05]  /*5970*/  LOP3.LUT R0, R3, R0, R7, 0xfe, !PT ;  /* 0x0000000003007212 */ /* 0x000fca00078efe07 */
[----:B------:R-:W-:-:S04]  /*5980*/  FMUL.FTZ R0, R0, 1 ;  /* 0x3f80000000007820 */ /* 0x000fc80000410000 */
[----:B------:R0:W1:Y:S02]  /*5990*/  F2F.F64.F32 R24, R0 ;  /* 0x0000000000187310 */ /* 0x0000640000201800 */
[----:B01----:R-:W-:Y:S05]  /*59a0*/  BRA `(.L_x_8713) ;  /* 0x0000000000a47947 */ /* 0x003fea0003800000 */
.L_x_8725:
        /* <DEDUP_REMOVED lines=17> */
[----:B-1--4-:R-:W-:Y:S05]  /*5ac0*/  BRA `(.L_x_8713) ;  /* 0x00000000005c7947 */ /* 0x012fea0003800000 */
.L_x_8712:
        /* <DEDUP_REMOVED lines=16> */
.L_x_8734:
[----:B------:R-:W-:Y:S01]  /*5bd0*/  CS2R R24, SRZ ;  /* 0x0000000000187805 */ /* 0x000fe2000001ff00 */
[----:B------:R-:W-:Y:S06]  /*5be0*/  BRA `(.L_x_8713) ;  /* 0x0000000000147947 */ /* 0x000fec0003800000 */
.L_x_8733:
[----:B------:R-:W4:Y:S02]  /*5bf0*/  LDG.E.64 R24, desc[UR36][R4.64] ;  /* 0x0000002404187981 */ /* 0x000f24000c1e1b00 */
[----:B----4-:R-:W1:Y:S02]  /*5c00*/  I2F.F64.U64 R24, R24 ;  /* 0x0000001800187312 */ /* 0x010e640000301800 */
[----:B-1----:R-:W-:Y:S05]  /*5c10*/  BRA `(.L_x_8713) ;  /* 0x0000000000087947 */ /* 0x002fea0003800000 */
.L_x_8732:
[----:B------:R-:W4:Y:S02]  /*5c20*/  LDG.E R4, desc[UR36][R4.64] ;  /* 0x0000002404047981 */ /* 0x000f24000c1e1900 */
[----:B----4-:R1:W4:Y:S02]  /*5c30*/  I2F.F64.U32 R24, R4 ;  /* 0x0000000400187312 */ /* 0x0103240000201800 */
.L_x_8713:
[----:B------:R-:W-:Y:S05]  /*5c40*/  BSYNC.RECONVERGENT B7 ;  /* 0x0000000000077941 */ /* 0x000fea0003800200 */
.L_x_8707:
[----:B------:R-:W-:-:S07]  /*5c50*/  VIADD R35, R35, 0x80 ;  /* 0x0000008023237836 */ /* 0x000fce0000000000 */
.L_x_8678:
[----:B------:R-:W-:Y:S05]  /*5c60*/  BSYNC.RECONVERGENT B6 ;  /* 0x0000000000067941 */ /* 0x000fea0003800200 */
.L_x_8677:
        /* <DEDUP_REMOVED lines=26> */
.L_x_8741:
[----:B------:R-:W4:Y:S02]  /*5e10*/  LDG.E.U8 R4, desc[UR36][R4.64] ;  /* 0x0000002404047981 */ /* 0x000f24000c1e1100 */
[----:B----4-:R0:W1:Y:S02]  /*5e20*/  I2F.F64.U16 R16, R4 ;  /* 0x0000000400107312 */ /* 0x0100640000101800 */
[----:B01----:R-:W-:Y:S05]  /*5e30*/  BRA `(.L_x_8743) ;  /* 0x0000000c00647947 */ /* 0x003fea0003800000 */
.L_x_8740:
        /* <DEDUP_REMOVED lines=9> */
.L_x_8745:
[----:B------:R-:W4:Y:S02]  /*5ed0*/  LDG.E R4, desc[UR36][R4.64] ;  /* 0x0000002404047981 */ /* 0x000f24000c1e1900 */
[----:B----4-:R0:W1:Y:S02]  /*5ee0*/  I2F.F64 R16, R4 ;  /* 0x0000000400107312 */ /* 0x0100640000201c00 */
[----:B01----:R-:W-:Y:S05]  /*5ef0*/  BRA `(.L_x_8743) ;  /* 0x0000000c00347947 */ /* 0x003fea0003800000 */
.L_x_8744:
[----:B------:R-:W4:Y:S02]  /*5f00*/  LDG.E.U16 R4, desc[UR36][R4.64] ;  /* 0x0000002404047981 */ /* 0x000f24000c1e1500 */
[----:B----4-:R0:W1:Y:S02]  /*5f10*/  I2F.F64.S16 R16, R4 ;  /* 0x0000000400107312 */ /* 0x0100640000101c00 */
[----:B01----:R-:W-:Y:S05]  /*5f20*/  BRA `(.L_x_8743) ;  /* 0x0000000c00287947 */ /* 0x003fea0003800000 */
.L_x_8739:
        /* <DEDUP_REMOVED lines=10> */
.L_x_8747:
[----:B------:R-:W4:Y:S02]  /*5fd0*/  LDG.E.U16 R0, desc[UR36][R4.64] ;  /* 0x0000002404007981 */ /* 0x000f24000c1e1500 */
[----:B----4-:R-:W-:-:S05]  /*5fe0*/  HADD2.F32 R0, -RZ, R0.H0_H0 ;  /* 0x20000000ff007230 */ /* 0x010fca0000004100 */
[----:B------:R-:W-:-:S04]  /*5ff0*/  FMUL.FTZ R0, R0, 1 ;  /* 0x3f80000000007820 */ /* 0x000fc80000410000 */
[----:B------:R1:W4:Y:S02]  /*6000*/  F2F.F64.F32 R16, R0 ;  /* 0x0000000000107310 */ /* 0x0003240000201800 */
[----:B-1--4-:R-:W-:Y:S05]  /*6010*/  BRA `(.L_x_8743) ;  /* 0x0000000800ec7947 */ /* 0x012fea0003800000 */
.L_x_8746:
        /* <DEDUP_REMOVED lines=10> */
.L_x_8749:
[----:B------:R-:W4:Y:S02]  /*60c0*/  LDG.E.U16 R4, desc[UR36][R4.64] ;  /* 0x0000002404047981 */ /* 0x000f24000c1e1500 */
[----:B----4-:R-:W-:-:S05]  /*60d0*/  HADD2.F32 R0, -RZ, R4.H0_H0 ;  /* 0x20000004ff007230 */ /* 0x010fca0000004100 */
[----:B------:R-:W-:-:S04]  /*60e0*/  FMUL.FTZ R0, R0, 1 ;  /* 0x3f80000000007820 */ /* 0x000fc80000410000 */
[----:B------:R1:W4:Y:S02]  /*60f0*/  F2F.F64.F32 R16, R0 ;  /* 0x0000000000107310 */ /* 0x0003240000201800 */
[----:B-1--4-:R-:W-:Y:S05]  /*6100*/  BRA `(.L_x_8743) ;  /* 0x0000000800b07947 */ /* 0x012fea0003800000 */
.L_x_8748:
[----:B------:R0:W5:Y:S01]  /*6110*/  LDG.E.64 R16, desc[UR36][R4.64] ;  /* 0x0000002404107981 */ /* 0x000162000c1e1b00 */
[----:B------:R-:W-:Y:S05]  /*6120*/  BRA `(.L_x_8743) ;  /* 0x0000000800a87947 */ /* 0x000fea0003800000 */
.L_x_8738:
        /* <DEDUP_REMOVED lines=13> */
.L_x_8752:
[----:B------:R1:W5:Y:S01]  /*6200*/  LDG.E.64 R16, desc[UR36][R4.64] ;  /* 0x0000002404107981 */ /* 0x000362000c1e1b00 */
[----:B------:R-:W-:Y:S05]  /*6210*/  BRA `(.L_x_8743) ;  /* 0x00000008006c7947 */ /* 0x000fea0003800000 */
.L_x_8751:
        /* <DEDUP_REMOVED lines=27> */
.L_x_8754:
        /* <DEDUP_REMOVED lines=14> */
[----:B0---4-:R-:W-:Y:S05]  /*64b0*/  BRA `(.L_x_8743) ;  /* 0x0000000400c47947 */ /* 0x011fea0003800000 */
.L_x_8753:
[----:B------:R-:W4:Y:S02]  /*64c0*/  LDG.E.U16 R0, desc[UR36][R4.64] ;  /* 0x0000002404007981 */ /* 0x000f24000c1e1500 */
[----:B----4-:R-:W-:-:S04]  /*64d0*/  IMAD.U32 R0, R0, 0x10000, RZ ;  /* 0x0001000000007824 */ /* 0x010fc800078e00ff */
[----:B------:R-:W-:-:S04]  /*64e0*/  FMUL.FTZ R0, R0, 1 ;  /* 0x3f80000000007820 */ /* 0x000fc80000410000 */
[----:B------:R4:W0:Y:S02]  /*64f0*/  F2F.F64.F32 R16, R0 ;  /* 0x0000000000107310 */ /* 0x0008240000201800 */
[----:B0---4-:R-:W-:Y:S05]  /*6500*/  BRA `(.L_x_8743) ;  /* 0x0000000400b07947 */ /* 0x011fea0003800000 */
.L_x_8750:
        /* <DEDUP_REMOVED lines=11> */
.L_x_8757:
        /* <DEDUP_REMOVED lines=21> */
.L_x_8759:
[----:B------:R-:W-:Y:S05]  /*6710*/  BSYNC.RECONVERGENT B0 ;  /* 0x0000000000007941 */ /* 0x000fea0003800200 */
.L_x_8758:
[----:B------:R-:W-:Y:S01]  /*6720*/  IMAD.SHL.U32 R0, R0, 0x100000, RZ ;  /* 0x0010000000007824 */ /* 0x000fe200078e00ff */
[----:B------:R-:W-:-:S04]  /*6730*/  LEA R3, R3, 0x3b800000, 0x17 ;  /* 0x3b80000003037811 */ /* 0x000fc800078eb8ff */
[----:B------:R-:W-:-:S05]  /*6740*/  LOP3.LUT R0, R3, R0, R7, 0xfe, !PT ;  /* 0x0000000003007212 */ /* 0x000fca00078efe07 */
[----:B------:R-:W-:-:S04]  /*6750*/  FMUL.FTZ R0, R0, 1 ;  /* 0x3f80000000007820 */ /* 0x000fc80000410000 */
[----:B------:R0:W1:Y:S02]  /*6760*/  F2F.F64.F32 R16, R0 ;  /* 0x0000000000107310 */ /* 0x0000640000201800 */
[----:B01----:R-:W-:Y:S05]  /*6770*/  BRA `(.L_x_8743) ;  /* 0x0000000400147947 */ /* 0x003fea0003800000 */
.L_x_8756:
        /* <DEDUP_REMOVED lines=21> */
.L_x_8761:
[----:B------:R-:W-:Y:S05]  /*68d0*/  BSYNC.RECONVERGENT B0 ;  /* 0x0000000000007941 */ /* 0x000fea0003800200 */
.L_x_8760:
[----:B------:R-:W-:Y:S01]  /*68e0*/  IMAD.SHL.U32 R0, R0, 0x200000, RZ ;  /* 0x0020000000007824 */ /* 0x000fe200078e00ff */
[----:B------:R-:W-:-:S04]  /*68f0*/  LEA R3, R3, 0x37800000, 0x17 ;  /* 0x3780000003037811 */ /* 0x000fc800078eb8ff */
[----:B------:R-:W-:-:S05]  /*6900*/  LOP3.LUT R0, R3, R0, R7, 0xfe, !PT ;  /* 0x0000000003007212 */ /* 0x000fca00078efe07 */
[----:B------:R-:W-:-:S04]  /*6910*/  FMUL.FTZ R0, R0, 1 ;  /* 0x3f80000000007820 */ /* 0x000fc80000410000 */
[----:B------:R0:W1:Y:S02]  /*6920*/  F2F.F64.F32 R16, R0 ;  /* 0x0000000000107310 */ /* 0x0000640000201800 */
[----:B01----:R-:W-:Y:S05]  /*6930*/  BRA `(.L_x_8743) ;  /* 0x0000000000a47947 */ /* 0x003fea0003800000 */
.L_x_8755:
        /* <DEDUP_REMOVED lines=18> */
.L_x_8742:
        /* <DEDUP_REMOVED lines=16> */
.L_x_8764:
[----:B------:R-:W-:Y:S01]  /*6b60*/  CS2R R16, SRZ ;  /* 0x0000000000107805 */ /* 0x000fe2000001ff00 */
[----:B------:R-:W-:Y:S06]  /*6b70*/  BRA `(.L_x_8743) ;  /* 0x0000000000147947 */ /* 0x000fec0003800000 */
.L_x_8763:
[----:B------:R-:W4:Y:S02]  /*6b80*/  LDG.E.64 R16, desc[UR36][R4.64] ;  /* 0x0000002404107981 */ /* 0x000f24000c1e1b00 */
[----:B----4-:R-:W0:Y:S02]  /*6b90*/  I2F.F64.U64 R16, R16 ;  /* 0x0000001000107312 */ /* 0x010e240000301800 */
[----:B0-----:R-:W-:Y:S05]  /*6ba0*/  BRA `(.L_x_8743) ;  /* 0x0000000000087947 */ /* 0x001fea0003800000 */
.L_x_8762:
[----:B------:R-:W4:Y:S02]  /*6bb0*/  LDG.E R4, desc[UR36][R4.64] ;  /* 0x0000002404047981 */ /* 0x000f24000c1e1900 */
[----:B----4-:R4:W0:Y:S02]  /*6bc0*/  I2F.F64.U32 R16, R4 ;  /* 0x0000000400107312 */ /* 0x0108240000201800 */
.L_x_8743:
[----:B------:R-:W-:Y:S05]  /*6bd0*/  BSYNC.RECONVERGENT B6 ;  /* 0x0000000000067941 */ /* 0x000fea0003800200 */
.L_x_8737:
[----:B01--4-:R-:W0:Y:S01]  /*6be0*/  LDC.64 R4, c[0x0][0x398] ;  /* 0x0000e600ff047b82 */ /* 0x013e220000000a00 */
        /* <DEDUP_REMOVED lines=18> */
.L_x_8768:
[----:B------:R-:W4:Y:S02]  /*6d10*/  LDG.E.U8 R4, desc[UR36][R4.64] ;  /* 0x0000002404047981 */ /* 0x000f24000c1e1100 */
[----:B----4-:R0:W1:Y:S02]  /*6d20*/  I2F.F64.U16 R18, R4 ;  /* 0x0000000400127312 */ /* 0x0100640000101800 */
[----:B01----:R-:W-:Y:S05]  /*6d30*/  BRA `(.L_x_8736) ;  /* 0x0000000c00587947 */ /* 0x003fea0003800000 */
.L_x_8767:
        /* <DEDUP_REMOVED lines=9> */
.L_x_8771:
[----:B------:R-:W4:Y:S02]  /*6dd0*/  LDG.E R4, desc[UR36][R4.64] ;  /* 0x0000002404047981 */ /* 0x000f24000c1e1900 */
[----:B----4-:R0:W1:Y:S02]  /*6de0*/  I2F.F64 R18, R4 ;  /* 0x0000000400127312 */ /* 0x0100640000201c00 */
[----:B01----:R-:W-:Y:S05]  /*6df0*/  BRA `(.L_x_8736) ;  /* 0x0000000c00287947 */ /* 0x003fea0003800000 */
.L_x_8770:
[----:B------:R-:W4:Y:S02]  /*6e00*/  LDG.E.U16 R4, desc[UR36][R4.64] ;  /* 0x0000002404047981 */ /* 0x000f24000c1e1500 */
[----:B----4-:R0:W1:Y:S02]  /*6e10*/  I2F.F64.S16 R18, R4 ;  /* 0x0000000400127312 */ /* 0x0100640000101c00 */
[----:B01----:R-:W-:Y:S05]  /*6e20*/  BRA `(.L_x_8736) ;  /* 0x0000000c001c7947 */ /* 0x003fea0003800000 */
.L_x_8766:
        /* <DEDUP_REMOVED lines=10> */
.L_x_8773:
[----:B------:R-:W4:Y:S02]  /*6ed0*/  LDG.E.U16 R0, desc[UR36][R4.64] ;  /* 0x0000002404007981 */ /* 0x000f24000c1e1500 */
[----:B----4-:R-:W-:-:S05]  /*6ee0*/  HADD2.F32 R0, -RZ, R0.H0_H0 ;  /* 0x20000000ff007230 */ /* 0x010fca0000004100 */
[----:B------:R-:W-:-:S04]  /*6ef0*/  FMUL.FTZ R0, R0, 1 ;  /* 0x3f80000000007820 */ /* 0x000fc80000410000 */
[----:B------:R0:W1:Y:S02]  /*6f00*/  F2F.F64.F32 R18, R0 ;  /* 0x0000000000127310 */ /* 0x0000640000201800 */
[----:B01----:R-:W-:Y:S05]  /*6f10*/  BRA `(.L_x_8736) ;  /* 0x0000000800e07947 */ /* 0x003fea0003800000 */
.L_x_8772:
        /* <DEDUP_REMOVED lines=10> */
.L_x_8775:
[----:B------:R-:W4:Y:S02]  /*6fc0*/  LDG.E.U16 R4, desc[UR36][R4.64] ;  /* 0x0000002404047981 */ /* 0x000f24000c1e1500 */
[----:B----4-:R-:W-:-:S05]  /*6fd0*/  HADD2.F32 R0, -RZ, R4.H0_H0 ;  /* 0x20000004ff007230 */ /* 0x010fca0000004100 */
[----:B------:R-:W-:-:S04]  /*6fe0*/  FMUL.FTZ R0, R0, 1 ;  /* 0x3f80000000007820 */ /* 0x000fc80000410000 */
[----:B------:R0:W1:Y:S02]  /*6ff0*/  F2F.F64.F32 R18, R0 ;  /* 0x0000000000127310 */ /* 0x0000640000201800 */
[----:B01----:R-:W-:Y:S05]  /*7000*/  BRA `(.L_x_8736) ;  /* 0x0000000800a47947 */ /* 0x003fea0003800000 */
.L_x_8774:
[----:B------:R0:W5:Y:S01]  /*7010*/  LDG.E.64 R18, desc[UR36][R4.64] ;  /* 0x0000002404127981 */ /* 0x000162000c1e1b00 */
[----:B------:R-:W-:Y:S05]  /*7020*/  BRA `(.L_x_8736) ;  /* 0x00000008009c7947 */ /* 0x000fea0003800000 */
.L_x_8765:
        /* <DEDUP_REMOVED lines=13> */
.L_x_8778:
[----:B------:R0:W5:Y:S01]  /*7100*/  LDG.E.64 R18, desc[UR36][R4.64] ;  /* 0x0000002404127981 */ /* 0x000162000c1e1b00 */
[----:B------:R-:W-:Y:S05]  /*7110*/  BRA `(.L_x_8736) ;  /* 0x0000000800607947 */ /* 0x000fea0003800000 */
.L_x_8777:
        /* <DEDUP_REMOVED lines=27> */
.L_x_8780:
        /* <DEDUP_REMOVED lines=15> */
.L_x_8779:
[----:B------:R-:W4:Y:S02]  /*73c0*/  LDG.E.U16 R0, desc[UR36][R4.64] ;  /* 0x0000002404007981 */ /* 0x000f24000c1e1500 */
[----:B----4-:R-:W-:-:S04]  /*73d0*/  IMAD.U32 R0, R0, 0x10000, RZ ;  /* 0x0001000000007824 */ /* 0x010fc800078e00ff */
[----:B------:R-:W-:-:S04]  /*73e0*/  FMUL.FTZ R0, R0, 1 ;  /* 0x3f80000000007820 */ /* 0x000fc80000410000 */
[----:B------:R0:W1:Y:S02]  /*73f0*/  F2F.F64.F32 R18, R0 ;  /* 0x0000000000127310 */ /* 0x0000640000201800 */
[----:B01----:R-:W-:Y:S05]  /*7400*/  BRA `(.L_x_8736) ;  /* 0x0000000400a47947 */ /* 0x003fea0003800000 */
.L_x_8776:
        /* <DEDUP_REMOVED lines=11> */
.L_x_8783:
[----:B------:R-:W4:Y:S02]  /*74c0*/  LDG.E.U8 R4, desc[UR36][R4.64] ;  /* 0x0000002404047981 */ /* 0x000f24000c1e1100 */
        /* <DEDUP_REMOVED lines=19> */
.L_x_8785:
[----:B------:R-:W-:Y:S05]  /*7600*/  BSYNC.RECONVERGENT B0 ;  /* 0x0000000000007941 */ /* 0x000fea0003800200 */
.L_x_8784:
[----:B------:R-:W-:Y:S01]  /*7610*/  IMAD.SHL.U32 R0, R0, 0x100000, RZ ;  /* 0x0010000000007824 */ /* 0x000fe200078e00ff */
[----:B------:R-:W-:-:S04]  /*7620*/  LEA R3, R3, 0x3b800000, 0x17 ;  /* 0x3b80000003037811 */ /* 0x000fc800078eb8ff */
[----:B------:R-:W-:-:S05]  /*7630*/  LOP3.LUT R0, R3, R0, R7, 0xfe, !PT ;  /* 0x0000000003007212 */ /* 0x000fca00078efe07 */
[----:B------:R-:W-:-:S04]  /*7640*/  FMUL.FTZ R0, R0, 1 ;  /* 0x3f80000000007820 */ /* 0x000fc80000410000 */
[----:B------:R0:W1:Y:S02]  /*7650*/  F2F.F64.F32 R18, R0 ;  /* 0x0000000000127310 */ /* 0x0000640000201800 */
[----:B01----:R-:W-:Y:S05]  /*7660*/  BRA `(.L_x_8736) ;  /* 0x00000004000c7947 */ /* 0x003fea0003800000 */
.L_x_8782:
        /* <DEDUP_REMOVED lines=20> */
.L_x_8787:
[----:B------:R-:W-:Y:S05]  /*77b0*/  BSYNC.RECONVERGENT B0 ;  /* 0x0000000000007941 */ /* 0x000fea0003800200 */
.L_x_8786:
[----:B------:R-:W-:Y:S01]  /*77c0*/  IMAD.SHL.U32 R0, R0, 0x200000, RZ ;  /* 0x0020000000007824 */ /* 0x000fe200078e00ff */
[----:B------:R-:W-:-:S04]  /*77d0*/  LEA R3, R3, 0x37800000, 0x17 ;  /* 0x3780000003037811 */ /* 0x000fc800078eb8ff */
[----:B------:R-:W-:-:S05]  /*77e0*/  LOP3.LUT R0, R3, R0, R7, 0xfe, !PT ;  /* 0x0000000003007212 */ /* 0x000fca00078efe07 */
[----:B------:R-:W-:-:S04]  /*77f0*/  FMUL.FTZ R0, R0, 1 ;  /* 0x3f80000000007820 */ /* 0x000fc80000410000 */
[----:B------:R0:W1:Y:S02]  /*7800*/  F2F.F64.F32 R18, R0 ;  /* 0x0000000000127310 */ /* 0x0000640000201800 */
[----:B01----:R-:W-:Y:S05]  /*7810*/  BRA `(.L_x_8736) ;  /* 0x0000000000a07947 */ /* 0x003fea0003800000 */
.L_x_8781:
        /* <DEDUP_REMOVED lines=18> */
.L_x_8769:
        /* <DEDUP_REMOVED lines=16> */
.L_x_8790:
[----:B------:R-:W-:Y:S05]  /*7a40*/  BRA `(.L_x_8736) ;  /* 0x0000000000147947 */ /* 0x000fea0003800000 */
.L_x_8789:
[----:B------:R-:W4:Y:S02]  /*7a50*/  LDG.E.64 R18, desc[UR36][R4.64] ;  /* 0x0000002404127981 */ /* 0x000f24000c1e1b00 */
[----:B----4-:R-:W0:Y:S02]  /*7a60*/  I2F.F64.U64 R18, R18 ;  /* 0x0000001200127312 */ /* 0x010e240000301800 */
[----:B0-----:R-:W-:Y:S05]  /*7a70*/  BRA `(.L_x_8736) ;  /* 0x0000000000087947 */ /* 0x001fea0003800000 */
.L_x_8788:
[----:B------:R-:W4:Y:S02]  /*7a80*/  LDG.E R4, desc[UR36][R4.64] ;  /* 0x0000002404047981 */ /* 0x000f24000c1e1900 */
[----:B----4-:R0:W1:Y:S02]  /*7a90*/  I2F.F64.U32 R18, R4 ;  /* 0x0000000400127312 */ /* 0x0100640000201800 */
.L_x_8736:
[----:B------:R-:W-:Y:S05]  /*7aa0*/  BSYNC.RECONVERGENT B7 ;  /* 0x0000000000077941 */ /* 0x000fea0003800200 */
.L_x_8735:
[----:B------:R-:W-:Y:S01]  /*7ab0*/  ISETP.GE.AND P0, PT, R23, R2, PT ;  /* 0x000000021700720c */ /* 0x000fe20003f06270 */
[----:B------:R-:W-:-:S12]  /*7ac0*/  BSSY.RECONVERGENT B0, `(.L_x_8791) ;  /* 0x00000a4000007945 */ /* 0x000fd80003800200 */
[----:B------:R-:W-:Y:S05]  /*7ad0*/  @P0 BRA `(.L_x_8792) ;  /* 0x0000000800880947 */ /* 0x000fea0003800000 */
[----:B01--4-:R-:W-:Y:S01]  /*7ae0*/  IMAD.MOV.U32 R4, RZ, RZ, 0x652b82fe ;  /* 0x652b82feff047424 */ /* 0x013fe200078e00ff */
[----:B------:R-:W-:Y:S01]  /*7af0*/  UMOV UR4, 0xfefa39ef ;  /* 0xfefa39ef00047882 */ /* 0x000fe20000000000 */
[----:B------:R-:W-:Y:S01]  /*7b00*/  IMAD.MOV.U32 R5, RZ, RZ, 0x3ff71547 ;  /* 0x3ff71547ff057424 */ /* 0x000fe200078e00ff */
[----:B------:R-:W-:Y:S01]  /*7b10*/  UMOV UR5, 0x3fe62e42 ;  /* 0x3fe62e4200057882 */ /* 0x000fe20000000000 */
[----:B--2--5:R-:W0:Y:S01]  /*7b20*/  DADD R6, -RZ, -R26 ;  /* 0x00000000ff067229 */ /* 0x024e22000000091a */
        /* <DEDUP_REMOVED lines=118> */
.L_x_8794:
[----:B------:R-:W-:Y:S05]  /*8290*/  BSYNC.RECONVERGENT B1 ;  /* 0x0000000000017941 */ /* 0x000fea0003800200 */
.L_x_8793:
        /* <DEDUP_REMOVED lines=35> */
[----:B---3--:R-:W-:Y:S05]  /*84d0*/  CALL.REL.NOINC `($__internal_7_$__cuda_sm20_dblrcp_rn_slowpath_v3) ;  /* 0x0000007000147944 */ /* 0x008fea0003c00000 */
.L_x_8796:
[----:B------:R-:W-:Y:S05]  /*84e0*/  BSYNC.RECONVERGENT B1 ;  /* 0x0000000000017941 */ /* 0x000fea0003800200 */
.L_x_8795:
[----:B---3--:R0:W1:Y:S02]  /*84f0*/  DMUL R4, R8, R36 ;  /* 0x0000002408047228 */ /* 0x0080640000000000 */
.L_x_8792:
[----:B------:R-:W-:Y:S05]  /*8500*/  BSYNC.RECONVERGENT B0 ;  /* 0x0000000000007941 */ /* 0x000fea0003800200 */
.L_x_8791:
[----:B--2--5:R-:W-:Y:S01]  /*8510*/  VIADD R27, R23, 0x80 ;  /* 0x00000080171b7836 */ /* 0x024fe20000000000 */
        /* <DEDUP_REMOVED lines=125> */
[----:B------:R0:W2:Y:S02]  /*8cf0*/  @!P1 DMUL R8, R10, R6 ;  /* 0x000000060a089228 */ /* 0x0000a40000000000 */
.L_x_8800:
[----:B------:R-:W-:Y:S05]  /*8d00*/  BSYNC.RECONVERGENT B1 ;  /* 0x0000000000017941 */ /* 0x000fea0003800200 */
.L_x_8799:
[----:B0-2---:R-:W0:Y:S01]  /*8d10*/  DADD R6, R8, 1 ;  /* 0x3ff0000008067429 */ /* 0x005e220000000000 */
        /* <DEDUP_REMOVED lines=32> */
[----:B-1-34-:R-:W-:Y:S05]  /*8f20*/  CALL.REL.NOINC `($__internal_7_$__cuda_sm20_dblrcp_rn_slowpath_v3) ;  /* 0x0000006400807944 */ /* 0x01afea0003c00000 */
[----:B------:R-:W-:Y:S02]  /*8f30*/  IMAD.MOV.U32 R28, RZ, RZ, R8 ;  /* 0x000000ffff1c7224 */ /* 0x000fe400078e0008 */
[----:B------:R-:W-:-:S07]  /*8f40*/  IMAD.MOV.U32 R29, RZ, RZ, R9 ;  /* 0x000000ffff1d7224 */ /* 0x000fce00078e0009 */
.L_x_8802:
[----:B------:R-:W-:Y:S05]  /*8f50*/  BSYNC.RECONVERGENT B1 ;  /* 0x0000000000017941 */ /* 0x000fea0003800200 */
.L_x_8801:
[----:B-1----:R2:W0:Y:S02]  /*8f60*/  DMUL R28, R28, R32 ;  /* 0x000000201c1c7228 */ /* 0x0024240000000000 */
.L_x_8798:
[----:B------:R-:W-:Y:S05]  /*8f70*/  BSYNC.RECONVERGENT B0 ;  /* 0x0000000000007941 */ /* 0x000fea0003800200 */
.L_x_8797:
        /* <DEDUP_REMOVED lines=8> */
[----:B0---4-:R-:W0:Y:S01]  /*9000*/  DADD R8, -RZ, -R24 ;  /* 0x00000000ff087229 */ /* 0x011e220000000918 */
        /* <DEDUP_REMOVED lines=118> */
.L_x_8806:
[----:B------:R-:W-:Y:S05]  /*9770*/  BSYNC.RECONVERGENT B1 ;  /* 0x0000000000017941 */ /* 0x000fea0003800200 */
.L_x_8805:
        /* <DEDUP_REMOVED lines=32> */
[----:B------:R-:W-:Y:S01]  /*9980*/  MOV R0, 0x99c0 ;  /* 0x000099c000007802 */ /* 0x000fe20000000f00 */
[----:B------:R-:W-:Y:S02]  /*9990*/  IMAD.MOV.U32 R7, RZ, RZ, R13 ;  /* 0x000000ffff077224 */ /* 0x000fe400078e000d */
[----:B------:R-:W-:-:S07]  /*99a0*/  VIADD R10, R10, 0xfff00000 ;  /* 0xfff000000a0a7836 */ /* 0x000fce0000000000 */
[----:B-123--:R-:W-:Y:S05]  /*99b0*/  CALL.REL.NOINC `($__internal_7_$__cuda_sm20_dblrcp_rn_slowpath_v3) ;  /* 0x0000005800dc7944 */ /* 0x00efea0003c00000 */
[----:B------:R-:W-:Y:S02]  /*99c0*/  IMAD.MOV.U32 R24, RZ, RZ, R8 ;  /* 0x000000ffff187224 */ /* 0x000fe400078e0008 */
[----:B------:R-:W-:-:S07]  /*99d0*/  IMAD.MOV.U32 R25, RZ, RZ, R9 ;  /* 0x000000ffff197224 */ /* 0x000fce00078e0009 */
.L_x_8808:
[----:B------:R-:W-:Y:S05]  /*99e0*/  BSYNC.RECONVERGENT B1 ;  /* 0x0000000000017941 */ /* 0x000fea0003800200 */
.L_x_8807:
[----:B------:R0:W4:Y:S02]  /*99f0*/  DMUL R24, R24, R30 ;  /* 0x0000001e18187228 */ /* 0x0001240000000000 */
.L_x_8804:
[----:B------:R-:W-:Y:S05]  /*9a00*/  BSYNC.RECONVERGENT B0 ;  /* 0x0000000000007941 */ /* 0x000fea0003800200 */
.L_x_8803:
        /* <DEDUP_REMOVED lines=8> */
[----:B01----:R-:W0:Y:S01]  /*9a90*/  DADD R8, -RZ, -R18 ;  /* 0x00000000ff087229 */ /* 0x003e220000000912 */
        /* <DEDUP_REMOVED lines=119> */
.L_x_8812:
[----:B------:R-:W-:Y:S05]  /*a210*/  BSYNC.RECONVERGENT B1 ;  /* 0x0000000000017941 */ /* 0x000fea0003800200 */
.L_x_8811:
        /* <DEDUP_REMOVED lines=35> */
[----:B--234-:R-:W-:Y:S05]  /*a450*/  CALL.REL.NOINC `($__internal_7_$__cuda_sm20_dblrcp_rn_slowpath_v3) ;  /* 0x0000005000347944 */ /* 0x01cfea0003c00000 */
.L_x_8814:
[----:B------:R-:W-:Y:S05]  /*a460*/  BSYNC.RECONVERGENT B1 ;  /* 0x0000000000017941 */ /* 0x000fea0003800200 */
.L_x_8813:
[----:B------:R0:W1:Y:S02]  /*a470*/  DMUL R16, R8, R16 ;  /* 0x0000001008107228 */ /* 0x0000640000000000 */
.L_x_8810:
[----:B------:R-:W-:Y:S05]  /*a480*/  BSYNC.RECONVERGENT B0 ;  /* 0x0000000000007941 */ /* 0x000fea0003800200 */
.L_x_8809:
[----:B-1----:R-:W1:Y:S01]  /*a490*/  LDC.U8 R18, c[0x0][0x3b0] ;  /* 0x0000ec00ff127b82 */ /* 0x002e620000000000 */
[----:B------:R-:W-:Y:S01]  /*a4a0*/  ISETP.GE.AND P0, PT, R23, R2, PT ;  /* 0x000000021700720c */ /* 0x000fe20003f06270 */
[----:B------:R-:W-:Y:S04]  /*a4b0*/  BSSY.RECONVERGENT B7, `(.L_x_8815) ;  /* 0x00003cc000077945 */ /* 0x000fe80003800200 */
[----:B------:R-:W-:Y:S08]  /*a4c0*/  BSSY.RELIABLE B6, `(.L_x_8816) ;  /* 0x0000290000067945 */ /* 0x000ff00003800100 */
[----:B------:R-:W-:Y:S05]  /*a4d0*/  @P0 BRA `(.L_x_8817) ;  /* 0x00000028002c0947 */ /* 0x000fea0003800000 */
[----:B------:R-:W5:Y:S01]  /*a4e0*/  LDCU UR4, c[0x0][0x3b4] ;  /* 0x00007680ff0477ac */ /* 0x000f620008000800 */
[----:B0-----:R-:W0:Y:S01]  /*a4f0*/  LDC.64 R8, c[0x0][0x388] ;  /* 0x0000e200ff087b82 */ /* 0x001e220000000a00 */
[----:B------:R-:W-:Y:S01]  /*a500*/  IMAD R0, R22, 0x200, R23 ;  /* 0x0000020016007824 */ /* 0x000fe200078e0217 */
[----:B-1----:R-:W-:-:S03]  /*a510*/  PRMT R6, R18, 0x9910, RZ ;  /* 0x0000991012067816 */ /* 0x002fc600000000ff */
        /* <DEDUP_REMOVED lines=14> */
[----:B----4-:R-:W0:Y:S01]  /*a600*/  F2I.F64.TRUNC R5, R4 ;  /* 0x0000000400057311 */ /* 0x010e22000030d100 */
[----:B------:R-:W-:Y:S01]  /*a610*/  IMAD.MOV.U32 R23, RZ, RZ, R27 ;  /* 0x000000ffff177224 */ /* 0x000fe200078e001b */
[----:B0-----:R0:W-:Y:S01]  /*a620*/  STG.E.U8 desc[UR36][R8.64], R5 ;  /* 0x0000000508007986 */ /* 0x0011e2000c101124 */
[----:B------:R-:W-:Y:S05]  /*a630*/  BRA `(.L_x_8823) ;  /* 0x0000001000e07947 */ /* 0x000fea0003800000 */
.L_x_8821:
[----:B----4-:R-:W0:Y:S01]  /*a640*/  F2I.S64.F64.TRUNC R4, R4 ;  /* 0x0000000400047311 */ /* 0x010e22000030d900 */
[----:B------:R-:W-:Y:S02]  /*a650*/  IMAD.MOV.U32 R23, RZ, RZ, R27 ;  /* 0x000000ffff177224 */ /* 0x000fe400078e001b */
[----:B0-----:R-:W-:-:S05]  /*a660*/  IMAD.MOV.U32 R3, RZ, RZ, R4 ;  /* 0x000000ffff037224 */ /* 0x001fca00078e0004 */
[----:B------:R0:W-:Y:S01]  /*a670*/  STG.E.U8 desc[UR36][R8.64], R3 ;  /* 0x0000000308007986 */ /* 0x0001e2000c101124 */
[----:B------:R-:W-:Y:S05]  /*a680*/  BRA `(.L_x_8823) ;  /* 0x0000001000cc7947 */ /* 0x000fea0003800000 */
.L_x_8820:
[----:B------:R-:W-:-:S13]  /*a690*/  ISETP.NE.AND P0, PT, R0, 0x2, PT ;  /* 0x000000020000780c */ /* 0x000fda0003f05270 */
[----:B------:R-:W-:Y:S05]  /*a6a0*/  @!P0 BRA `(.L_x_8824) ;  /* 0x0000000000308947 */ /* 0x000fea0003800000 */
[----:B------:R-:W-:-:S13]  /*a6b0*/  ISETP.NE.AND P0, PT, R0, 0x3, PT ;  /* 0x000000030000780c */ /* 0x000fda0003f05270 */
[----:B------:R-:W-:Y:S05]  /*a6c0*/  @!P0 BRA `(.L_x_8825) ;  /* 0x0000000000188947 */ /* 0x000fea0003800000 */
[----:B------:R-:W-:-:S13]  /*a6d0*/  ISETP.NE.AND P0, PT, R0, 0x4, PT ;  /* 0x000000040000780c */ /* 0x000fda0003f05270 */
[----:B------:R-:W-:Y:S05]  /*a6e0*/  @P0 BRA `(.L_x_8822) ;  /* 0x0000000c00ec0947 */ /* 0x000fea0003800000 */
[----:B----4-:R-:W0:Y:S01]  /*a6f0*/  F2I.S64.F64.TRUNC R4, R4 ;  /* 0x0000000400047311 */ /* 0x010e22000030d900 */
[----:B------:R-:W-:Y:S01]  /*a700*/  IMAD.MOV.U32 R23, RZ, RZ, R27 ;  /* 0x000000ffff177224 */ /* 0x000fe200078e001b */
[----:B0-----:R0:W-:Y:S01]  /*a710*/  STG.E.64 desc[UR36][R8.64], R4 ;  /* 0x0000000408007986 */ /* 0x0011e2000c101b24 */
[----:B------:R-:W-:Y:S05]  /*a720*/  BRA `(.L_x_8823) ;  /* 0x0000001000a47947 */ /* 0x000fea0003800000 */
.L_x_8825:
[----:B----4-:R-:W0:Y:S01]  /*a730*/  F2I.F64.TRUNC R5, R4 ;  /* 0x0000000400057311 */ /* 0x010e22000030d100 */
[----:B------:R-:W-:Y:S01]  /*a740*/  IMAD.MOV.U32 R23, RZ, RZ, R27 ;  /* 0x000000ffff177224 */ /* 0x000fe200078e001b */
[----:B0-----:R0:W-:Y:S01]  /*a750*/  STG.E desc[UR36][R8.64], R5 ;  /* 0x0000000508007986 */ /* 0x0011e2000c101924 */
[----:B------:R-:W-:Y:S05]  /*a760*/  BRA `(.L_x_8823) ;  /* 0x0000001000947947 */ /* 0x000fea0003800000 */
.L_x_8824:
[----:B----4-:R-:W0:Y:S01]  /*a770*/  F2I.F64.TRUNC R5, R4 ;  /* 0x0000000400057311 */ /* 0x010e22000030d100 */
[----:B------:R-:W-:Y:S01]  /*a780*/  IMAD.MOV.U32 R23, RZ, RZ, R27 ;  /* 0x000000ffff177224 */ /* 0x000fe200078e001b */
[----:B0-----:R0:W-:Y:S01]  /*a790*/  STG.E.U16 desc[UR36][R8.64], R5 ;  /* 0x0000000508007986 */ /* 0x0011e2000c101524 */
[----:B------:R-:W-:Y:S05]  /*a7a0*/  BRA `(.L_x_8823) ;  /* 0x0000001000847947 */ /* 0x000fea0003800000 */
.L_x_8819:
        /* <DEDUP_REMOVED lines=18> */
.L_x_8827:
        /* <DEDUP_REMOVED lines=13> */
.L_x_8826:
        /* <DEDUP_REMOVED lines=19> */
.L_x_8829:
        /* <DEDUP_REMOVED lines=14> */
.L_x_8828:
[----:B------:R0:W-:Y:S01]  /*abb0*/  STG.E.64 desc[UR36][R8.64], R4 ;  /* 0x0000000408007986 */ /* 0x0001e2000c101b24 */
[----:B------:R-:W-:Y:S01]  /*abc0*/  IMAD.MOV.U32 R23, RZ, RZ, R27 ;  /* 0x000000ffff177224 */ /* 0x000fe200078e001b */
[----:B------:R-:W-:Y:S06]  /*abd0*/  BRA `(.L_x_8823) ;  /* 0x0000000c00787947 */ /* 0x000fec0003800000 */
.L_x_8818:
        /* <DEDUP_REMOVED lines=8> */
[----:B------:R-:W0:Y:S01]  /*ac60*/  DSETP.NEU.AND P0, PT, R4, RZ, PT ;  /* 0x000000ff0400722a */ /* 0x000e220003f0d000 */
[----:B------:R-:W-:Y:S01]  /*ac70*/  IMAD.MOV.U32 R23, RZ, RZ, R27 ;  /* 0x000000ffff177224 */ /* 0x000fe200078e001b */
[----:B0-----:R-:W-:-:S05]  /*ac80*/  SEL R3, RZ, 0x1, !P0 ;  /* 0x00000001ff037807 */ /* 0x001fca0004000000 */
[----:B------:R0:W-:Y:S01]  /*ac90*/  STG.E.U8 desc[UR36][R8.64], R3 ;  /* 0x0000000308007986 */ /* 0x0001e2000c101124 */
[----:B------:R-:W-:Y:S05]  /*aca0*/  BRA `(.L_x_8823) ;  /* 0x0000000c00447947 */ /* 0x000fea0003800000 */
.L_x_8832:
[----:B------:R-:W-:Y:S01]  /*acb0*/  CS2R R6, SRZ ;  /* 0x0000000000067805 */ /* 0x000fe2000001ff00 */
[----:B------:R-:W-:-:S04]  /*acc0*/  IMAD.MOV.U32 R23, RZ, RZ, R27 ;  /* 0x000000ffff177224 */ /* 0x000fc800078e001b */
[----:B------:R0:W-:Y:S01]  /*acd0*/  STG.E.128 desc[UR36][R8.64], R4 ;  /* 0x0000000408007986 */ /* 0x0001e2000c101d24 */
[----:B------:R-:W-:Y:S05]  /*ace0*/  BRA `(.L_x_8823) ;  /* 0x0000000c00347947 */ /* 0x000fea0003800000 */
.L_x_8831:
        /* <DEDUP_REMOVED lines=27> */
.L_x_8836:
[----:B------:R-:W-:Y:S05]  /*aea0*/  BSYNC.RECONVERGENT B0 ;  /* 0x0000000000007941 */ /* 0x000fea0003800200 */
.L_x_8835:
[----:B------:R-:W-:Y:S01]  /*aeb0*/  LOP3.LUT R7, R0, 0x80, R7, 0xf8, !PT ;  /* 0x0000008000077812 */ /* 0x000fe200078ef807 */
[----:B------:R-:W-:-:S04]  /*aec0*/  IMAD.MOV.U32 R23, RZ, RZ, R27 ;  /* 0x000000ffff177224 */ /* 0x000fc800078e001b */
[----:B------:R0:W-:Y:S01]  /*aed0*/  STG.E.U8 desc[UR36][R8.64], R7 ;  /* 0x0000000708007986 */ /* 0x0001e2000c101124 */
[----:B------:R-:W-:Y:S05]  /*aee0*/  BRA `(.L_x_8823) ;  /* 0x0000000800b47947 */ /* 0x000fea0003800000 */
.L_x_8834:
        /* <DEDUP_REMOVED lines=23> */
.L_x_8838:
[----:B------:R-:W-:Y:S05]  /*b060*/  BSYNC.RECONVERGENT B0 ;  /* 0x0000000000007941 */ /* 0x000fea0003800200 */
.L_x_8837:
[----:B------:R-:W-:Y:S01]  /*b070*/  LOP3.LUT R7, R0, 0x80, R7, 0xf8, !PT ;  /* 0x0000008000077812 */ /* 0x000fe200078ef807 */
[----:B------:R-:W-:-:S04]  /*b080*/  IMAD.MOV.U32 R23, RZ, RZ, R27 ;  /* 0x000000ffff177224 */ /* 0x000fc800078e001b */
[----:B------:R0:W-:Y:S01]  /*b090*/  STG.E.U8 desc[UR36][R8.64], R7 ;  /* 0x0000000708007986 */ /* 0x0001e2000c101124 */
[----:B------:R-:W-:Y:S05]  /*b0a0*/  BRA `(.L_x_8823) ;  /* 0x0000000800447947 */ /* 0x000fea0003800000 */
.L_x_8833:
        /* <DEDUP_REMOVED lines=13> */
.L_x_8830:
        /* <DEDUP_REMOVED lines=8> */
[----:B----4-:R-:W0:Y:S01]  /*b200*/  F2I.U32.F64.TRUNC R5, R4 ;  /* 0x0000000400057311 */ /* 0x010e22000030d000 */
[----:B------:R-:W-:Y:S01]  /*b210*/  IMAD.MOV.U32 R23, RZ, RZ, R27 ;  /* 0x000000ffff177224 */ /* 0x000fe200078e001b */
[----:B0-----:R1:W-:Y:S01]  /*b220*/  STG.E.U16 desc[UR36][R8.64], R5 ;  /* 0x0000000508007986 */ /* 0x0013e2000c101524 */
[----:B------:R-:W-:Y:S05]  /*b230*/  BRA `(.L_x_8823) ;  /* 0x0000000400e07947 */ /* 0x000fea0003800000 */
.L_x_8841:
        /* <DEDUP_REMOVED lines=21> */
.L_x_8844:
[----:B------:R-:W-:-:S04]  /*b390*/  SHF.R.U32.HI R0, RZ, 0x14, R7 ;  /* 0x00000014ff007819 */ /* 0x000fc80000011607 */
[----:B------:R-:W-:-:S04]  /*b3a0*/  LOP3.LUT R0, R0, 0x1, RZ, 0xc0, !PT ;  /* 0x0000000100007812 */ /* 0x000fc800078ec0ff */
[----:B------:R-:W-:-:S04]  /*b3b0*/  IADD3 R0, PT, PT, R7, 0x487ffff, R0 ;  /* 0x0487ffff07007810 */ /* 0x000fc80007ffe000 */
[----:B------:R-:W-:-:S04]  /*b3c0*/  SHF.R.U32.HI R0, RZ, 0x14, R0 ;  /* 0x00000014ff007819 */ /* 0x000fc80000011600 */
[----:B------:R-:W-:-:S07]  /*b3d0*/  LOP3.LUT R3, R0, 0xff, RZ, 0xc0, !PT ;  /* 0x000000ff00037812 */ /* 0x000fce00078ec0ff */
.L_x_8845:
[----:B------:R-:W-:-:S04]  /*b3e0*/  SHF.R.U32.HI R0, RZ, 0x18, R7 ;  /* 0x00000018ff007819 */ /* 0x000fc80000011607 */
[----:B------:R-:W-:-:S07]  /*b3f0*/  LOP3.LUT R0, R3, 0x80, R0, 0xf8, !PT ;  /* 0x0000008003007812 */ /* 0x000fce00078ef800 */
.L_x_8843:
[----:B------:R-:W-:Y:S05]  /*b400*/  BSYNC.RECONVERGENT B0 ;  /* 0x0000000000007941 */ /* 0x000fea0003800200 */
.L_x_8842:
[----:B------:R0:W-:Y:S01]  /*b410*/  STG.E.U8 desc[UR36][R8.64], R0 ;  /* 0x0000000008007986 */ /* 0x0001e2000c101124 */
[----:B------:R-:W-:Y:S01]  /*b420*/  IMAD.MOV.U32 R23, RZ, RZ, R27 ;  /* 0x000000ffff177224 */ /* 0x000fe200078e001b */
[----:B------:R-:W-:Y:S06]  /*b430*/  BRA `(.L_x_8823) ;  /* 0x0000000400607947 */ /* 0x000fec0003800000 */
.L_x_8840:
        /* <DEDUP_REMOVED lines=21> */
.L_x_8848:
[----:B------:R-:W-:-:S04]  /*b590*/  SHF.R.U32.HI R0, RZ, 0x15, R7 ;  /* 0x00000015ff007819 */ /* 0x000fc80000011607 */
[----:B------:R-:W-:-:S04]  /*b5a0*/  LOP3.LUT R0, R0, 0x1, RZ, 0xc0, !PT ;  /* 0x0000000100007812 */ /* 0x000fc800078ec0ff */
[----:B------:R-:W-:-:S04]  /*b5b0*/  IADD3 R0, PT, PT, R7, 0x88fffff, R0 ;  /* 0x088fffff07007810 */ /* 0x000fc80007ffe000 */
[----:B------:R-:W-:-:S04]  /*b5c0*/  SHF.R.U32.HI R0, RZ, 0x15, R0 ;  /* 0x00000015ff007819 */ /* 0x000fc80000011600 */
[----:B------:R-:W-:-:S07]  /*b5d0*/  LOP3.LUT R3, R0, 0xff, RZ, 0xc0, !PT ;  /* 0x000000ff00037812 */ /* 0x000fce00078ec0ff */
.L_x_8849:
[----:B------:R-:W-:-:S04]  /*b5e0*/  SHF.R.U32.HI R0, RZ, 0x18, R7 ;  /* 0x00000018ff007819 */ /* 0x000fc80000011607 */
[----:B------:R-:W-:-:S07]  /*b5f0*/  LOP3.LUT R0, R3, 0x80, R0, 0xf8, !PT ;  /* 0x0000008003007812 */ /* 0x000fce00078ef800 */
.L_x_8847:
[----:B------:R-:W-:Y:S05]  /*b600*/  BSYNC.RECONVERGENT B0 ;  /* 0x0000000000007941 */ /* 0x000fea0003800200 */
.L_x_8846:
[----:B------:R0:W-:Y:S01]  /*b610*/  STG.E.U8 desc[UR36][R8.64], R0 ;  /* 0x0000000008007986 */ /* 0x0001e2000c101124 */
[----:B------:R-:W-:Y:S01]  /*b620*/  IMAD.MOV.U32 R23, RZ, RZ, R27 ;  /* 0x000000ffff177224 */ /* 0x000fe200078e001b */
[----:B------:R-:W-:Y:S06]  /*b630*/  BRA `(.L_x_8823) ;  /* 0x0000000000e07947 */ /* 0x000fec0003800000 */
.L_x_8839:
[----:B------:R-:W-:-:S13]  /*b640*/  ISETP.NE.AND P0, PT, R0, 0x1c, PT ;  /* 0x0000001c0000780c */ /* 0x000fda0003f05270 */
[----:B------:R-:W-:Y:S05]  /*b650*/  @!P0 BRA `(.L_x_8850) ;  /* 0x0000000000cc8947 */ /* 0x000fea0003800000 */
[----:B------:R-:W-:-:S13]  /*b660*/  ISETP.NE.AND P0, PT, R0, 0x1d, PT ;  /* 0x0000001d0000780c */ /* 0x000fda0003f05270 */
[----:B------:R-:W-:Y:S05]  /*b670*/  @!P0 BRA `(.L_x_8851) ;  /* 0x0000000000b48947 */ /* 0x000fea0003800000 */
[----:B------:R-:W-:-:S13]  /*b680*/  ISETP.NE.AND P0, PT, R0, 0x2c, PT ;  /* 0x0000002c0000780c */ /* 0x000fda0003f05270 */
[----:B------:R-:W-:Y:S05]  /*b690*/  @!P0 BRA `(.L_x_8852) ;  /* 0x0000000000488947 */ /* 0x000fea0003800000 */
.L_x_8822:
[----:B------:R-:W-:Y:S01]  /*b6a0*/  MOV R14, 0x0 ;  /* 0x00000000000e7802 */ /* 0x000fe20000000f00 */
[----:B------:R-:W4:Y:S01]  /*b6b0*/  LDCU.64 UR6, c[0x4][0x128] ;  /* 0x01002500ff0677ac */ /* 0x000f220008000a00 */
[----:B------:R-:W-:Y:S02]  /*b6c0*/  IMAD.MOV.U32 R8, RZ, RZ, 0x65 ;  /* 0x00000065ff087424 */ /* 0x000fe400078e00ff */
[----:B------:R-:W-:Y:S01]  /*b6d0*/  IMAD.MOV.U32 R12, RZ, RZ, 0x1 ;  /* 0x00000001ff0c7424 */ /* 0x000fe200078e00ff */
[----:B------:R-:W0:Y:S01]  /*b6e0*/  LDCU.64 UR8, c[0x4][0x130] ;  /* 0x01002600ff0877ac */ /* 0x000e220008000a00 */
[----:B------:R-:W1:Y:S01]  /*b6f0*/  LDC.64 R14, c[0x4][R14] ;  /* 0x010000000e0e7b82 */ /* 0x000e620000000a00 */
[----:B------:R-:W-:Y:S01]  /*b700*/  IMAD.MOV.U32 R13, RZ, RZ, RZ ;  /* 0x000000ffff0d7224 */ /* 0x000fe200078e00ff */
[----:B------:R-:W5:Y:S01]  /*b710*/  LDCU.64 UR4, c[0x4][0x10] ;  /* 0x01000200ff0477ac */ /* 0x000f620008000a00 */
[----:B----4-:R-:W-:Y:S02]  /*b720*/  IMAD.U32 R4, RZ, RZ, UR6 ;  /* 0x00000006ff047e24 */ /* 0x010fe4000f8e00ff */
[----:B------:R-:W-:-:S02]  /*b730*/  IMAD.U32 R5, RZ, RZ, UR7 ;  /* 0x00000007ff057e24 */ /* 0x000fc4000f8e00ff */
[----:B0-----:R-:W-:Y:S02]  /*b740*/  IMAD.U32 R6, RZ, RZ, UR8 ;  /* 0x00000008ff067e24 */ /* 0x001fe4000f8e00ff */
[----:B------:R-:W-:Y:S02]  /*b750*/  IMAD.U32 R7, RZ, RZ, UR9 ;  /* 0x00000009ff077e24 */ /* 0x000fe4000f8e00ff */
[----:B-----5:R-:W-:Y:S02]  /*b760*/  IMAD.U32 R10, RZ, RZ, UR4 ;  /* 0x00000004ff0a7e24 */ /* 0x020fe4000f8e00ff */
[----:B------:R-:W-:-:S07]  /*b770*/  IMAD.U32 R11, RZ, RZ, UR5 ;  /* 0x00000005ff0b7e24 */ /* 0x000fce000f8e00ff */
[----:B------:R-:W-:-:S07]  /*b780*/  LEPC R20, `(.L_x_8853) ;  /* 0x000000001014794e */ /* 0x000fce0000000000 */
[----:B-123--:R-:W-:Y:S05]  /*b790*/  CALL.ABS.NOINC R14 ;  /* 0x000000000e007343 */ /* 0x00efea0003c00000 */
.L_x_8853:
[----:B------:R-:W-:Y:S01]  /*b7a0*/  IMAD.MOV.U32 R23, RZ, RZ, R27 ;  /* 0x000000ffff177224 */ /* 0x000fe200078e001b */
[----:B------:R-:W-:Y:S06]  /*b7b0*/  BRA `(.L_x_8823) ;  /* 0x0000000000807947 */ /* 0x000fec0003800000 */
.L_x_8852:
        /* <DEDUP_REMOVED lines=25> */
.L_x_8851:
[----:B----4-:R-:W0:Y:S01]  /*b950*/  F2I.U64.F64.TRUNC R4, R4 ;  /* 0x0000000400047311 */ /* 0x010e22000030d800 */
[----:B------:R-:W-:Y:S01]  /*b960*/  IMAD.MOV.U32 R23, RZ, RZ, R27 ;  /* 0x000000ffff177224 */ /* 0x000fe200078e001b */
[----:B0-----:R0:W-:Y:S01]  /*b970*/  STG.E.64 desc[UR36][R8.64], R4 ;  /* 0x0000000408007986 */ /* 0x0011e2000c101b24 */
[----:B------:R-:W-:Y:S05]  /*b980*/  BRA `(.L_x_8823) ;  /* 0x00000000000c7947 */ /* 0x000fea0003800000 */
.L_x_8850:
[----:B----4-:R-:W0:Y:S01]  /*b990*/  F2I.U32.F64.TRUNC R5, R4 ;  /* 0x0000000400057311 */ /* 0x010e22000030d000 */
[----:B------:R-:W-:Y:S01]  /*b9a0*/  IMAD.MOV.U32 R23, RZ, RZ, R27 ;  /* 0x000000ffff177224 */ /* 0x000fe200078e001b */
[----:B0-----:R0:W-:Y:S06]  /*b9b0*/  STG.E desc[UR36][R8.64], R5 ;  /* 0x0000000508007986 */ /* 0x0011ec000c101924 */
.L_x_8823:
[----:B------:R-:W-:-:S13]  /*b9c0*/  ISETP.GE.AND P0, PT, R23, R2, PT ;  /* 0x000000021700720c */ /* 0x000fda0003f06270 */
[----:B------:R-:W-:Y:S05]  /*b9d0*/  @P0 BREAK.RELIABLE B6 ;  /* 0x0000000000060942 */ /* 0x000fea0003800100 */
[----:B------:R-:W-:Y:S05]  /*b9e0*/  @P0 BRA `(.L_x_8854) ;  /* 0x0000002400e00947 */ /* 0x000fea0003800000 */
        /* <DEDUP_REMOVED lines=21> */
.L_x_8858:
[----:B------:R-:W0:Y:S02]  /*bb40*/  F2I.S64.F64.TRUNC R28, R28 ;  /* 0x0000001c001c7311 */ /* 0x000e24000030d900 */
[----:B0-----:R-:W-:-:S05]  /*bb50*/  IMAD.MOV.U32 R3, RZ, RZ, R28 ;  /* 0x000000ffff037224 */ /* 0x001fca00078e001c */
[----:B------:R0:W-:Y:S01]  /*bb60*/  STG.E.U8 desc[UR36][R4.64], R3 ;  /* 0x0000000304007986 */ /* 0x0001e2000c101124 */
[----:B------:R-:W-:Y:S05]  /*bb70*/  BRA `(.L_x_8860) ;  /* 0x0000001000807947 */ /* 0x000fea0003800000 */
.L_x_8857:
        /* <DEDUP_REMOVED lines=9> */
.L_x_8862:
[----:B------:R-:W0:Y:S02]  /*bc10*/  F2I.F64.TRUNC R29, R28 ;  /* 0x0000001c001d7311 */ /* 0x000e24000030d100 */
[----:B0-----:R0:W-:Y:S01]  /*bc20*/  STG.E desc[UR36][R4.64], R29 ;  /* 0x0000001d04007986 */ /* 0x0011e2000c101924 */
[----:B------:R-:W-:Y:S05]  /*bc30*/  BRA `(.L_x_8860) ;  /* 0x0000001000507947 */ /* 0x000fea0003800000 */
.L_x_8861:
[----:B------:R-:W0:Y:S02]  /*bc40*/  F2I.F64.TRUNC R29, R28 ;  /* 0x0000001c001d7311 */ /* 0x000e24000030d100 */
[----:B0-----:R0:W-:Y:S01]  /*bc50*/  STG.E.U16 desc[UR36][R4.64], R29 ;  /* 0x0000001d04007986 */ /* 0x0011e2000c101524 */
[----:B------:R-:W-:Y:S05]  /*bc60*/  BRA `(.L_x_8860) ;  /* 0x0000001000447947 */ /* 0x000fea0003800000 */
.L_x_8856:
        /* <DEDUP_REMOVED lines=17> */
.L_x_8864:
        /* <DEDUP_REMOVED lines=12> */
.L_x_8863:
        /* <DEDUP_REMOVED lines=18> */
.L_x_8866:
        /* <DEDUP_REMOVED lines=13> */
.L_x_8865:
[----:B------:R0:W-:Y:S01]  /*c030*/  STG.E.64 desc[UR36][R4.64], R28 ;  /* 0x0000001c04007986 */ /* 0x0001e2000c101b24 */
[----:B------:R-:W-:Y:S05]  /*c040*/  BRA `(.L_x_8860) ;  /* 0x0000000c004c7947 */ /* 0x000fea0003800000 */
.L_x_8855:
        /* <DEDUP_REMOVED lines=13> */
.L_x_8870:
        /* <DEDUP_REMOVED lines=26> */
.L_x_8873:
[----:B------:R-:W-:-:S04]  /*c2c0*/  SHF.R.U32.HI R3, RZ, 0x18, R7 ;  /* 0x00000018ff037819 */ /* 0x000fc80000011607 */
[----:B------:R-:W-:-:S07]  /*c2d0*/  LOP3.LUT R0, R0, 0x80, R3, 0xf8, !PT ;  /* 0x0000008000007812 */ /* 0x000fce00078ef803 */
.L_x_8872:
[----:B------:R-:W-:Y:S05]  /*c2e0*/  BSYNC.RECONVERGENT B0 ;  /* 0x0000000000007941 */ /* 0x000fea0003800200 */
.L_x_8871:
[----:B------:R0:W-:Y:S01]  /*c2f0*/  STG.E.U8 desc[UR36][R4.64], R0 ;  /* 0x0000000004007986 */ /* 0x0001e2000c101124 */
[----:B------:R-:W-:Y:S05]  /*c300*/  BRA `(.L_x_8860) ;  /* 0x00000008009c7947 */ /* 0x000fea0003800000 */
.L_x_8869:
        /* <DEDUP_REMOVED lines=26> */
.L_x_8876:
[----:B------:R-:W-:-:S04]  /*c4b0*/  SHF.R.U32.HI R3, RZ, 0x18, R7 ;  /* 0x00000018ff037819 */ /* 0x000fc80000011607 */
[----:B------:R-:W-:-:S07]  /*c4c0*/  LOP3.LUT R0, R0, 0x80, R3, 0xf8, !PT ;  /* 0x0000008000007812 */ /* 0x000fce00078ef803 */
.L_x_8875:
[----:B------:R-:W-:Y:S05]  /*c4d0*/  BSYNC.RECONVERGENT B0 ;  /* 0x0000000000007941 */ /* 0x000fea0003800200 */
.L_x_8874:
[----:B------:R0:W-:Y:S01]  /*c4e0*/  STG.E.U8 desc[UR36][R4.64], R0 ;  /* 0x0000000004007986 */ /* 0x0001e2000c101124 */
[----:B------:R-:W-:Y:S05]  /*c4f0*/  BRA `(.L_x_8860) ;  /* 0x0000000800207947 */ /* 0x000fea0003800000 */
.L_x_8868:
        /* <DEDUP_REMOVED lines=30> */
.L_x_8878:
[----:B------:R-:W0:Y:S02]  /*c6e0*/  F2I.U64.F64.TRUNC R28, R28 ;  /* 0x0000001c001c7311 */ /* 0x000e24000030d800 */
[----:B0-----:R0:W-:Y:S01]  /*c6f0*/  STG.E.64 desc[UR36][R4.64], R28 ;  /* 0x0000001c04007986 */ /* 0x0011e2000c101b24 */
[----:B------:R-:W-:Y:S05]  /*c700*/  BRA `(.L_x_8860) ;  /* 0x00000004009c7947 */ /* 0x000fea0003800000 */
.L_x_8877:
[----:B------:R-:W0:Y:S02]  /*c710*/  F2I.U32.F64.TRUNC R29, R28 ;  /* 0x0000001c001d7311 */ /* 0x000e24000030d000 */
[----:B0-----:R0:W-:Y:S01]  /*c720*/  STG.E desc[UR36][R4.64], R29 ;  /* 0x0000001d04007986 */ /* 0x0011e2000c101924 */
[----:B------:R-:W-:Y:S05]  /*c730*/  BRA `(.L_x_8860) ;  /* 0x0000000400907947 */ /* 0x000fea0003800000 */
.L_x_8867:
        /* <DEDUP_REMOVED lines=10> */
.L_x_8880:
[----:B------:R-:W-:-:S05]  /*c7e0*/  CS2R R30, SRZ ;  /* 0x00000000001e7805 */ /* 0x000fca000001ff00 */
[----:B------:R0:W-:Y:S01]  /*c7f0*/  STG.E.128 desc[UR36][R4.64], R28 ;  /* 0x0000001c04007986 */ /* 0x0001e2000c101d24 */
[----:B------:R-:W-:Y:S05]  /*c800*/  BRA `(.L_x_8860) ;  /* 0x00000004005c7947 */ /* 0x000fea0003800000 */
.L_x_8879:
[----:B------:R-:W-:-:S13]  /*c810*/  ISETP.NE.AND P0, PT, R0, 0xf, PT ;  /* 0x0000000f0000780c */ /* 0x000fda0003f05270 */
[----:B------:R-:W-:Y:S05]  /*c820*/  @!P0 BRA `(.L_x_8881) ;  /* 0x0000000400288947 */ /* 0x000fea0003800000 */
[----:B------:R-:W-:-:S13]  /*c830*/  ISETP.NE.AND P0, PT, R0, 0x17, PT ;  /* 0x000000170000780c */ /* 0x000fda0003f05270 */
[----:B------:R-:W-:Y:S05]  /*c840*/  @!P0 BRA `(.L_x_8882) ;  /* 0x0000000000b08947 */ /* 0x000fea0003800000 */
[----:B------:R-:W-:-:S13]  /*c850*/  ISETP.NE.AND P0, PT, R0, 0x18, PT ;  /* 0x000000180000780c */ /* 0x000fda0003f05270 */
[----:B------:R-:W-:Y:S05]  /*c860*/  @!P0 BRA `(.L_x_8883) ;  /* 0x0000000000448947 */ /* 0x000fea0003800000 */
.L_x_8859:
[----:B------:R-:W-:Y:S01]  /*c870*/  MOV R14, 0x0 ;  /* 0x00000000000e7802 */ /* 0x000fe20000000f00 */
[----:B------:R-:W0:Y:S01]  /*c880*/  LDCU.64 UR4, c[0x4][0x128] ;  /* 0x01002500ff0477ac */ /* 0x000e220008000a00 */
[----:B------:R-:W-:Y:S02]  /*c890*/  IMAD.MOV.U32 R8, RZ, RZ, 0x65 ;  /* 0x00000065ff087424 */ /* 0x000fe400078e00ff */
[----:B------:R-:W-:Y:S01]  /*c8a0*/  IMAD.MOV.U32 R12, RZ, RZ, 0x1 ;  /* 0x00000001ff0c7424 */ /* 0x000fe200078e00ff */
[----:B------:R-:W1:Y:S01]  /*c8b0*/  LDCU.64 UR6, c[0x4][0x130] ;  /* 0x01002600ff0677ac */ /* 0x000e620008000a00 */
[----:B------:R-:W4:Y:S01]  /*c8c0*/  LDC.64 R14, c[0x4][R14] ;  /* 0x010000000e0e7b82 */ /* 0x000f220000000a00 */
[----:B------:R-:W-:Y:S01]  /*c8d0*/  IMAD.MOV.U32 R13, RZ, RZ, RZ ;  /* 0x000000ffff0d7224 */ /* 0x000fe200078e00ff */
[----:B------:R-:W5:Y:S01]  /*c8e0*/  LDCU.64 UR8, c[0x4][0x10] ;  /* 0x01000200ff0877ac */ /* 0x000f620008000a00 */
[----:B0-----:R-:W-:Y:S02]  /*c8f0*/  IMAD.U32 R4, RZ, RZ, UR4 ;  /* 0x00000004ff047e24 */ /* 0x001fe4000f8e00ff */
[----:B------:R-:W-:-:S02]  /*c900*/  IMAD.U32 R5, RZ, RZ, UR5 ;  /* 0x00000005ff057e24 */ /* 0x000fc4000f8e00ff */
[----:B-1----:R-:W-:Y:S02]  /*c910*/  IMAD.U32 R6, RZ, RZ, UR6 ;  /* 0x00000006ff067e24 */ /* 0x002fe4000f8e00ff */
[----:B------:R-:W-:Y:S02]  /*c920*/  IMAD.U32 R7, RZ, RZ, UR7 ;  /* 0x00000007ff077e24 */ /* 0x000fe4000f8e00ff */
[----:B-----5:R-:W-:Y:S02]  /*c930*/  IMAD.U32 R10, RZ, RZ, UR8 ;  /* 0x00000008ff0a7e24 */ /* 0x020fe4000f8e00ff */
[----:B------:R-:W-:-:S07]  /*c940*/  IMAD.U32 R11, RZ, RZ, UR9 ;  /* 0x00000009ff0b7e24 */ /* 0x000fce000f8e00ff */
[----:B------:R-:W-:-:S07]  /*c950*/  LEPC R20, `(.L_x_8884) ;  /* 0x000000001014794e */ /* 0x000fce0000000000 */
[----:B--234-:R-:W-:Y:S05]  /*c960*/  CALL.ABS.NOINC R14 ;  /* 0x000000000e007343 */ /* 0x01cfea0003c00000 */
.L_x_8884:
[----:B------:R-:W-:Y:S05]  /*c970*/  BRA `(.L_x_8860) ;  /* 0x0000000400007947 */ /* 0x000fea0003800000 */
.L_x_8883:
        /* <DEDUP_REMOVED lines=21> */
.L_x_8886:
[----:B------:R-:W-:Y:S05]  /*cad0*/  BSYNC.RECONVERGENT B0 ;  /* 0x0000000000007941 */ /* 0x000fea0003800200 */
.L_x_8885:
[----:B------:R-:W-:-:S05]  /*cae0*/  LOP3.LUT R3, R0, 0x80, R3, 0xf8, !PT ;  /* 0x0000008000037812 */ /* 0x000fca00078ef803 */
[----:B------:R0:W-:Y:S01]  /*caf0*/  STG.E.U8 desc[UR36][R4.64], R3 ;  /* 0x0000000304007986 */ /* 0x0001e2000c101124 */
[----:B------:R-:W-:Y:S05]  /*cb00*/  BRA `(.L_x_8860) ;  /* 0x00000000009c7947 */ /* 0x000fea0003800000 */
.L_x_8882:
        /* <DEDUP_REMOVED lines=20> */
.L_x_8888:
[----:B------:R-:W-:Y:S01]  /*cc50*/  IMAD.MOV.U32 R0, RZ, RZ, 0x7f ;  /* 0x0000007fff007424 */ /* 0x000fe200078e00ff */
[----:B------:R-:W-:-:S04]  /*cc60*/  ISETP.GT.U32.AND P0, PT, R3, 0x7f800000, PT ;  /* 0x7f8000000300780c */ /* 0x000fc80003f04070 */
[----:B------:R-:W-:-:S09]  /*cc70*/  SEL R0, R0, 0x7c, P0 ;  /* 0x0000007c00007807 */ /* 0x000fd20000000000 */
.L_x_8889:
[----:B------:R-:W-:Y:S05]  /*cc80*/  BSYNC.RECONVERGENT B0 ;  /* 0x0000000000007941 */ /* 0x000fea0003800200 */
.L_x_8887:
[----:B------:R-:W-:-:S04]  /*cc90*/  SHF.R.U32.HI R3, RZ, 0x18, R7 ;  /* 0x00000018ff037819 */ /* 0x000fc80000011607 */
[----:B------:R-:W-:-:S05]  /*cca0*/  LOP3.LUT R3, R0, 0x80, R3, 0xf8, !PT ;  /* 0x0000008000037812 */ /* 0x000fca00078ef803 */
[----:B------:R0:W-:Y:S01]  /*ccb0*/  STG.E.U8 desc[UR36][R4.64], R3 ;  /* 0x0000000304007986 */ /* 0x0001e2000c101124 */
[----:B------:R-:W-:Y:S05]  /*ccc0*/  BRA `(.L_x_8860) ;  /* 0x00000000002c7947 */ /* 0x000fea0003800000 */
.L_x_8881:
        /* <DEDUP_REMOVED lines=11> */
.L_x_8860:
[----:B------:R-:W-:-:S07]  /*cd80*/  VIADD R23, R23, 0x80 ;  /* 0x0000008017177836 */ /* 0x000fce0000000000 */
.L_x_8817:
[----:B------:R-:W-:-:S13]  /*cd90*/  ISETP.GE.AND P0, PT, R23, R2, PT ;  /* 0x000000021700720c */ /* 0x000fda0003f06270 */
[----:B------:R-:W-:Y:S05]  /*cda0*/  @P0 BREAK.RELIABLE B6 ;  /* 0x0000000000060942 */ /* 0x000fea0003800100 */
[----:B------:R-:W-:Y:S05]  /*cdb0*/  @P0 BRA `(.L_x_8854) ;  /* 0x0000001000ec0947 */ /* 0x000fea0003800000 */
[----:B------:R-:W-:Y:S05]  /*cdc0*/  BSYNC.RELIABLE B6 ;  /* 0x0000000000067941 */ /* 0x000fea0003800100 */
.L_x_8816:
        /* <DEDUP_REMOVED lines=21> */
.L_x_8893:
[----:B------:R-:W0:Y:S02]  /*cf20*/  F2I.S64.F64.TRUNC R24, R24 ;  /* 0x0000001800187311 */ /* 0x000e24000030d900 */
[----:B0-----:R-:W-:-:S05]  /*cf30*/  IMAD.MOV.U32 R3, RZ, RZ, R24 ;  /* 0x000000ffff037224 */ /* 0x001fca00078e0018 */
[----:B------:R0:W-:Y:S01]  /*cf40*/  STG.E.U8 desc[UR36][R4.64], R3 ;  /* 0x0000000304007986 */ /* 0x0001e2000c101124 */
[----:B------:R-:W-:Y:S05]  /*cf50*/  BRA `(.L_x_8895) ;  /* 0x0000001000807947 */ /* 0x000fea0003800000 */
.L_x_8892:
        /* <DEDUP_REMOVED lines=9> */
.L_x_8897:
[----:B------:R-:W0:Y:S02]  /*cff0*/  F2I.F64.TRUNC R25, R24 ;  /* 0x0000001800197311 */ /* 0x000e24000030d100 */
[----:B0-----:R0:W-:Y:S01]  /*d000*/  STG.E desc[UR36][R4.64], R25 ;  /* 0x0000001904007986 */ /* 0x0011e2000c101924 */
[----:B------:R-:W-:Y:S05]  /*d010*/  BRA `(.L_x_8895) ;  /* 0x0000001000507947 */ /* 0x000fea0003800000 */
.L_x_8896:
[----:B------:R-:W0:Y:S02]  /*d020*/  F2I.F64.TRUNC R25, R24 ;  /* 0x0000001800197311 */ /* 0x000e24000030d100 */
[----:B0-----:R0:W-:Y:S01]  /*d030*/  STG.E.U16 desc[UR36][R4.64], R25 ;  /* 0x0000001904007986 */ /* 0x0011e2000c101524 */
[----:B------:R-:W-:Y:S05]  /*d040*/  BRA `(.L_x_8895) ;  /* 0x0000001000447947 */ /* 0x000fea0003800000 */
.L_x_8891:
        /* <DEDUP_REMOVED lines=17> */
.L_x_8899:
        /* <DEDUP_REMOVED lines=12> */
.L_x_8898:
        /* <DEDUP_REMOVED lines=18> */
.L_x_8901:
        /* <DEDUP_REMOVED lines=13> */
.L_x_8900:
[----:B------:R0:W-:Y:S01]  /*d410*/  STG.E.64 desc[UR36][R4.64], R24 ;  /* 0x0000001804007986 */ /* 0x0001e2000c101b24 */
[----:B------:R-:W-:Y:S05]  /*d420*/  BRA `(.L_x_8895) ;  /* 0x0000000c004c7947 */ /* 0x000fea0003800000 */
.L_x_8890:
        /* <DEDUP_REMOVED lines=13> */
.L_x_8905:
        /* <DEDUP_REMOVED lines=26> */
.L_x_8908:
[----:B------:R-:W-:-:S04]  /*d6a0*/  SHF.R.U32.HI R3, RZ, 0x18, R7 ;  /* 0x00000018ff037819 */ /* 0x000fc80000011607 */
[----:B------:R-:W-:-:S07]  /*d6b0*/  LOP3.LUT R0, R0, 0x80, R3, 0xf8, !PT ;  /* 0x0000008000007812 */ /* 0x000fce00078ef803 */
.L_x_8907:
[----:B------:R-:W-:Y:S05]  /*d6c0*/  BSYNC.RECONVERGENT B0 ;  /* 0x0000000000007941 */ /* 0x000fea0003800200 */
.L_x_8906:
[----:B------:R0:W-:Y:S01]  /*d6d0*/  STG.E.U8 desc[UR36][R4.64], R0 ;  /* 0x0000000004007986 */ /* 0x0001e2000c101124 */
[----:B------:R-:W-:Y:S05]  /*d6e0*/  BRA `(.L_x_8895) ;  /* 0x00000008009c7947 */ /* 0x000fea0003800000 */
.L_x_8904:
        /* <DEDUP_REMOVED lines=26> */
.L_x_8911:
[----:B------:R-:W-:-:S04]  /*d890*/  SHF.R.U32.HI R3, RZ, 0x18, R7 ;  /* 0x00000018ff037819 */ /* 0x000fc80000011607 */
[----:B------:R-:W-:-:S07]  /*d8a0*/  LOP3.LUT R0, R0, 0x80, R3, 0xf8, !PT ;  /* 0x0000008000007812 */ /* 0x000fce00078ef803 */
.L_x_8910:
[----:B------:R-:W-:Y:S05]  /*d8b0*/  BSYNC.RECONVERGENT B0 ;  /* 0x0000000000007941 */ /* 0x000fea0003800200 */
.L_x_8909:
[----:B------:R0:W-:Y:S01]  /*d8c0*/  STG.E.U8 desc[UR36][R4.64], R0 ;  /* 0x0000000004007986 */ /* 0x0001e2000c101124 */
[----:B------:R-:W-:Y:S05]  /*d8d0*/  BRA `(.L_x_8895) ;  /* 0x0000000800207947 */ /* 0x000fea0003800000 */
.L_x_8903:
        /* <DEDUP_REMOVED lines=30> */
.L_x_8913:
[----:B------:R-:W0:Y:S02]  /*dac0*/  F2I.U64.F64.TRUNC R24, R24 ;  /* 0x0000001800187311 */ /* 0x000e24000030d800 */
[----:B0-----:R0:W-:Y:S01]  /*dad0*/  STG.E.64 desc[UR36][R4.64], R24 ;  /* 0x0000001804007986 */ /* 0x0011e2000c101b24 */
[----:B------:R-:W-:Y:S05]  /*dae0*/  BRA `(.L_x_8895) ;  /* 0x00000004009c7947 */ /* 0x000fea0003800000 */
.L_x_8912:
[----:B------:R-:W0:Y:S02]  /*daf0*/  F2I.U32.F64.TRUNC R25, R24 ;  /* 0x0000001800197311 */ /* 0x000e24000030d000 */
[----:B0-----:R0:W-:Y:S01]  /*db00*/  STG.E desc[UR36][R4.64], R25 ;  /* 0x0000001904007986 */ /* 0x0011e2000c101924 */
[----:B------:R-:W-:Y:S05]  /*db10*/  BRA `(.L_x_8895) ;  /* 0x0000000400907947 */ /* 0x000fea0003800000 */
.L_x_8902:
        /* <DEDUP_REMOVED lines=10> */
.L_x_8915:
[----:B------:R-:W-:-:S05]  /*dbc0*/  CS2R R26, SRZ ;  /* 0x00000000001a7805 */ /* 0x000fca000001ff00 */
[----:B------:R0:W-:Y:S01]  /*dbd0*/  STG.E.128 desc[UR36][R4.64], R24 ;  /* 0x0000001804007986 */ /* 0x0001e2000c101d24 */
[----:B------:R-:W-:Y:S05]  /*dbe0*/  BRA `(.L_x_8895) ;  /* 0x00000004005c7947 */ /* 0x000fea0003800000 */
.L_x_8914:
[----:B------:R-:W-:-:S13]  /*dbf0*/  ISETP.NE.AND P0, PT, R0, 0xf, PT ;  /* 0x0000000f0000780c */ /* 0x000fda0003f05270 */
[----:B------:R-:W-:Y:S05]  /*dc00*/  @!P0 BRA `(.L_x_8916) ;  /* 0x0000000400288947 */ /* 0x000fea0003800000 */
[----:B------:R-:W-:-:S13]  /*dc10*/  ISETP.NE.AND P0, PT, R0, 0x17, PT ;  /* 0x000000170000780c */ /* 0x000fda0003f05270 */
[----:B------:R-:W-:Y:S05]  /*dc20*/  @!P0 BRA `(.L_x_8917) ;  /* 0x0000000000b08947 */ /* 0x000fea0003800000 */
[----:B------:R-:W-:-:S13]  /*dc30*/  ISETP.NE.AND P0, PT, R0, 0x18, PT ;  /* 0x000000180000780c */ /* 0x000fda0003f05270 */
[----:B------:R-:W-:Y:S05]  /*dc40*/  @!P0 BRA `(.L_x_8918) ;  /* 0x0000000000448947 */ /* 0x000fea0003800000 */
.L_x_8894:
        /* <DEDUP_REMOVED lines=16> */
.L_x_8919:
[----:B------:R-:W-:Y:S05]  /*dd50*/  BRA `(.L_x_8895) ;  /* 0x0000000400007947 */ /* 0x000fea0003800000 */
.L_x_8918:
        /* <DEDUP_REMOVED lines=21> */
.L_x_8921:
[----:B------:R-:W-:Y:S05]  /*deb0*/  BSYNC.RECONVERGENT B0 ;  /* 0x0000000000007941 */ /* 0x000fea0003800200 */
.L_x_8920:
[----:B------:R-:W-:-:S05]  /*dec0*/  LOP3.LUT R3, R0, 0x80, R3, 0xf8, !PT ;  /* 0x0000008000037812 */ /* 0x000fca00078ef803 */
[----:B------:R1:W-:Y:S01]  /*ded0*/  STG.E.U8 desc[UR36][R4.64], R3 ;  /* 0x0000000304007986 */ /* 0x0003e2000c101124 */
[----:B------:R-:W-:Y:S05]  /*dee0*/  BRA `(.L_x_8895) ;  /* 0x00000000009c7947 */ /* 0x000fea0003800000 */
.L_x_8917:
        /* <DEDUP_REMOVED lines=20> */
.L_x_8923:
[----:B------:R-:W-:Y:S01]  /*e030*/  IMAD.MOV.U32 R0, RZ, RZ, 0x7f ;  /* 0x0000007fff007424 */ /* 0x000fe200078e00ff */
[----:B------:R-:W-:-:S04]  /*e040*/  ISETP.GT.U32.AND P0, PT, R3, 0x7f800000, PT ;  /* 0x7f8000000300780c */ /* 0x000fc80003f04070 */
[----:B------:R-:W-:-:S09]  /*e050*/  SEL R0, R0, 0x7c, P0 ;  /* 0x0000007c00007807 */ /* 0x000fd20000000000 */
.L_x_8924:
[----:B------:R-:W-:Y:S05]  /*e060*/  BSYNC.RECONVERGENT B0 ;  /* 0x0000000000007941 */ /* 0x000fea0003800200 */
.L_x_8922:
[----:B------:R-:W-:-:S04]  /*e070*/  SHF.R.U32.HI R3, RZ, 0x18, R7 ;  /* 0x00000018ff037819 */ /* 0x000fc80000011607 */
[----:B------:R-:W-:-:S05]  /*e080*/  LOP3.LUT R3, R0, 0x80, R3, 0xf8, !PT ;  /* 0x0000008000037812 */ /* 0x000fca00078ef803 */
[----:B------:R4:W-:Y:S01]  /*e090*/  STG.E.U8 desc[UR36][R4.64], R3 ;  /* 0x0000000304007986 */ /* 0x0009e2000c101124 */
[----:B------:R-:W-:Y:S05]  /*e0a0*/  BRA `(.L_x_8895) ;  /* 0x00000000002c7947 */ /* 0x000fea0003800000 */
.L_x_8916:
        /* <DEDUP_REMOVED lines=11> */
.L_x_8895:
[----:B------:R-:W-:-:S07]  /*e160*/  VIADD R23, R23, 0x80 ;  /* 0x0000008017177836 */ /* 0x000fce0000000000 */
.L_x_8854:
[----:B------:R-:W-:Y:S05]  /*e170*/  BSYNC.RECONVERGENT B7 ;  /* 0x0000000000077941 */ /* 0x000fea0003800200 */
.L_x_8815:
[----:B------:R-:W-:-:S13]  /*e180*/  ISETP.GE.AND P0, PT, R23, R2, PT ;  /* 0x000000021700720c */ /* 0x000fda0003f06270 */
[----:B------:R-:W-:Y:S05]  /*e190*/  @P0 EXIT ;  /* 0x000000000000094d */ /* 0x000fea0003800000 */
[----:B01--4-:R-:W0:Y:S01]  /*e1a0*/  LDC.64 R2, c[0x0][0x388] ;  /* 0x0000e200ff027b82 */ /* 0x013e220000000a00 */
        /* <DEDUP_REMOVED lines=19> */
.L_x_8928:
[----:B------:R-:W0:Y:S02]  /*e2e0*/  F2I.S64.F64.TRUNC R16, R16 ;  /* 0x0000001000107311 */ /* 0x000e24000030d900 */
[----:B0-----:R-:W-:-:S05]  /*e2f0*/  IMAD.MOV.U32 R5, RZ, RZ, R16 ;  /* 0x000000ffff057224 */ /* 0x001fca00078e0010 */
[----:B------:R-:W-:Y:S01]  /*e300*/  STG.E.U8 desc[UR36][R2.64], R5 ;  /* 0x0000000502007986 */ /* 0x000fe2000c101124 */
[----:B------:R-:W-:Y:S05]  /*e310*/  EXIT ;  /* 0x000000000000794d */ /* 0x000fea0003800000 */
.L_x_8927:
        /* <DEDUP_REMOVED lines=9> */
.L_x_8931:
[----:B------:R-:W0:Y:S02]  /*e3b0*/  F2I.F64.TRUNC R17, R16 ;  /* 0x0000001000117311 */ /* 0x000e24000030d100 */
[----:B0-----:R-:W-:Y:S01]  /*e3c0*/  STG.E desc[UR36][R2.64], R17 ;  /* 0x0000001102007986 */ /* 0x001fe2000c101924 */
[----:B------:R-:W-:Y:S05]  /*e3d0*/  EXIT ;  /* 0x000000000000794d */ /* 0x000fea0003800000 */
.L_x_8930:
[----:B------:R-:W0:Y:S02]  /*e3e0*/  F2I.F64.TRUNC R17, R16 ;  /* 0x0000001000117311 */ /* 0x000e24000030d100 */
[----:B0-----:R-:W-:Y:S01]  /*e3f0*/  STG.E.U16 desc[UR36][R2.64], R17 ;  /* 0x0000001102007986 */ /* 0x001fe2000c101524 */
[----:B------:R-:W-:Y:S05]  /*e400*/  EXIT ;  /* 0x000000000000794d */ /* 0x000fea0003800000 */
.L_x_8926:
        /* <DEDUP_REMOVED lines=17> */
.L_x_8933:
        /* <DEDUP_REMOVED lines=12> */
.L_x_8932:
        /* <DEDUP_REMOVED lines=18> */
.L_x_8935:
        /* <DEDUP_REMOVED lines=13> */
.L_x_8934:
[----:B------:R-:W-:Y:S01]  /*e7d0*/  STG.E.64 desc[UR36][R2.64], R16 ;  /* 0x0000001002007986 */ /* 0x000fe2000c101b24 */
[----:B------:R-:W-:Y:S05]  /*e7e0*/  EXIT ;  /* 0x000000000000794d */ /* 0x000fea0003800000 */
.L_x_8925:
        /* <DEDUP_REMOVED lines=13> */
.L_x_8939:
        /* <DEDUP_REMOVED lines=26> */
.L_x_8942:
[----:B------:R-:W-:-:S04]  /*ea60*/  SHF.R.U32.HI R5, RZ, 0x18, R5 ;  /* 0x00000018ff057819 */ /* 0x000fc80000011605 */
[----:B------:R-:W-:-:S07]  /*ea70*/  LOP3.LUT R0, R0, 0x80, R5, 0xf8, !PT ;  /* 0x0000008000007812 */ /* 0x000fce00078ef805 */
.L_x_8941:
[----:B------:R-:W-:Y:S05]  /*ea80*/  BSYNC.RECONVERGENT B0 ;  /* 0x0000000000007941 */ /* 0x000fea0003800200 */
.L_x_8940:
[----:B------:R-:W-:Y:S01]  /*ea90*/  STG.E.U8 desc[UR36][R2.64], R0 ;  /* 0x0000000002007986 */ /* 0x000fe2000c101124 */
[----:B------:R-:W-:Y:S05]  /*eaa0*/  EXIT ;  /* 0x000000000000794d */ /* 0x000fea0003800000 */
.L_x_8938:
        /* <DEDUP_REMOVED lines=26> */
.L_x_8945:
[----:B------:R-:W-:-:S04]  /*ec50*/  SHF.R.U32.HI R5, RZ, 0x18, R5 ;  /* 0x00000018ff057819 */ /* 0x000fc80000011605 */
[----:B------:R-:W-:-:S07]  /*ec60*/  LOP3.LUT R0, R0, 0x80, R5, 0xf8, !PT ;  /* 0x0000008000007812 */ /* 0x000fce00078ef805 */
.L_x_8944:
[----:B------:R-:W-:Y:S05]  /*ec70*/  BSYNC.RECONVERGENT B0 ;  /* 0x0000000000007941 */ /* 0x000fea0003800200 */
.L_x_8943:
[----:B------:R-:W-:Y:S01]  /*ec80*/  STG.E.U8 desc[UR36][R2.64], R0 ;  /* 0x0000000002007986 */ /* 0x000fe2000c101124 */
[----:B------:R-:W-:Y:S05]  /*ec90*/  EXIT ;  /* 0x000000000000794d */ /* 0x000fea0003800000 */
.L_x_8937:
        /* <DEDUP_REMOVED lines=30> */
.L_x_8947:
[----:B------:R-:W0:Y:S02]  /*ee80*/  F2I.U64.F64.TRUNC R16, R16 ;  /* 0x0000001000107311 */ /* 0x000e24000030d800 */
[----:B0-----:R-:W-:Y:S01]  /*ee90*/  STG.E.64 desc[UR36][R2.64], R16 ;  /* 0x0000001002007986 */ /* 0x001fe2000c101b24 */
[----:B------:R-:W-:Y:S05]  /*eea0*/  EXIT ;  /* 0x000000000000794d */ /* 0x000fea0003800000 */
.L_x_8946:
[----:B------:R-:W0:Y:S02]  /*eeb0*/  F2I.U32.F64.TRUNC R17, R16 ;  /* 0x0000001000117311 */ /* 0x000e24000030d000 */
[----:B0-----:R-:W-:Y:S01]  /*eec0*/  STG.E desc[UR36][R2.64], R17 ;  /* 0x0000001102007986 */ /* 0x001fe2000c101924 */
[----:B------:R-:W-:Y:S05]  /*eed0*/  EXIT ;  /* 0x000000000000794d */ /* 0x000fea0003800000 */
.L_x_8936:
        /* <DEDUP_REMOVED lines=10> */
.L_x_8949:
[----:B------:R-:W-:-:S05]  /*ef80*/  CS2R R18, SRZ ;  /* 0x0000000000127805 */ /* 0x000fca000001ff00 */
[----:B------:R-:W-:Y:S01]  /*ef90*/  STG.E.128 desc[UR36][R2.64], R16 ;  /* 0x0000001002007986 */ /* 0x000fe2000c101d24 */
[----:B------:R-:W-:Y:S05]  /*efa0*/  EXIT ;  /* 0x000000000000794d */ /* 0x000fea0003800000 */
.L_x_8948:
[----:B------:R-:W-:-:S13]  /*efb0*/  ISETP.NE.AND P0, PT, R0, 0xf, PT ;  /* 0x0000000f0000780c */ /* 0x000fda0003f05270 */
[----:B------:R-:W-:Y:S05]  /*efc0*/  @!P0 BRA `(.L_x_8950) ;  /* 0x0000000400288947 */ /* 0x000fea0003800000 */
[----:B------:R-:W-:-:S13]  /*efd0*/  ISETP.NE.AND P0, PT, R0, 0x17, PT ;  /* 0x000000170000780c */ /* 0x000fda0003f05270 */
[----:B------:R-:W-:Y:S05]  /*efe0*/  @!P0 BRA `(.L_x_8951) ;  /* 0x0000000000b08947 */ /* 0x000fea0003800000 */
[----:B------:R-:W-:-:S13]  /*eff0*/  ISETP.NE.AND P0, PT, R0, 0x18, PT ;  /* 0x000000180000780c */ /* 0x000fda0003f05270 */
[----:B------:R-:W-:Y:S05]  /*f000*/  @!P0 BRA `(.L_x_8952) ;  /* 0x0000000000448947 */ /* 0x000fea0003800000 */
.L_x_8929:
        /* <DEDUP_REMOVED lines=16> */
.L_x_8953:
[----:B------:R-:W-:Y:S05]  /*f110*/  EXIT ;  /* 0x000000000000794d */ /* 0x000fea0003800000 */
.L_x_8952:
        /* <DEDUP_REMOVED lines=21> */
.L_x_8955:
[----:B------:R-:W-:Y:S05]  /*f270*/  BSYNC.RECONVERGENT B0 ;  /* 0x0000000000007941 */ /* 0x000fea0003800200 */
.L_x_8954:
[----:B------:R-:W-:-:S05]  /*f280*/  LOP3.LUT R5, R0, 0x80, R5, 0xf8, !PT ;  /* 0x0000008000057812 */ /* 0x000fca00078ef805 */
[----:B------:R-:W-:Y:S01]  /*f290*/  STG.E.U8 desc[UR36][R2.64], R5 ;  /* 0x0000000502007986 */ /* 0x000fe2000c101124 */
[----:B------:R-:W-:Y:S05]  /*f2a0*/  EXIT ;  /* 0x000000000000794d */ /* 0x000fea0003800000 */
.L_x_8951:
        /* <DEDUP_REMOVED lines=20> */
.L_x_8957:
[----:B------:R-:W-:Y:S01]  /*f3f0*/  IMAD.MOV.U32 R0, RZ, RZ, 0x7f ;  /* 0x0000007fff007424 */ /* 0x000fe200078e00ff */
[----:B------:R-:W-:-:S04]  /*f400*/  ISETP.GT.U32.AND P0, PT, R4, 0x7f800000, PT ;  /* 0x7f8000000400780c */ /* 0x000fc80003f04070 */
[----:B------:R-:W-:-:S09]  /*f410*/  SEL R0, R0, 0x7c, P0 ;  /* 0x0000007c00007807 */ /* 0x000fd20000000000 */
.L_x_8958:
[----:B------:R-:W-:Y:S05]  /*f420*/  BSYNC.RECONVERGENT B0 ;  /* 0x0000000000007941 */ /* 0x000fea0003800200 */
.L_x_8956:
[----:B------:R-:W-:-:S04]  /*f430*/  SHF.R.U32.HI R5, RZ, 0x18, R5 ;  /* 0x00000018ff057819 */ /* 0x000fc80000011605 */
[----:B------:R-:W-:-:S05]  /*f440*/  LOP3.LUT R5, R0, 0x80, R5, 0xf8, !PT ;  /* 0x0000008000057812 */ /* 0x000fca00078ef805 */
[----:B------:R-:W-:Y:S01]  /*f450*/  STG.E.U8 desc[UR36][R2.64], R5 ;  /* 0x0000000502007986 */ /* 0x000fe2000c101124 */
[----:B------:R-:W-:Y:S05]  /*f460*/  EXIT ;  /* 0x000000000000794d */ /* 0x000fea0003800000 */
.L_x_8950:
        /* <DEDUP_REMOVED lines=12> */
        .weak           $__internal_7_$__cuda_sm20_dblrcp_rn_slowpath_v3
        .type           $__internal_7_$__cuda_sm20_dblrcp_rn_slowpath_v3,@function
        .size           $__internal_7_$__cuda_sm20_dblrcp_rn_slowpath_v3,(.L_x_9233 - $__internal_7_$__cuda_sm20_dblrcp_rn_slowpath_v3)
$__internal_7_$__cuda_sm20_dblrcp_rn_slowpath_v3:
        /* <DEDUP_REMOVED lines=56> */
.L_x_8962:
        /* <DEDUP_REMOVED lines=33> */
.L_x_8960:
[----:B------:R-:W-:Y:S01]  /*fac0*/  LOP3.LUT R9, R7, 0x80000, RZ, 0xfc, !PT ;  /* 0x0008000007097812 */ /* 0x000fe200078efcff */
[----:B------:R-:W-:-:S07]  /*fad0*/  IMAD.MOV.U32 R8, RZ, RZ, R6 ;  /* 0x000000ffff087224 */ /* 0x000fce00078e0006 */
.L_x_8961:
[----:B------:R-:W-:Y:S05]  /*fae0*/  BSYNC.RECONVERGENT B2 ;  /* 0x0000000000027941 */ /* 0x000fea0003800200 */
.L_x_8959:
[----:B------:R-:W-:Y:S02]  /*faf0*/  IMAD.MOV.U32 R6, RZ, RZ, R0 ;  /* 0x000000ffff067224 */ /* 0x000fe400078e0000 */
[----:B------:R-:W-:-:S04]  /*fb00*/  IMAD.MOV.U32 R7, RZ, RZ, 0x0 ;  /* 0x00000000ff077424 */ /* 0x000fc800078e00ff */
[----:B------:R-:W-:Y:S05]  /*fb10*/  RET.REL.NODEC R6 `(_ZN2at6native27unrolled_elementwise_kernelIZZZNS0_10glu_kernelERNS_18TensorIteratorBaseEENKUlvE_clEvENKUlvE_clEvEUlddE_St5arrayIPcLm3EELi4E23TrivialOffsetCalculatorILi2EjESA_ILi1EjENS0_6memory12LoadWithCastILi2EEENSD_13StoreWithCastILi1EEEEEviT_T0_T2_T3_T4_T5_) ;  /* 0xffffff0406387950 */ /* 0x000fea0003c3ffff */
.L_x_8963:
        /* <DEDUP_REMOVED lines=14> */
.L_x_9233:


//--------------------- .text._ZN2at6native18elementwise_kernelILi128ELi2EZNS0_22gpu_kernel_impl_nocastIZZZNS0_10glu_kernelERNS_18TensorIteratorBaseEENKUlvE_clEvENKUlvE_clEvEUlddE_EEvS4_RKT_EUliE_EEviT1_ --------------------------
	.section	.text._ZN2at6native18elementwise_kernelILi128ELi2EZNS0_22gpu_kernel_impl_nocastIZZZNS0_10glu_kernelERNS_18TensorIteratorBaseEENKUlvE_clEvENKUlvE_clEvEUlddE_EEvS4_RKT_EUliE_EEviT1_,"ax",@progbits
	.align	128
        .global         _ZN2at6native18elementwise_kernelILi128ELi2EZNS0_22gpu_kernel_impl_nocastIZZZNS0_10glu_kernelERNS_18TensorIteratorBaseEENKUlvE_clEvENKUlvE_clEvEUlddE_EEvS4_RKT_EUliE_EEviT1_
        .type           _ZN2at6native18elementwise_kernelILi128ELi2EZNS0_22gpu_kernel_impl_nocastIZZZNS0_10glu_kernelERNS_18TensorIteratorBaseEENKUlvE_clEvENKUlvE_clEvEUlddE_EEvS4_RKT_EUliE_EEviT1_,@function
        .size           _ZN2at6native18elementwise_kernelILi128ELi2EZNS0_22gpu_kernel_impl_nocastIZZZNS0_10glu_kernelERNS_18TensorIteratorBaseEENKUlvE_clEvENKUlvE_clEvEUlddE_EEvS4_RKT_EUliE_EEviT1_,(.L_x_9234 - _ZN2at6native18elementwise_kernelILi128ELi2EZNS0_22gpu_kernel_impl_nocastIZZZNS0_10glu_kernelERNS_18TensorIteratorBaseEENKUlvE_clEvENKUlvE_clEvEUlddE_EEvS4_RKT_EUliE_EEviT1_)
        .other          _ZN2at6native18elementwise_kernelILi128ELi2EZNS0_22gpu_kernel_impl_nocastIZZZNS0_10glu_kernelERNS_18TensorIteratorBaseEENKUlvE_clEvENKUlvE_clEvEUlddE_EEvS4_RKT_EUliE_EEviT1_,@"STO_CUDA_ENTRY STV_DEFAULT"
_ZN2at6native18elementwise_kernelILi128ELi2EZNS0_22gpu_kernel_impl_nocastIZZZNS0_10glu_kernelERNS_18TensorIteratorBaseEENKUlvE_clEvENKUlvE_clEvEUlddE_EEvS4_RKT_EUliE_EEviT1_:
.text._ZN2at6native18elementwise_kernelILi128ELi2EZNS0_22gpu_kernel_impl_nocastIZZZNS0_10glu_kernelERNS_18TensorIteratorBaseEENKUlvE_clEvENKUlvE_clEvEUlddE_EEvS4_RKT_EUliE_EEviT1_:
        /* <DEDUP_REMOVED lines=15> */
[----:B------:R-:W0:Y:S02]  /*00f0*/  LDC.64 R4, c[0x0][0x5f0] ;  /* 0x00017c00ff047b82 */ /* 0x000e240000000a00 */
[----:B0-----:R-:W5:Y:S01]  /*0100*/  LDG.E.64 R4, desc[UR6][R4.64] ;  /* 0x0000000604047981 */ /* 0x001f62000c1e1b00 */
        /* <DEDUP_REMOVED lines=51> */
[----:B0-----:R-:W-:-:S04]  /*0440*/  MOV R0, R11 ;  /* 0x0000000b00007202 */ /* 0x001fc80000000f00 */
[----:B------:R-:W-:-:S15]  /*0450*/  FSETP.GEU.FTZ.AND P0, PT, |R0|, 4.1917929649353027344, PT ;  /* 0x4086232b0000780b */ /* 0x000fde0003f1e200 */
[----:B------:R-:W-:-:S15]  /*0460*/  NOP ;  /* 0x0000000000007918 */ /* 0x000fde0000000000 */
[----:B------:R-:W-:-:S15]  /*0470*/  NOP ;  /* 0x0000000000007918 */ /* 0x000fde0000000000 */
[----:B------:R-:W-:-:S13]  /*0480*/  NOP ;  /* 0x0000000000007918 */ /* 0x000fda0000000000 */
        /* <DEDUP_REMOVED lines=46> */
[----:B0-----:R-:W-:Y:S02]  /*0770*/  LEA R11, R8, R15, 0x14 ;  /* 0x0000000f080b7211 */ /* 0x001fe400078ea0ff */
[----:B------:R-:W-:Y:S01]  /*0780*/  MOV R10, R14 ;  /* 0x0000000e000a7202 */ /* 0x000fe20000000f00 */
[----:B------:R-:W-:Y:S06]  /*0790*/  @!P0 BRA `(.L_x_8967) ;  /* 0x0000000000448947 */ /* 0x000fec0003800000 */
        /* <DEDUP_REMOVED lines=13> */
[----:B------:R-:W-:Y:S01]  /*0870*/  LEA R15, R7, R15, 0x14 ;  /* 0x0000000f070f7211 */ /* 0x000fe200078ea0ff */
[----:B------:R-:W-:-:S05]  /*0880*/  IMAD.IADD R8, R8, 0x1, -R7 ;  /* 0x0000000108087824 */ /* 0x000fca00078e0a07 */
[----:B------:R-:W-:-:S06]  /*0890*/  LEA R11, R8, 0x3ff00000, 0x14 ;  /* 0x3ff00000080b7811 */ /* 0x000fcc00078ea0ff */
[----:B------:R0:W1:Y:S02]  /*08a0*/  DMUL R10, R14, R10 ;  /* 0x0000000a0e0a7228 */ /* 0x0000640000000000 */
.L_x_8967:
        /* <DEDUP_REMOVED lines=27> */
[----:B-1----:R1:W2:Y:S02]  /*0a60*/  DFMA R8, R8, R10, R8 ;  /* 0x0000000a0808722b */ /* 0x0022a40000000008 */
[----:B-12---:R-:W-:Y:S05]  /*0a70*/  @P0 BRA `(.L_x_8968) ;  /* 0x00000000001c0947 */ /* 0x006fea0003800000 */
[----:B------:R-:W-:Y:S01]  /*0a80*/  LOP3.LUT R0, R13, 0x7fffffff, RZ, 0xc0, !PT ;  /* 0x7fffffff0d007812 */ /* 0x000fe200078ec0ff */
[----:B------:R-:W-:Y:S01]  /*0a90*/  IMAD.MOV.U32 R8, RZ, RZ, R12 ;  /* 0x000000ffff087224 */ /* 0x000fe200078e000c */
[----:B------:R-:W-:Y:S02]  /*0aa0*/  MOV R6, 0xad0 ;  /* 0x00000ad000067802 */ /* 0x000fe40000000f00 */
[----:B------:R-:W-:-:S07]  /*0ab0*/  IADD3 R12, PT, PT, R0, -0x100000, RZ ;  /* 0xfff00000000c7810 */ /* 0x000fce0007ffe0ff */
[----:B0----5:R-:W-:Y:S05]  /*0ac0*/  CALL.REL.NOINC `($__internal_8_$__cuda_sm20_dblrcp_rn_slowpath_v3) ;  /* 0x0000004c00447944 */ /* 0x021fea0003c00000 */
[----:B------:R-:W-:Y:S02]  /*0ad0*/  MOV R8, R10 ;  /* 0x0000000a00087202 */ /* 0x000fe40000000f00 */
[----:B------:R-:W-:-:S07]  /*0ae0*/  MOV R9, R11 ;  /* 0x0000000b00097202 */ /* 0x000fce0000000f00 */
.L_x_8968:
[----:B------:R-:W1:Y:S01]  /*0af0*/  LDC.64 R6, c[0x0][0x5e8] ;  /* 0x00017a00ff067b82 */ /* 0x000e620000000a00 */
[----:B-----5:R-:W1:Y:S01]  /*0b00*/  DMUL R4, R4, R8 ;  /* 0x0000000804047228 */ /* 0x020e620000000000 */
[----:B------:R-:W-:Y:S01]  /*0b10*/  VIADD R3, R3, 0x80 ;  /* 0x0000008003037836 */ /* 0x000fe20000000000 */
[----:B-1----:R1:W-:Y:S06]  /*0b20*/  STG.E.64 desc[UR6][R6.64], R4 ;  /* 0x0000000406007986 */ /* 0x0023ec000c101b06 */
.L_x_8966:
[----:B------:R-:W-:Y:S05]  /*0b30*/  BSYNC.RECONVERGENT B0 ;  /* 0x0000000000007941 */ /* 0x000fea0003800200 */
.L_x_8965:
[----:B------:R-:W2:Y:S02]  /*0b40*/  LDCU UR4, c[0x0][0x380] ;  /* 0x00007000ff0477ac */ /* 0x000ea40008000800 */
[----:B--2---:R-:W-:-:S13]  /*0b50*/  ISETP.GE.AND P0, PT, R3, UR4, PT ;  /* 0x0000000403007c0c */ /* 0x004fda000bf06270 */
[----:B------:R-:W-:Y:S05]  /*0b60*/  @P0 EXIT ;  /* 0x000000000000094d */ /* 0x000fea0003800000 */
[----:B-1----:R-:W1:Y:S02]  /*0b70*/  LDC.64 R4, c[0x0][0x5f8] ;  /* 0x00017e00ff047b82 */ /* 0x002e640000000a00 */
[----:B-1----:R-:W2:Y:S06]  /*0b80*/  LDG.E.64 R4, desc[UR6][R4.64] ;  /* 0x0000000604047981 */ /* 0x002eac000c1e1b00 */
[----:B------:R-:W1:Y:S02]  /*0b90*/  LDC.64 R2, c[0x0][0x5f0] ;  /* 0x00017c00ff027b82 */ /* 0x000e640000000a00 */
[----:B-1----:R-:W5:Y:S01]  /*0ba0*/  LDG.E.64 R2, desc[UR6][R2.64] ;  /* 0x0000000602027981 */ /* 0x002f62000c1e1b00 */
[----:B------:R-:W-:Y:S01]  /*0bb0*/  HFMA2 R6, -RZ, RZ, 1323, -4.565715789794921875e-05 ;  /* 0x652b82feff067431 */ /* 0x000fe200000001ff */
[----:B------:R-:W-:Y:S01]  /*0bc0*/  MOV R7, 0x3ff71547 ;  /* 0x3ff7154700077802 */ /* 0x000fe20000000f00 */
[----:B------:R-:W-:Y:S01]  /*0bd0*/  UMOV UR4, 0xfefa39ef ;  /* 0xfefa39ef00047882 */ /* 0x000fe20000000000 */
[----:B------:R-:W-:-:S04]  /*0be0*/  UMOV UR5, 0x3fe62e42 ;  /* 0x3fe62e4200057882 */ /* 0x000fc80000000000 */
[----:B--2---:R-:W1:-:S15]  /*0bf0*/  DFMA R6, R4, -R6, 6.75539944105574400000e+15 ;  /* 0x433800000406742b */ /* 0x004e5e0000000806 */
        /* <DEDUP_REMOVED lines=16> */
[----:B-1----:R1:W2:Y:S01]  /*0d00*/  DFMA R10, R10, -UR4, R12 ;  /* 0x800000040a0a7c2b */ /* 0x0022a2000800000c */
[----:B------:R-:W-:Y:S01]  /*0d10*/  UMOV UR4, 0x69ce2bdf ;  /* 0x69ce2bdf00047882 */ /* 0x000fe20000000000 */
[----:B-1----:R-:W-:Y:S01]  /*0d20*/  MOV R12, 0xfca213ea ;  /* 0xfca213ea000c7802 */ /* 0x002fe20000000f00 */
[----:B------:R-:W-:Y:S01]  /*0d30*/  IMAD.MOV.U32 R13, RZ, RZ, 0x3e928af3 ;  /* 0x3e928af3ff0d7424 */ /* 0x000fe200078e00ff */
[----:B------:R-:W-:-:S15]  /*0d40*/  UMOV UR5, 0x3e5ade15 ;  /* 0x3e5ade1500057882 */ /* 0x000fde0000000000 */
[----:B------:R-:W-:-:S15]  /*0d50*/  NOP ;  /* 0x0000000000007918 */ /* 0x000fde0000000000 */
[----:B------:R-:W-:-:S15]  /*0d60*/  NOP ;  /* 0x0000000000007918 */ /* 0x000fde0000000000 */
[----:B------:R-:W-:-:S15]  /*0d70*/  NOP ;  /* 0x0000000000007918 */ /* 0x000fde0000000000 */
        /* <DEDUP_REMOVED lines=14> */
[----:B-1----:R-:W-:Y:S01]  /*0e60*/  DFMA R12, R10, R12, UR4 ;  /* 0x000000040a0c7e2b */ /* 0x002fe2000800000c */
[----:B------:R-:W-:Y:S01]  /*0e70*/  UMOV UR4, 0x14761f65 ;  /* 0x14761f6500047882 */ /* 0x000fe20000000000 */
[----:B------:R-:W-:-:S15]  /*0e80*/  UMOV UR5, 0x3f2a01a0 ;  /* 0x3f2a01a000057882 */ /* 0x000fde0000000000 */
[----:B------:R-:W-:-:S15]  /*0e90*/  NOP ;  /* 0x0000000000007918 */ /* 0x000fde0000000000 */
[----:B------:R-:W-:-:S15]  /*0ea0*/  NOP ;  /* 0x0000000000007918 */ /* 0x000fde0000000000 */
[----:B------:R-:W-:-:S15]  /*0eb0*/  NOP ;  /* 0x0000000000007918 */ /* 0x000fde0000000000 */
[----:B------:R-:W-:-:S02]  /*0ec0*/  NOP ;  /* 0x0000000000007918 */ /* 0x000fc40000000000 */
[----:B------:R-:W1:Y:S02]  /*0ed0*/  DADD R8, -RZ, -R4 ;  /* 0x00000000ff087229 */ /* 0x000e640000000904 */
[----:B-1----:R-:W-:-:S04]  /*0ee0*/  MOV R0, R9 ;  /* 0x0000000900007202 */ /* 0x002fc80000000f00 */
[----:B------:R-:W-:-:S15]  /*0ef0*/  FSETP.GEU.FTZ.AND P0, PT, |R0|, 4.1917929649353027344, PT ;  /* 0x4086232b0000780b */ /* 0x000fde0003f1e200 */
[----:B------:R-:W-:-:S15]  /*0f00*/  NOP ;  /* 0x0000000000007918 */ /* 0x000fde0000000000 */
[----:B------:R-:W-:-:S15]  /*0f10*/  NOP ;  /* 0x0000000000007918 */ /* 0x000fde0000000000 */
[----:B------:R-:W-:-:S13]  /*0f20*/  NOP ;  /* 0x0000000000007918 */ /* 0x000fda0000000000 */
[----:B------:R-:W1:Y:S01]  /*0f30*/  DFMA R12, R10, R12, UR4 ;  /* 0x000000040a0c7e2b */ /* 0x000e62000800000c */
        /* <DEDUP_REMOVED lines=45> */
[----:B-1----:R-:W-:Y:S02]  /*1210*/  LEA R9, R6, R13, 0x14 ;  /* 0x0000000d06097211 */ /* 0x002fe400078ea0ff */
        /* <DEDUP_REMOVED lines=8> */
[----:B------:R-:W1:Y:S02]  /*12a0*/  DADD R4, -R4, +INF ;  /* 0x7ff0000004047429 */ /* 0x000e640000000100 */
[----:B-1----:R-:W-:Y:S02]  /*12b0*/  FSEL R8, R4, RZ, !P0 ;  /* 0x000000ff04087208 */ /* 0x002fe40004000000 */
        /* <DEDUP_REMOVED lines=8> */
[----:B------:R1:W2:Y:S02]  /*1340*/  DMUL R8, R12, R8 ;  /* 0x000000080c087228 */ /* 0x0002a40000000000 */
.L_x_8969:
[----:B--2---:R-:W2:Y:S02]  /*1350*/  DADD R10, R8, 1 ;  /* 0x3ff00000080a7429 */ /* 0x004ea40000000000 */
[----:B--2---:R-:W2:Y:S01]  /*1360*/  MUFU.RCP64H R5, R11 ;  /* 0x0000000b00057308 */ /* 0x004ea20000001800 */
[----:B------:R-:W-:-:S04]  /*1370*/  IADD3 R4, PT, PT, R11, 0x300402, RZ ;  /* 0x003004020b047810 */ /* 0x000fc80007ffe0ff */
[----:B------:R-:W-:-:S15]  /*1380*/  FSETP.GEU.AND P0, PT, |R4|, 5.8789094863358348022e-39, PT ;  /* 0x004004020400780b */ /* 0x000fde0003f0e200 */
[----:B------:R-:W-:-:S15]  /*1390*/  NOP ;  /* 0x0000000000007918 */ /* 0x000fde0000000000 */
[----:B------:R-:W-:-:S15]  /*13a0*/  NOP ;  /* 0x0000000000007918 */ /* 0x000fde0000000000 */
[----:B------:R-:W-:-:S12]  /*13b0*/  NOP ;  /* 0x0000000000007918 */ /* 0x000fd80000000000 */
[----:B--2---:R-:W2:-:S15]  /*13c0*/  DFMA R6, -R10, R4, 1 ;  /* 0x3ff000000a06742b */ /* 0x004e9e0000000104 */
[----:B------:R-:W-:-:S15]  /*13d0*/  NOP ;  /* 0x0000000000007918 */ /* 0x000fde0000000000 */
[----:B------:R-:W-:-:S15]  /*13e0*/  NOP ;  /* 0x0000000000007918 */ /* 0x000fde0000000000 */
[----:B------:R-:W-:-:S15]  /*13f0*/  NOP ;  /* 0x0000000000007918 */ /* 0x000fde0000000000 */
[----:B------:R-:W-:-:S04]  /*1400*/  NOP ;  /* 0x0000000000007918 */ /* 0x000fc80000000000 */
[----:B--2---:R-:W2:-:S15]  /*1410*/  DFMA R6, R6, R6, R6 ;  /* 0x000000060606722b */ /* 0x004e9e0000000006 */
        /* <DEDUP_REMOVED lines=9> */
[----:B--2---:R-:W2:-:S15]  /*14b0*/  DFMA R8, -R10, R6, 1 ;  /* 0x3ff000000a08742b */ /* 0x004e9e0000000106 */
[----:B------:R-:W-:-:S15]  /*14c0*/  NOP ;  /* 0x0000000000007918 */ /* 0x000fde0000000000 */
[----:B------:R-:W-:-:S15]  /*14d0*/  NOP ;  /* 0x0000000000007918 */ /* 0x000fde0000000000 */
[----:B------:R-:W-:-:S15]  /*14e0*/  NOP ;  /* 0x0000000000007918 */ /* 0x000fde0000000000 */
[----:B------:R-:W-:-:S04]  /*14f0*/  NOP ;  /* 0x0000000000007918 */ /* 0x000fc80000000000 */
[----:B--2---:R2:W3:Y:S02]  /*1500*/  DFMA R6, R6, R8, R6 ;  /* 0x000000080606722b */ /* 0x0044e40000000006 */
[----:B--23--:R-:W-:Y:S05]  /*1510*/  @P0 BRA `(.L_x_8970) ;  /* 0x0000000000200947 */ /* 0x00cfea0003800000 */
[----:B-1----:R-:W-:Y:S01]  /*1520*/  LOP3.LUT R12, R11, 0x7fffffff, RZ, 0xc0, !PT ;  /* 0x7fffffff0b0c7812 */ /* 0x002fe200078ec0ff */
[----:B------:R-:W-:Y:S01]  /*1530*/  IMAD.MOV.U32 R8, RZ, RZ, R10 ;  /* 0x000000ffff087224 */ /* 0x000fe200078e000a */
[----:B------:R-:W-:Y:S02]  /*1540*/  MOV R13, R11 ;  /* 0x0000000b000d7202 */ /* 0x000fe40000000f00 */
[----:B------:R-:W-:Y:S02]  /*1550*/  IADD3 R12, PT, PT, R12, -0x100000, RZ ;  /* 0xfff000000c0c7810 */ /* 0x000fe40007ffe0ff */
[----:B------:R-:W-:-:S07]  /*1560*/  MOV R6, 0x1580 ;  /* 0x0000158000067802 */ /* 0x000fce0000000f00 */
[----:B0----5:R-:W-:Y:S05]  /*1570*/  CALL.REL.NOINC `($__internal_8_$__cuda_sm20_dblrcp_rn_slowpath_v3) ;  /* 0x0000004000987944 */ /* 0x021fea0003c00000 */
[----:B------:R-:W-:Y:S01]  /*1580*/  MOV R6, R10 ;  /* 0x0000000a00067202 */ /* 0x000fe20000000f00 */
[----:B------:R-:W-:-:S07]  /*1590*/  IMAD.MOV.U32 R7, RZ, RZ, R11 ;  /* 0x000000ffff077224 */ /* 0x000fce00078e000b */
.L_x_8970:
[----:B------:R-:W2:Y:S01]  /*15a0*/  LDC.64 R4, c[0x0][0x5e8] ;  /* 0x00017a00ff047b82 */ /* 0x000ea20000000a00 */
[----:B-----5:R-:W2:Y:S02]  /*15b0*/  DMUL R2, R2, R6 ;  /* 0x0000000602027228 */ /* 0x020ea40000000000 */
[----:B--2---:R-:W-:Y:S01]  /*15c0*/  STG.E.64 desc[UR6][R4.64], R2 ;  /* 0x0000000204007986 */ /* 0x004fe2000c101b06 */
[----:B------:R-:W-:Y:S05]  /*15d0*/  EXIT ;  /* 0x000000000000794d */ /* 0x000fea0003800000 */
.L_x_8964:
        /* <DEDUP_REMOVED lines=8> */
[----:B------:R-:W-:Y:S01]  /*1660*/  MOV R4, RZ ;  /* 0x000000ff00047202 */ /* 0x000fe20000000f00 */
[----:B------:R-:W-:Y:S01]  /*1670*/  IMAD.MOV.U32 R5, RZ, RZ, R3 ;  /* 0x000000ffff057224 */ /* 0x000fe200078e0003 */
[----:B------:R-:W-:Y:S01]  /*1680*/  ISETP.NE.AND P0, PT, R2, RZ, PT ;  /* 0x000000ff0200720c */ /* 0x000fe20003f05270 */
[----:B------:R-:W1:Y:S01]  /*1690*/  LDCU UR8, c[0x0][0x38c] ;  /* 0x00007180ff0877ac */ /* 0x000e620008000800 */
        /* <DEDUP_REMOVED lines=25> */
[----:B------:R-:W-:Y:S01]  /*1830*/  IMAD.MOV.U32 R10, RZ, RZ, RZ ;  /* 0x000000ffff0a7224 */ /* 0x000fe200078e00ff */
        /* <DEDUP_REMOVED lines=299> */
[----:B0-----:R-:W-:-:S06]  /*2af0*/  IMAD.HI.U32 R12, R9, UR9, R8 ;  /* 0x00000009090c7c27 */ /* 0x001fcc000f8e0008 */
[----:B------:R-:W0:Y:S01]  /*2b00*/  @P0 LDC R17, c[0x0][0x4ac] ;  /* 0x00012b00ff110b82 */ /* 0x000e220000000800 */
[----:B-1----:R-:W-:Y:S02]  /*2b10*/  SHF.R.U32.HI R13, RZ, UR4, R12 ;  /* 0x00000004ff0d7c19 */ /* 0x002fe4000801160c */
[----:B------:R-:W-:-:S05]  /*2b20*/  @P0 MOV R12, RZ ;  /* 0x000000ff000c0202 */ /* 0x000fca0000000f00 */
[----:B------:R-:W1:Y:S01]  /*2b30*/  @P0 LDC.64 R10, c[0x0][0x5d8] ;  /* 0x00017600ff0a0b82 */ /* 0x000e620000000a00 */
[----:B------:R-:W-:-:S04]  /*2b40*/  IMAD.MOV R8, RZ, RZ, -R13 ;  /* 0x000000ffff087224 */ /* 0x000fc800078e0a0d */
[----:B------:R-:W-:-:S03]  /*2b50*/  IMAD R8, R8, UR8, R9 ;  /* 0x0000000808087c24 */ /* 0x000fc6000f8e0209 */
        /* <DEDUP_REMOVED lines=11> */
.L_x_8973:
[----:B------:R-:W0:Y:S02]  /*2c10*/  LDCU.128 UR8, c[0x0][0x5f0] ;  /* 0x0000be00ff0877ac */ /* 0x000e240008000c00 */
[----:B0-----:R-:W-:-:S04]  /*2c20*/  IADD3 R8, P0, PT, R5, UR10, RZ ;  /* 0x0000000a05087c10 */ /* 0x001fc8000ff1e0ff */
[----:B------:R-:W-:-:S06]  /*2c30*/  IADD3.X R9, PT, PT, RZ, UR11, RZ, P0, !PT ;  /* 0x0000000bff097c10 */ /* 0x000fcc00087fe4ff */
[----:B------:R-:W2:Y:S01]  /*2c40*/  LDG.E.64 R8, desc[UR6][R8.64] ;  /* 0x0000000608087981 */ /* 0x000ea2000c1e1b00 */
[----:B------:R-:W-:-:S04]  /*2c50*/  IADD3 R4, P0, PT, R4, UR8, RZ ;  /* 0x0000000804047c10 */ /* 0x000fc8000ff1e0ff */
[----:B------:R-:W-:-:S06]  /*2c60*/  IADD3.X R5, PT, PT, RZ, UR9, RZ, P0, !PT ;  /* 0x00000009ff057c10 */ /* 0x000fcc00087fe4ff */
[----:B------:R-:W5:Y:S01]  /*2c70*/  LDG.E.64 R4, desc[UR6][R4.64] ;  /* 0x0000000604047981 */ /* 0x000f62000c1e1b00 */
[----:B------:R-:W-:Y:S01]  /*2c80*/  IMAD.MOV.U32 R10, RZ, RZ, 0x652b82fe ;  /* 0x652b82feff0a7424 */ /* 0x000fe200078e00ff */
        /* <DEDUP_REMOVED lines=24> */
[----:B------:R-:W-:Y:S01]  /*2e10*/  UMOV UR5, 0x3e5ade15 ;  /* 0x3e5ade1500057882 */ /* 0x000fe20000000000 */
[----:B------:R-:W-:-:S15]  /*2e20*/  MOV R17, 0x3e928af3 ;  /* 0x3e928af300117802 */ /* 0x000fde0000000f00 */
        /* <DEDUP_REMOVED lines=80> */
[----:B------:R-:W-:-:S12]  /*3330*/  DSETP.GT.AND P0, PT, R8, RZ, PT ;  /* 0x000000ff0800722a */ /* 0x000fd80003f04000 */
[----:B------:R-:W-:-:S04]  /*3340*/  @!P1 LEA.HI R6, R10, R10, RZ, 0x1 ;  /* 0x0000000a0a069211 */ /* 0x000fc800078f08ff */
[----:B------:R-:W-:-:S04]  /*3350*/  @!P1 SHF.R.S32.HI R11, RZ, 0x1, R6 ;  /* 0x00000001ff0b9819 */ /* 0x000fc80000011406 */
[----:B------:R-:W-:Y:S01]  /*3360*/  @!P1 IADD3 R10, PT, PT, R10, -R11, RZ ;  /* 0x8000000b0a0a9210 */ /* 0x000fe20007ffe0ff */
[----:B------:R-:W-:-:S15]  /*3370*/  @!P1 IMAD R15, R11, 0x100000, R15 ;  /* 0x001000000b0f9824 */ /* 0x000fde00078e020f */
[----:B------:R-:W-:-:S15]  /*3380*/  NOP ;  /* 0x0000000000007918 */ /* 0x000fde0000000000 */
[----:B------:R-:W-:-:S13]  /*3390*/  NOP ;  /* 0x0000000000007918 */ /* 0x000fda0000000000 */
        /* <DEDUP_REMOVED lines=9> */
.L_x_8975:
[----:B------:R-:W-:Y:S05]  /*3430*/  BSYNC.RECONVERGENT B1 ;  /* 0x0000000000017941 */ /* 0x000fea0003800200 */
.L_x_8974:
        /* <DEDUP_REMOVED lines=35> */
[----:B-----5:R-:W-:Y:S05]  /*3670*/  CALL.REL.NOINC `($__internal_8_$__cuda_sm20_dblrcp_rn_slowpath_v3) ;  /* 0x0000002000587944 */ /* 0x020fea0003c00000 */
.L_x_8977:
[----:B------:R-:W-:Y:S05]  /*3680*/  BSYNC.RECONVERGENT B1 ;  /* 0x0000000000017941 */ /* 0x000fea0003800200 */
.L_x_8976:
[----:B------:R-:W0:Y:S01]  /*3690*/  LDCU.64 UR4, c[0x0][0x5e8] ;  /* 0x0000bd00ff0477ac */ /* 0x000e220008000a00 */
[----:B-----5:R-:W1:Y:S01]  /*36a0*/  DMUL R4, R4, R10 ;  /* 0x0000000a04047228 */ /* 0x020e620000000000 */
[----:B------:R-:W-:Y:S02]  /*36b0*/  IADD3 R3, PT, PT, R3, 0x80, RZ ;  /* 0x0000008003037810 */ /* 0x000fe40007ffe0ff */
[----:B0-----:R-:W-:-:S04]  /*36c0*/  IADD3 R6, P0, PT, R7, UR4, RZ ;  /* 0x0000000407067c10 */ /* 0x001fc8000ff1e0ff */
[----:B------:R-:W-:-:S05]  /*36d0*/  IADD3.X R7, PT, PT, RZ, UR5, RZ, P0, !PT ;  /* 0x00000005ff077c10 */ /* 0x000fca00087fe4ff */
[----:B-1----:R0:W-:Y:S04]  /*36e0*/  STG.E.64 desc[UR6][R6.64], R4 ;  /* 0x0000000406007986 */ /* 0x0021e8000c101b06 */
.L_x_8972:
[----:B------:R-:W-:Y:S05]  /*36f0*/  BSYNC.RECONVERGENT B0 ;  /* 0x0000000000007941 */ /* 0x000fea0003800200 */
.L_x_8971:
[----:B------:R-:W1:Y:S02]  /*3700*/  LDCU UR4, c[0x0][0x380] ;  /* 0x00007000ff0477ac */ /* 0x000e640008000800 */
[----:B-1----:R-:W-:-:S13]  /*3710*/  ISETP.GE.AND P0, PT, R3, UR4, PT ;  /* 0x0000000403007c0c */ /* 0x002fda000bf06270 */
[----:B------:R-:W-:Y:S05]  /*3720*/  @P0 EXIT ;  /* 0x000000000000094d */ /* 0x000fea0003800000 */
[----:B------:R-:W1:Y:S01]  /*3730*/  LDCU.64 UR4, c[0x0][0x390] ;  /* 0x00007200ff0477ac */ /* 0x000e620008000a00 */
[----:B0-----:R-:W-:Y:S01]  /*3740*/  MOV R5, R3 ;  /* 0x0000000300057202 */ /* 0x001fe20000000f00 */
[----:B------:R-:W-:Y:S01]  /*3750*/  IMAD.MOV.U32 R4, RZ, RZ, RZ ;  /* 0x000000ffff047224 */ /* 0x000fe200078e00ff */
[----:B------:R-:W-:Y:S01]  /*3760*/  ISETP.NE.AND P0, PT, R2, RZ, PT ;  /* 0x000000ff0200720c */ /* 0x000fe20003f05270 */
[----:B------:R-:W0:Y:S01]  /*3770*/  LDCU UR8, c[0x0][0x38c] ;  /* 0x00007180ff0877ac */ /* 0x000e220008000800 */
        /* <DEDUP_REMOVED lines=17> */
[----:B-1----:R-:W-:-:S05]  /*3890*/  SHF.R.U32.HI R9, RZ, UR4, R8 ;  /* 0x00000004ff097c19 */ /* 0x002fca0008011608 */
[----:B------:R-:W-:-:S04]  /*38a0*/  IMAD.MOV R6, RZ, RZ, -R9 ;  /* 0x000000ffff067224 */ /* 0x000fc800078e0a09 */
        /* <DEDUP_REMOVED lines=308> */
[----:B-1----:R-:W-:Y:S01]  /*4bf0*/  SHF.R.U32.HI R11, RZ, UR4, R10 ;  /* 0x00000004ff0b7c19 */ /* 0x002fe2000801160a */
[----:B------:R-:W-:-:S03]  /*4c00*/  @P0 IMAD.MOV.U32 R10, RZ, RZ, RZ ;  /* 0x000000ffff0a0224 */ /* 0x000fc600078e00ff */
        /* <DEDUP_REMOVED lines=14> */
.L_x_8978:
[----:B------:R-:W0:Y:S02]  /*4cf0*/  LDCU.128 UR8, c[0x0][0x5f0] ;  /* 0x0000be00ff0877ac */ /* 0x000e240008000c00 */
[----:B0-----:R-:W-:-:S04]  /*4d00*/  IADD3 R6, P0, PT, R3, UR10, RZ ;  /* 0x0000000a03067c10 */ /* 0x001fc8000ff1e0ff */
[----:B------:R-:W-:-:S06]  /*4d10*/  IADD3.X R7, PT, PT, RZ, UR11, RZ, P0, !PT ;  /* 0x0000000bff077c10 */ /* 0x000fcc00087fe4ff */
[----:B------:R-:W2:Y:S01]  /*4d20*/  LDG.E.64 R6, desc[UR6][R6.64] ;  /* 0x0000000606067981 */ /* 0x000ea2000c1e1b00 */
[----:B------:R-:W-:-:S05]  /*4d30*/  IADD3 R2, P0, PT, R2, UR8, RZ ;  /* 0x0000000802027c10 */ /* 0x000fca000ff1e0ff */
[----:B------:R-:W-:-:S06]  /*4d40*/  IMAD.X R3, RZ, RZ, UR9, P0 ;  /* 0x00000009ff037e24 */ /* 0x000fcc00080e06ff */
[----:B------:R-:W5:Y:S01]  /*4d50*/  LDG.E.64 R2, desc[UR6][R2.64] ;  /* 0x0000000602027981 */ /* 0x000f62000c1e1b00 */
[----:B------:R-:W-:Y:S01]  /*4d60*/  MOV R8, 0x652b82fe ;  /* 0x652b82fe00087802 */ /* 0x000fe20000000f00 */
[----:B------:R-:W-:Y:S01]  /*4d70*/  UMOV UR4, 0xfefa39ef ;  /* 0xfefa39ef00047882 */ /* 0x000fe20000000000 */
[----:B------:R-:W-:Y:S01]  /*4d80*/  MOV R9, 0x3ff71547 ;  /* 0x3ff7154700097802 */ /* 0x000fe20000000f00 */
[----:B------:R-:W-:Y:S01]  /*4d90*/  UMOV UR5, 0x3fe62e42 ;  /* 0x3fe62e4200057882 */ /* 0x000fe20000000000 */
[----:B------:R-:W-:Y:S04]  /*4da0*/  BSSY.RECONVERGENT B0, `(.L_x_8979) ;  /* 0x000007a000007945 */ /* 0x000fe80003800200 */
        /* <DEDUP_REMOVED lines=82> */
[----:B------:R-:W0:Y:S02]  /*52d0*/  LDCU.64 UR4, c[0x0][0x5e8] ;  /* 0x0000bd00ff0477ac */ /* 0x000e240008000a00 */
[----:B0-----:R-:W-:-:S04]  /*52e0*/  IADD3 R4, P1, PT, R5, UR4, RZ ;  /* 0x0000000405047c10 */ /* 0x001fc8000ff3e0ff */
[----:B------:R-:W-:-:S15]  /*52f0*/  IADD3.X R5, PT, PT, RZ, UR5, RZ, P1, !PT ;  /* 0x00000005ff057c10 */ /* 0x000fde0008ffe4ff */
[----:B------:R-:W-:-:S15]  /*5300*/  NOP ;  /* 0x0000000000007918 */ /* 0x000fde0000000000 */
[----:B------:R-:W-:-:S15]  /*5310*/  NOP ;  /* 0x0000000000007918 */ /* 0x000fde0000000000 */
[----:B------:R-:W-:-:S12]  /*5320*/  NOP ;  /* 0x0000000000007918 */ /* 0x000fd80000000000 */
[----:B------:R-:W0:Y:S02]  /*5330*/  DADD R10, -RZ, -R6 ;  /* 0x00000000ff0a7229 */ /* 0x000e240000000906 */
[----:B0-----:R-:W-:-:S04]  /*5340*/  MOV R0, R11 ;  /* 0x0000000b00007202 */ /* 0x001fc80000000f00 */
[----:B------:R-:W-:-:S15]  /*5350*/  FSETP.GEU.FTZ.AND P0, PT, |R0|, 4.1917929649353027344, PT ;  /* 0x4086232b0000780b */ /* 0x000fde0003f1e200 */
[----:B------:R-:W-:-:S15]  /*5360*/  NOP ;  /* 0x0000000000007918 */ /* 0x000fde0000000000 */
[----:B------:R-:W-:-:S15]  /*5370*/  NOP ;  /* 0x0000000000007918 */ /* 0x000fde0000000000 */
[----:B------:R-:W-:-:S13]  /*5380*/  NOP ;  /* 0x0000000000007918 */ /* 0x000fda0000000000 */
[----:B------:R-:W0:-:S15]  /*5390*/  DFMA R14, R12, R14, 1 ;  /* 0x3ff000000c0e742b */ /* 0x000e1e000000000e */
        /* <DEDUP_REMOVED lines=16> */
[----:B0-----:R-:W-:Y:S02]  /*54a0*/  FSEL R11, R7, RZ, !P0 ;  /* 0x000000ff070b7208 */ /* 0x001fe40004000000 */
[----:B------:R-:W-:Y:S02]  /*54b0*/  @!P1 LEA R7, R9, R15, 0x14 ;  /* 0x0000000f09079211 */ /* 0x000fe400078ea0ff */
[----:B------:R-:W-:Y:S02]  /*54c0*/  FSEL R10, R6, RZ, !P0 ;  /* 0x000000ff060a7208 */ /* 0x000fe40004000000 */
[----:B------:R-:W-:Y:S01]  /*54d0*/  @!P1 LEA R9, R8, 0x3ff00000, 0x14 ;  /* 0x3ff0000008099811 */ /* 0x000fe200078ea0ff */
[----:B------:R-:W-:Y:S01]  /*54e0*/  @!P1 IMAD.MOV.U32 R8, RZ, RZ, RZ ;  /* 0x000000ffff089224 */ /* 0x000fe200078e00ff */
[----:B------:R-:W-:-:S15]  /*54f0*/  @!P1 MOV R6, R14 ;  /* 0x0000000e00069202 */ /* 0x000fde0000000f00 */
[----:B------:R-:W-:-:S15]  /*5500*/  NOP ;  /* 0x0000000000007918 */ /* 0x000fde0000000000 */
[----:B------:R-:W-:-:S15]  /*5510*/  NOP ;  /* 0x0000000000007918 */ /* 0x000fde0000000000 */
[----:B------:R-:W-:-:S09]  /*5520*/  NOP ;  /* 0x0000000000007918 */ /* 0x000fd20000000000 */
[----:B------:R0:W1:Y:S02]  /*5530*/  @!P1 DMUL R10, R6, R8 ;  /* 0x00000008060a9228 */ /* 0x0000640000000000 */
.L_x_8980:
[----:B------:R-:W-:Y:S05]  /*5540*/  BSYNC.RECONVERGENT B0 ;  /* 0x0000000000007941 */ /* 0x000fea0003800200 */
.L_x_8979:
        /* <DEDUP_REMOVED lines=32> */
[----:B------:R-:W-:Y:S02]  /*5750*/  IADD3 R12, PT, PT, R0, -0x100000, RZ ;  /* 0xfff00000000c7810 */ /* 0x000fe40007ffe0ff */
[----:B------:R-:W-:-:S07]  /*5760*/  MOV R6, 0x5780 ;  /* 0x0000578000067802 */ /* 0x000fce0000000f00 */
[----:B-----5:R-:W-:Y:S05]  /*5770*/  CALL.REL.NOINC `($__internal_8_$__cuda_sm20_dblrcp_rn_slowpath_v3) ;  /* 0x0000000000187944 */ /* 0x020fea0003c00000 */
[----:B------:R-:W-:Y:S01]  /*5780*/  MOV R8, R10 ;  /* 0x0000000a00087202 */ /* 0x000fe20000000f00 */
[----:B------:R-:W-:-:S07]  /*5790*/  IMAD.MOV.U32 R9, RZ, RZ, R11 ;  /* 0x000000ffff097224 */ /* 0x000fce00078e000b */
.L_x_8982:
[----:B------:R-:W-:Y:S05]  /*57a0*/  BSYNC.RECONVERGENT B0 ;  /* 0x0000000000007941 */ /* 0x000fea0003800200 */
.L_x_8981:
[----:B-----5:R-:W0:Y:S02]  /*57b0*/  DMUL R2, R2, R8 ;  /* 0x0000000802027228 */ /* 0x020e240000000000 */
[----:B0-----:R-:W-:Y:S01]  /*57c0*/  STG.E.64 desc[UR6][R4.64], R2 ;  /* 0x0000000204007986 */ /* 0x001fe2000c101b06 */
[----:B------:R-:W-:Y:S05]  /*57d0*/  EXIT ;  /* 0x000000000000794d */ /* 0x000fea0003800000 */
        .weak           $__internal_8_$__cuda_sm20_dblrcp_rn_slowpath_v3
        .type           $__internal_8_$__cuda_sm20_dblrcp_rn_slowpath_v3,@function
        .size           $__internal_8_$__cuda_sm20_dblrcp_rn_slowpath_v3,(.L_x_9234 - $__internal_8_$__cuda_sm20_dblrcp_rn_slowpath_v3)
$__internal_8_$__cuda_sm20_dblrcp_rn_slowpath_v3:
[----:B------:R-:W-:Y:S01]  /*57e0*/  MOV R9, R13 ;  /* 0x0000000d00097202 */ /* 0x000fe20000000f00 */
[----:B------:R-:W-:Y:S05]  /*57f0*/  BSSY.RECONVERGENT B2, `(.L_x_8983) ;  /* 0x000005c000027945 */ /* 0x000fea0003800200 */
[----:B------:R-:W0:Y:S02]  /*5800*/  DSETP.GTU.AND P0, PT, |R8|, +INF , PT ;  /* 0x7ff000000800742a */ /* 0x000e240003f0c200 */
        /* <DEDUP_REMOVED lines=54> */
.L_x_8986:
        /* <DEDUP_REMOVED lines=34> */
.L_x_8984:
[----:B------:R-:W-:Y:S02]  /*5d90*/  LOP3.LUT R11, R9, 0x80000, RZ, 0xfc, !PT ;  /* 0x00080000090b7812 */ /* 0x000fe400078efcff */
[----:B------:R-:W-:-:S07]  /*5da0*/  MOV R10, R8 ;  /* 0x00000008000a7202 */ /* 0x000fce0000000f00 */
.L_x_8985:
[----:B------:R-:W-:Y:S05]  /*5db0*/  BSYNC.RECONVERGENT B2 ;  /* 0x0000000000027941 */ /* 0x000fea0003800200 */
.L_x_8983:
[----:B------:R-:W-:Y:S01]  /*5dc0*/  MOV R8, R6 ;  /* 0x0000000600087202 */ /* 0x000fe20000000f00 */
[----:B------:R-:W-:-:S04]  /*5dd0*/  HFMA2 R9, -RZ, RZ, 0, 0 ;  /* 0x00000000ff097431 */ /* 0x000fc800000001ff */
[----:B------:R-:W-:Y:S05]  /*5de0*/  RET.REL.NODEC R8 `(_ZN2at6native18elementwise_kernelILi128ELi2EZNS0_22gpu_kernel_impl_nocastIZZZNS0_10glu_kernelERNS_18TensorIteratorBaseEENKUlvE_clEvENKUlvE_clEvEUlddE_EEvS4_RKT_EUliE_EEviT1_) ;  /* 0xffffffa008847950 */ /* 0x000fea0003c3ffff */
.L_x_8987:
        /* <DEDUP_REMOVED lines=9> */
.L_x_9234:


//--------------------- .text._ZN2at6native27unrolled_elementwise_kernelIZZZNS0_10glu_kernelERNS_18TensorIteratorBaseEENKUlvE_clEvENKUlvE_clEvEUlddE_St5arrayIPcLm3EELi4E23TrivialOffsetCalculatorILi2EjESA_ILi1EjENS0_6memory15LoadWithoutCastENSD_16StoreWithoutCastEEEviT_T0_T2_T3_T4_T5_ --------------------------
	.section	.text._ZN2at6native27unrolled_elementwise_kernelIZZZNS0_10glu_kernelERNS_18TensorIteratorBaseEENKUlvE_clEvENKUlvE_clEvEUlddE_St5arrayIPcLm3EELi4E23TrivialOffsetCalculatorILi2EjESA_ILi1EjENS0_6memory15LoadWithoutCastENSD_16StoreWithoutCastEEEviT_T0_T2_T3_T4_T5_,"ax",@progbits
	.align	128
        .global         _ZN2at6native27unrolled_elementwise_kernelIZZZNS0_10glu_kernelERNS_18TensorIteratorBaseEENKUlvE_clEvENKUlvE_clEvEUlddE_St5arrayIPcLm3EELi4E23TrivialOffsetCalculatorILi2EjESA_ILi1EjENS0_6memory15LoadWithoutCastENSD_16StoreWithoutCastEEEviT_T0_T2_T3_T4_T5_
        .type           _ZN2at6native27unrolled_elementwise_kernelIZZZNS0_10glu_kernelERNS_18TensorIteratorBaseEENKUlvE_clEvENKUlvE_clEvEUlddE_St5arrayIPcLm3EELi4E23TrivialOffsetCalculatorILi2EjESA_ILi1EjENS0_6memory15LoadWithoutCastENSD_16StoreWithoutCastEEEviT_T0_T2_T3_T4_T5_,@function
        .size           _ZN2at6native27unrolled_elementwise_kernelIZZZNS0_10glu_kernelERNS_18TensorIteratorBaseEENKUlvE_clEvENKUlvE_clEvEUlddE_St5arrayIPcLm3EELi4E23TrivialOffsetCalculatorILi2EjESA_ILi1EjENS0_6memory15LoadWithoutCastENSD_16StoreWithoutCastEEEviT_T0_T2_T3_T4_T5_,(.L_x_9235 - _ZN2at6native27unrolled_elementwise_kernelIZZZNS0_10glu_kernelERNS_18TensorIteratorBaseEENKUlvE_clEvENKUlvE_clEvEUlddE_St5arrayIPcLm3EELi4E23TrivialOffsetCalculatorILi2EjESA_ILi1EjENS0_6memory15LoadWithoutCastENSD_16StoreWithoutCastEEEviT_T0_T2_T3_T4_T5_)
        .other          _ZN2at6native27unrolled_elementwise_kernelIZZZNS0_10glu_kernelERNS_18TensorIteratorBaseEENKUlvE_clEvENKUlvE_clEvEUlddE_St5arrayIPcLm3EELi4E23TrivialOffsetCalculatorILi2EjESA_ILi1EjENS0_6memory15LoadWithoutCastENSD_16StoreWithoutCastEEEviT_T0_T2_T3_T4_T5_,@"STO_CUDA_ENTRY STV_DEFAULT"
_ZN2at6native27unrolled_elementwise_kernelIZZZNS0_10glu_kernelERNS_18TensorIteratorBaseEENKUlvE_clEvENKUlvE_clEvEUlddE_St5arrayIPcLm3EELi4E23TrivialOffsetCalculatorILi2EjESA_ILi1EjENS0_6memory15LoadWithoutCastENSD_16StoreWithoutCastEEEviT_T0_T2_T3_T4_T5_:
.text._ZN2at6native27unrolled_elementwise_kernelIZZZNS0_10glu_kernelERNS_18TensorIteratorBaseEENKUlvE_clEvENKUlvE_clEvEUlddE_St5arrayIPcLm3EELi4E23TrivialOffsetCalculatorILi2EjESA_ILi1EjENS0_6memory15LoadWithoutCastENSD_16StoreWithoutCastEEEviT_T0_T2_T3_T4_T5_:
[----:B------:R-:W-:Y:S01]  /*0000*/  LDC R1, c[0x0][0x37c] ;  /* 0x0000df00ff017b82 */ /* 0x000fe20000000800 */
[----:B------:R-:W0:Y:S07]  /*0010*/  S2R R27, SR_CTAID.X ;  /* 0x00000000001b7919 */ /* 0x000e2e0000002500 */
[----:B------:R-:W0:Y:S01]  /*0020*/  LDC R0, c[0x0][0x380] ;  /* 0x0000e000ff007b82 */ /* 0x000e220000000800 */
[----:B------:R-:W1:Y:S01]  /*0030*/  LDCU.64 UR4, c[0x0][0x358] ;  /* 0x00006b00ff0477ac */ /* 0x000e620008000a00 */
[----:B------:R-:W-:Y:S01]  /*0040*/  CS2R R16, SRZ ;  /* 0x0000000000107805 */ /* 0x000fe2000001ff00 */
[----:B------:R-:W2:Y:S05]  /*0050*/  S2R R14, SR_TID.X ;  /* 0x00000000000e7919 */ /* 0x000eaa0000002100 */
[----:B------:R-:W3:Y:S08]  /*0060*/  LDC.64 R22, c[0x0][0x390] ;  /* 0x0000e400ff167b82 */ /* 0x000ef00000000a00 */
[----:B------:R-:W4:Y:S08]  /*0070*/  LDC.64 R2, c[0x0][0x390] ;  /* 0x0000e400ff027b82 */ /* 0x000f300000000a00 */
[----:B------:R-:W4:Y:S01]  /*0080*/  LDC.64 R18, c[0x0][0x390] ;  /* 0x0000e400ff127b82 */ /* 0x000f220000000a00 */
[----:B0-----:R-:W-:-:S07]  /*0090*/  IMAD R25, R27, -0x200, R0 ;  /* 0xfffffe001b197824 */ /* 0x001fce00078e0200 */
[----:B------:R-:W0:Y:S01]  /*00a0*/  LDC.64 R10, c[0x0][0x398] ;  /* 0x0000e600ff0a7b82 */ /* 0x000e220000000a00 */
[----:B--2---:R-:W-:Y:S01]  /*00b0*/  IMAD.MOV.U32 R0, RZ, RZ, R14 ;  /* 0x000000ffff007224 */ /* 0x004fe200078e000e */
[----:B------:R-:W-:-:S06]  /*00c0*/  ISETP.GE.AND P0, PT, R14, R25, PT ;  /* 0x000000190e00720c */ /* 0x000fcc0003f06270 */
[----:B------:R-:W2:Y:S08]  /*00d0*/  LDC.64 R12, c[0x0][0x398] ;  /* 0x0000e600ff0c7b82 */ /* 0x000eb00000000a00 */
[----:B------:R-:W2:Y:S01]  /*00e0*/  LDC.64 R4, c[0x0][0x390] ;  /* 0x0000e400ff047b82 */ /* 0x000ea20000000a00 */
[----:B------:R-:W-:Y:S01]  /*00f0*/  @!P0 VIADD R14, R0, 0x80 ;  /* 0x00000080000e8836 */ /* 0x000fe20000000000 */
[----:B------:R-:W-:-:S04]  /*0100*/  @!P0 LEA R7, R27, R0, 0x9 ;  /* 0x000000001b078211 */ /* 0x000fc800078e48ff */
[----:B------:R-:W-:Y:S01]  /*0110*/  ISETP.GE.AND P1, PT, R14, R25, PT ;  /* 0x000000190e00720c */ /* 0x000fe20003f26270 */
[----:B---3--:R-:W-:Y:S01]  /*0120*/  @!P0 IMAD.WIDE.U32 R22, R7, 0x8, R22 ;  /* 0x0000000807168825 */ /* 0x008fe200078e0016 */
[----:B------:R-:W3:Y:S01]  /*0130*/  LDC.64 R8, c[0x0][0x398] ;  /* 0x0000e600ff087b82 */ /* 0x000ee20000000a00 */
[----:B------:R-:W-:-:S03]  /*0140*/  CS2R R20, SRZ ;  /* 0x0000000000147805 */ /* 0x000fc6000001ff00 */
[----:B-1----:R1:W5:Y:S04]  /*0150*/  @!P0 LDG.E.64 R16, desc[UR4][R22.64] ;  /* 0x0000000416108981 */ /* 0x002368000c1e1b00 */
[----:B------:R-:W3:Y:S03]  /*0160*/  LDC.64 R28, c[0x0][0x398] ;  /* 0x0000e600ff1c7b82 */ /* 0x000ee60000000a00 */
[----:B------:R-:W-:Y:S02]  /*0170*/  @!P1 IMAD R31, R27, 0x200, R14 ;  /* 0x000002001b1f9824 */ /* 0x000fe400078e020e */
[----:B------:R-:W-:-:S05]  /*0180*/  @!P1 VIADD R14, R14, 0x80 ;  /* 0x000000800e0e9836 */ /* 0x000fca0000000000 */
[----:B------:R-:W-:-:S13]  /*0190*/  ISETP.GE.AND P3, PT, R14, R25, PT ;  /* 0x000000190e00720c */ /* 0x000fda0003f66270 */
[----:B------:R-:W-:Y:S02]  /*01a0*/  @!P3 IMAD R15, R27, 0x200, R14 ;  /* 0x000002001b0fb824 */ /* 0x000fe400078e020e */
[----:B------:R-:W-:-:S05]  /*01b0*/  @!P3 VIADD R14, R14, 0x80 ;  /* 0x000000800e0eb836 */ /* 0x000fca0000000000 */
[----:B------:R-:W-:Y:S01]  /*01c0*/  ISETP.GE.AND P2, PT, R14, R25, PT ;  /* 0x000000190e00720c */ /* 0x000fe20003f46270 */
[----:B----4-:R-:W-:Y:S01]  /*01d0*/  @!P3 IMAD.WIDE.U32 R32, R15, 0x8, R2 ;  /* 0x000000080f20b825 */ /* 0x010fe200078e0002 */
[----:B-1----:R-:W-:-:S03]  /*01e0*/  CS2R R22, SRZ ;  /* 0x0000000000167805 */ /* 0x002fc6000001ff00 */
[----:B------:R-:W-:-:S04]  /*01f0*/  @!P1 IMAD.WIDE.U32 R18, R31, 0x8, R18 ;  /* 0x000000081f129825 */ /* 0x000fc800078e0012 */
[----:B0-----:R-:W-:Y:S01]  /*0200*/  @!P3 IMAD.WIDE.U32 R34, R15, 0x8, R10 ;  /* 0x000000080f22b825 */ /* 0x001fe200078e000a */
[----:B------:R0:W5:Y:S03]  /*0210*/  @!P1 LDG.E.64 R20, desc[UR4][R18.64] ;  /* 0x0000000412149981 */ /* 0x000166000c1e1b00 */
[----:B------:R-:W-:Y:S01]  /*0220*/  @!P2 IMAD R3, R27, 0x200, R14 ;  /* 0x000002001b03a824 */ /* 0x000fe200078e020e */
[----:B------:R-:W-:Y:S01]  /*0230*/  CS2R R14, SRZ ;  /* 0x00000000000e7805 */ /* 0x000fe2000001ff00 */
[----:B--2---:R-:W-:Y:S01]  /*0240*/  @!P1 IMAD.WIDE.U32 R30, R31, 0x8, R12 ;  /* 0x000000081f1e9825 */ /* 0x004fe200078e000c */
[----:B------:R-:W-:-:S03]  /*0250*/  CS2R R12, SRZ ;  /* 0x00000000000c7805 */ /* 0x000fc6000001ff00 */
[C---:B------:R-:W-:Y:S01]  /*0260*/  @!P2 IMAD.WIDE.U32 R10, R3.reuse, 0x8, R4 ;  /* 0x00000008030aa825 */ /* 0x040fe200078e0004 */
[----:B------:R-:W-:Y:S01]  /*0270*/  CS2R R4, SRZ ;  /* 0x0000000000047805 */ /* 0x000fe2000001ff00 */
[----:B------:R0:W5:Y:S02]  /*0280*/  @!P1 LDG.E.64 R22, desc[UR4][R30.64] ;  /* 0x000000041e169981 */ /* 0x000164000c1e1b00 */
[----:B---3--:R-:W-:Y:S01]  /*0290*/  @!P2 IMAD.WIDE.U32 R8, R3, 0x8, R8 ;  /* 0x000000080308a825 */ /* 0x008fe200078e0008 */
[----:B------:R-:W-:Y:S01]  /*02a0*/  CS2R R2, SRZ ;  /* 0x0000000000027805 */ /* 0x000fe2000001ff00 */
[----:B------:R0:W5:Y:S04]  /*02b0*/  @!P3 LDG.E.64 R12, desc[UR4][R32.64] ;  /* 0x00000004200cb981 */ /* 0x000168000c1e1b00 */
[----:B------:R0:W5:Y:S04]  /*02c0*/  @!P3 LDG.E.64 R14, desc[UR4][R34.64] ;  /* 0x00000004220eb981 */ /* 0x000168000c1e1b00 */
[----:B------:R0:W5:Y:S04]  /*02d0*/  @!P2 LDG.E.64 R4, desc[UR4][R10.64] ;  /* 0x000000040a04a981 */ /* 0x000168000c1e1b00 */
[----:B------:R0:W5:Y:S01]  /*02e0*/  @!P2 LDG.E.64 R2, desc[UR4][R8.64] ;  /* 0x000000040802a981 */ /* 0x000162000c1e1b00 */
[----:B------:R-:W-:Y:S01]  /*02f0*/  @!P0 IMAD.WIDE.U32 R28, R7, 0x8, R28 ;  /* 0x00000008071c8825 */ /* 0x000fe200078e001c */
[----:B------:R-:W-:-:S06]  /*0300*/  CS2R R6, SRZ ;  /* 0x0000000000067805 */ /* 0x000fcc000001ff00 */
[----:B------:R0:W5:Y:S01]  /*0310*/  @!P0 LDG.E.64 R6, desc[UR4][R28.64] ;  /* 0x000000041c068981 */ /* 0x000162000c1e1b00 */
[----:B------:R-:W-:Y:S01]  /*0320*/  ISETP.GE.AND P0, PT, R0, R25, PT ;  /* 0x000000190000720c */ /* 0x000fe20003f06270 */
[----:B------:R-:W-:-:S12]  /*0330*/  BSSY.RECONVERGENT B0, `(.L_x_8988) ;  /* 0x00000a3000007945 */ /* 0x000fd80003800200 */
[----:B0-----:R-:W-:Y:S05]  /*0340*/  @P0 BRA `(.L_x_8989) ;  /* 0x0000000800840947 */ /* 0x001fea0003800000 */
[----:B------:R-:W-:Y:S02]  /*0350*/  HFMA2 R9, -RZ, RZ, 1.9912109375, 0.00128841400146484375 ;  /* 0x3ff71547ff097431 */ /* 0x000fe400000001ff */
[----:B------:R-:W-:Y:S01]  /*0360*/  IMAD.MOV.U32 R8, RZ, RZ, 0x652b82fe ;  /* 0x652b82feff087424 */ /* 0x000fe200078e00ff */
[----:B------:R-:W-:Y:S01]  /*0370*/  UMOV UR6, 0xfefa39ef ;  /* 0xfefa39ef00067882 */ /* 0x000fe20000000000 */
[----:B------:R-:W-:Y:S01]  /*0380*/  UMOV UR7, 0x3fe62e42 ;  /* 0x3fe62e4200077882 */ /* 0x000fe20000000000 */
[----:B------:R-:W-:Y:S03]  /*0390*/  BSSY.RECONVERGENT B1, `(.L_x_8990) ;  /* 0x0000078000017945 */ /* 0x000fe60003800200 */
        /* <DEDUP_REMOVED lines=97> */
[----:B0-----:R-:W-:Y:S01]  /*09b0*/  IMAD.MOV.U32 R24, RZ, RZ, R19 ;  /* 0x000000ffff187224 */ /* 0x001fe200078e0013 */
[----:B------:R-:W-:Y:S01]  /*09c0*/  MOV R18, R10 ;  /* 0x0000000a00127202 */ /* 0x000fe20000000f00 */
[----:B------:R-:W-:-:S03]  /*09d0*/  IMAD R19, R8, 0x100000, R11 ;  /* 0x0010000008137824 */ /* 0x000fc600078e020b */
[----:B------:R-:W-:-:S13]  /*09e0*/  FSETP.GEU.FTZ.AND P0, PT, |R24|, 4.1917929649353027344, PT ;  /* 0x4086232b1800780b */ /* 0x000fda0003f1e200 */
[----:B------:R-:W-:Y:S05]  /*09f0*/  @!P0 BRA `(.L_x_8991) ;  /* 0x0000000000448947 */ /* 0x000fea0003800000 */
        /* <DEDUP_REMOVED lines=9> */
[----:B0-----:R-:W-:Y:S01]  /*0a90*/  FSEL R18, R6, RZ, !P0 ;  /* 0x000000ff06127208 */ /* 0x001fe20004000000 */
[----:B------:R-:W-:Y:S01]  /*0aa0*/  @!P1 IMAD.MOV.U32 R6, RZ, RZ, RZ ;  /* 0x000000ffff069224 */ /* 0x000fe200078e00ff */
[----:B------:R-:W-:Y:S02]  /*0ab0*/  FSEL R19, R7, RZ, !P0 ;  /* 0x000000ff07137208 */ /* 0x000fe40004000000 */
[----:B------:R-:W-:-:S15]  /*0ac0*/  @!P1 LEA R7, R8, 0x3ff00000, 0x14 ;  /* 0x3ff0000008079811 */ /* 0x000fde00078ea0ff */
[----:B------:R-:W-:-:S15]  /*0ad0*/  NOP ;  /* 0x0000000000007918 */ /* 0x000fde0000000000 */
[----:B------:R-:W-:-:S15]  /*0ae0*/  NOP ;  /* 0x0000000000007918 */ /* 0x000fde0000000000 */
[----:B------:R-:W-:-:S13]  /*0af0*/  NOP ;  /* 0x0000000000007918 */ /* 0x000fda0000000000 */
[----:B------:R0:W1:Y:S02]  /*0b00*/  @!P1 DMUL R18, R10, R6 ;  /* 0x000000060a129228 */ /* 0x0000640000000000 */
.L_x_8991:
[----:B------:R-:W-:Y:S05]  /*0b10*/  BSYNC.RECONVERGENT B1 ;  /* 0x0000000000017941 */ /* 0x000fea0003800200 */
.L_x_8990:
        /* <DEDUP_REMOVED lines=33> */
[----:B------:R-:W-:Y:S05]  /*0d30*/  CALL.REL.NOINC `($__internal_9_$__cuda_sm20_dblrcp_rn_slowpath_v3) ;  /* 0x00000020007c7944 */ /* 0x000fea0003c00000 */
.L_x_8993:
[----:B------:R-:W-:Y:S05]  /*0d40*/  BSYNC.RECONVERGENT B1 ;  /* 0x0000000000017941 */ /* 0x000fea0003800200 */
.L_x_8992:
[----:B------:R0:W1:Y:S02]  /*0d50*/  DMUL R16, R10, R16 ;  /* 0x000000100a107228 */ /* 0x0000640000000000 */
.L_x_8989:
[----:B------:R-:W-:Y:S05]  /*0d60*/  BSYNC.RECONVERGENT B0 ;  /* 0x0000000000007941 */ /* 0x000fea0003800200 */
.L_x_8988:
[----:B------:R-:W-:Y:S01]  /*0d70*/  VIADD R24, R0, 0x80 ;  /* 0x0000008000187836 */ /* 0x000fe20000000000 */
[----:B------:R-:W-:Y:S04]  /*0d80*/  BSSY.RECONVERGENT B0, `(.L_x_8994) ;  /* 0x00000a4000007945 */ /* 0x000fe80003800200 */
[----:B------:R-:W-:-:S13]  /*0d90*/  ISETP.GE.AND P0, PT, R24, R25, PT ;  /* 0x000000191800720c */ /* 0x000fda0003f06270 */
[----:B------:R-:W-:Y:S05]  /*0da0*/  @P0 BRA `(.L_x_8995) ;  /* 0x0000000800840947 */ /* 0x000fea0003800000 */
[----:B-----5:R-:W-:Y:S01]  /*0db0*/  IMAD.MOV.U32 R6, RZ, RZ, 0x652b82fe ;  /* 0x652b82feff067424 */ /* 0x020fe200078e00ff */
[----:B------:R-:W-:Y:S01]  /*0dc0*/  UMOV UR6, 0xfefa39ef ;  /* 0xfefa39ef00067882 */ /* 0x000fe20000000000 */
[----:B------:R-:W-:Y:S01]  /*0dd0*/  IMAD.MOV.U32 R7, RZ, RZ, 0x3ff71547 ;  /* 0x3ff71547ff077424 */ /* 0x000fe200078e00ff */
[----:B------:R-:W-:Y:S01]  /*0de0*/  UMOV UR7, 0x3fe62e42 ;  /* 0x3fe62e4200077882 */ /* 0x000fe20000000000 */
[----:B------:R-:W-:Y:S04]  /*0df0*/  BSSY.RECONVERGENT B1, `(.L_x_8996) ;  /* 0x0000078000017945 */ /* 0x000fe80003800200 */
[----:B------:R-:W2:-:S15]  /*0e00*/  DFMA R6, R22, -R6, 6.75539944105574400000e+15 ;  /* 0x433800001606742b */ /* 0x000e9e0000000806 */
[----:B------:R-:W-:-:S15]  /*0e10*/  NOP ;  /* 0x0000000000007918 */ /* 0x000fde0000000000 */
[----:B------:R-:W-:-:S15]  /*0e20*/  NOP ;  /* 0x0000000000007918 */ /* 0x000fde0000000000 */
[----:B------:R-:W-:-:S15]  /*0e30*/  NOP ;  /* 0x0000000000007918 */ /* 0x000fde0000000000 */
[----:B------:R-:W-:-:S04]  /*0e40*/  NOP ;  /* 0x0000000000007918 */ /* 0x000fc80000000000 */
[----:B--2---:R-:W0:-:S15]  /*0e50*/  DADD R8, R6, -6.75539944105574400000e+15 ;  /* 0xc338000006087429 */ /* 0x004e1e0000000000 */
        /* <DEDUP_REMOVED lines=14> */
[----:B------:R-:W-:Y:S01]  /*0f40*/  MOV R11, 0x3e928af3 ;  /* 0x3e928af3000b7802 */ /* 0x000fe20000000f00 */
[----:B------:R-:W-:-:S15]  /*0f50*/  UMOV UR7, 0x3e5ade15 ;  /* 0x3e5ade1500077882 */ /* 0x000fde0000000000 */
        /* <DEDUP_REMOVED lines=97> */
.L_x_8997:
[----:B------:R-:W-:Y:S05]  /*1570*/  BSYNC.RECONVERGENT B1 ;  /* 0x0000000000017941 */ /* 0x000fea0003800200 */
.L_x_8996:
        /* <DEDUP_REMOVED lines=33> */
[----:B-1----:R-:W-:Y:S05]  /*1790*/  CALL.REL.NOINC `($__internal_9_$__cuda_sm20_dblrcp_rn_slowpath_v3) ;  /* 0x0000001400e47944 */ /* 0x002fea0003c00000 */
.L_x_8999:
[----:B------:R-:W-:Y:S05]  /*17a0*/  BSYNC.RECONVERGENT B1 ;  /* 0x0000000000017941 */ /* 0x000fea0003800200 */
.L_x_8998:
[----:B------:R2:W3:Y:S02]  /*17b0*/  DMUL R20, R10, R20 ;  /* 0x000000140a147228 */ /* 0x0004e40000000000 */
.L_x_8995:
[----:B------:R-:W-:Y:S05]  /*17c0*/  BSYNC.RECONVERGENT B0 ;  /* 0x0000000000007941 */ /* 0x000fea0003800200 */
.L_x_8994:
[----:B-----5:R-:W-:Y:S01]  /*17d0*/  VIADD R6, R0, 0x100 ;  /* 0x0000010000067836 */ /* 0x020fe20000000000 */
[----:B------:R-:W-:Y:S04]  /*17e0*/  BSSY.RECONVERGENT B0, `(.L_x_9000) ;  /* 0x00000a8000007945 */ /* 0x000fe80003800200 */
[----:B------:R-:W-:-:S13]  /*17f0*/  ISETP.GE.AND P0, PT, R6, R25, PT ;  /* 0x000000190600720c */ /* 0x000fda0003f06270 */
[----:B------:R-:W-:Y:S05]  /*1800*/  @P0 BRA `(.L_x_9001) ;  /* 0x0000000800940947 */ /* 0x000fea0003800000 */
[----:B------:R-:W-:Y:S01]  /*1810*/  MOV R6, 0x652b82fe ;  /* 0x652b82fe00067802 */ /* 0x000fe20000000f00 */
[----:B------:R-:W-:Y:S01]  /*1820*/  IMAD.MOV.U32 R7, RZ, RZ, 0x3ff71547 ;  /* 0x3ff71547ff077424 */ /* 0x000fe200078e00ff */
[----:B------:R-:W-:Y:S01]  /*1830*/  UMOV UR6, 0xfefa39ef ;  /* 0xfefa39ef00067882 */ /* 0x000fe20000000000 */
[----:B------:R-:W-:Y:S01]  /*1840*/  UMOV UR7, 0x3fe62e42 ;  /* 0x3fe62e4200077882 */ /* 0x000fe20000000000 */
[----:B------:R-:W-:Y:S01]  /*1850*/  DADD R8, -RZ, -R14 ;  /* 0x00000000ff087229 */ /* 0x000fe2000000090e */
[----:B------:R-:W-:-:S15]  /*1860*/  BSSY.RECONVERGENT B1, `(.L_x_9002) ;  /* 0x0000077000017945 */ /* 0x000fde0003800200 */
[----:B------:R-:W-:-:S15]  /*1870*/  NOP ;  /* 0x0000000000007918 */ /* 0x000fde0000000000 */
[----:B------:R-:W-:-:S15]  /*1880*/  NOP ;  /* 0x0000000000007918 */ /* 0x000fde0000000000 */
[----:B------:R-:W-:-:S15]  /*1890*/  NOP ;  /* 0x0000000000007918 */ /* 0x000fde0000000000 */
[----:B------:R-:W-:-:S03]  /*18a0*/  NOP ;  /* 0x0000000000007918 */ /* 0x000fc60000000000 */
[----:B------:R-:W0:-:S15]  /*18b0*/  DFMA R6, R14, -R6, 6.75539944105574400000e+15 ;  /* 0x433800000e06742b */ /* 0x000e1e0000000806 */
[----:B------:R-:W-:-:S15]  /*18c0*/  NOP ;  /* 0x0000000000007918 */ /* 0x000fde0000000000 */
[----:B------:R-:W-:-:S15]  /*18d0*/  NOP ;  /* 0x0000000000007918 */ /* 0x000fde0000000000 */
[----:B------:R-:W-:-:S15]  /*18e0*/  NOP ;  /* 0x0000000000007918 */ /* 0x000fde0000000000 */
[----:B------:R-:W-:-:S04]  /*18f0*/  NOP ;  /* 0x0000000000007918 */ /* 0x000fc80000000000 */
[----:B0-2---:R-:W0:-:S15]  /*1900*/  DADD R10, R6, -6.75539944105574400000e+15 ;  /* 0xc3380000060a7429 */ /* 0x005e1e0000000000 */
        /* <DEDUP_REMOVED lines=85> */
[----:B0-----:R0:W2:Y:S02]  /*1e60*/  DFMA R10, R10, R18, 1 ;  /* 0x3ff000000a0a742b */ /* 0x0010a40000000012 */
[----:B0-----:R-:W-:Y:S01]  /*1e70*/  IMAD.MOV.U32 R18, RZ, RZ, R9 ;  /* 0x000000ffff127224 */ /* 0x001fe200078e0009 */
[----:B--2---:R-:W-:Y:S01]  /*1e80*/  LEA R9, R6, R11, 0x14 ;  /* 0x0000000b06097211 */ /* 0x004fe200078ea0ff */
[----:B------:R-:W-:-:S03]  /*1e90*/  IMAD.MOV.U32 R8, RZ, RZ, R10 ;  /* 0x000000ffff087224 */ /* 0x000fc600078e000a */
        /* <DEDUP_REMOVED lines=19> */
.L_x_9003:
[----:B------:R-:W-:Y:S05]  /*1fd0*/  BSYNC.RECONVERGENT B1 ;  /* 0x0000000000017941 */ /* 0x000fea0003800200 */
.L_x_9002:
[----:B--2---:R-:W0:Y:S01]  /*1fe0*/  DADD R14, R8, 1 ;  /* 0x3ff00000080e7429 */ /* 0x004e220000000000 */
        /* <DEDUP_REMOVED lines=31> */
[----:B------:R-:W-:Y:S01]  /*21e0*/  MOV R26, 0x2220 ;  /* 0x00002220001a7802 */ /* 0x000fe20000000f00 */
[----:B------:R-:W-:Y:S02]  /*21f0*/  IMAD.MOV.U32 R7, RZ, RZ, R15 ;  /* 0x000000ffff077224 */ /* 0x000fe400078e000f */
[----:B------:R-:W-:-:S07]  /*2200*/  VIADD R10, R10, 0xfff00000 ;  /* 0xfff000000a0a7836 */ /* 0x000fce0000000000 */
[----:B-1-3--:R-:W-:Y:S05]  /*2210*/  CALL.REL.NOINC `($__internal_9_$__cuda_sm20_dblrcp_rn_slowpath_v3) ;  /* 0x0000000c00447944 */ /* 0x00afea0003c00000 */
[----:B------:R-:W-:Y:S01]  /*2220*/  IMAD.MOV.U32 R8, RZ, RZ, R10 ;  /* 0x000000ffff087224 */ /* 0x000fe200078e000a */
[----:B------:R-:W-:-:S07]  /*2230*/  MOV R9, R11 ;  /* 0x0000000b00097202 */ /* 0x000fce0000000f00 */
.L_x_9005:
[----:B------:R-:W-:Y:S05]  /*2240*/  BSYNC.RECONVERGENT B1 ;  /* 0x0000000000017941 */ /* 0x000fea0003800200 */
.L_x_9004:
[----:B------:R4:W0:Y:S02]  /*2250*/  DMUL R12, R8, R12 ;  /* 0x0000000c080c7228 */ /* 0x0008240000000000 */
.L_x_9001:
[----:B------:R-:W-:Y:S05]  /*2260*/  BSYNC.RECONVERGENT B0 ;  /* 0x0000000000007941 */ /* 0x000fea0003800200 */
.L_x_9000:
        /* <DEDUP_REMOVED lines=8> */
[----:B----4-:R-:W-:Y:S01]  /*22f0*/  DADD R8, -RZ, -R2 ;  /* 0x00000000ff087229 */ /* 0x010fe20000000902 */
        /* <DEDUP_REMOVED lines=97> */
[----:B0-----:R-:W-:Y:S02]  /*2910*/  IMAD.MOV.U32 R10, RZ, RZ, R9 ;  /* 0x000000ffff0a7224 */ /* 0x001fe400078e0009 */
[----:B--2---:R-:W-:Y:S02]  /*2920*/  IMAD R9, R6, 0x100000, R15 ;  /* 0x0010000006097824 */ /* 0x004fe400078e020f */
[----:B------:R-:W-:Y:S01]  /*2930*/  IMAD.MOV.U32 R8, RZ, RZ, R14 ;  /* 0x000000ffff087224 */ /* 0x000fe200078e000e */
[----:B------:R-:W-:-:S13]  /*2940*/  FSETP.GEU.FTZ.AND P0, PT, |R10|, 4.1917929649353027344, PT ;  /* 0x4086232b0a00780b */ /* 0x000fda0003f1e200 */
[----:B------:R-:W-:Y:S05]  /*2950*/  @!P0 BRA `(.L_x_9009) ;  /* 0x0000000000488947 */ /* 0x000fea0003800000 */
        /* <DEDUP_REMOVED lines=8> */
[----:B0-----:R-:W-:Y:S02]  /*29e0*/  FSEL R9, R3, RZ, !P0 ;  /* 0x000000ff03097208 */ /* 0x001fe40004000000 */
        /* <DEDUP_REMOVED lines=8> */
[----:B------:R0:W2:Y:S02]  /*2a70*/  @!P1 DMUL R8, R2, R6 ;  /* 0x0000000602089228 */ /* 0x0000a40000000000 */
.L_x_9009:
[----:B------:R-:W-:Y:S05]  /*2a80*/  BSYNC.RECONVERGENT B1 ;  /* 0x0000000000017941 */ /* 0x000fea0003800200 */
.L_x_9008:
        /* <DEDUP_REMOVED lines=35> */
[----:B-1-3--:R-:W-:Y:S05]  /*2cc0*/  CALL.REL.NOINC `($__internal_9_$__cuda_sm20_dblrcp_rn_slowpath_v3) ;  /* 0x0000000000987944 */ /* 0x00afea0003c00000 */
[----:B------:R-:W-:Y:S02]  /*2cd0*/  IMAD.MOV.U32 R6, RZ, RZ, R10 ;  /* 0x000000ffff067224 */ /* 0x000fe400078e000a */
[----:B------:R-:W-:-:S07]  /*2ce0*/  IMAD.MOV.U32 R7, RZ, RZ, R11 ;  /* 0x000000ffff077224 */ /* 0x000fce00078e000b */
.L_x_9011:
[----:B------:R-:W-:Y:S05]  /*2cf0*/  BSYNC.RECONVERGENT B1 ;  /* 0x0000000000017941 */ /* 0x000fea0003800200 */
.L_x_9010:
[----:B------:R0:W2:Y:S02]  /*2d00*/  DMUL R4, R6, R4 ;  /* 0x0000000406047228 */ /* 0x0000a40000000000 */
.L_x_9007:
[----:B------:R-:W-:Y:S05]  /*2d10*/  BSYNC.RECONVERGENT B0 ;  /* 0x0000000000007941 */ /* 0x000fea0003800200 */
.L_x_9006:
[----:B------:R-:W-:Y:S01]  /*2d20*/  ISETP.GE.AND P0, PT, R0, R25, PT ;  /* 0x000000190000720c */ /* 0x000fe20003f06270 */
[----:B------:R-:W-:Y:S04]  /*2d30*/  BSSY.RECONVERGENT B0, `(.L_x_9012) ;  /* 0x0000017000007945 */ /* 0x000fe80003800200 */
[----:B------:R-:W-:Y:S08]  /*2d40*/  BSSY.RELIABLE B1, `(.L_x_9013) ;  /* 0x000000f000017945 */ /* 0x000ff00003800100 */
[----:B------:R-:W-:Y:S05]  /*2d50*/  @P0 BRA `(.L_x_9014) ;  /* 0x0000000000340947 */ /* 0x000fea0003800000 */
[----:B------:R-:W5:Y:S01]  /*2d60*/  LDC.64 R2, c[0x0][0x388] ;  /* 0x0000e200ff027b82 */ /* 0x000f620000000a00 */
[----:B0-----:R-:W-:Y:S01]  /*2d70*/  IMAD R7, R27, 0x200, R0 ;  /* 0x000002001b077824 */ /* 0x001fe200078e0200 */
[----:B------:R-:W-:-:S04]  /*2d80*/  MOV R0, R24 ;  /* 0x0000001800007202 */ /* 0x000fc80000000f00 */
[----:B------:R-:W-:-:S13]  /*2d90*/  ISETP.GE.AND P0, PT, R0, R25, PT ;  /* 0x000000190000720c */ /* 0x000fda0003f06270 */
[----:B------:R-:W-:Y:S05]  /*2da0*/  @P0 BREAK.RELIABLE B1 ;  /* 0x0000000000010942 */ /* 0x000fea0003800100 */
[----:B-----5:R-:W-:-:S05]  /*2db0*/  IMAD.WIDE.U32 R2, R7, 0x8, R2 ;  /* 0x0000000807027825 */ /* 0x020fca00078e0002 */
[----:B-1----:R0:W-:Y:S01]  /*2dc0*/  STG.E.64 desc[UR4][R2.64], R16 ;  /* 0x0000001002007986 */ /* 0x0021e2000c101b04 */
[----:B------:R-:W-:Y:S05]  /*2dd0*/  @P0 BRA `(.L_x_9015) ;  /* 0x0000000000300947 */ /* 0x000fea0003800000 */
[----:B0-----:R-:W0:Y:S01]  /*2de0*/  LDC.64 R2, c[0x0][0x388] ;  /* 0x0000e200ff027b82 */ /* 0x001e220000000a00 */
[----:B------:R-:W-:Y:S02]  /*2df0*/  IMAD R7, R27, 0x200, R0 ;  /* 0x000002001b077824 */ /* 0x000fe400078e0200 */
[----:B------:R-:W-:Y:S02]  /*2e00*/  VIADD R0, R0, 0x80 ;  /* 0x0000008000007836 */ /* 0x000fe40000000000 */
[----:B0-----:R-:W-:-:S05]  /*2e10*/  IMAD.WIDE.U32 R2, R7, 0x8, R2 ;  /* 0x0000000807027825 */ /* 0x001fca00078e0002 */
[----:B---3--:R0:W-:Y:S02]  /*2e20*/  STG.E.64 desc[UR4][R2.64], R20 ;  /* 0x0000001402007986 */ /* 0x0081e4000c101b04 */
.L_x_9014:
[----:B------:R-:W-:Y:S05]  /*2e30*/  BSYNC.RELIABLE B1 ;  /* 0x0000000000017941 */ /* 0x000fea0003800100 */
.L_x_9013:
[----:B------:R-:W-:-:S13]  /*2e40*/  ISETP.GE.AND P0, PT, R0, R25, PT ;  /* 0x000000190000720c */ /* 0x000fda0003f06270 */
[----:B0-----:R-:W0:Y:S01]  /*2e50*/  @!P0 LDC.64 R2, c[0x0][0x388] ;  /* 0x0000e200ff028b82 */ /* 0x001e220000000a00 */
[----:B------:R-:W-:Y:S01]  /*2e60*/  @!P0 IMAD R7, R27, 0x200, R0 ;  /* 0x000002001b078824 */ /* 0x000fe200078e0200 */
[----:B------:R-:W-:-:S03]  /*2e70*/  @!P0 IADD3 R0, PT, PT, R0, 0x80, RZ ;  /* 0x0000008000008810 */ /* 0x000fc60007ffe0ff */
[----:B0-----:R-:W-:-:S05]  /*2e80*/  @!P0 IMAD.WIDE.U32 R2, R7, 0x8, R2 ;  /* 0x0000000807028825 */ /* 0x001fca00078e0002 */
[----:B------:R0:W-:Y:S02]  /*2e90*/  @!P0 STG.E.64 desc[UR4][R2.64], R12 ;  /* 0x0000000c02008986 */ /* 0x0001e4000c101b04 */
.L_x_9015:
[----:B------:R-:W-:Y:S05]  /*2ea0*/  BSYNC.RECONVERGENT B0 ;  /* 0x0000000000007941 */ /* 0x000fea0003800200 */
.L_x_9012:
[----:B------:R-:W-:Y:S05]  /*2eb0*/  WARPSYNC.ALL ;  /* 0x0000000000007948 */ /* 0x000fea0003800000 */
[----:B------:R-:W-:-:S13]  /*2ec0*/  ISETP.GE.AND P0, PT, R0, R25, PT ;  /* 0x000000190000720c */ /* 0x000fda0003f06270 */
[----:B------:R-:W-:Y:S05]  /*2ed0*/  @P0 EXIT ;  /* 0x000000000000094d */ /* 0x000fea0003800000 */
[----:B0-----:R-:W0:Y:S01]  /*2ee0*/  LDC.64 R2, c[0x0][0x388] ;  /* 0x0000e200ff027b82 */ /* 0x001e220000000a00 */
[----:B------:R-:W-:-:S04]  /*2ef0*/  IMAD R27, R27, 0x200, R0 ;  /* 0x000002001b1b7824 */ /* 0x000fc800078e0200 */
[----:B0-----:R-:W-:-:S05]  /*2f00*/  IMAD.WIDE.U32 R2, R27, 0x8, R2 ;  /* 0x000000081b027825 */ /* 0x001fca00078e0002 */
[----:B--2---:R-:W-:Y:S01]  /*2f10*/  STG.E.64 desc[UR4][R2.64], R4 ;  /* 0x0000000402007986 */ /* 0x004fe2000c101b04 */
[----:B------:R-:W-:Y:S05]  /*2f20*/  EXIT ;  /* 0x000000000000794d */ /* 0x000fea0003800000 */
        .weak           $__internal_9_$__cuda_sm20_dblrcp_rn_slowpath_v3
        .type           $__internal_9_$__cuda_sm20_dblrcp_rn_slowpath_v3,@function
        .size           $__internal_9_$__cuda_sm20_dblrcp_rn_slowpath_v3,(.L_x_9235 - $__internal_9_$__cuda_sm20_dblrcp_rn_slowpath_v3)
$__internal_9_$__cuda_sm20_dblrcp_rn_slowpath_v3:
        /* <DEDUP_REMOVED lines=56> */
.L_x_9019:
        /* <DEDUP_REMOVED lines=33> */
.L_x_9017:
[----:B------:R-:W-:Y:S01]  /*34c0*/  LOP3.LUT R9, R7, 0x80000, RZ, 0xfc, !PT ;  /* 0x0008000007097812 */ /* 0x000fe200078efcff */
[----:B------:R-:W-:-:S07]  /*34d0*/  IMAD.MOV.U32 R8, RZ, RZ, R6 ;  /* 0x000000ffff087224 */ /* 0x000fce00078e0006 */
.L_x_9018:
[----:B------:R-:W-:Y:S05]  /*34e0*/  BSYNC.RECONVERGENT B2 ;  /* 0x0000000000027941 */ /* 0x000fea0003800200 */
.L_x_9016:
[----:B------:R-:W-:Y:S01]  /*34f0*/  IMAD.MOV.U32 R6, RZ, RZ, R26 ;  /* 0x000000ffff067224 */ /* 0x000fe200078e001a */
[----:B------:R-:W-:Y:S01]  /*3500*/  MOV R11, R9 ;  /* 0x00000009000b7202 */ /* 0x000fe20000000f00 */
[----:B------:R-:W-:Y:S02]  /*3510*/  IMAD.MOV.U32 R7, RZ, RZ, 0x0 ;  /* 0x00000000ff077424 */ /* 0x000fe400078e00ff */
[----:B------:R-:W-:Y:S02]  /*3520*/  IMAD.MOV.U32 R10, RZ, RZ, R8 ;  /* 0x000000ffff0a7224 */ /* 0x000fe400078e0008 */
[----:B------:R-:W-:Y:S05]  /*3530*/  RET.REL.NODEC R6 `(_ZN2at6native27unrolled_elementwise_kernelIZZZNS0_10glu_kernelERNS_18TensorIteratorBaseEENKUlvE_clEvENKUlvE_clEvEUlddE_St5arrayIPcLm3EELi4E23TrivialOffsetCalculatorILi2EjESA_ILi1EjENS0_6memory15LoadWithoutCastENSD_16StoreWithoutCastEEEviT_T0_T2_T3_T4_T5_) ;  /* 0xffffffc806b07950 */ /* 0x000fea0003c3ffff */
.L_x_9020:
        /* <DEDUP_REMOVED lines=12> */
.L_x_9235:


//--------------------- .text._ZN2at6native29vectorized_elementwise_kernelILi2EZZZNS0_10glu_kernelERNS_18TensorIteratorBaseEENKUlvE_clEvENKUlvE_clEvEUlddE_St5arrayIPcLm3EEEEviT0_T1_ --------------------------
	.section	.text._ZN2at6native29vectorized_elementwise_kernelILi2EZZZNS0_10glu_kernelERNS_18TensorIteratorBaseEENKUlvE_clEvENKUlvE_clEvEUlddE_St5arrayIPcLm3EEEEviT0_T1_,"ax",@progbits
	.align	128
        .global         _ZN2at6native29vectorized_elementwise_kernelILi2EZZZNS0_10glu_kernelERNS_18TensorIteratorBaseEENKUlvE_clEvENKUlvE_clEvEUlddE_St5arrayIPcLm3EEEEviT0_T1_
        .type           _ZN2at6native29vectorized_elementwise_kernelILi2EZZZNS0_10glu_kernelERNS_18TensorIteratorBaseEENKUlvE_clEvENKUlvE_clEvEUlddE_St5arrayIPcLm3EEEEviT0_T1_,@function
        .size           _ZN2at6native29vectorized_elementwise_kernelILi2EZZZNS0_10glu_kernelERNS_18TensorIteratorBaseEENKUlvE_clEvENKUlvE_clEvEUlddE_St5arrayIPcLm3EEEEviT0_T1_,(.L_x_9236 - _ZN2at6native29vectorized_elementwise_kernelILi2EZZZNS0_10glu_kernelERNS_18TensorIteratorBaseEENKUlvE_clEvENKUlvE_clEvEUlddE_St5arrayIPcLm3EEEEviT0_T1_)
        .other          _ZN2at6native29vectorized_elementwise_kernelILi2EZZZNS0_10glu_kernelERNS_18TensorIteratorBaseEENKUlvE_clEvENKUlvE_clEvEUlddE_St5arrayIPcLm3EEEEviT0_T1_,@"STO_CUDA_ENTRY STV_DEFAULT"
_ZN2at6native29vectorized_elementwise_kernelILi2EZZZNS0_10glu_kernelERNS_18TensorIteratorBaseEENKUlvE_clEvENKUlvE_clEvEUlddE_St5arrayIPcLm3EEEEviT0_T1_:
.text._ZN2at6native29vectorized_elementwise_kernelILi2EZZZNS0_10glu_kernelERNS_18TensorIteratorBaseEENKUlvE_clEvENKUlvE_clEvEUlddE_St5arrayIPcLm3EEEEviT0_T1_:
        /* <DEDUP_REMOVED lines=9> */
[----:B------:R-:W-:Y:S02]  /*0090*/  CS2R R40, SRZ ;  /* 0x0000000000287805 */ /* 0x000fe4000001ff00 */
[----:B------:R-:W-:-:S05]  /*00a0*/  CS2R R34, SRZ ;  /* 0x0000000000227805 */ /* 0x000fca000001ff00 */
[----:B------:R-:W2:Y:S08]  /*00b0*/  LDC.64 R4, c[0x0][0x390] ;  /* 0x0000e400ff047b82 */ /* 0x000eb00000000a00 */
[----:B------:R-:W3:Y:S08]  /*00c0*/  LDC.64 R6, c[0x0][0x398] ;  /* 0x0000e600ff067b82 */ /* 0x000ef00000000a00 */
[----:B------:R-:W4:Y:S01]  /*00d0*/  LDC.64 R8, c[0x0][0x398] ;  /* 0x0000e600ff087b82 */ /* 0x000f220000000a00 */
[----:B0-----:R-:W-:Y:S01]  /*00e0*/  ISETP.GE.U32.AND P0, PT, R10, R27, PT ;  /* 0x0000001b0a00720c */ /* 0x001fe20003f06070 */
[----:B------:R-:W-:-:S06]  /*00f0*/  IMAD.MOV.U32 R0, RZ, RZ, R10 ;  /* 0x000000ffff007224 */ /* 0x000fcc00078e000a */
[----:B------:R-:W0:Y:S08]  /*0100*/  LDC.64 R14, c[0x0][0x390] ;  /* 0x0000e400ff0e7b82 */ /* 0x000e300000000a00 */
[----:B------:R-:W2:Y:S01]  /*0110*/  LDC.64 R20, c[0x0][0x398] ;  /* 0x0000e600ff147b82 */ /* 0x000ea20000000a00 */
[----:B------:R-:W-:-:S05]  /*0120*/  @!P0 VIADD R0, R10, 0x80 ;  /* 0x000000800a008836 */ /* 0x000fca0000000000 */
[----:B------:R-:W-:Y:S02]  /*0130*/  ISETP.GE.U32.AND P6, PT, R0, R27, PT ;  /* 0x0000001b0000720c */ /* 0x000fe40003fc6070 */
[----:B------:R-:W0:Y:S08]  /*0140*/  LDC.64 R44, c[0x0][0x390] ;  /* 0x0000e400ff2c7b82 */ /* 0x000e300000000a00 */
[----:B------:R-:W0:Y:S03]  /*0150*/  LDC.64 R46, c[0x0][0x398] ;  /* 0x0000e600ff2e7b82 */ /* 0x000e260000000a00 */
[----:B------:R-:W-:-:S02]  /*0160*/  @!P6 IMAD R13, R11, 0x400, R0 ;  /* 0x000004000b0de824 */ /* 0x000fc400078e0200 */
[----:B------:R-:W-:Y:S02]  /*0170*/  @!P6 VIADD R0, R0, 0x80 ;  /* 0x000000800000e836 */ /* 0x000fe40000000000 */
[C---:B-1----:R-:W-:Y:S01]  /*0180*/  @!P6 IMAD.WIDE.U32 R2, R13.reuse, 0x8, R2 ;  /* 0x000000080d02e825 */ /* 0x042fe200078e0002 */
[----:B------:R-:W1:Y:S02]  /*0190*/  LDC.64 R36, c[0x0][0x390] ;  /* 0x0000e400ff247b82 */ /* 0x000e640000000a00 */
[CC--:B------:R-:W-:Y:S01]  /*01a0*/  ISETP.GE.U32.AND P5, PT, R0.reuse, R27.reuse, PT ;  /* 0x0000001b0000720c */ /* 0x0c0fe20003fa6070 */
[----:B--2---:R-:W-:Y:S01]  /*01b0*/  @!P6 IMAD.WIDE.U32 R20, R13, 0x8, R20 ;  /* 0x000000080d14e825 */ /* 0x004fe200078e0014 */
[----:B------:R2:W5:Y:S04]  /*01c0*/  @!P6 LDG.E.64 R40, desc[UR6][R2.64] ;  /* 0x000000060228e981 */ /* 0x000568000c1e1b00 */
[----:B------:R-:W1:Y:S01]  /*01d0*/  LDC.64 R38, c[0x0][0x398] ;  /* 0x0000e600ff267b82 */ /* 0x000e620000000a00 */
[----:B------:R-:W5:Y:S06]  /*01e0*/  @!P6 LDG.E.64 R34, desc[UR6][R20.64] ;  /* 0x000000061422e981 */ /* 0x000f6c000c1e1b00 */
[----:B------:R-:W-:Y:S01]  /*01f0*/  @!P5 IMAD R25, R11, 0x400, R0 ;  /* 0x000004000b19d824 */ /* 0x000fe200078e0200 */
[----:B------:R-:W-:Y:S01]  /*0200*/  @!P5 IADD3 R0, PT, PT, R0, 0x80, RZ ;  /* 0x000000800000d810 */ /* 0x000fe20007ffe0ff */
[----:B--2---:R-:W2:Y:S03]  /*0210*/  LDC.64 R2, c[0x0][0x390] ;  /* 0x0000e400ff027b82 */ /* 0x004ea60000000a00 */
[----:B------:R-:W-:-:S13]  /*0220*/  ISETP.GE.U32.AND P4, PT, R0, R27, PT ;  /* 0x0000001b0000720c */ /* 0x000fda0003f86070 */
[----:B------:R-:W-:Y:S02]  /*0230*/  @!P4 IMAD R29, R11, 0x400, R0 ;  /* 0x000004000b1dc824 */ /* 0x000fe400078e0200 */
[----:B------:R-:W-:-:S05]  /*0240*/  @!P4 VIADD R0, R0, 0x80 ;  /* 0x000000800000c836 */ /* 0x000fca0000000000 */
[----:B------:R-:W-:-:S13]  /*0250*/  ISETP.GE.U32.AND P3, PT, R0, R27, PT ;  /* 0x0000001b0000720c */ /* 0x000fda0003f66070 */
[----:B------:R-:W-:Y:S02]  /*0260*/  @!P3 IMAD R17, R11, 0x400, R0 ;  /* 0x000004000b11b824 */ /* 0x000fe400078e0200 */
[----:B------:R-:W-:-:S05]  /*0270*/  @!P3 VIADD R0, R0, 0x80 ;  /* 0x000000800000b836 */ /* 0x000fca0000000000 */
[C---:B------:R-:W-:Y:S01]  /*0280*/  ISETP.GE.U32.AND P2, PT, R0.reuse, R27, PT ;  /* 0x0000001b0000720c */ /* 0x040fe20003f46070 */
[----:B------:R-:W-:Y:S02]  /*0290*/  @!P5 IMAD.WIDE.U32 R22, R25, 0x8, R4 ;  /* 0x000000081916d825 */ /* 0x000fe400078e0004 */
[----:B------:R-:W1:Y:S10]  /*02a0*/  LDC.64 R4, c[0x0][0x398] ;  /* 0x0000e600ff047b82 */ /* 0x000e740000000a00 */
[----:B------:R-:W-:Y:S01]  /*02b0*/  @!P2 LEA R19, R11, R0, 0xa ;  /* 0x000000000b13a211 */ /* 0x000fe200078e50ff */
[----:B------:R-:W-:-:S05]  /*02c0*/  @!P2 VIADD R0, R0, 0x80 ;  /* 0x000000800000a836 */ /* 0x000fca0000000000 */
[----:B------:R-:W-:Y:S01]  /*02d0*/  ISETP.GE.U32.AND P1, PT, R0, R27, PT ;  /* 0x0000001b0000720c */ /* 0x000fe20003f26070 */
[----:B---3--:R-:W-:Y:S02]  /*02e0*/  @!P5 IMAD.WIDE.U32 R24, R25, 0x8, R6 ;  /* 0x000000081918d825 */ /* 0x008fe400078e0006 */
[----:B------:R-:W3:Y:S02]  /*02f0*/  LDC.64 R6, c[0x0][0x390] ;  /* 0x0000e400ff067b82 */ /* 0x000ee40000000a00 */
[----:B----4-:R-:W-:-:S04]  /*0300*/  @!P3 IMAD.WIDE.U32 R50, R17, 0x8, R8 ;  /* 0x000000081132b825 */ /* 0x010fc800078e0008 */
[----:B0-----:R-:W-:Y:S02]  /*0310*/  @!P3 IMAD.WIDE.U32 R48, R17, 0x8, R14 ;  /* 0x000000081130b825 */ /* 0x001fe400078e000e */
[----:B------:R-:W0:Y:S02]  /*0320*/  LDC.64 R8, c[0x0][0x398] ;  /* 0x0000e600ff087b82 */ /* 0x000e240000000a00 */
[----:B------:R-:W-:Y:S02]  /*0330*/  @!P1 IMAD R43, R11, 0x400, R0 ;  /* 0x000004000b2b9824 */ /* 0x000fe400078e0200 */
[----:B------:R-:W-:-:S04]  /*0340*/  @!P1 VIADD R0, R0, 0x80 ;  /* 0x0000008000009836 */ /* 0x000fc80000000000 */
[----:B------:R-:W4:Y:S01]  /*0350*/  LDC.64 R14, c[0x0][0x390] ;  /* 0x0000e400ff0e7b82 */ /* 0x000f220000000a00 */
[----:B------:R-:W-:-:S07]  /*0360*/  ISETP.GE.U32.AND P6, PT, R0, R27, PT ;  /* 0x0000001b0000720c */ /* 0x000fce0003fc6070 */
[----:B------:R-:W4:Y:S01]  /*0370*/  LDC.64 R16, c[0x0][0x398] ;  /* 0x0000e600ff107b82 */ /* 0x000f220000000a00 */
[----:B------:R-:W-:Y:S02]  /*0380*/  CS2R R32, SRZ ;  /* 0x0000000000207805 */ /* 0x000fe4000001ff00 */
[----:B------:R-:W-:Y:S01]  /*0390*/  CS2R R30, SRZ ;  /* 0x00000000001e7805 */ /* 0x000fe2000001ff00 */
[----:B------:R-:W-:Y:S01]  /*03a0*/  @!P4 IMAD.WIDE.U32 R44, R29, 0x8, R44 ;  /* 0x000000081d2cc825 */ /* 0x000fe200078e002c */
[----:B------:R-:W-:Y:S02]  /*03b0*/  CS2R R12, SRZ ;  /* 0x00000000000c7805 */ /* 0x000fe4000001ff00 */
[----:B------:R2:W5:Y:S01]  /*03c0*/  @!P5 LDG.E.64 R32, desc[UR6][R22.64] ;  /* 0x000000061620d981 */ /* 0x000562000c1e1b00 */
[----:B---3--:R-:W-:-:S03]  /*03d0*/  @!P2 IMAD.WIDE.U32 R6, R19, 0x8, R6 ;  /* 0x000000081306a825 */ /* 0x008fc600078e0006 */
[----:B------:R3:W5:Y:S01]  /*03e0*/  @!P4 LDG.E.64 R30, desc[UR6][R44.64] ;  /* 0x000000062c1ec981 */ /* 0x000762000c1e1b00 */
[----:B-1----:R-:W-:Y:S01]  /*03f0*/  @!P2 IMAD.WIDE.U32 R52, R19, 0x8, R4 ;  /* 0x000000081334a825 */ /* 0x002fe200078e0004 */
[----:B------:R-:W-:-:S03]  /*0400*/  CS2R R18, SRZ ;  /* 0x0000000000127805 */ /* 0x000fc6000001ff00 */
[----:B--2---:R-:W-:Y:S01]  /*0410*/  @!P1 IMAD.WIDE.U32 R2, R43, 0x8, R2 ;  /* 0x000000082b029825 */ /* 0x004fe200078e0002 */
[----:B------:R-:W-:Y:S01]  /*0420*/  CS2R R22, SRZ ;  /* 0x0000000000167805 */ /* 0x000fe2000001ff00 */
[----:B------:R1:W5:Y:S02]  /*0430*/  @!P5 LDG.E.64 R12, desc[UR6][R24.64] ;  /* 0x00000006180cd981 */ /* 0x000364000c1e1b00 */
[C---:B---3--:R-:W-:Y:S01]  /*0440*/  @!P6 IMAD R45, R11.reuse, 0x400, R0 ;  /* 0x000004000b2de824 */ /* 0x048fe200078e0200 */
[----:B------:R-:W-:Y:S01]  /*0450*/  @!P0 LEA R11, R11, R10, 0xa ;  /* 0x0000000a0b0b8211 */ /* 0x000fe200078e50ff */
[----:B0-----:R-:W-:Y:S01]  /*0460*/  @!P1 IMAD.WIDE.U32 R4, R43, 0x8, R8 ;  /* 0x000000082b049825 */ /* 0x001fe200078e0008 */
[----:B------:R0:W5:Y:S01]  /*0470*/  @!P2 LDG.E.64 R22, desc[UR6][R6.64] ;  /* 0x000000060616a981 */ /* 0x000162000c1e1b00 */
[----:B------:R-:W-:Y:S02]  /*0480*/  CS2R R26, SRZ ;  /* 0x00000000001a7805 */ /* 0x000fe4000001ff00 */
[----:B----4-:R-:W-:Y:S01]  /*0490*/  @!P6 IMAD.WIDE.U32 R42, R45, 0x8, R14 ;  /* 0x000000082d2ae825 */ /* 0x010fe200078e000e */
[----:B------:R2:W5:Y:S01]  /*04a0*/  @!P1 LDG.E.64 R18, desc[UR6][R2.64] ;  /* 0x0000000602129981 */ /* 0x000562000c1e1b00 */
[----:B-1----:R-:W-:-:S02]  /*04b0*/  CS2R R24, SRZ ;  /* 0x0000000000187805 */ /* 0x002fc4000001ff00 */
[----:B------:R-:W-:Y:S01]  /*04c0*/  CS2R R20, SRZ ;  /* 0x0000000000147805 */ /* 0x000fe2000001ff00 */
[----:B------:R-:W-:Y:S01]  /*04d0*/  @!P4 IMAD.WIDE.U32 R46, R29, 0x8, R46 ;  /* 0x000000081d2ec825 */ /* 0x000fe200078e002e */
[----:B------:R-:W-:Y:S02]  /*04e0*/  CS2R R28, SRZ ;  /* 0x00000000001c7805 */ /* 0x000fe4000001ff00 */
[----:B------:R-:W-:Y:S02]  /*04f0*/  CS2R R14, SRZ ;  /* 0x00000000000e7805 */ /* 0x000fe4000001ff00 */
[----:B------:R-:W-:Y:S01]  /*0500*/  CS2R R8, SRZ ;  /* 0x0000000000087805 */ /* 0x000fe2000001ff00 */
[----:B------:R-:W-:Y:S01]  /*0510*/  @!P6 IMAD.WIDE.U32 R44, R45, 0x8, R16 ;  /* 0x000000082d2ce825 */ /* 0x000fe200078e0010 */
[----:B------:R-:W-:Y:S02]  /*0520*/  CS2R R16, SRZ ;  /* 0x0000000000107805 */ /* 0x000fe4000001ff00 */
[----:B0-----:R-:W-:-:S02]  /*0530*/  CS2R R6, SRZ ;  /* 0x0000000000067805 */ /* 0x001fc4000001ff00 */
[----:B--2---:R-:W-:Y:S01]  /*0540*/  CS2R R2, SRZ ;  /* 0x0000000000027805 */ /* 0x004fe2000001ff00 */
[C---:B------:R-:W-:Y:S01]  /*0550*/  @!P0 IMAD.WIDE.U32 R36, R11.reuse, 0x8, R36 ;  /* 0x000000080b248825 */ /* 0x040fe200078e0024 */
[----:B------:R0:W5:Y:S03]  /*0560*/  @!P4 LDG.E.64 R28, desc[UR6][R46.64] ;  /* 0x000000062e1cc981 */ /* 0x000166000c1e1b00 */
[----:B------:R-:W-:Y:S01]  /*0570*/  @!P0 IMAD.WIDE.U32 R38, R11, 0x8, R38 ;  /* 0x000000080b268825 */ /* 0x000fe200078e0026 */
[----:B------:R0:W5:Y:S04]  /*0580*/  @!P3 LDG.E.64 R26, desc[UR6][R48.64] ;  /* 0x00000006301ab981 */ /* 0x000168000c1e1b00 */
[----:B------:R0:W5:Y:S04]  /*0590*/  @!P3 LDG.E.64 R24, desc[UR6][R50.64] ;  /* 0x000000063218b981 */ /* 0x000168000c1e1b00 */
[----:B------:R0:W5:Y:S04]  /*05a0*/  @!P2 LDG.E.64 R20, desc[UR6][R52.64] ;  /* 0x000000063414a981 */ /* 0x000168000c1e1b00 */
        /* <DEDUP_REMOVED lines=130> */
[----:B------:R0:W1:Y:S02]  /*0dd0*/  @!P1 DMUL R36, R2, R4 ;  /* 0x0000000402249228 */ /* 0x0000640000000000 */
.L_x_9025:
[----:B------:R-:W-:Y:S05]  /*0de0*/  BSYNC.RECONVERGENT B0 ;  /* 0x0000000000007941 */ /* 0x000fea0003800200 */
.L_x_9024:
        /* <DEDUP_REMOVED lines=35> */
[----:B------:R-:W-:Y:S05]  /*1020*/  CALL.REL.NOINC `($__internal_10_$__cuda_sm20_dblrcp_rn_slowpath_v3) ;  /* 0x000000a000ac7944 */ /* 0x000fea0003c00000 */
.L_x_9027:
[----:B------:R-:W-:Y:S05]  /*1030*/  BSYNC.RECONVERGENT B2 ;  /* 0x0000000000027941 */ /* 0x000fea0003800200 */
.L_x_9026:
[----:B------:R1:W2:Y:S02]  /*1040*/  DMUL R6, R36, R6 ;  /* 0x0000000624067228 */ /* 0x0002a40000000000 */
.L_x_9023:
[----:B------:R-:W-:Y:S05]  /*1050*/  BSYNC.RECONVERGENT B1 ;  /* 0x0000000000017941 */ /* 0x000fea0003800200 */
.L_x_9022:
[----:B------:R-:W3:Y:S01]  /*1060*/  S2UR UR4, SR_CTAID.X ;  /* 0x00000000000479c3 */ /* 0x000ee20000002500 */
[----:B------:R-:W3:Y:S01]  /*1070*/  LDCU UR5, c[0x0][0x380] ;  /* 0x00007000ff0577ac */ /* 0x000ee20008000800 */
[----:B------:R-:W-:Y:S01]  /*1080*/  VIADD R10, R10, 0x80 ;  /* 0x000000800a0a7836 */ /* 0x000fe20000000000 */
[----:B------:R-:W-:Y:S01]  /*1090*/  BSSY.RECONVERGENT B1, `(.L_x_9028) ;  /* 0x00000a7000017945 */ /* 0x000fe20003800200 */
[----:B---3--:R-:W-:-:S06]  /*10a0*/  UIMAD UR4, UR4, -0x400, UR5 ;  /* 0xfffffc00040478a4 */ /* 0x008fcc000f8e0205 */
[----:B------:R-:W-:-:S13]  /*10b0*/  ISETP.GE.U32.AND P0, PT, R10, UR4, PT ;  /* 0x000000040a007c0c */ /* 0x000fda000bf06070 */
[----:B------:R-:W-:Y:S05]  /*10c0*/  @P0 BRA `(.L_x_9029) ;  /* 0x00000008008c0947 */ /* 0x000fea0003800000 */
[----:B-----5:R-:W-:Y:S01]  /*10d0*/  IMAD.MOV.U32 R2, RZ, RZ, 0x652b82fe ;  /* 0x652b82feff027424 */ /* 0x020fe200078e00ff */
        /* <DEDUP_REMOVED lines=15> */
[----:B0-----:R-:W1:-:S15]  /*11d0*/  DADD R10, R2, -6.75539944105574400000e+15 ;  /* 0xc3380000020a7429 */ /* 0x001e5e0000000000 */
        /* <DEDUP_REMOVED lines=107> */
.L_x_9031:
[----:B------:R-:W-:Y:S05]  /*1890*/  BSYNC.RECONVERGENT B0 ;  /* 0x0000000000007941 */ /* 0x000fea0003800200 */
.L_x_9030:
        /* <DEDUP_REMOVED lines=35> */
[----:B--2---:R-:W-:Y:S05]  /*1ad0*/  CALL.REL.NOINC `($__internal_10_$__cuda_sm20_dblrcp_rn_slowpath_v3) ;  /* 0x0000009800007944 */ /* 0x004fea0003c00000 */
.L_x_9033:
[----:B------:R-:W-:Y:S05]  /*1ae0*/  BSYNC.RECONVERGENT B2 ;  /* 0x0000000000027941 */ /* 0x000fea0003800200 */
.L_x_9032:
[----:B------:R3:W4:Y:S02]  /*1af0*/  DMUL R34, R36, R40 ;  /* 0x0000002824227228 */ /* 0x0007240000000000 */
.L_x_9029:
[----:B------:R-:W-:Y:S05]  /*1b00*/  BSYNC.RECONVERGENT B1 ;  /* 0x0000000000017941 */ /* 0x000fea0003800200 */
.L_x_9028:
[----:B------:R-:W0:Y:S01]  /*1b10*/  S2R R10, SR_TID.X ;  /* 0x00000000000a7919 */ /* 0x000e220000002100 */
[----:B------:R-:W1:Y:S01]  /*1b20*/  S2UR UR4, SR_CTAID.X ;  /* 0x00000000000479c3 */ /* 0x000e620000002500 */
[----:B------:R-:W1:Y:S01]  /*1b30*/  LDCU UR5, c[0x0][0x380] ;  /* 0x00007000ff0577ac */ /* 0x000e620008000800 */
[----:B------:R-:W-:Y:S01]  /*1b40*/  BSSY.RECONVERGENT B1, `(.L_x_9034) ;  /* 0x00000a8000017945 */ /* 0x000fe20003800200 */
[----:B-1----:R-:W-:Y:S01]  /*1b50*/  UIMAD UR4, UR4, -0x400, UR5 ;  /* 0xfffffc00040478a4 */ /* 0x002fe2000f8e0205 */
[----:B0-----:R-:W-:-:S05]  /*1b60*/  VIADD R0, R10, 0x100 ;  /* 0x000001000a007836 */ /* 0x001fca0000000000 */
[----:B------:R-:W-:-:S13]  /*1b70*/  ISETP.GE.U32.AND P0, PT, R0, UR4, PT ;  /* 0x0000000400007c0c */ /* 0x000fda000bf06070 */
[----:B------:R-:W-:Y:S05]  /*1b80*/  @P0 BRA `(.L_x_9035) ;  /* 0x00000008008c0947 */ /* 0x000fea0003800000 */
[----:B-----5:R-:W-:Y:S01]  /*1b90*/  IMAD.MOV.U32 R2, RZ, RZ, 0x652b82fe ;  /* 0x652b82feff027424 */ /* 0x020fe200078e00ff */
        /* <DEDUP_REMOVED lines=115> */
[----:B------:R-:W-:Y:S01]  /*22d0*/  FSEL R4, R12, RZ, !P0 ;  /* 0x000000ff0c047208 */ /* 0x000fe20004000000 */
[----:B------:R-:W-:Y:S01]  /*22e0*/  @!P1 IMAD.MOV.U32 R12, RZ, RZ, RZ ;  /* 0x000000ffff0c9224 */ /* 0x000fe200078e00ff */
[----:B------:R-:W-:Y:S01]  /*22f0*/  @!P1 LEA R13, R2, 0x3ff00000, 0x14 ;  /* 0x3ff00000020d9811 */ /* 0x000fe200078ea0ff */
[----:B------:R-:W-:-:S15]  /*2300*/  @!P1 IMAD.MOV.U32 R2, RZ, RZ, R38 ;  /* 0x000000ffff029224 */ /* 0x000fde00078e0026 */
[----:B------:R-:W-:-:S15]  /*2310*/  NOP ;  /* 0x0000000000007918 */ /* 0x000fde0000000000 */
[----:B------:R-:W-:-:S15]  /*2320*/  NOP ;  /* 0x0000000000007918 */ /* 0x000fde0000000000 */
[----:B------:R-:W-:-:S12]  /*2330*/  NOP ;  /* 0x0000000000007918 */ /* 0x000fd80000000000 */
[----:B------:R0:W1:Y:S02]  /*2340*/  @!P1 DMUL R4, R2, R12 ;  /* 0x0000000c02049228 */ /* 0x0000640000000000 */
.L_x_9037:
[----:B------:R-:W-:Y:S05]  /*2350*/  BSYNC.RECONVERGENT B0 ;  /* 0x0000000000007941 */ /* 0x000fea0003800200 */
.L_x_9036:
        /* <DEDUP_REMOVED lines=35> */
[----:B--2-4-:R-:W-:Y:S05]  /*2590*/  CALL.REL.NOINC `($__internal_10_$__cuda_sm20_dblrcp_rn_slowpath_v3) ;  /* 0x0000008c00507944 */ /* 0x014fea0003c00000 */
.L_x_9039:
[----:B------:R-:W-:Y:S05]  /*25a0*/  BSYNC.RECONVERGENT B2 ;  /* 0x0000000000027941 */ /* 0x000fea0003800200 */
.L_x_9038:
[----:B------:R0:W1:Y:S02]  /*25b0*/  DMUL R32, R36, R32 ;  /* 0x0000002024207228 */ /* 0x0000640000000000 */
.L_x_9035:
[----:B------:R-:W-:Y:S05]  /*25c0*/  BSYNC.RECONVERGENT B1 ;  /* 0x0000000000017941 */ /* 0x000fea0003800200 */
.L_x_9034:
[----:B------:R-:W0:Y:S01]  /*25d0*/  S2R R11, SR_CTAID.X ;  /* 0x00000000000b7919 */ /* 0x000e220000002500 */
[----:B------:R-:W0:Y:S01]  /*25e0*/  LDC R0, c[0x0][0x380] ;  /* 0x0000e000ff007b82 */ /* 0x000e220000000800 */
[----:B------:R-:W-:Y:S01]  /*25f0*/  BSSY.RECONVERGENT B1, `(.L_x_9040) ;  /* 0x00000a8000017945 */ /* 0x000fe20003800200 */
[----:B0----5:R-:W-:Y:S02]  /*2600*/  IMAD R13, R11, -0x400, R0 ;  /* 0xfffffc000b0d7824 */ /* 0x021fe400078e0200 */
[----:B------:R-:W-:-:S05]  /*2610*/  VIADD R0, R10, 0x180 ;  /* 0x000001800a007836 */ /* 0x000fca0000000000 */
[----:B------:R-:W-:-:S13]  /*2620*/  ISETP.GE.U32.AND P0, PT, R0, R13, PT ;  /* 0x0000000d0000720c */ /* 0x000fda0003f06070 */
[----:B------:R-:W-:Y:S05]  /*2630*/  @P0 BRA `(.L_x_9041) ;  /* 0x00000008008c0947 */ /* 0x000fea0003800000 */
[----:B------:R-:W-:Y:S01]  /*2640*/  IMAD.MOV.U32 R2, RZ, RZ, 0x652b82fe ;  /* 0x652b82feff027424 */ /* 0x000fe200078e00ff */
        /* <DEDUP_REMOVED lines=122> */
[----:B------:R0:W3:Y:S02]  /*2df0*/  @!P1 DMUL R4, R2, R28 ;  /* 0x0000001c02049228 */ /* 0x0000e40000000000 */
.L_x_9043:
[----:B------:R-:W-:Y:S05]  /*2e00*/  BSYNC.RECONVERGENT B0 ;  /* 0x0000000000007941 */ /* 0x000fea0003800200 */
.L_x_9042:
        /* <DEDUP_REMOVED lines=35> */
[----:B-12-4-:R-:W-:Y:S05]  /*3040*/  CALL.REL.NOINC `($__internal_10_$__cuda_sm20_dblrcp_rn_slowpath_v3) ;  /* 0x0000008000a47944 */ /* 0x016fea0003c00000 */
.L_x_9045:
[----:B------:R-:W-:Y:S05]  /*3050*/  BSYNC.RECONVERGENT B2 ;  /* 0x0000000000027941 */ /* 0x000fea0003800200 */
.L_x_9044:
[----:B------:R0:W3:Y:S02]  /*3060*/  DMUL R30, R36, R30 ;  /* 0x0000001e241e7228 */ /* 0x0000e40000000000 */
.L_x_9041:
[----:B------:R-:W-:Y:S05]  /*3070*/  BSYNC.RECONVERGENT B1 ;  /* 0x0000000000017941 */ /* 0x000fea0003800200 */
.L_x_9040:
[----:B------:R-:W-:Y:S01]  /*3080*/  VIADD R0, R10, 0x200 ;  /* 0x000002000a007836 */ /* 0x000fe20000000000 */
[----:B------:R-:W-:Y:S04]  /*3090*/  BSSY.RECONVERGENT B1, `(.L_x_9046) ;  /* 0x00000a6000017945 */ /* 0x000fe80003800200 */
[----:B------:R-:W-:-:S13]  /*30a0*/  ISETP.GE.U32.AND P0, PT, R0, R13, PT ;  /* 0x0000000d0000720c */ /* 0x000fda0003f06070 */
[----:B------:R-:W-:Y:S05]  /*30b0*/  @P0 BRA `(.L_x_9047) ;  /* 0x00000008008c0947 */ /* 0x000fea0003800000 */
[----:B------:R-:W-:Y:S01]  /*30c0*/  MOV R2, 0x652b82fe ;  /* 0x652b82fe00027802 */ /* 0x000fe20000000f00 */
[----:B------:R-:W-:Y:S01]  /*30d0*/  IMAD.MOV.U32 R3, RZ, RZ, 0x3ff71547 ;  /* 0x3ff71547ff037424 */ /* 0x000fe200078e00ff */
        /* <DEDUP_REMOVED lines=9> */
[----:B------:R-:W5:-:S15]  /*3170*/  DFMA R2, R24, -R2, 6.75539944105574400000e+15 ;  /* 0x433800001802742b */ /* 0x000f5e0000000802 */
[----:B------:R-:W-:-:S15]  /*3180*/  NOP ;  /* 0x0000000000007918 */ /* 0x000fde0000000000 */
[----:B------:R-:W-:-:S15]  /*3190*/  NOP ;  /* 0x0000000000007918 */ /* 0x000fde0000000000 */
[----:B------:R-:W-:-:S15]  /*31a0*/  NOP ;  /* 0x0000000000007918 */ /* 0x000fde0000000000 */
[----:B------:R-:W-:-:S04]  /*31b0*/  NOP ;  /* 0x0000000000007918 */ /* 0x000fc80000000000 */
[----:B-----5:R-:W0:-:S15]  /*31c0*/  DADD R28, R2, -6.75539944105574400000e+15 ;  /* 0xc3380000021c7429 */ /* 0x020e1e0000000000 */
[----:B------:R-:W-:-:S15]  /*31d0*/  NOP ;  /* 0x0000000000007918 */ /* 0x000fde0000000000 */
[----:B------:R-:W-:-:S15]  /*31e0*/  NOP ;  /* 0x0000000000007918 */ /* 0x000fde0000000000 */
[----:B------:R-:W-:-:S15]  /*31f0*/  NOP ;  /* 0x0000000000007918 */ /* 0x000fde0000000000 */
[----:B------:R-:W-:-:S04]  /*3200*/  NOP ;  /* 0x0000000000007918 */ /* 0x000fc80000000000 */
[----:B0--3--:R-:W0:Y:S01]  /*3210*/  DFMA R36, R28, -UR4, -R24 ;  /* 0x800000041c247c2b */ /* 0x009e220008000818 */
        /* <DEDUP_REMOVED lines=95> */
[----:B------:R-:W-:Y:S01]  /*3810*/  @!P1 LEA R25, R2, 0x3ff00000, 0x14 ;  /* 0x3ff0000002199811 */ /* 0x000fe200078ea0ff */
[----:B------:R-:W-:Y:S01]  /*3820*/  @!P1 IMAD.MOV.U32 R2, RZ, RZ, R36 ;  /* 0x000000ffff029224 */ /* 0x000fe200078e0024 */
[----:B------:R-:W-:-:S15]  /*3830*/  @!P1 MOV R24, RZ ;  /* 0x000000ff00189202 */ /* 0x000fde0000000f00 */
[----:B------:R-:W-:-:S15]  /*3840*/  NOP ;  /* 0x0000000000007918 */ /* 0x000fde0000000000 */
[----:B------:R-:W-:-:S15]  /*3850*/  NOP ;  /* 0x0000000000007918 */ /* 0x000fde0000000000 */
[----:B------:R-:W-:-:S11]  /*3860*/  NOP ;  /* 0x0000000000007918 */ /* 0x000fd60000000000 */
[----:B------:R0:W3:Y:S02]  /*3870*/  @!P1 DMUL R4, R2, R24 ;  /* 0x0000001802049228 */ /* 0x0000e40000000000 */
.L_x_9049:
[----:B------:R-:W-:Y:S05]  /*3880*/  BSYNC.RECONVERGENT B0 ;  /* 0x0000000000007941 */ /* 0x000fea0003800200 */
.L_x_9048:
        /* <DEDUP_REMOVED lines=36> */
.L_x_9051:
[----:B------:R-:W-:Y:S05]  /*3ad0*/  BSYNC.RECONVERGENT B2 ;  /* 0x0000000000027941 */ /* 0x000fea0003800200 */
.L_x_9050:
[----:B------:R0:W3:Y:S02]  /*3ae0*/  DMUL R26, R36, R26 ;  /* 0x0000001a241a7228 */ /* 0x0000e40000000000 */
.L_x_9047:
[----:B------:R-:W-:Y:S05]  /*3af0*/  BSYNC.RECONVERGENT B1 ;  /* 0x0000000000017941 */ /* 0x000fea0003800200 */
.L_x_9046:
        /* <DEDUP_REMOVED lines=15> */
[----:B------:R-:W5:-:S15]  /*3bf0*/  DFMA R2, R20, -R2, 6.75539944105574400000e+15 ;  /* 0x433800001402742b */ /* 0x000f5e0000000802 */
[----:B------:R-:W-:-:S15]  /*3c00*/  NOP ;  /* 0x0000000000007918 */ /* 0x000fde0000000000 */
[----:B------:R-:W-:-:S15]  /*3c10*/  NOP ;  /* 0x0000000000007918 */ /* 0x000fde0000000000 */
[----:B------:R-:W-:-:S15]  /*3c20*/  NOP ;  /* 0x0000000000007918 */ /* 0x000fde0000000000 */
[----:B------:R-:W-:-:S04]  /*3c30*/  NOP ;  /* 0x0000000000007918 */ /* 0x000fc80000000000 */
[----:B-----5:R-:W5:-:S15]  /*3c40*/  DADD R24, R2, -6.75539944105574400000e+15 ;  /* 0xc338000002187429 */ /* 0x020f5e0000000000 */
[----:B------:R-:W-:-:S15]  /*3c50*/  NOP ;  /* 0x0000000000007918 */ /* 0x000fde0000000000 */
[----:B------:R-:W-:-:S15]  /*3c60*/  NOP ;  /* 0x0000000000007918 */ /* 0x000fde0000000000 */
[----:B------:R-:W-:-:S15]  /*3c70*/  NOP ;  /* 0x0000000000007918 */ /* 0x000fde0000000000 */
[----:B------:R-:W-:-:S04]  /*3c80*/  NOP ;  /* 0x0000000000007918 */ /* 0x000fc80000000000 */
[----:B-----5:R-:W5:Y:S01]  /*3c90*/  DFMA R28, R24, -UR4, -R20 ;  /* 0x80000004181c7c2b */ /* 0x020f620008000814 */
[----:B------:R-:W-:Y:S01]  /*3ca0*/  UMOV UR4, 0x3b39803f ;  /* 0x3b39803f00047882 */ /* 0x000fe20000000000 */
[----:B------:R-:W-:-:S15]  /*3cb0*/  UMOV UR5, 0x3c7abc9e ;  /* 0x3c7abc9e00057882 */ /* 0x000fde0000000000 */
[----:B------:R-:W-:-:S15]  /*3cc0*/  NOP ;  /* 0x0000000000007918 */ /* 0x000fde0000000000 */
[----:B------:R-:W-:-:S15]  /*3cd0*/  NOP ;  /* 0x0000000000007918 */ /* 0x000fde0000000000 */
[----:B------:R-:W-:-:S15]  /*3ce0*/  NOP ;  /* 0x0000000000007918 */ /* 0x000fde0000000000 */
[----:B------:R-:W-:-:S02]  /*3cf0*/  NOP ;  /* 0x0000000000007918 */ /* 0x000fc40000000000 */
[----:B-----5:R5:W0:Y:S01]  /*3d00*/  DFMA R24, R24, -UR4, R28 ;  /* 0x8000000418187c2b */ /* 0x020a22000800001c */
[----:B------:R-:W-:Y:S01]  /*3d10*/  UMOV UR4, 0x69ce2bdf ;  /* 0x69ce2bdf00047882 */ /* 0x000fe20000000000 */
[----:B-----5:R-:W-:Y:S01]  /*3d20*/  IMAD.MOV.U32 R28, RZ, RZ, -0x35dec16 ;  /* 0xfca213eaff1c7424 */ /* 0x020fe200078e00ff */
[----:B------:R-:W-:Y:S01]  /*3d30*/  UMOV UR5, 0x3e5ade15 ;  /* 0x3e5ade1500057882 */ /* 0x000fe20000000000 */
[----:B------:R-:W-:-:S15]  /*3d40*/  IMAD.MOV.U32 R29, RZ, RZ, 0x3e928af3 ;  /* 0x3e928af3ff1d7424 */ /* 0x000fde00078e00ff */
[----:B------:R-:W-:-:S15]  /*3d50*/  NOP ;  /* 0x0000000000007918 */ /* 0x000fde0000000000 */
[----:B------:R-:W-:-:S15]  /*3d60*/  NOP ;  /* 0x0000000000007918 */ /* 0x000fde0000000000 */
[----:B------:R-:W-:-:S15]  /*3d70*/  NOP ;  /* 0x0000000000007918 */ /* 0x000fde0000000000 */
        /* <DEDUP_REMOVED lines=82> */
[----:B------:R-:W-:Y:S02]  /*42a0*/  @!P1 LEA R21, R2, 0x3ff00000, 0x14 ;  /* 0x3ff0000002159811 */ /* 0x000fe400078ea0ff */
[----:B------:R-:W-:-:S15]  /*42b0*/  @!P1 MOV R2, R28 ;  /* 0x0000001c00029202 */ /* 0x000fde0000000f00 */
[----:B------:R-:W-:-:S15]  /*42c0*/  NOP ;  /* 0x0000000000007918 */ /* 0x000fde0000000000 */
[----:B------:R-:W-:-:S15]  /*42d0*/  NOP ;  /* 0x0000000000007918 */ /* 0x000fde0000000000 */
[----:B------:R-:W-:-:S11]  /*42e0*/  NOP ;  /* 0x0000000000007918 */ /* 0x000fd60000000000 */
[----:B------:R0:W0:Y:S02]  /*42f0*/  @!P1 DMUL R4, R2, R20 ;  /* 0x0000001402049228 */ /* 0x0000240000000000 */
.L_x_9055:
[----:B------:R-:W-:Y:S05]  /*4300*/  BSYNC.RECONVERGENT B0 ;  /* 0x0000000000007941 */ /* 0x000fea0003800200 */
.L_x_9054:
[----:B0-----:R-:W0:Y:S01]  /*4310*/  DADD R24, R4, 1 ;  /* 0x3ff0000004187429 */ /* 0x001e220000000000 */
        /* <DEDUP_REMOVED lines=22> */
[----:B0-----:R-:W3:-:S15]  /*4480*/  DFMA R20, -R24, R4, 1 ;  /* 0x3ff000001814742b */ /* 0x001ede0000000104 */
[----:B------:R-:W-:-:S15]  /*4490*/  NOP ;  /* 0x0000000000007918 */ /* 0x000fde0000000000 */
[----:B------:R-:W-:-:S15]  /*44a0*/  NOP ;  /* 0x0000000000007918 */ /* 0x000fde0000000000 */
[----:B------:R-:W-:-:S15]  /*44b0*/  NOP ;  /* 0x0000000000007918 */ /* 0x000fde0000000000 */
[----:B------:R-:W-:-:S04]  /*44c0*/  NOP ;  /* 0x0000000000007918 */ /* 0x000fc80000000000 */
[----:B---3--:R0:W3:Y:S02]  /*44d0*/  DFMA R36, R4, R20, R4 ;  /* 0x000000140424722b */ /* 0x0080e40000000004 */
[----:B0--3--:R-:W-:Y:S05]  /*44e0*/  @P0 BRA `(.L_x_9057) ;  /* 0x0000000000180947 */ /* 0x009fea0003800000 */
[----:B------:R-:W-:Y:S01]  /*44f0*/  LOP3.LUT R2, R25, 0x7fffffff, RZ, 0xc0, !PT ;  /* 0x7fffffff19027812 */ /* 0x000fe200078ec0ff */
[----:B------:R-:W-:Y:S01]  /*4500*/  IMAD.MOV.U32 R4, RZ, RZ, R24 ;  /* 0x000000ffff047224 */ /* 0x000fe200078e0018 */
[----:B------:R-:W-:Y:S01]  /*4510*/  MOV R0, 0x4550 ;  /* 0x0000455000007802 */ /* 0x000fe20000000f00 */
[----:B------:R-:W-:Y:S01]  /*4520*/  IMAD.MOV.U32 R5, RZ, RZ, R25 ;  /* 0x000000ffff057224 */ /* 0x000fe200078e0019 */
[----:B------:R-:W-:-:S07]  /*4530*/  IADD3 R2, PT, PT, R2, -0x100000, RZ ;  /* 0xfff0000002027810 */ /* 0x000fce0007ffe0ff */
[----:B-12-4-:R-:W-:Y:S05]  /*4540*/  CALL.REL.NOINC `($__internal_10_$__cuda_sm20_dblrcp_rn_slowpath_v3) ;  /* 0x0000006c00647944 */ /* 0x016fea0003c00000 */
.L_x_9057:
[----:B------:R-:W-:Y:S05]  /*4550*/  BSYNC.RECONVERGENT B2 ;  /* 0x0000000000027941 */ /* 0x000fea0003800200 */
.L_x_9056:
[----:B------:R0:W3:Y:S02]  /*4560*/  DMUL R22, R36, R22 ;  /* 0x0000001624167228 */ /* 0x0000e40000000000 */
.L_x_9053:
[----:B------:R-:W-:Y:S05]  /*4570*/  BSYNC.RECONVERGENT B1 ;  /* 0x0000000000017941 */ /* 0x000fea0003800200 */
.L_x_9052:
        /* <DEDUP_REMOVED lines=35> */
[----:B------:R-:W-:Y:S01]  /*47b0*/  MOV R25, 0x3e928af3 ;  /* 0x3e928af300197802 */ /* 0x000fe20000000f00 */
[----:B------:R-:W-:-:S15]  /*47c0*/  UMOV UR5, 0x3e5ade15 ;  /* 0x3e5ade1500057882 */ /* 0x000fde0000000000 */
        /* <DEDUP_REMOVED lines=78> */
[----:B------:R-:W-:-:S15]  /*4cb0*/  @!P1 LEA R3, R3, R25, 0x14 ;  /* 0x0000001903039211 */ /* 0x000fde00078ea0ff */
[----:B------:R-:W-:-:S15]  /*4cc0*/  NOP ;  /* 0x0000000000007918 */ /* 0x000fde0000000000 */
[----:B------:R-:W-:-:S12]  /*4cd0*/  NOP ;  /* 0x0000000000007918 */ /* 0x000fd80000000000 */
        /* <DEDUP_REMOVED lines=9> */
[----:B------:R0:W0:Y:S02]  /*4d70*/  @!P1 DMUL R4, R2, R16 ;  /* 0x0000001002049228 */ /* 0x0000240000000000 */
.L_x_9061:
[----:B------:R-:W-:Y:S05]  /*4d80*/  BSYNC.RECONVERGENT B0 ;  /* 0x0000000000007941 */ /* 0x000fea0003800200 */
.L_x_9060:
        /* <DEDUP_REMOVED lines=32> */
[----:B------:R-:W-:Y:S02]  /*4f90*/  MOV R5, R21 ;  /* 0x0000001500057202 */ /* 0x000fe40000000f00 */
[----:B------:R-:W-:Y:S01]  /*4fa0*/  MOV R0, 0x4fd0 ;  /* 0x00004fd000007802 */ /* 0x000fe20000000f00 */
[----:B------:R-:W-:-:S07]  /*4fb0*/  VIADD R2, R2, 0xfff00000 ;  /* 0xfff0000002027836 */ /* 0x000fce0000000000 */
[----:B-12-4-:R-:W-:Y:S05]  /*4fc0*/  CALL.REL.NOINC `($__internal_10_$__cuda_sm20_dblrcp_rn_slowpath_v3) ;  /* 0x0000006000c47944 */ /* 0x016fea0003c00000 */
.L_x_9063:
[----:B------:R-:W-:Y:S05]  /*4fd0*/  BSYNC.RECONVERGENT B2 ;  /* 0x0000000000027941 */ /* 0x000fea0003800200 */
.L_x_9062:
[----:B------:R0:W3:Y:S02]  /*4fe0*/  DMUL R18, R36, R18 ;  /* 0x0000001224127228 */ /* 0x0000e40000000000 */
.L_x_9059:
[----:B------:R-:W-:Y:S05]  /*4ff0*/  BSYNC.RECONVERGENT B1 ;  /* 0x0000000000017941 */ /* 0x000fea0003800200 */
.L_x_9058:
        /* <DEDUP_REMOVED lines=34> */
[----:B-----5:R-:W-:Y:S01]  /*5220*/  MOV R16, 0xfca213ea ;  /* 0xfca213ea00107802 */ /* 0x020fe20000000f00 */
[----:B------:R-:W-:Y:S01]  /*5230*/  IMAD.MOV.U32 R17, RZ, RZ, 0x3e928af3 ;  /* 0x3e928af3ff117424 */ /* 0x000fe200078e00ff */
        /* <DEDUP_REMOVED lines=92> */
.L_x_9067:
[----:B------:R-:W-:Y:S05]  /*5800*/  BSYNC.RECONVERGENT B0 ;  /* 0x0000000000007941 */ /* 0x000fea0003800200 */
.L_x_9066:
        /* <DEDUP_REMOVED lines=36> */
.L_x_9069:
[----:B------:R-:W-:Y:S05]  /*5a50*/  BSYNC.RECONVERGENT B2 ;  /* 0x0000000000027941 */ /* 0x000fea0003800200 */
.L_x_9068:
[----:B------:R0:W3:Y:S02]  /*5a60*/  DMUL R14, R36, R14 ;  /* 0x0000000e240e7228 */ /* 0x0000e40000000000 */
.L_x_9065:
[----:B------:R-:W-:Y:S05]  /*5a70*/  BSYNC.RECONVERGENT B1 ;  /* 0x0000000000017941 */ /* 0x000fea0003800200 */
.L_x_9064:
[----:B------:R-:W-:Y:S01]  /*5a80*/  ISETP.GE.U32.AND P0, PT, R10, R13, PT ;  /* 0x0000000d0a00720c */ /* 0x000fe20003f06070 */
[----:B------:R-:W-:Y:S04]  /*5a90*/  BSSY.RECONVERGENT B0, `(.L_x_9070) ;  /* 0x0000033000007945 */ /* 0x000fe80003800200 */
[----:B------:R-:W-:Y:S08]  /*5aa0*/  BSSY.RELIABLE B1, `(.L_x_9071) ;  /* 0x000002b000017945 */ /* 0x000ff00003800100 */
[----:B------:R-:W-:Y:S05]  /*5ab0*/  @P0 BRA `(.L_x_9072) ;  /* 0x0000000000300947 */ /* 0x000fea0003800000 */
[----:B------:R-:W5:Y:S01]  /*5ac0*/  LDC.64 R2, c[0x0][0x388] ;  /* 0x0000e200ff027b82 */ /* 0x000f620000000a00 */
[----:B------:R-:W-:Y:S02]  /*5ad0*/  IMAD R5, R11, 0x400, R10 ;  /* 0x000004000b057824 */ /* 0x000fe400078e020a */
[----:B------:R-:W-:-:S05]  /*5ae0*/  VIADD R10, R10, 0x80 ;  /* 0x000000800a0a7836 */ /* 0x000fca0000000000 */
        /* <DEDUP_REMOVED lines=8> */
[----:B----4-:R2:W-:Y:S02]  /*5b70*/  STG.E.64 desc[UR6][R2.64], R34 ;  /* 0x0000002202007986 */ /* 0x0105e4000c101b06 */
.L_x_9072:
[----:B------:R-:W-:-:S13]  /*5b80*/  ISETP.GE.U32.AND P0, PT, R10, R13, PT ;  /* 0x0000000d0a00720c */ /* 0x000fda0003f06070 */
[----:B------:R-:W-:Y:S05]  /*5b90*/  @P0 BRA `(.L_x_9074) ;  /* 0x0000000000300947 */ /* 0x000fea0003800000 */
[----:B--2---:R-:W2:Y:S01]  /*5ba0*/  LDC.64 R2, c[0x0][0x388] ;  /* 0x0000e200ff027b82 */ /* 0x004ea20000000a00 */
[----:B------:R-:W-:Y:S02]  /*5bb0*/  IMAD R5, R11, 0x400, R10 ;  /* 0x000004000b057824 */ /* 0x000fe400078e020a */
[----:B------:R-:W-:Y:S02]  /*5bc0*/  VIADD R10, R10, 0x80 ;  /* 0x000000800a0a7836 */ /* 0x000fe40000000000 */
[----:B--2---:R-:W-:-:S05]  /*5bd0*/  IMAD.WIDE.U32 R2, R5, 0x8, R2 ;  /* 0x0000000805027825 */ /* 0x004fca00078e0002 */
[----:B-1----:R1:W-:Y:S02]  /*5be0*/  STG.E.64 desc[UR6][R2.64], R32 ;  /* 0x0000002002007986 */ /* 0x0023e4000c101b06 */
.L_x_9073:
[----:B------:R-:W-:-:S13]  /*5bf0*/  ISETP.GE.U32.AND P0, PT, R10, R13, PT ;  /* 0x0000000d0a00720c */ /* 0x000fda0003f06070 */
[----:B------:R-:W-:Y:S05]  /*5c00*/  @P0 BRA `(.L_x_9075) ;  /* 0x0000000000300947 */ /* 0x000fea0003800000 */
[----:B-12---:R-:W1:Y:S01]  /*5c10*/  LDC.64 R2, c[0x0][0x388] ;  /* 0x0000e200ff027b82 */ /* 0x006e620000000a00 */
[----:B------:R-:W-:Y:S01]  /*5c20*/  IMAD R5, R11, 0x400, R10 ;  /* 0x000004000b057824 */ /* 0x000fe200078e020a */
[----:B------:R-:W-:-:S03]  /*5c30*/  IADD3 R10, PT, PT, R10, 0x80, RZ ;  /* 0x000000800a0a7810 */ /* 0x000fc60007ffe0ff */
[----:B-1----:R-:W-:-:S05]  /*5c40*/  IMAD.WIDE.U32 R2, R5, 0x8, R2 ;  /* 0x0000000805027825 */ /* 0x002fca00078e0002 */
[----:B---3--:R1:W-:Y:S02]  /*5c50*/  STG.E.64 desc[UR6][R2.64], R30 ;  /* 0x0000001e02007986 */ /* 0x0083e4000c101b06 */
.L_x_9074:
[----:B------:R-:W-:-:S13]  /*5c60*/  ISETP.GE.U32.AND P0, PT, R10, R13, PT ;  /* 0x0000000d0a00720c */ /* 0x000fda0003f06070 */
[----:B------:R-:W-:Y:S05]  /*5c70*/  @P0 BRA `(.L_x_9076) ;  /* 0x0000000000340947 */ /* 0x000fea0003800000 */
[----:B-12---:R-:W1:Y:S01]  /*5c80*/  LDC.64 R2, c[0x0][0x388] ;  /* 0x0000e200ff027b82 */ /* 0x006e620000000a00 */
[----:B------:R-:W-:Y:S02]  /*5c90*/  IMAD R5, R11, 0x400, R10 ;  /* 0x000004000b057824 */ /* 0x000fe400078e020a */
[----:B------:R-:W-:Y:S02]  /*5ca0*/  VIADD R10, R10, 0x80 ;  /* 0x000000800a0a7836 */ /* 0x000fe40000000000 */
[----:B-1----:R-:W-:-:S05]  /*5cb0*/  IMAD.WIDE.U32 R2, R5, 0x8, R2 ;  /* 0x0000000805027825 */ /* 0x002fca00078e0002 */
[----:B---3--:R1:W-:Y:S02]  /*5cc0*/  STG.E.64 desc[UR6][R2.64], R26 ;  /* 0x0000001a02007986 */ /* 0x0083e4000c101b06 */
.L_x_9075:
        /* <DEDUP_REMOVED lines=8> */
.L_x_9076:
[----:B------:R-:W-:Y:S05]  /*5d50*/  BSYNC.RELIABLE B1 ;  /* 0x0000000000017941 */ /* 0x000fea0003800100 */
.L_x_9071:
[----:B------:R-:W-:-:S13]  /*5d60*/  ISETP.GE.U32.AND P0, PT, R10, R13, PT ;  /* 0x0000000d0a00720c */ /* 0x000fda0003f06070 */
[----:B-12---:R-:W1:Y:S01]  /*5d70*/  @!P0 LDC.64 R2, c[0x0][0x388] ;  /* 0x0000e200ff028b82 */ /* 0x006e620000000a00 */
[----:B------:R-:W-:Y:S01]  /*5d80*/  @!P0 LEA R5, R11, R10, 0xa ;  /* 0x0000000a0b058211 */ /* 0x000fe200078e50ff */
[----:B------:R-:W-:-:S04]  /*5d90*/  @!P0 VIADD R10, R10, 0x80 ;  /* 0x000000800a0a8836 */ /* 0x000fc80000000000 */
[----:B-1----:R-:W-:-:S05]  /*5da0*/  @!P0 IMAD.WIDE.U32 R2, R5, 0x8, R2 ;  /* 0x0000000805028825 */ /* 0x002fca00078e0002 */
[----:B---3--:R1:W-:Y:S02]  /*5db0*/  @!P0 STG.E.64 desc[UR6][R2.64], R18 ;  /* 0x0000001202008986 */ /* 0x0083e4000c101b06 */
.L_x_9077:
[----:B------:R-:W-:Y:S05]  /*5dc0*/  BSYNC.RECONVERGENT B0 ;  /* 0x0000000000007941 */ /* 0x000fea0003800200 */
.L_x_9070:
        /* <DEDUP_REMOVED lines=8> */
.L_x_9021:
[----:B------:R-:W0:Y:S01]  /*5e50*/  S2R R39, SR_TID.X ;  /* 0x0000000000277919 */ /* 0x000e220000002100 */
[----:B------:R-:W1:Y:S01]  /*5e60*/  LDC.64 R2, c[0x0][0x398] ;  /* 0x0000e600ff027b82 */ /* 0x000e620000000a00 */
[----:B------:R-:W-:-:S04]  /*5e70*/  IMAD.SHL.U32 R11, R11, 0x400, RZ ;  /* 0x000004000b0b7824 */ /* 0x000fc800078e00ff */
[----:B-1----:R-:W-:-:S04]  /*5e80*/  IMAD.WIDE.U32 R2, R11, 0x8, R2 ;  /* 0x000000080b027825 */ /* 0x002fc800078e0002 */
[----:B0-----:R-:W-:Y:S02]  /*5e90*/  IMAD.WIDE.U32 R40, R39, 0x10, R2 ;  /* 0x0000001027287825 */ /* 0x001fe400078e0002 */
[----:B------:R-:W0:Y:S03]  /*5ea0*/  LDC.64 R2, c[0x0][0x390] ;  /* 0x0000e400ff027b82 */ /* 0x000e260000000a00 */
[----:B------:R-:W2:Y:S04]  /*5eb0*/  LDG.E.128 R4, desc[UR6][R40.64] ;  /* 0x0000000628047981 */ /* 0x000ea8000c1e1d00 */
[----:B------:R-:W5:Y:S04]  /*5ec0*/  LDG.E.128 R24, desc[UR6][R40.64+0x800] ;  /* 0x0008000628187981 */ /* 0x000f68000c1e1d00 */
[----:B------:R-:W5:Y:S04]  /*5ed0*/  LDG.E.128 R28, desc[UR6][R40.64+0x1000] ;  /* 0x00100006281c7981 */ /* 0x000f68000c1e1d00 */
[----:B------:R-:W5:Y:S01]  /*5ee0*/  LDG.E.128 R32, desc[UR6][R40.64+0x1800] ;  /* 0x0018000628207981 */ /* 0x000f62000c1e1d00 */
[----:B0-----:R-:W-:-:S04]  /*5ef0*/  IMAD.WIDE.U32 R2, R11, 0x8, R2 ;  /* 0x000000080b027825 */ /* 0x001fc800078e0002 */
[----:B------:R-:W-:Y:S01]  /*5f00*/  IMAD.WIDE.U32 R38, R39, 0x10, R2 ;  /* 0x0000001027267825 */ /* 0x000fe200078e0002 */
[----:B------:R-:W-:-:S03]  /*5f10*/  MOV R3, 0x3ff71547 ;  /* 0x3ff7154700037802 */ /* 0x000fc60000000f00 */
[----:B------:R-:W-:Y:S01]  /*5f20*/  IMAD.MOV.U32 R2, RZ, RZ, 0x652b82fe ;  /* 0x652b82feff027424 */ /* 0x000fe200078e00ff */
[----:B------:R-:W-:Y:S01]  /*5f30*/  UMOV UR4, 0xfefa39ef ;  /* 0xfefa39ef00047882 */ /* 0x000fe20000000000 */
[----:B------:R-:W-:Y:S01]  /*5f40*/  UMOV UR5, 0x3fe62e42 ;  /* 0x3fe62e4200057882 */ /* 0x000fe20000000000 */
[----:B------:R-:W5:Y:S04]  /*5f50*/  LDG.E.128 R8, desc[UR6][R38.64] ;  /* 0x0000000626087981 */ /* 0x000f68000c1e1d00 */
[----:B------:R-:W5:Y:S04]  /*5f60*/  LDG.E.128 R12, desc[UR6][R38.64+0x800] ;  /* 0x00080006260c7981 */ /* 0x000f68000c1e1d00 */
[----:B------:R-:W5:Y:S04]  /*5f70*/  LDG.E.128 R16, desc[UR6][R38.64+0x1000] ;  /* 0x0010000626107981 */ /* 0x000f68000c1e1d00 */
[----:B------:R0:W5:Y:S02]  /*5f80*/  LDG.E.128 R20, desc[UR6][R38.64+0x1800] ;  /* 0x0018000626147981 */ /* 0x000164000c1e1d00 */
[----:B0-----:R-:W-:-:S02]  /*5f90*/  IMAD.MOV.U32 R38, RZ, RZ, -0x35dec16 ;  /* 0xfca213eaff267424 */ /* 0x001fc400078e00ff */
[----:B------:R-:W-:Y:S01]  /*5fa0*/  IMAD.MOV.U32 R39, RZ, RZ, 0x3e928af3 ;  /* 0x3e928af3ff277424 */ /* 0x000fe200078e00ff */
[----:B------:R-:W-:Y:S01]  /*5fb0*/  BSSY.RECONVERGENT B0, `(.L_x_9078) ;  /* 0x0000077000007945 */ /* 0x000fe20003800200 */
        /* <DEDUP_REMOVED lines=118> */
.L_x_9079:
[----:B------:R-:W-:Y:S05]  /*6720*/  BSYNC.RECONVERGENT B0 ;  /* 0x0000000000007941 */ /* 0x000fea0003800200 */
.L_x_9078:
        /* <DEDUP_REMOVED lines=35> */
[----:B-----5:R-:W-:Y:S05]  /*6960*/  CALL.REL.NOINC `($__internal_10_$__cuda_sm20_dblrcp_rn_slowpath_v3) ;  /* 0x00000048005c7944 */ /* 0x020fea0003c00000 */
.L_x_9081:
[----:B------:R-:W-:Y:S05]  /*6970*/  BSYNC.RECONVERGENT B1 ;  /* 0x0000000000017941 */ /* 0x000fea0003800200 */
.L_x_9080:
[----:B------:R-:W-:Y:S01]  /*6980*/  IMAD.MOV.U32 R2, RZ, RZ, 0x652b82fe ;  /* 0x652b82feff027424 */ /* 0x000fe200078e00ff */
[----:B-----5:R-:W-:Y:S01]  /*6990*/  DMUL R8, R8, R36 ;  /* 0x0000002408087228 */ /* 0x020fe20000000000 */
[----:B------:R-:W-:Y:S01]  /*69a0*/  IMAD.MOV.U32 R3, RZ, RZ, 0x3ff71547 ;  /* 0x3ff71547ff037424 */ /* 0x000fe200078e00ff */
[----:B------:R-:W-:Y:S01]  /*69b0*/  UMOV UR4, 0xfefa39ef ;  /* 0xfefa39ef00047882 */ /* 0x000fe20000000000 */
[----:B------:R-:W-:Y:S01]  /*69c0*/  UMOV UR5, 0x3fe62e42 ;  /* 0x3fe62e4200057882 */ /* 0x000fe20000000000 */
[----:B------:R-:W-:-:S15]  /*69d0*/  BSSY.RECONVERGENT B0, `(.L_x_9082) ;  /* 0x000007a000007945 */ /* 0x000fde0003800200 */
[----:B------:R-:W-:-:S15]  /*69e0*/  NOP ;  /* 0x0000000000007918 */ /* 0x000fde0000000000 */
[----:B------:R-:W-:-:S15]  /*69f0*/  NOP ;  /* 0x0000000000007918 */ /* 0x000fde0000000000 */
[----:B------:R-:W-:-:S15]  /*6a00*/  NOP ;  /* 0x0000000000007918 */ /* 0x000fde0000000000 */
        /* <DEDUP_REMOVED lines=118> */
.L_x_9083:
[----:B------:R-:W-:Y:S05]  /*7170*/  BSYNC.RECONVERGENT B0 ;  /* 0x0000000000007941 */ /* 0x000fea0003800200 */
.L_x_9082:
        /* <DEDUP_REMOVED lines=35> */
[----:B------:R-:W-:Y:S05]  /*73b0*/  CALL.REL.NOINC `($__internal_10_$__cuda_sm20_dblrcp_rn_slowpath_v3) ;  /* 0x0000003c00c87944 */ /* 0x000fea0003c00000 */
.L_x_9085:
[----:B------:R-:W-:Y:S05]  /*73c0*/  BSYNC.RECONVERGENT B1 ;  /* 0x0000000000017941 */ /* 0x000fea0003800200 */
.L_x_9084:
[----:B------:R-:W-:Y:S01]  /*73d0*/  IMAD.MOV.U32 R2, RZ, RZ, 0x652b82fe ;  /* 0x652b82feff027424 */ /* 0x000fe200078e00ff */
[----:B------:R-:W-:Y:S01]  /*73e0*/  UMOV UR4, 0xfefa39ef ;  /* 0xfefa39ef00047882 */ /* 0x000fe20000000000 */
[----:B------:R-:W-:Y:S01]  /*73f0*/  IMAD.MOV.U32 R3, RZ, RZ, 0x3ff71547 ;  /* 0x3ff71547ff037424 */ /* 0x000fe200078e00ff */
[----:B------:R-:W-:Y:S01]  /*7400*/  UMOV UR5, 0x3fe62e42 ;  /* 0x3fe62e4200057882 */ /* 0x000fe20000000000 */
[----:B------:R-:W-:Y:S01]  /*7410*/  DMUL R10, R10, R36 ;  /* 0x000000240a0a7228 */ /* 0x000fe20000000000 */
        /* <DEDUP_REMOVED lines=123> */
.L_x_9087:
[----:B------:R-:W-:Y:S05]  /*7bd0*/  BSYNC.RECONVERGENT B0 ;  /* 0x0000000000007941 */ /* 0x000fea0003800200 */
.L_x_9086:
        /* <DEDUP_REMOVED lines=36> */
.L_x_9089:
[----:B------:R-:W-:Y:S05]  /*7e20*/  BSYNC.RECONVERGENT B1 ;  /* 0x0000000000017941 */ /* 0x000fea0003800200 */
.L_x_9088:
        /* <DEDUP_REMOVED lines=102> */
[----:B------:R-:W-:-:S15]  /*8490*/  DMUL R12, R12, R36 ;  /* 0x000000240c0c7228 */ /* 0x000fde0000000000 */
        /* <DEDUP_REMOVED lines=25> */
.L_x_9091:
[----:B------:R-:W-:Y:S05]  /*8630*/  BSYNC.RECONVERGENT B0 ;  /* 0x0000000000007941 */ /* 0x000fea0003800200 */
.L_x_9090:
        /* <DEDUP_REMOVED lines=35> */
[----:B------:R-:W-:Y:S05]  /*8870*/  CALL.REL.NOINC `($__internal_10_$__cuda_sm20_dblrcp_rn_slowpath_v3) ;  /* 0x0000002800987944 */ /* 0x000fea0003c00000 */
.L_x_9093:
[----:B------:R-:W-:Y:S05]  /*8880*/  BSYNC.RECONVERGENT B1 ;  /* 0x0000000000017941 */ /* 0x000fea0003800200 */
.L_x_9092:
[----:B------:R-:W-:Y:S01]  /*8890*/  MOV R2, 0x652b82fe ;  /* 0x652b82fe00027802 */ /* 0x000fe20000000f00 */
[----:B------:R-:W-:Y:S01]  /*88a0*/  IMAD.MOV.U32 R3, RZ, RZ, 0x3ff71547 ;  /* 0x3ff71547ff037424 */ /* 0x000fe200078e00ff */
        /* <DEDUP_REMOVED lines=126> */
.L_x_9095:
[----:B------:R-:W-:Y:S05]  /*9090*/  BSYNC.RECONVERGENT B0 ;  /* 0x0000000000007941 */ /* 0x000fea0003800200 */
.L_x_9094:
        /* <DEDUP_REMOVED lines=36> */
.L_x_9097:
[----:B------:R-:W-:Y:S05]  /*92e0*/  BSYNC.RECONVERGENT B1 ;  /* 0x0000000000017941 */ /* 0x000fea0003800200 */
.L_x_9096:
        /* <DEDUP_REMOVED lines=128> */
.L_x_9099:
[----:B------:R-:W-:Y:S05]  /*9af0*/  BSYNC.RECONVERGENT B0 ;  /* 0x0000000000007941 */ /* 0x000fea0003800200 */
.L_x_9098:
        /* <DEDUP_REMOVED lines=36> */
.L_x_9101:
[----:B------:R-:W-:Y:S05]  /*9d40*/  BSYNC.RECONVERGENT B1 ;  /* 0x0000000000017941 */ /* 0x000fea0003800200 */
.L_x_9100:
        /* <DEDUP_REMOVED lines=128> */
.L_x_9103:
[----:B------:R-:W-:Y:S05]  /*a550*/  BSYNC.RECONVERGENT B0 ;  /* 0x0000000000007941 */ /* 0x000fea0003800200 */
.L_x_9102:
        /* <DEDUP_REMOVED lines=36> */
.L_x_9105:
[----:B------:R-:W-:Y:S05]  /*a7a0*/  BSYNC.RECONVERGENT B1 ;  /* 0x0000000000017941 */ /* 0x000fea0003800200 */
.L_x_9104:
        /* <DEDUP_REMOVED lines=123> */
.L_x_9107:
[----:B------:R-:W-:Y:S05]  /*af60*/  BSYNC.RECONVERGENT B0 ;  /* 0x0000000000007941 */ /* 0x000fea0003800200 */
.L_x_9106:
        /* <DEDUP_REMOVED lines=35> */
[----:B------:R0:W3:Y:S02]  /*b1a0*/  DMUL R20, R20, R36 ;  /* 0x0000002414147228 */ /* 0x0000e40000000000 */
[----:B0123--:R-:W-:Y:S05]  /*b1b0*/  @P0 BRA `(.L_x_9109) ;  /* 0x0000000000200947 */ /* 0x00ffea0003800000 */
[----:B------:R-:W-:Y:S01]  /*b1c0*/  LOP3.LUT R2, R25, 0x7fffffff, RZ, 0xc0, !PT ;  /* 0x7fffffff19027812 */ /* 0x000fe200078ec0ff */
[----:B------:R-:W-:Y:S01]  /*b1d0*/  IMAD.MOV.U32 R4, RZ, RZ, R24 ;  /* 0x000000ffff047224 */ /* 0x000fe200078e0018 */
[----:B------:R-:W-:Y:S02]  /*b1e0*/  MOV R5, R25 ;  /* 0x0000001900057202 */ /* 0x000fe40000000f00 */
[----:B------:R-:W-:Y:S01]  /*b1f0*/  MOV R0, 0xb220 ;  /* 0x0000b22000007802 */ /* 0x000fe20000000f00 */
[----:B------:R-:W-:-:S07]  /*b200*/  VIADD R2, R2, 0xfff00000 ;  /* 0xfff0000002027836 */ /* 0x000fce0000000000 */
[----:B------:R-:W-:Y:S05]  /*b210*/  CALL.REL.NOINC `($__internal_10_$__cuda_sm20_dblrcp_rn_slowpath_v3) ;  /* 0x0000000000307944 */ /* 0x000fea0003c00000 */
[----:B------:R-:W-:Y:S02]  /*b220*/  IMAD.MOV.U32 R4, RZ, RZ, R36 ;  /* 0x000000ffff047224 */ /* 0x000fe400078e0024 */
[----:B------:R-:W-:-:S07]  /*b230*/  IMAD.MOV.U32 R5, RZ, RZ, R37 ;  /* 0x000000ffff057224 */ /* 0x000fce00078e0025 */
.L_x_9109:
[----:B------:R-:W-:Y:S05]  /*b240*/  BSYNC.RECONVERGENT B1 ;  /* 0x0000000000017941 */ /* 0x000fea0003800200 */
.L_x_9108:
[----:B------:R-:W0:Y:S01]  /*b250*/  LDC.64 R2, c[0x0][0x388] ;  /* 0x0000e200ff027b82 */ /* 0x000e220000000a00 */
[----:B------:R-:W1:Y:S01]  /*b260*/  DMUL R22, R22, R4 ;  /* 0x0000000416167228 */ /* 0x000e620000000000 */
[----:B0-----:R-:W-:-:S04]  /*b270*/  IMAD.WIDE.U32 R2, R7, 0x8, R2 ;  /* 0x0000000807027825 */ /* 0x001fc800078e0002 */
[----:B------:R-:W-:-:S05]  /*b280*/  IMAD.WIDE.U32 R2, R6, 0x10, R2 ;  /* 0x0000001006027825 */ /* 0x000fca00078e0002 */
[----:B------:R-:W-:Y:S04]  /*b290*/  STG.E.128 desc[UR6][R2.64], R8 ;  /* 0x0000000802007986 */ /* 0x000fe8000c101d06 */
[----:B------:R-:W-:Y:S04]  /*b2a0*/  STG.E.128 desc[UR6][R2.64+0x800], R12 ;  /* 0x0008000c02007986 */ /* 0x000fe8000c101d06 */
[----:B------:R-:W-:Y:S04]  /*b2b0*/  STG.E.128 desc[UR6][R2.64+0x1000], R16 ;  /* 0x0010001002007986 */ /* 0x000fe8000c101d06 */
[----:B-1----:R-:W-:Y:S01]  /*b2c0*/  STG.E.128 desc[UR6][R2.64+0x1800], R20 ;  /* 0x0018001402007986 */ /* 0x002fe2000c101d06 */
[----:B------:R-:W-:Y:S05]  /*b2d0*/  EXIT ;  /* 0x000000000000794d */ /* 0x000fea0003800000 */
        .weak           $__internal_10_$__cuda_sm20_dblrcp_rn_slowpath_v3
        .type           $__internal_10_$__cuda_sm20_dblrcp_rn_slowpath_v3,@function
        .size           $__internal_10_$__cuda_sm20_dblrcp_rn_slowpath_v3,(.L_x_9236 - $__internal_10_$__cuda_sm20_dblrcp_rn_slowpath_v3)
$__internal_10_$__cuda_sm20_dblrcp_rn_slowpath_v3:
[----:B------:R-:W0:Y:S01]  /*b2e0*/  DSETP.GTU.AND P0, PT, |R4|, +INF , PT ;  /* 0x7ff000000400742a */ /* 0x000e220003f0c200 */
[----:B------:R-:W-:Y:S04]  /*b2f0*/  BSSY.RECONVERGENT B0, `(.L_x_9110) ;  /* 0x000005b000007945 */ /* 0x000fe80003800200 */
[----:B0-----:R-:W-:Y:S05]  /*b300*/  @P0 BRA `(.L_x_9111) ;  /* 0x00000004005c0947 */ /* 0x001fea0003800000 */
[----:B------:R-:W-:-:S05]  /*b310*/  LOP3.LUT R3, R5, 0x7fffffff, RZ, 0xc0, !PT ;  /* 0x7fffffff05037812 */ /* 0x000fca00078ec0ff */
[----:B------:R-:W-:-:S05]  /*b320*/  VIADD R36, R3, 0xffffffff ;  /* 0xffffffff03247836 */ /* 0x000fca0000000000 */
[----:B------:R-:W-:-:S13]  /*b330*/  ISETP.GE.U32.AND P0, PT, R36, 0x7fefffff, PT ;  /* 0x7fefffff2400780c */ /* 0x000fda0003f06070 */
[----:B------:R-:W-:Y:S02]  /*b340*/  @P0 LOP3.LUT R37, R5, 0x7ff00000, RZ, 0x3c, !PT ;  /* 0x7ff0000005250812 */ /* 0x000fe400078e3cff */
[----:B------:R-:W-:Y:S01]  /*b350*/  @P0 MOV R36, RZ ;  /* 0x000000ff00240202 */ /* 0x000fe20000000f00 */
[----:B------:R-:W-:Y:S06]  /*b360*/  @P0 BRA `(.L_x_9112) ;  /* 0x00000004004c0947 */ /* 0x000fec0003800000 */
[----:B------:R-:W-:-:S13]  /*b370*/  ISETP.GE.U32.AND P0, PT, R3, 0x1000001, PT ;  /* 0x010000010300780c */ /* 0x000fda0003f06070 */
[----:B------:R-:W-:Y:S05]  /*b380*/  @!P0 BRA `(.L_x_9113) ;  /* 0x0000000000b88947 */ /* 0x000fea0003800000 */
[----:B------:R-:W-:Y:S02]  /*b390*/  VIADD R3, R5, 0xc0200000 ;  /* 0xc020000005037836 */ /* 0x000fe40000000000 */
[----:B------:R-:W-:Y:S02]  /*b3a0*/  IMAD.MOV.U32 R36, RZ, RZ, R2 ;  /* 0x000000ffff247224 */ /* 0x000fe400078e0002 */
[----:B------:R-:W0:Y:S01]  /*b3b0*/  MUFU.RCP64H R37, R3 ;  /* 0x0000000300257308 */ /* 0x000e220000001800 */
[----:B------:R-:W-:-:S06]  /*b3c0*/  IMAD.MOV.U32 R2, RZ, RZ, R4 ;  /* 0x000000ffff027224 */ /* 0x000fcc00078e0004 */
        /* <DEDUP_REMOVED lines=42> */
.L_x_9113:
        /* <DEDUP_REMOVED lines=33> */
.L_x_9111:
[----:B------:R-:W-:Y:S02]  /*b880*/  LOP3.LUT R37, R5, 0x80000, RZ, 0xfc, !PT ;  /* 0x0008000005257812 */ /* 0x000fe400078efcff */
[----:B------:R-:W-:-:S07]  /*b890*/  MOV R36, R4 ;  /* 0x0000000400247202 */ /* 0x000fce0000000f00 */
.L_x_9112:
[----:B------:R-:W-:Y:S05]  /*b8a0*/  BSYNC.RECONVERGENT B0 ;  /* 0x0000000000007941 */ /* 0x000fea0003800200 */
.L_x_9110:
[----:B------:R-:W-:Y:S02]  /*b8b0*/  IMAD.MOV.U32 R2, RZ, RZ, R0 ;  /* 0x000000ffff027224 */ /* 0x000fe400078e0000 */
[----:B------:R-:W-:-:S04]  /*b8c0*/  IMAD.MOV.U32 R3, RZ, RZ, 0x0 ;  /* 0x00000000ff037424 */ /* 0x000fc800078e00ff */
[----:B------:R-:W-:Y:S05]  /*b8d0*/  RET.REL.NODEC R2 `(_ZN2at6native29vectorized_elementwise_kernelILi2EZZZNS0_10glu_kernelERNS_18TensorIteratorBaseEENKUlvE_clEvENKUlvE_clEvEUlddE_St5arrayIPcLm3EEEEviT0_T1_) ;  /* 0xffffff4402c87950 */ /* 0x000fea0003c3ffff */
.L_x_9114:
        /* <DEDUP_REMOVED lines=10> */
.L_x_9236:


//--------------------- .text._ZN2at6native29vectorized_elementwise_kernelILi4EZZZNS0_10glu_kernelERNS_18TensorIteratorBaseEENKUlvE_clEvENKUlvE_clEvEUlddE_St5arrayIPcLm3EEEEviT0_T1_ --------------------------
	.section	.text._ZN2at6native29vectorized_elementwise_kernelILi4EZZZNS0_10glu_kernelERNS_18TensorIteratorBaseEENKUlvE_clEvENKUlvE_clEvEUlddE_St5arrayIPcLm3EEEEviT0_T1_,"ax",@progbits
	.align	128
        .global         _ZN2at6native29vectorized_elementwise_kernelILi4EZZZNS0_10glu_kernelERNS_18TensorIteratorBaseEENKUlvE_clEvENKUlvE_clEvEUlddE_St5arrayIPcLm3EEEEviT0_T1_
        .type           _ZN2at6native29vectorized_elementwise_kernelILi4EZZZNS0_10glu_kernelERNS_18TensorIteratorBaseEENKUlvE_clEvENKUlvE_clEvEUlddE_St5arrayIPcLm3EEEEviT0_T1_,@function
        .size           _ZN2at6native29vectorized_elementwise_kernelILi4EZZZNS0_10glu_kernelERNS_18TensorIteratorBaseEENKUlvE_clEvENKUlvE_clEvEUlddE_St5arrayIPcLm3EEEEviT0_T1_,(.L_x_9237 - _ZN2at6native29vectorized_elementwise_kernelILi4EZZZNS0_10glu_kernelERNS_18TensorIteratorBaseEENKUlvE_clEvENKUlvE_clEvEUlddE_St5arrayIPcLm3EEEEviT0_T1_)
        .other          _ZN2at6native29vectorized_elementwise_kernelILi4EZZZNS0_10glu_kernelERNS_18TensorIteratorBaseEENKUlvE_clEvENKUlvE_clEvEUlddE_St5arrayIPcLm3EEEEviT0_T1_,@"STO_CUDA_ENTRY STV_DEFAULT"
_ZN2at6native29vectorized_elementwise_kernelILi4EZZZNS0_10glu_kernelERNS_18TensorIteratorBaseEENKUlvE_clEvENKUlvE_clEvEUlddE_St5arrayIPcLm3EEEEviT0_T1_:
.text._ZN2at6native29vectorized_elementwise_kernelILi4EZZZNS0_10glu_kernelERNS_18TensorIteratorBaseEENKUlvE_clEvENKUlvE_clEvEUlddE_St5arrayIPcLm3EEEEviT0_T1_:
        /* <DEDUP_REMOVED lines=222> */
.L_x_9119:
[----:B------:R-:W-:Y:S05]  /*0de0*/  BSYNC.RECONVERGENT B0 ;  /* 0x0000000000007941 */ /* 0x000fea0003800200 */
.L_x_9118:
        /* <DEDUP_REMOVED lines=35> */
[----:B------:R-:W-:Y:S05]  /*1020*/  CALL.REL.NOINC `($__internal_11_$__cuda_sm20_dblrcp_rn_slowpath_v3) ;  /* 0x000000a000907944 */ /* 0x000fea0003c00000 */
.L_x_9121:
[----:B------:R-:W-:Y:S05]  /*1030*/  BSYNC.RECONVERGENT B2 ;  /* 0x0000000000027941 */ /* 0x000fea0003800200 */
.L_x_9120:
[----:B------:R1:W2:Y:S02]  /*1040*/  DMUL R6, R36, R6 ;  /* 0x0000000624067228 */ /* 0x0002a40000000000 */
.L_x_9117:
[----:B------:R-:W-:Y:S05]  /*1050*/  BSYNC.RECONVERGENT B1 ;  /* 0x0000000000017941 */ /* 0x000fea0003800200 */
.L_x_9116:
        /* <DEDUP_REMOVED lines=131> */
.L_x_9125:
[----:B------:R-:W-:Y:S05]  /*1890*/  BSYNC.RECONVERGENT B0 ;  /* 0x0000000000007941 */ /* 0x000fea0003800200 */
.L_x_9124:
        /* <DEDUP_REMOVED lines=35> */
[----:B--2---:R-:W-:Y:S05]  /*1ad0*/  CALL.REL.NOINC `($__internal_11_$__cuda_sm20_dblrcp_rn_slowpath_v3) ;  /* 0x0000009400e47944 */ /* 0x004fea0003c00000 */
.L_x_9127:
[----:B------:R-:W-:Y:S05]  /*1ae0*/  BSYNC.RECONVERGENT B2 ;  /* 0x0000000000027941 */ /* 0x000fea0003800200 */
.L_x_9126:
[----:B------:R3:W4:Y:S02]  /*1af0*/  DMUL R34, R36, R40 ;  /* 0x0000002824227228 */ /* 0x0007240000000000 */
.L_x_9123:
[----:B------:R-:W-:Y:S05]  /*1b00*/  BSYNC.RECONVERGENT B1 ;  /* 0x0000000000017941 */ /* 0x000fea0003800200 */
.L_x_9122:
        /* <DEDUP_REMOVED lines=132> */
.L_x_9131:
[----:B------:R-:W-:Y:S05]  /*2350*/  BSYNC.RECONVERGENT B0 ;  /* 0x0000000000007941 */ /* 0x000fea0003800200 */
.L_x_9130:
        /* <DEDUP_REMOVED lines=35> */
[----:B--2-4-:R-:W-:Y:S05]  /*2590*/  CALL.REL.NOINC `($__internal_11_$__cuda_sm20_dblrcp_rn_slowpath_v3) ;  /* 0x0000008c00347944 */ /* 0x014fea0003c00000 */
.L_x_9133:
[----:B------:R-:W-:Y:S05]  /*25a0*/  BSYNC.RECONVERGENT B2 ;  /* 0x0000000000027941 */ /* 0x000fea0003800200 */
.L_x_9132:
[----:B------:R0:W1:Y:S02]  /*25b0*/  DMUL R32, R36, R32 ;  /* 0x0000002024207228 */ /* 0x0000640000000000 */
.L_x_9129:
[----:B------:R-:W-:Y:S05]  /*25c0*/  BSYNC.RECONVERGENT B1 ;  /* 0x0000000000017941 */ /* 0x000fea0003800200 */
.L_x_9128:
        /* <DEDUP_REMOVED lines=131> */
.L_x_9137:
[----:B------:R-:W-:Y:S05]  /*2e00*/  BSYNC.RECONVERGENT B0 ;  /* 0x0000000000007941 */ /* 0x000fea0003800200 */
.L_x_9136:
        /* <DEDUP_REMOVED lines=35> */
[----:B-12-4-:R-:W-:Y:S05]  /*3040*/  CALL.REL.NOINC `($__internal_11_$__cuda_sm20_dblrcp_rn_slowpath_v3) ;  /* 0x0000008000887944 */ /* 0x016fea0003c00000 */
.L_x_9139:
[----:B------:R-:W-:Y:S05]  /*3050*/  BSYNC.RECONVERGENT B2 ;  /* 0x0000000000027941 */ /* 0x000fea0003800200 */
.L_x_9138:
[----:B------:R0:W3:Y:S02]  /*3060*/  DMUL R30, R36, R30 ;  /* 0x0000001e241e7228 */ /* 0x0000e40000000000 */
.L_x_9135:
[----:B------:R-:W-:Y:S05]  /*3070*/  BSYNC.RECONVERGENT B1 ;  /* 0x0000000000017941 */ /* 0x000fea0003800200 */
.L_x_9134:
        /* <DEDUP_REMOVED lines=128> */
.L_x_9143:
[----:B------:R-:W-:Y:S05]  /*3880*/  BSYNC.RECONVERGENT B0 ;  /* 0x0000000000007941 */ /* 0x000fea0003800200 */
.L_x_9142:
        /* <DEDUP_REMOVED lines=36> */
.L_x_9145:
[----:B------:R-:W-:Y:S05]  /*3ad0*/  BSYNC.RECONVERGENT B2 ;  /* 0x0000000000027941 */ /* 0x000fea0003800200 */
.L_x_9144:
[----:B------:R0:W3:Y:S02]  /*3ae0*/  DMUL R26, R36, R26 ;  /* 0x0000001a241a7228 */ /* 0x0000e40000000000 */
.L_x_9141:
[----:B------:R-:W-:Y:S05]  /*3af0*/  BSYNC.RECONVERGENT B1 ;  /* 0x0000000000017941 */ /* 0x000fea0003800200 */
.L_x_9140:
        /* <DEDUP_REMOVED lines=128> */
.L_x_9149:
[----:B------:R-:W-:Y:S05]  /*4300*/  BSYNC.RECONVERGENT B0 ;  /* 0x0000000000007941 */ /* 0x000fea0003800200 */
.L_x_9148:
        /* <DEDUP_REMOVED lines=35> */
[----:B-12-4-:R-:W-:Y:S05]  /*4540*/  CALL.REL.NOINC `($__internal_11_$__cuda_sm20_dblrcp_rn_slowpath_v3) ;  /* 0x0000006c00487944 */ /* 0x016fea0003c00000 */
.L_x_9151:
[----:B------:R-:W-:Y:S05]  /*4550*/  BSYNC.RECONVERGENT B2 ;  /* 0x0000000000027941 */ /* 0x000fea0003800200 */
.L_x_9150:
[----:B------:R0:W3:Y:S02]  /*4560*/  DMUL R22, R36, R22 ;  /* 0x0000001624167228 */ /* 0x0000e40000000000 */
.L_x_9147:
[----:B------:R-:W-:Y:S05]  /*4570*/  BSYNC.RECONVERGENT B1 ;  /* 0x0000000000017941 */ /* 0x000fea0003800200 */
.L_x_9146:
        /* <DEDUP_REMOVED lines=128> */
.L_x_9155:
[----:B------:R-:W-:Y:S05]  /*4d80*/  BSYNC.RECONVERGENT B0 ;  /* 0x0000000000007941 */ /* 0x000fea0003800200 */
.L_x_9154:
        /* <DEDUP_REMOVED lines=35> */
[----:B-12-4-:R-:W-:Y:S05]  /*4fc0*/  CALL.REL.NOINC `($__internal_11_$__cuda_sm20_dblrcp_rn_slowpath_v3) ;  /* 0x0000006000a87944 */ /* 0x016fea0003c00000 */
.L_x_9157:
[----:B------:R-:W-:Y:S05]  /*4fd0*/  BSYNC.RECONVERGENT B2 ;  /* 0x0000000000027941 */ /* 0x000fea0003800200 */
.L_x_9156:
[----:B------:R0:W3:Y:S02]  /*4fe0*/  DMUL R18, R36, R18 ;  /* 0x0000001224127228 */ /* 0x0000e40000000000 */
.L_x_9153:
[----:B------:R-:W-:Y:S05]  /*4ff0*/  BSYNC.RECONVERGENT B1 ;  /* 0x0000000000017941 */ /* 0x000fea0003800200 */
.L_x_9152:
        /* <DEDUP_REMOVED lines=128> */
.L_x_9161:
[----:B------:R-:W-:Y:S05]  /*5800*/  BSYNC.RECONVERGENT B0 ;  /* 0x0000000000007941 */ /* 0x000fea0003800200 */
.L_x_9160:
        /* <DEDUP_REMOVED lines=36> */
.L_x_9163:
[----:B------:R-:W-:Y:S05]  /*5a50*/  BSYNC.RECONVERGENT B2 ;  /* 0x0000000000027941 */ /* 0x000fea0003800200 */
.L_x_9162:
[----:B------:R0:W3:Y:S02]  /*5a60*/  DMUL R14, R36, R14 ;  /* 0x0000000e240e7228 */ /* 0x0000e40000000000 */
.L_x_9159:
[----:B------:R-:W-:Y:S05]  /*5a70*/  BSYNC.RECONVERGENT B1 ;  /* 0x0000000000017941 */ /* 0x000fea0003800200 */
.L_x_9158:
        /* <DEDUP_REMOVED lines=16> */
.L_x_9166:
[----:B------:R-:W-:-:S13]  /*5b80*/  ISETP.GE.U32.AND P0, PT, R10, R13, PT ;  /* 0x0000000d0a00720c */ /* 0x000fda0003f06070 */
[----:B------:R-:W-:Y:S05]  /*5b90*/  @P0 BRA `(.L_x_9168) ;  /* 0x0000000000300947 */ /* 0x000fea0003800000 */
[----:B--2---:R-:W2:Y:S01]  /*5ba0*/  LDC.64 R2, c[0x0][0x388] ;  /* 0x0000e200ff027b82 */ /* 0x004ea20000000a00 */
[----:B------:R-:W-:Y:S02]  /*5bb0*/  IMAD R5, R11, 0x400, R10 ;  /* 0x000004000b057824 */ /* 0x000fe400078e020a */
[----:B------:R-:W-:Y:S02]  /*5bc0*/  VIADD R10, R10, 0x80 ;  /* 0x000000800a0a7836 */ /* 0x000fe40000000000 */
[----:B--2---:R-:W-:-:S05]  /*5bd0*/  IMAD.WIDE.U32 R2, R5, 0x8, R2 ;  /* 0x0000000805027825 */ /* 0x004fca00078e0002 */
[----:B-1----:R1:W-:Y:S02]  /*5be0*/  STG.E.64 desc[UR6][R2.64], R32 ;  /* 0x0000002002007986 */ /* 0x0023e4000c101b06 */
.L_x_9167:
[----:B------:R-:W-:-:S13]  /*5bf0*/  ISETP.GE.U32.AND P0, PT, R10, R13, PT ;  /* 0x0000000d0a00720c */ /* 0x000fda0003f06070 */
[----:B------:R-:W-:Y:S05]  /*5c00*/  @P0 BRA `(.L_x_9169) ;  /* 0x0000000000300947 */ /* 0x000fea0003800000 */
[----:B-12---:R-:W1:Y:S01]  /*5c10*/  LDC.64 R2, c[0x0][0x388] ;  /* 0x0000e200ff027b82 */ /* 0x006e620000000a00 */
[----:B------:R-:W-:Y:S01]  /*5c20*/  IMAD R5, R11, 0x400, R10 ;  /* 0x000004000b057824 */ /* 0x000fe200078e020a */
[----:B------:R-:W-:-:S03]  /*5c30*/  IADD3 R10, PT, PT, R10, 0x80, RZ ;  /* 0x000000800a0a7810 */ /* 0x000fc60007ffe0ff */
[----:B-1----:R-:W-:-:S05]  /*5c40*/  IMAD.WIDE.U32 R2, R5, 0x8, R2 ;  /* 0x0000000805027825 */ /* 0x002fca00078e0002 */
[----:B---3--:R1:W-:Y:S02]  /*5c50*/  STG.E.64 desc[UR6][R2.64], R30 ;  /* 0x0000001e02007986 */ /* 0x0083e4000c101b06 */
.L_x_9168:
[----:B------:R-:W-:-:S13]  /*5c60*/  ISETP.GE.U32.AND P0, PT, R10, R13, PT ;  /* 0x0000000d0a00720c */ /* 0x000fda0003f06070 */
[----:B------:R-:W-:Y:S05]  /*5c70*/  @P0 BRA `(.L_x_9170) ;  /* 0x0000000000340947 */ /* 0x000fea0003800000 */
[----:B-12---:R-:W1:Y:S01]  /*5c80*/  LDC.64 R2, c[0x0][0x388] ;  /* 0x0000e200ff027b82 */ /* 0x006e620000000a00 */
[----:B------:R-:W-:Y:S02]  /*5c90*/  IMAD R5, R11, 0x400, R10 ;  /* 0x000004000b057824 */ /* 0x000fe400078e020a */
[----:B------:R-:W-:Y:S02]  /*5ca0*/  VIADD R10, R10, 0x80 ;  /* 0x000000800a0a7836 */ /* 0x000fe40000000000 */
[----:B-1----:R-:W-:-:S05]  /*5cb0*/  IMAD.WIDE.U32 R2, R5, 0x8, R2 ;  /* 0x0000000805027825 */ /* 0x002fca00078e0002 */
[----:B---3--:R1:W-:Y:S02]  /*5cc0*/  STG.E.64 desc[UR6][R2.64], R26 ;  /* 0x0000001a02007986 */ /* 0x0083e4000c101b06 */
.L_x_9169:
        /* <DEDUP_REMOVED lines=8> */
.L_x_9170:
[----:B------:R-:W-:Y:S05]  /*5d50*/  BSYNC.RELIABLE B1 ;  /* 0x0000000000017941 */ /* 0x000fea0003800100 */
.L_x_9165:
[----:B------:R-:W-:-:S13]  /*5d60*/  ISETP.GE.U32.AND P0, PT, R10, R13, PT ;  /* 0x0000000d0a00720c */ /* 0x000fda0003f06070 */
[----:B-12---:R-:W1:Y:S01]  /*5d70*/  @!P0 LDC.64 R2, c[0x0][0x388] ;  /* 0x0000e200ff028b82 */ /* 0x006e620000000a00 */
[----:B------:R-:W-:Y:S01]  /*5d80*/  @!P0 LEA R5, R11, R10, 0xa ;  /* 0x0000000a0b058211 */ /* 0x000fe200078e50ff */
[----:B------:R-:W-:-:S04]  /*5d90*/  @!P0 VIADD R10, R10, 0x80 ;  /* 0x000000800a0a8836 */ /* 0x000fc80000000000 */
[----:B-1----:R-:W-:-:S05]  /*5da0*/  @!P0 IMAD.WIDE.U32 R2, R5, 0x8, R2 ;  /* 0x0000000805028825 */ /* 0x002fca00078e0002 */
[----:B---3--:R1:W-:Y:S02]  /*5db0*/  @!P0 STG.E.64 desc[UR6][R2.64], R18 ;  /* 0x0000001202008986 */ /* 0x0083e4000c101b06 */
.L_x_9171:
[----:B------:R-:W-:Y:S05]  /*5dc0*/  BSYNC.RECONVERGENT B0 ;  /* 0x0000000000007941 */ /* 0x000fea0003800200 */
.L_x_9164:
        /* <DEDUP_REMOVED lines=8> */
.L_x_9115:
[----:B------:R-:W0:Y:S01]  /*5e50*/  S2R R39, SR_TID.X ;  /* 0x0000000000277919 */ /* 0x000e220000002100 */
[----:B------:R-:W1:Y:S01]  /*5e60*/  LDC.64 R2, c[0x0][0x398] ;  /* 0x0000e600ff027b82 */ /* 0x000e620000000a00 */
[----:B------:R-:W-:-:S04]  /*5e70*/  IMAD.SHL.U32 R13, R11, 0x400, RZ ;  /* 0x000004000b0d7824 */ /* 0x000fc800078e00ff */
[----:B-1----:R-:W-:-:S04]  /*5e80*/  IMAD.WIDE.U32 R2, R13, 0x8, R2 ;  /* 0x000000080d027825 */ /* 0x002fc800078e0002 */
[----:B0-----:R-:W-:Y:S02]  /*5e90*/  IMAD.WIDE.U32 R40, R39, 0x20, R2 ;  /* 0x0000002027287825 */ /* 0x001fe400078e0002 */
[----:B------:R-:W0:Y:S03]  /*5ea0*/  LDC.64 R2, c[0x0][0x390] ;  /* 0x0000e400ff027b82 */ /* 0x000e260000000a00 */
[----:B------:R-:W2:Y:S04]  /*5eb0*/  LDG.E.ENL2.256 R8, R4, desc[UR6][R40.64] ;  /* 0xfe0000062804797e */ /* 0x000ea80008121908 */
[----:B------:R-:W5:Y:S01]  /*5ec0*/  LDG.E.ENL2.256 R32, R28, desc[UR6][R40.64+0x1000] ;  /* 0xfe008006281c797e */ /* 0x000f620008121920 */
[----:B------:R-:W-:Y:S01]  /*5ed0*/  UMOV UR4, 0xfefa39ef ;  /* 0xfefa39ef00047882 */ /* 0x000fe20000000000 */
[----:B------:R-:W-:Y:S01]  /*5ee0*/  UMOV UR5, 0x3fe62e42 ;  /* 0x3fe62e4200057882 */ /* 0x000fe20000000000 */
[----:B0-----:R-:W-:-:S04]  /*5ef0*/  IMAD.WIDE.U32 R2, R13, 0x8, R2 ;  /* 0x000000080d027825 */ /* 0x001fc800078e0002 */
[----:B------:R-:W-:Y:S01]  /*5f00*/  IMAD.WIDE.U32 R38, R39, 0x20, R2 ;  /* 0x0000002027267825 */ /* 0x000fe200078e0002 */
[----:B------:R-:W-:-:S03]  /*5f10*/  MOV R3, 0x3ff71547 ;  /* 0x3ff7154700037802 */ /* 0x000fc60000000f00 */
[----:B------:R-:W-:Y:S01]  /*5f20*/  IMAD.MOV.U32 R2, RZ, RZ, 0x652b82fe ;  /* 0x652b82feff027424 */ /* 0x000fe200078e00ff */
[----:B------:R-:W5:Y:S04]  /*5f30*/  LDG.E.ENL2.256 R16, R12, desc[UR6][R38.64] ;  /* 0xfe000006260c797e */ /* 0x000f680008121910 */
[----:B------:R0:W5:Y:S01]  /*5f40*/  LDG.E.ENL2.256 R24, R20, desc[UR6][R38.64+0x1000] ;  /* 0xfe0080062614797e */ /* 0x0001620008121918 */
[----:B------:R-:W-:Y:S01]  /*5f50*/  BSSY.RECONVERGENT B0, `(.L_x_9172) ;  /* 0x0000078000007945 */ /* 0x000fe20003800200 */
        /* <DEDUP_REMOVED lines=17> */
[----:B-1----:R1:W0:Y:S02]  /*6070*/  DFMA R36, R36, -UR4, R42 ;  /* 0x8000000424247c2b */ /* 0x002224000800002a */
[----:B-1----:R-:W-:Y:S02]  /*6080*/  IMAD.MOV.U32 R42, RZ, RZ, -0x35dec16 ;  /* 0xfca213eaff2a7424 */ /* 0x002fe400078e00ff */
[----:B------:R-:W-:Y:S01]  /*6090*/  IMAD.MOV.U32 R43, RZ, RZ, 0x3e928af3 ;  /* 0x3e928af3ff2b7424 */ /* 0x000fe200078e00ff */
[----:B------:R-:W-:Y:S01]  /*60a0*/  UMOV UR4, 0x69ce2bdf ;  /* 0x69ce2bdf00047882 */ /* 0x000fe20000000000 */
[----:B------:R-:W-:-:S15]  /*60b0*/  UMOV UR5, 0x3e5ade15 ;  /* 0x3e5ade1500057882 */ /* 0x000fde0000000000 */
[----:B------:R-:W-:-:S15]  /*60c0*/  NOP ;  /* 0x0000000000007918 */ /* 0x000fde0000000000 */
[----:B------:R-:W-:-:S15]  /*60d0*/  NOP ;  /* 0x0000000000007918 */ /* 0x000fde0000000000 */
[----:B------:R-:W-:-:S13]  /*60e0*/  NOP ;  /* 0x0000000000007918 */ /* 0x000fda0000000000 */
        /* <DEDUP_REMOVED lines=94> */
.L_x_9173:
[----:B------:R-:W-:Y:S05]  /*66d0*/  BSYNC.RECONVERGENT B0 ;  /* 0x0000000000007941 */ /* 0x000fea0003800200 */
.L_x_9172:
        /* <DEDUP_REMOVED lines=35> */
[----:B-----5:R-:W-:Y:S05]  /*6910*/  CALL.REL.NOINC `($__internal_11_$__cuda_sm20_dblrcp_rn_slowpath_v3) ;  /* 0x0000004800547944 */ /* 0x020fea0003c00000 */
.L_x_9175:
[----:B------:R-:W-:Y:S05]  /*6920*/  BSYNC.RECONVERGENT B1 ;  /* 0x0000000000017941 */ /* 0x000fea0003800200 */
.L_x_9174:
        /* <DEDUP_REMOVED lines=127> */
.L_x_9177:
[----:B------:R-:W-:Y:S05]  /*7120*/  BSYNC.RECONVERGENT B0 ;  /* 0x0000000000007941 */ /* 0x000fea0003800200 */
.L_x_9176:
        /* <DEDUP_REMOVED lines=35> */
[----:B------:R-:W-:Y:S05]  /*7360*/  CALL.REL.NOINC `($__internal_11_$__cuda_sm20_dblrcp_rn_slowpath_v3) ;  /* 0x0000003c00c07944 */ /* 0x000fea0003c00000 */
.L_x_9179:
[----:B------:R-:W-:Y:S05]  /*7370*/  BSYNC.RECONVERGENT B1 ;  /* 0x0000000000017941 */ /* 0x000fea0003800200 */
.L_x_9178:
        /* <DEDUP_REMOVED lines=128> */
.L_x_9181:
[----:B------:R-:W-:Y:S05]  /*7b80*/  BSYNC.RECONVERGENT B0 ;  /* 0x0000000000007941 */ /* 0x000fea0003800200 */
.L_x_9180:
        /* <DEDUP_REMOVED lines=36> */
.L_x_9183:
[----:B------:R-:W-:Y:S05]  /*7dd0*/  BSYNC.RECONVERGENT B1 ;  /* 0x0000000000017941 */ /* 0x000fea0003800200 */
.L_x_9182:
        /* <DEDUP_REMOVED lines=128> */
.L_x_9185:
[----:B------:R-:W-:Y:S05]  /*85e0*/  BSYNC.RECONVERGENT B0 ;  /* 0x0000000000007941 */ /* 0x000fea0003800200 */
.L_x_9184:
        /* <DEDUP_REMOVED lines=35> */
[----:B------:R-:W-:Y:S05]  /*8820*/  CALL.REL.NOINC `($__internal_11_$__cuda_sm20_dblrcp_rn_slowpath_v3) ;  /* 0x0000002800907944 */ /* 0x000fea0003c00000 */
.L_x_9187:
[----:B------:R-:W-:Y:S05]  /*8830*/  BSYNC.RECONVERGENT B1 ;  /* 0x0000000000017941 */ /* 0x000fea0003800200 */
.L_x_9186:
        /* <DEDUP_REMOVED lines=128> */
.L_x_9189:
[----:B------:R-:W-:Y:S05]  /*9040*/  BSYNC.RECONVERGENT B0 ;  /* 0x0000000000007941 */ /* 0x000fea0003800200 */
.L_x_9188:
        /* <DEDUP_REMOVED lines=36> */
.L_x_9191:
[----:B------:R-:W-:Y:S05]  /*9290*/  BSYNC.RECONVERGENT B1 ;  /* 0x0000000000017941 */ /* 0x000fea0003800200 */
.L_x_9190:
        /* <DEDUP_REMOVED lines=128> */
.L_x_9193:
[----:B------:R-:W-:Y:S05]  /*9aa0*/  BSYNC.RECONVERGENT B0 ;  /* 0x0000000000007941 */ /* 0x000fea0003800200 */
.L_x_9192:
        /* <DEDUP_REMOVED lines=36> */
.L_x_9195:
[----:B------:R-:W-:Y:S05]  /*9cf0*/  BSYNC.RECONVERGENT B1 ;  /* 0x0000000000017941 */ /* 0x000fea0003800200 */
.L_x_9194:
        /* <DEDUP_REMOVED lines=128> */
.L_x_9197:
[----:B------:R-:W-:Y:S05]  /*a500*/  BSYNC.RECONVERGENT B0 ;  /* 0x0000000000007941 */ /* 0x000fea0003800200 */
.L_x_9196:
        /* <DEDUP_REMOVED lines=36> */
.L_x_9199:
[----:B------:R-:W-:Y:S05]  /*a750*/  BSYNC.RECONVERGENT B1 ;  /* 0x0000000000017941 */ /* 0x000fea0003800200 */
.L_x_9198:
        /* <DEDUP_REMOVED lines=123> */
.L_x_9201:
[----:B------:R-:W-:Y:S05]  /*af10*/  BSYNC.RECONVERGENT B0 ;  /* 0x0000000000007941 */ /* 0x000fea0003800200 */
.L_x_9200:
        /* <DEDUP_REMOVED lines=42> */
[----:B------:R-:W-:Y:S05]  /*b1c0*/  CALL.REL.NOINC `($__internal_11_$__cuda_sm20_dblrcp_rn_slowpath_v3) ;  /* 0x0000000000287944 */ /* 0x000fea0003c00000 */
[----:B------:R-:W-:Y:S02]  /*b1d0*/  IMAD.MOV.U32 R4, RZ, RZ, R36 ;  /* 0x000000ffff047224 */ /* 0x000fe400078e0024 */
[----:B------:R-:W-:-:S07]  /*b1e0*/  IMAD.MOV.U32 R5, RZ, RZ, R37 ;  /* 0x000000ffff057224 */ /* 0x000fce00078e0025 */
.L_x_9203:
[----:B------:R-:W-:Y:S05]  /*b1f0*/  BSYNC.RECONVERGENT B1 ;  /* 0x0000000000017941 */ /* 0x000fea0003800200 */
.L_x_9202:
[----:B------:R-:W0:Y:S01]  /*b200*/  LDC.64 R2, c[0x0][0x388] ;  /* 0x0000e200ff027b82 */ /* 0x000e220000000a00 */
[----:B------:R-:W1:Y:S01]  /*b210*/  DMUL R26, R26, R4 ;  /* 0x000000041a1a7228 */ /* 0x000e620000000000 */
[----:B0-----:R-:W-:-:S04]  /*b220*/  IMAD.WIDE.U32 R2, R7, 0x8, R2 ;  /* 0x0000000807027825 */ /* 0x001fc800078e0002 */
[----:B------:R-:W-:-:S05]  /*b230*/  IMAD.WIDE.U32 R2, R6, 0x20, R2 ;  /* 0x0000002006027825 */ /* 0x000fca00078e0002 */
[----:B------:R-:W-:Y:S04]  /*b240*/  STG.E.ENL2.256 desc[UR6][R2.64], R12, R16 ;  /* 0xf800000c0210797f */ /* 0x000fe8000f121806 */
[----:B-1----:R-:W-:Y:S01]  /*b250*/  STG.E.ENL2.256 desc[UR6][R2.64+0x1000], R20, R24 ;  /* 0xf80080140218797f */ /* 0x002fe2000f121806 */
[----:B------:R-:W-:Y:S05]  /*b260*/  EXIT ;  /* 0x000000000000794d */ /* 0x000fea0003800000 */
        .weak           $__internal_11_$__cuda_sm20_dblrcp_rn_slowpath_v3
        .type           $__internal_11_$__cuda_sm20_dblrcp_rn_slowpath_v3,@function
        .size           $__internal_11_$__cuda_sm20_dblrcp_rn_slowpath_v3,(.L_x_9237 - $__internal_11_$__cuda_sm20_dblrcp_rn_slowpath_v3)
$__internal_11_$__cuda_sm20_dblrcp_rn_slowpath_v3:
        /* <DEDUP_REMOVED lines=57> */
.L_x_9207:
        /* <DEDUP_REMOVED lines=33> */
.L_x_9205:
[----:B------:R-:W-:Y:S02]  /*b810*/  LOP3.LUT R37, R5, 0x80000, RZ, 0xfc, !PT ;  /* 0x0008000005257812 */ /* 0x000fe400078efcff */
[----:B------:R-:W-:-:S07]  /*b820*/  MOV R36, R4 ;  /* 0x0000000400247202 */ /* 0x000fce0000000f00 */
.L_x_9206:
[----:B------:R-:W-:Y:S05]  /*b830*/  BSYNC.RECONVERGENT B0 ;  /* 0x0000000000007941 */ /* 0x000fea0003800200 */
.L_x_9204:
[----:B------:R-:W-:Y:S02]  /*b840*/  IMAD.MOV.U32 R2, RZ, RZ, R0 ;  /* 0x000000ffff027224 */ /* 0x000fe400078e0000 */
[----:B------:R-:W-:-:S04]  /*b850*/  IMAD.MOV.U32 R3, RZ, RZ, 0x0 ;  /* 0x00000000ff037424 */ /* 0x000fc800078e00ff */
[----:B------:R-:W-:Y:S05]  /*b860*/  RET.REL.NODEC R2 `(_ZN2at6native29vectorized_elementwise_kernelILi4EZZZNS0_10glu_kernelERNS_18TensorIteratorBaseEENKUlvE_clEvENKUlvE_clEvEUlddE_St5arrayIPcLm3EEEEviT0_T1_) ;  /* 0xffffff4402e47950 */ /* 0x000fea0003c3ffff */
.L_x_9208:
        /* <DEDUP_REMOVED lines=9> */
.L_x_9237:


//--------------------- .text._ZN2at6native29vectorized_elementwise_kernelILi8EZZZNS0_10glu_kernelERNS_18TensorIteratorBaseEENKUlvE_clEvENKUlvE_clEvEUlddE_St5arrayIPcLm3EEEEviT0_T1_ --------------------------
	.section	.text._ZN2at6native29vectorized_elementwise_kernelILi8EZZZNS0_10glu_kernelERNS_18TensorIteratorBaseEENKUlvE_clEvENKUlvE_clEvEUlddE_St5arrayIPcLm3EEEEviT0_T1_,"ax",@progbits
	.align	128
        .global         _ZN2at6native29vectorized_elementwise_kernelILi8EZZZNS0_10glu_kernelERNS_18TensorIteratorBaseEENKUlvE_clEvENKUlvE_clEvEUlddE_St5arrayIPcLm3EEEEviT0_T1_
        .type           _ZN2at6native29vectorized_elementwise_kernelILi8EZZZNS0_10glu_kernelERNS_18TensorIteratorBaseEENKUlvE_clEvENKUlvE_clEvEUlddE_St5arrayIPcLm3EEEEviT0_T1_,@function
        .size           _ZN2at6native29vectorized_elementwise_kernelILi8EZZZNS0_10glu_kernelERNS_18TensorIteratorBaseEENKUlvE_clEvENKUlvE_clEvEUlddE_St5arrayIPcLm3EEEEviT0_T1_,(.L_x_9294 - _ZN2at6native29vectorized_elementwise_kernelILi8EZZZNS0_10glu_kernelERNS_18TensorIteratorBaseEENKUlvE_clEvENKUlvE_clEvEUlddE_St5arrayIPcLm3EEEEviT0_T1_)
        .other          _ZN2at6native29vectorized_elementwise_kernelILi8EZZZNS0_10glu_kernelERNS_18TensorIteratorBaseEENKUlvE_clEvENKUlvE_clEvEUlddE_St5arrayIPcLm3EEEEviT0_T1_,@"STO_CUDA_ENTRY STV_DEFAULT"
_ZN2at6native29vectorized_elementwise_kernelILi8EZZZNS0_10glu_kernelERNS_18TensorIteratorBaseEENKUlvE_clEvENKUlvE_clEvEUlddE_St5arrayIPcLm3EEEEviT0_T1_:
.text._ZN2at6native29vectorized_elementwise_kernelILi8EZZZNS0_10glu_kernelERNS_18TensorIteratorBaseEENKUlvE_clEvENKUlvE_clEvEUlddE_St5arrayIPcLm3EEEEviT0_T1_:
[----:B------:R-:W-:Y:S01]  /*0000*/  LDC R1, c[0x0][0x37c] ;  /* 0x0000df00ff017b82 */ /* 0x000fe20000000800 */
[----:B------:R-:W-:Y:S05]  /*0010*/  EXIT ;  /* 0x000000000000794d */ /* 0x000fea0003800000 */
.L_x_9209:
        /* <DEDUP_REMOVED lines=14> */
.L_x_9294:


//--------------------- .text._ZN2at6native19glu_backward_kernelIN3c108BFloat16E16OffsetCalculatorILi3EjLb0EEEEviPT_PKS6_S9_T0_ll --------------------------
	.section	.text._ZN2at6native19glu_backward_kernelIN3c108BFloat16E16OffsetCalculatorILi3EjLb0EEEEviPT_PKS6_S9_T0_ll,"ax",@progbits
	.align	128
        .global         _ZN2at6native19glu_backward_kernelIN3c108BFloat16E16OffsetCalculatorILi3EjLb0EEEEviPT_PKS6_S9_T0_ll
        .type           _ZN2at6native19glu_backward_kernelIN3c108BFloat16E16OffsetCalculatorILi3EjLb0EEEEviPT_PKS6_S9_T0_ll,@function
        .size           _ZN2at6native19glu_backward_kernelIN3c108BFloat16E16OffsetCalculatorILi3EjLb0EEEEviPT_PKS6_S9_T0_ll,(.L_x_9295 - _ZN2at6native19glu_backward_kernelIN3c108BFloat16E16OffsetCalculatorILi3EjLb0EEEEviPT_PKS6_S9_T0_ll)
        .other          _ZN2at6native19glu_backward_kernelIN3c108BFloat16E16OffsetCalculatorILi3EjLb0EEEEviPT_PKS6_S9_T0_ll,@"STO_CUDA_ENTRY STV_DEFAULT"
_ZN2at6native19glu_backward_kernelIN3c108BFloat16E16OffsetCalculatorILi3EjLb0EEEEviPT_PKS6_S9_T0_ll:
.text._ZN2at6native19glu_backward_kernelIN3c108BFloat16E16OffsetCalculatorILi3EjLb0EEEEviPT_PKS6_S9_T0_ll:
[----:B------:R-:W-:Y:S01]  /*0000*/  LDC R1, c[0x0][0x37c] ;  /* 0x0000df00ff017b82 */ /* 0x000fe20000000800 */
[----:B------:R-:W0:Y:S07]  /*0010*/  S2R R5, SR_TID.X ;  /* 0x0000000000057919 */ /* 0x000e2e0000002100 */
[----:B------:R-:W0:Y:S01]  /*0020*/  S2UR UR4, SR_CTAID.X ;  /* 0x00000000000479c3 */ /* 0x000e220000002500 */
[----:B------:R-:W1:Y:S07]  /*0030*/  LDCU UR5, c[0x0][0x380] ;  /* 0x00007000ff0577ac */ /* 0x000e6e0008000800 */
[----:B------:R-:W0:Y:S02]  /*0040*/  LDC R4, c[0x0][0x360] ;  /* 0x0000d800ff047b82 */ /* 0x000e240000000800 */
[----:B0-----:R-:W-:-:S05]  /*0050*/  IMAD R5, R4, UR4, R5 ;  /* 0x0000000404057c24 */ /* 0x001fca000f8e0205 */
[----:B-1----:R-:W-:-:S13]  /*0060*/  ISETP.GE.U32.AND P0, PT, R5, UR5, PT ;  /* 0x0000000505007c0c */ /* 0x002fda000bf06070 */
[----:B------:R-:W-:Y:S05]  /*0070*/  @P0 EXIT ;  /* 0x000000000000094d */ /* 0x000fea0003800000 */
[----:B------:R-:W0:Y:S01]  /*0080*/  LDC R8, c[0x0][0x3a0] ;  /* 0x0000e800ff087b82 */ /* 0x000e220000000800 */
[----:B------:R-:W1:Y:S01]  /*0090*/  LDCU.64 UR4, c[0x0][0x358] ;  /* 0x00006b00ff0477ac */ /* 0x000e620008000a00 */
[----:B------:R-:W-:Y:S01]  /*00a0*/  HFMA2 R0, -RZ, RZ, 0, 0 ;  /* 0x00000000ff007431 */ /* 0x000fe200000001ff */
[----:B------:R-:W-:Y:S02]  /*00b0*/  CS2R R2, SRZ ;  /* 0x0000000000027805 */ /* 0x000fe4000001ff00 */
[----:B0-----:R-:W-:-:S13]  /*00c0*/  ISETP.NE.AND P0, PT, R8, RZ, PT ;  /* 0x000000ff0800720c */ /* 0x001fda0003f05270 */
[----:B-1----:R-:W-:Y:S05]  /*00d0*/  @!P0 BRA `(.L_x_9210) ;  /* 0x0000001400788947 */ /* 0x002fea0003800000 */
[----:B------:R-:W0:Y:S01]  /*00e0*/  LDCU.64 UR6, c[0x0][0x3a8] ;  /* 0x00007500ff0677ac */ /* 0x000e220008000a00 */
[----:B------:R-:W-:Y:S01]  /*00f0*/  MOV R4, RZ ;  /* 0x000000ff00047202 */ /* 0x000fe20000000f00 */
[----:B------:R-:W1:Y:S01]  /*0100*/  LDCU UR8, c[0x0][0x3a4] ;  /* 0x00007480ff0877ac */ /* 0x000e620008000800 */
[----:B------:R-:W2:Y:S03]  /*0110*/  LDCU.64 UR10, c[0x0][0x4d0] ;  /* 0x00009a00ff0a77ac */ /* 0x000ea60008000a00 */
[----:B0-----:R-:W-:Y:S01]  /*0120*/  IMAD.HI.U32 R6, R5, UR6, R4 ;  /* 0x0000000605067c27 */ /* 0x001fe2000f8e0004 */
[----:B------:R-:W0:Y:S01]  /*0130*/  LDCU UR6, c[0x0][0x4d8] ;  /* 0x00009b00ff0677ac */ /* 0x000e220008000800 */
[----:B------:R-:W-:-:S03]  /*0140*/  IADD3 R4, PT, PT, R8, -0x1, RZ ;  /* 0xffffffff08047810 */ /* 0x000fc60007ffe0ff */
[----:B------:R-:W-:Y:S02]  /*0150*/  SHF.R.U32.HI R7, RZ, UR7, R6 ;  /* 0x00000007ff077c19 */ /* 0x000fe40008011606 */
[----:B------:R-:W-:Y:S02]  /*0160*/  ISETP.NE.AND P0, PT, R4, RZ, PT ;  /* 0x000000ff0400720c */ /* 0x000fe40003f05270 */
        /* <DEDUP_REMOVED lines=8> */
[----:B------:R-:W-:Y:S01]  /*01f0*/  VIMNMX.U32 R4, PT, PT, R4, 0x18, PT ;  /* 0x0000001804047848 */ /* 0x000fe20003fe0000 */
[----:B------:R-:W1:Y:S03]  /*0200*/  LDCU UR6, c[0x0][0x3b8] ;  /* 0x00007700ff0677ac */ /* 0x000e660008000800 */
[----:B------:R-:W-:Y:S01]  /*0210*/  IADD3 R4, PT, PT, R4, 0x1, RZ ;  /* 0x0000000104047810 */ /* 0x000fe20007ffe0ff */
[----:B------:R-:W2:Y:S03]  /*0220*/  LDCU UR7, c[0x0][0x4dc] ;  /* 0x00009b80ff0777ac */ /* 0x000ea60008000800 */
[----:B------:R-:W-:Y:S01]  /*0230*/  ISETP.NE.AND P0, PT, R4, 0x2, PT ;  /* 0x000000020400780c */ /* 0x000fe20003f05270 */
        /* <DEDUP_REMOVED lines=314> */
[----:B------:R-:W1:Y:S08]  /*15e0*/  @P0 LDC.64 R6, c[0x0][0x5f0] ;  /* 0x00017c00ff060b82 */ /* 0x000e700000000a00 */
[----:B------:R-:W5:Y:S01]  /*15f0*/  @P0 LDC R12, c[0x0][0x5f8] ;  /* 0x00017e00ff0c0b82 */ /* 0x000f620000000800 */
[----:B---3--:R-:W-:-:S05]  /*1600*/  @P0 IMAD.HI.U32 R4, R9, R10, R8 ;  /* 0x0000000a09040227 */ /* 0x008fca00078e0008 */
[----:B------:R-:W-:Y:S02]  /*1610*/  @P0 SHF.R.U32.HI R4, RZ, R11, R4 ;  /* 0x0000000bff040219 */ /* 0x000fe40000011604 */
[----:B------:R-:W-:Y:S02]  /*1620*/  IADD3 R11, PT, PT, -R9, RZ, RZ ;  /* 0x000000ff090b7210 */ /* 0x000fe40007ffe1ff */
[----:B------:R-:W-:-:S03]  /*1630*/  @P0 IADD3 R8, PT, PT, -R4, RZ, RZ ;  /* 0x000000ff04080210 */ /* 0x000fc60007ffe1ff */
[----:B------:R-:W-:Y:S02]  /*1640*/  IMAD R5, R11, UR8, R5 ;  /* 0x000000080b057c24 */ /* 0x000fe4000f8e0205 */
[----:B0-----:R-:W-:Y:S02]  /*1650*/  @P0 IMAD R9, R8, R13, R9 ;  /* 0x0000000d08090224 */ /* 0x001fe400078e0209 */
[C---:B--2---:R-:W-:Y:S02]  /*1660*/  IMAD R3, R5.reuse, UR7, R3 ;  /* 0x0000000705037c24 */ /* 0x044fe4000f8e0203 */
[C---:B----4-:R-:W-:Y:S02]  /*1670*/  IMAD R2, R5.reuse, UR10, R2 ;  /* 0x0000000a05027c24 */ /* 0x050fe4000f8e0202 */
[----:B------:R-:W-:Y:S02]  /*1680*/  IMAD R0, R5, UR11, R0 ;  /* 0x0000000b05007c24 */ /* 0x000fe4000f8e0200 */
[----:B-1----:R-:W-:-:S02]  /*1690*/  @P0 IMAD R3, R9, R6, R3 ;  /* 0x0000000609030224 */ /* 0x002fc400078e0203 */
[C---:B------:R-:W-:Y:S02]  /*16a0*/  @P0 IMAD R2, R9.reuse, R7, R2 ;  /* 0x0000000709020224 */ /* 0x040fe400078e0202 */
[----:B-----5:R-:W-:-:S07]  /*16b0*/  @P0 IMAD R0, R9, R12, R0 ;  /* 0x0000000c09000224 */ /* 0x020fce00078e0200 */
.L_x_9210:
[----:B------:R-:W0:Y:S01]  /*16c0*/  LDC.64 R4, c[0x0][0x390] ;  /* 0x0000e400ff047b82 */ /* 0x000e220000000a00 */
[----:B------:R-:W1:Y:S07]  /*16d0*/  LDCU.128 UR8, c[0x0][0x600] ;  /* 0x0000c000ff0877ac */ /* 0x000e6e0008000c00 */
[----:B------:R-:W2:Y:S08]  /*16e0*/  LDC.64 R6, c[0x0][0x398] ;  /* 0x0000e600ff067b82 */ /* 0x000eb00000000a00 */
[----:B------:R-:W3:Y:S01]  /*16f0*/  LDC.64 R10, c[0x0][0x388] ;  /* 0x0000e200ff0a7b82 */ /* 0x000ee20000000a00 */
[----:B0-----:R-:W-:-:S03]  /*1700*/  IMAD.WIDE.U32 R4, R2, 0x2, R4 ;  /* 0x0000000202047825 */ /* 0x001fc600078e0004 */
[----:B-1----:R-:W-:-:S03]  /*1710*/  IADD3 R8, P0, PT, R4, UR10, RZ ;  /* 0x0000000a04087c10 */ /* 0x002fc6000ff1e0ff */
[----:B------:R-:W4:Y:S01]  /*1720*/  LDG.E.U16 R4, desc[UR4][R4.64] ;  /* 0x0000000404047981 */ /* 0x000f22000c1e1500 */
[----:B------:R-:W-:-:S05]  /*1730*/  IADD3.X R9, PT, PT, R5, UR11, RZ, P0, !PT ;  /* 0x0000000b05097c10 */ /* 0x000fca00087fe4ff */
[----:B------:R-:W5:Y:S01]  /*1740*/  LDG.E.U16 R8, desc[UR4][R8.64] ;  /* 0x0000000408087981 */ /* 0x000f62000c1e1500 */
[----:B--2---:R-:W-:-:S06]  /*1750*/  IMAD.WIDE.U32 R6, R0, 0x2, R6 ;  /* 0x0000000200067825 */ /* 0x004fcc00078e0006 */
[----:B------:R-:W2:Y:S01]  /*1760*/  LDG.E.U16 R6, desc[UR4][R6.64] ;  /* 0x0000000406067981 */ /* 0x000ea2000c1e1500 */
[----:B---3--:R-:W-:Y:S01]  /*1770*/  IMAD.WIDE.U32 R2, R3, 0x2, R10 ;  /* 0x0000000203027825 */ /* 0x008fe200078e000a */
[----:B-----5:R-:W-:-:S05]  /*1780*/  SHF.L.U32 R0, R8, 0x10, RZ ;  /* 0x0000001008007819 */ /* 0x020fca00000006ff */
[----:B------:R-:W-:-:S06]  /*1790*/  FMUL.FTZ R12, R0, -1.4426950216293334961 ;  /* 0xbfb8aa3b000c7820 */ /* 0x000fcc0000410000 */
[----:B------:R-:W0:Y:S02]  /*17a0*/  MUFU.EX2 R12, R12 ;  /* 0x0000000c000c7308 */ /* 0x000e240000000800 */
[----:B0-----:R-:W-:-:S06]  /*17b0*/  FADD.FTZ R13, R12, 1 ;  /* 0x3f8000000c0d7421 */ /* 0x001fcc0000010000 */
[----:B------:R-:W0:Y:S01]  /*17c0*/  MUFU.RCP R13, R13 ;  /* 0x0000000d000d7308 */ /* 0x000e220000001000 */
[----:B--2---:R-:W-:Y:S01]  /*17d0*/  SHF.L.U32 R8, R6, 0x10, RZ ;  /* 0x0000001006087819 */ /* 0x004fe200000006ff */
[----:B0-----:R-:W-:-:S04]  /*17e0*/  FADD.FTZ R0, -R13, 1 ;  /* 0x3f8000000d007421 */ /* 0x001fc80000010100 */
[----:B------:R-:W-:Y:S01]  /*17f0*/  FMUL.FTZ R9, R13, R0 ;  /* 0x000000000d097220 */ /* 0x000fe20000410000 */
[----:B----4-:R-:W-:-:S03]  /*1800*/  SHF.L.U32 R0, R4, 0x10, RZ ;  /* 0x0000001004007819 */ /* 0x010fc600000006ff */
[C---:B------:R-:W-:Y:S01]  /*1810*/  FMUL.FTZ R9, R8.reuse, R9 ;  /* 0x0000000908097220 */ /* 0x040fe20000410000 */
[----:B------:R-:W-:Y:S01]  /*1820*/  FMUL.FTZ R8, R8, R13 ;  /* 0x0000000d08087220 */ /* 0x000fe20000410000 */
[----:B------:R-:W-:Y:S02]  /*1830*/  IADD3 R4, P0, PT, R2, UR8, RZ ;  /* 0x0000000802047c10 */ /* 0x000fe4000ff1e0ff */
[----:B------:R-:W-:Y:S02]  /*1840*/  FMUL.FTZ R0, R0, R9 ;  /* 0x0000000900007220 */ /* 0x000fe40000410000 */
[----:B------:R-:W-:Y:S02]  /*1850*/  F2FP.BF16.F32.PACK_AB R8, RZ, R8 ;  /* 0x00000008ff08723e */ /* 0x000fe400000010ff */
[----:B------:R-:W-:Y:S02]  /*1860*/  IADD3.X R5, PT, PT, R3, UR9, RZ, P0, !PT ;  /* 0x0000000903057c10 */ /* 0x000fe400087fe4ff */
[----:B------:R-:W-:Y:S01]  /*1870*/  F2FP.BF16.F32.PACK_AB R0, RZ, R0 ;  /* 0x00000000ff00723e */ /* 0x000fe200000010ff */
[----:B------:R-:W-:Y:S04]  /*1880*/  STG.E.U16 desc[UR4][R2.64], R8 ;  /* 0x0000000802007986 */ /* 0x000fe8000c101504 */
[----:B------:R-:W-:Y:S01]  /*1890*/  STG.E.U16 desc[UR4][R4.64], R0 ;  /* 0x0000000004007986 */ /* 0x000fe2000c101504 */
[----:B------:R-:W-:Y:S05]  /*18a0*/  EXIT ;  /* 0x000000000000794d */ /* 0x000fea0003800000 */
.L_x_9211:
        /* <DEDUP_REMOVED lines=13> */
.L_x_9295:


//--------------------- .text._ZN2at6native19glu_backward_kernelIN3c104HalfE16OffsetCalculatorILi3EjLb0EEEEviPT_PKS6_S9_T0_ll --------------------------
	.section	.text._ZN2at6native19glu_backward_kernelIN3c104HalfE16OffsetCalculatorILi3EjLb0EEEEviPT_PKS6_S9_T0_ll,"ax",@progbits
	.align	128
        .global         _ZN2at6native19glu_backward_kernelIN3c104HalfE16OffsetCalculatorILi3EjLb0EEEEviPT_PKS6_S9_T0_ll
        .type           _ZN2at6native19glu_backward_kernelIN3c104HalfE16OffsetCalculatorILi3EjLb0EEEEviPT_PKS6_S9_T0_ll,@function
        .size           _ZN2at6native19glu_backward_kernelIN3c104HalfE16OffsetCalculatorILi3EjLb0EEEEviPT_PKS6_S9_T0_ll,(.L_x_9296 - _ZN2at6native19glu_backward_kernelIN3c104HalfE16OffsetCalculatorILi3EjLb0EEEEviPT_PKS6_S9_T0_ll)
        .other          _ZN2at6native19glu_backward_kernelIN3c104HalfE16OffsetCalculatorILi3EjLb0EEEEviPT_PKS6_S9_T0_ll,@"STO_CUDA_ENTRY STV_DEFAULT"
_ZN2at6native19glu_backward_kernelIN3c104HalfE16OffsetCalculatorILi3EjLb0EEEEviPT_PKS6_S9_T0_ll:
.text._ZN2at6native19glu_backward_kernelIN3c104HalfE16OffsetCalculatorILi3EjLb0EEEEviPT_PKS6_S9_T0_ll:
        /* <DEDUP_REMOVED lines=364> */
.L_x_9212:
        /* <DEDUP_REMOVED lines=11> */
[----:B---3--:R-:W-:-:S04]  /*1770*/  IMAD.WIDE.U32 R2, R3, 0x2, R10 ;  /* 0x0000000203027825 */ /* 0x008fc800078e000a */
[----:B-----5:R-:W-:-:S05]  /*1780*/  HADD2.F32 R0, -RZ, R8.H0_H0 ;  /* 0x20000008ff007230 */ /* 0x020fca0000004100 */
[----:B------:R-:W-:-:S06]  /*1790*/  FMUL.FTZ R12, R0, -1.4426950216293334961 ;  /* 0xbfb8aa3b000c7820 */ /* 0x000fcc0000410000 */
[----:B------:R-:W0:Y:S02]  /*17a0*/  MUFU.EX2 R12, R12 ;  /* 0x0000000c000c7308 */ /* 0x000e240000000800 */
[----:B0-----:R-:W-:-:S06]  /*17b0*/  FADD.FTZ R13, R12, 1 ;  /* 0x3f8000000c0d7421 */ /* 0x001fcc0000010000 */
[----:B------:R-:W0:Y:S01]  /*17c0*/  MUFU.RCP R13, R13 ;  /* 0x0000000d000d7308 */ /* 0x000e220000001000 */
[----:B--2---:R-:W-:Y:S02]  /*17d0*/  HADD2.F32 R8, -RZ, R6.H0_H0 ;  /* 0x20000006ff087230 */ /* 0x004fe40000004100 */
[----:B0-----:R-:W-:-:S04]  /*17e0*/  FADD.FTZ R0, -R13, 1 ;  /* 0x3f8000000d007421 */ /* 0x001fc80000010100 */
[----:B------:R-:W-:Y:S01]  /*17f0*/  FMUL.FTZ R9, R13, R0 ;  /* 0x000000000d097220 */ /* 0x000fe20000410000 */
[----:B----4-:R-:W-:-:S03]  /*1800*/  HADD2.F32 R0, -RZ, R4.H0_H0 ;  /* 0x20000004ff007230 */ /* 0x010fc60000004100 */
[C---:B------:R-:W-:Y:S01]  /*1810*/  FMUL.FTZ R9, R8.reuse, R9 ;  /* 0x0000000908097220 */ /* 0x040fe20000410000 */
[----:B------:R-:W-:Y:S01]  /*1820*/  FMUL.FTZ R8, R8, R13 ;  /* 0x0000000d08087220 */ /* 0x000fe20000410000 */
[----:B------:R-:W-:Y:S02]  /*1830*/  IADD3 R4, P0, PT, R2, UR8, RZ ;  /* 0x0000000802047c10 */ /* 0x000fe4000ff1e0ff */
[----:B------:R-:W-:Y:S02]  /*1840*/  FMUL.FTZ R0, R0, R9 ;  /* 0x0000000900007220 */ /* 0x000fe40000410000 */
[----:B------:R-:W-:Y:S02]  /*1850*/  F2FP.F16.F32.PACK_AB R8, RZ, R8 ;  /* 0x00000008ff08723e */ /* 0x000fe400000000ff */
[----:B------:R-:W-:Y:S02]  /*1860*/  IADD3.X R5, PT, PT, R3, UR9, RZ, P0, !PT ;  /* 0x0000000903057c10 */ /* 0x000fe400087fe4ff */
[----:B------:R-:W-:Y:S01]  /*1870*/  F2FP.F16.F32.PACK_AB R0, RZ, R0 ;  /* 0x00000000ff00723e */ /* 0x000fe200000000ff */
[----:B------:R-:W-:Y:S04]  /*1880*/  STG.E.U16 desc[UR4][R2.64], R8 ;  /* 0x0000000802007986 */ /* 0x000fe8000c101504 */
[----:B------:R-:W-:Y:S01]  /*1890*/  STG.E.U16 desc[UR4][R4.64], R0 ;  /* 0x0000000004007986 */ /* 0x000fe2000c101504 */
[----:B------:R-:W-:Y:S05]  /*18a0*/  EXIT ;  /* 0x000000000000794d */ /* 0x000fea0003800000 */
.L_x_9213:
        /* <DEDUP_REMOVED lines=13> */
.L_x_9296:


//--------------------- .text._ZN2at6native19glu_backward_kernelIf16OffsetCalculatorILi3EjLb0EEEEviPT_PKS4_S7_T0_ll --------------------------
	.section	.text._ZN2at6native19glu_backward_kernelIf16OffsetCalculatorILi3EjLb0EEEEviPT_PKS4_S7_T0_ll,"ax",@progbits
	.align	128
        .global         _ZN2at6native19glu_backward_kernelIf16OffsetCalculatorILi3EjLb0EEEEviPT_PKS4_S7_T0_ll
        .type           _ZN2at6native19glu_backward_kernelIf16OffsetCalculatorILi3EjLb0EEEEviPT_PKS4_S7_T0_ll,@function
        .size           _ZN2at6native19glu_backward_kernelIf16OffsetCalculatorILi3EjLb0EEEEviPT_PKS4_S7_T0_ll,(.L_x_9297 - _ZN2at6native19glu_backward_kernelIf16OffsetCalculatorILi3EjLb0EEEEviPT_PKS4_S7_T0_ll)
        .other          _ZN2at6native19glu_backward_kernelIf16OffsetCalculatorILi3EjLb0EEEEviPT_PKS4_S7_T0_ll,@"STO_CUDA_ENTRY STV_DEFAULT"
_ZN2at6native19glu_backward_kernelIf16OffsetCalculatorILi3EjLb0EEEEviPT_PKS4_S7_T0_ll:
.text._ZN2at6native19glu_backward_kernelIf16OffsetCalculatorILi3EjLb0EEEEviPT_PKS4_S7_T0_ll:
        /* <DEDUP_REMOVED lines=364> */
.L_x_9214:
[----:B------:R-:W0:Y:S01]  /*16c0*/  LDC.64 R4, c[0x0][0x390] ;  /* 0x0000e400ff047b82 */ /* 0x000e220000000a00 */
[----:B------:R-:W1:Y:S07]  /*16d0*/  LDCU.128 UR8, c[0x0][0x600] ;  /* 0x0000c000ff0877ac */ /* 0x000e6e0008000c00 */
[----:B------:R-:W2:Y:S08]  /*16e0*/  LDC.64 R6, c[0x0][0x398] ;  /* 0x0000e600ff067b82 */ /* 0x000eb00000000a00 */
[----:B------:R-:W3:Y:S01]  /*16f0*/  LDC.64 R10, c[0x0][0x388] ;  /* 0x0000e200ff0a7b82 */ /* 0x000ee20000000a00 */
[----:B0-----:R-:W-:-:S03]  /*1700*/  IMAD.WIDE.U32 R4, R2, 0x4, R4 ;  /* 0x0000000402047825 */ /* 0x001fc600078e0004 */
[----:B-1----:R-:W-:-:S03]  /*1710*/  IADD3 R8, P0, PT, R4, UR10, RZ ;  /* 0x0000000a04087c10 */ /* 0x002fc6000ff1e0ff */
[----:B------:R-:W4:Y:S01]  /*1720*/  LDG.E R4, desc[UR4][R4.64] ;  /* 0x0000000404047981 */ /* 0x000f22000c1e1900 */
[----:B------:R-:W-:-:S05]  /*1730*/  IADD3.X R9, PT, PT, R5, UR11, RZ, P0, !PT ;  /* 0x0000000b05097c10 */ /* 0x000fca00087fe4ff */
[----:B------:R-:W5:Y:S01]  /*1740*/  LDG.E R8, desc[UR4][R8.64] ;  /* 0x0000000408087981 */ /* 0x000f62000c1e1900 */
[----:B--2---:R-:W-:-:S06]  /*1750*/  IMAD.WIDE.U32 R6, R0, 0x4, R6 ;  /* 0x0000000400067825 */ /* 0x004fcc00078e0006 */
[----:B------:R-:W2:Y:S01]  /*1760*/  LDG.E R6, desc[UR4][R6.64] ;  /* 0x0000000406067981 */ /* 0x000ea2000c1e1900 */
[----:B---3--:R-:W-:-:S04]  /*1770*/  IMAD.WIDE.U32 R2, R3, 0x4, R10 ;  /* 0x0000000403027825 */ /* 0x008fc800078e000a */
[----:B-----5:R-:W-:-:S06]  /*1780*/  FMUL.FTZ R0, R8, -1.4426950216293334961 ;  /* 0xbfb8aa3b08007820 */ /* 0x020fcc0000410000 */
[----:B------:R-:W0:Y:S02]  /*1790*/  MUFU.EX2 R0, R0 ;  /* 0x0000000000007308 */ /* 0x000e240000000800 */
[----:B0-----:R-:W-:-:S04]  /*17a0*/  FADD.FTZ R12, R0, 1 ;  /* 0x3f800000000c7421 */ /* 0x001fc80000010000 */
[----:B------:R-:W0:Y:S01]  /*17b0*/  MUFU.RCP R13, R12 ;  /* 0x0000000c000d7308 */ /* 0x000e220000001000 */
[----:B------:R-:W-:Y:S01]  /*17c0*/  IADD3 R8, P0, PT, R2, UR8, RZ ;  /* 0x0000000802087c10 */ /* 0x000fe2000ff1e0ff */
[----:B0-----:R-:W-:-:S04]  /*17d0*/  FADD.FTZ R14, -R13, 1 ;  /* 0x3f8000000d0e7421 */ /* 0x001fc80000010100 */
[----:B------:R-:W-:Y:S01]  /*17e0*/  FMUL.FTZ R9, R13, R14 ;  /* 0x0000000e0d097220 */ /* 0x000fe20000410000 */
[----:B--2---:R-:W-:-:S03]  /*17f0*/  FMUL.FTZ R13, R6, R13 ;  /* 0x0000000d060d7220 */ /* 0x004fc60000410000 */
[----:B------:R-:W-:Y:S01]  /*1800*/  FMUL.FTZ R7, R6, R9 ;  /* 0x0000000906077220 */ /* 0x000fe20000410000 */
[----:B------:R-:W-:-:S03]  /*1810*/  IADD3.X R9, PT, PT, R3, UR9, RZ, P0, !PT ;  /* 0x0000000903097c10 */ /* 0x000fc600087fe4ff */
[----:B----4-:R-:W-:Y:S01]  /*1820*/  FMUL.FTZ R7, R4, R7 ;  /* 0x0000000704077220 */ /* 0x010fe20000410000 */
[----:B------:R-:W-:Y:S04]  /*1830*/  STG.E desc[UR4][R2.64], R13 ;  /* 0x0000000d02007986 */ /* 0x000fe8000c101904 */
[----:B------:R-:W-:Y:S01]  /*1840*/  STG.E desc[UR4][R8.64], R7 ;  /* 0x0000000708007986 */ /* 0x000fe2000c101904 */
[----:B------:R-:W-:Y:S05]  /*1850*/  EXIT ;  /* 0x000000000000794d */ /* 0x000fea0003800000 */
.L_x_9215:
        /* <DEDUP_REMOVED lines=10> */
.L_x_9297:


//--------------------- .text._ZN2at6native19glu_backward_kernelId16OffsetCalculatorILi3EjLb0EEEEviPT_PKS4_S7_T0_ll --------------------------
	.section	.text._ZN2at6native19glu_backward_kernelId16OffsetCalculatorILi3EjLb0EEEEviPT_PKS4_S7_T0_ll,"ax",@progbits
	.align	128
        .global         _ZN2at6native19glu_backward_kernelId16OffsetCalculatorILi3EjLb0EEEEviPT_PKS4_S7_T0_ll
        .type           _ZN2at6native19glu_backward_kernelId16OffsetCalculatorILi3EjLb0EEEEviPT_PKS4_S7_T0_ll,@function
        .size           _ZN2at6native19glu_backward_kernelId16OffsetCalculatorILi3EjLb0EEEEviPT_PKS4_S7_T0_ll,(.L_x_9238 - _ZN2at6native19glu_backward_kernelId16OffsetCalculatorILi3EjLb0EEEEviPT_PKS4_S7_T0_ll)
        .other          _ZN2at6native19glu_backward_kernelId16OffsetCalculatorILi3EjLb0EEEEviPT_PKS4_S7_T0_ll,@"STO_CUDA_ENTRY STV_DEFAULT"
_ZN2at6native19glu_backward_kernelId16OffsetCalculatorILi3EjLb0EEEEviPT_PKS4_S7_T0_ll:
.text._ZN2at6native19glu_backward_kernelId16OffsetCalculatorILi3EjLb0EEEEviPT_PKS4_S7_T0_ll:
        /* <DEDUP_REMOVED lines=144> */
[----:B------:R-:W-:Y:S01]  /*0900*/  IMAD.MOV.U32 R6, RZ, RZ, RZ ;  /* 0x000000ffff067224 */ /* 0x000fe200078e00ff */
        /* <DEDUP_REMOVED lines=209> */
[----:B------:R-:W-:-:S03]  /*1620*/  IADD3 R11, PT, PT, -R9, RZ, RZ ;  /* 0x000000ff090b7210 */ /* 0x000fc60007ffe1ff */
[----:B------:R-:W-:Y:S02]  /*1630*/  @P0 IMAD.MOV R8, RZ, RZ, -R4 ;  /* 0x000000ffff080224 */ /* 0x000fe400078e0a04 */
[----:B------:R-:W-:Y:S02]  /*1640*/  IMAD R5, R11, UR8, R5 ;  /* 0x000000080b057c24 */ /* 0x000fe4000f8e0205 */
[----:B0-----:R-:W-:Y:S02]  /*1650*/  @P0 IMAD R9, R8, R13, R9 ;  /* 0x0000000d08090224 */ /* 0x001fe400078e0209 */
[C---:B--2---:R-:W-:Y:S02]  /*1660*/  IMAD R3, R5.reuse, UR7, R3 ;  /* 0x0000000705037c24 */ /* 0x044fe4000f8e0203 */
[C---:B----4-:R-:W-:Y:S02]  /*1670*/  IMAD R2, R5.reuse, UR10, R2 ;  /* 0x0000000a05027c24 */ /* 0x050fe4000f8e0202 */
[----:B------:R-:W-:-:S02]  /*1680*/  IMAD R0, R5, UR11, R0 ;  /* 0x0000000b05007c24 */ /* 0x000fc4000f8e0200 */
[C---:B-1----:R-:W-:Y:S02]  /*1690*/  @P0 IMAD R3, R9.reuse, R6, R3 ;  /* 0x0000000609030224 */ /* 0x042fe400078e0203 */
[C---:B------:R-:W-:Y:S02]  /*16a0*/  @P0 IMAD R2, R9.reuse, R7, R2 ;  /* 0x0000000709020224 */ /* 0x040fe400078e0202 */
[----:B-----5:R-:W-:-:S07]  /*16b0*/  @P0 IMAD R0, R9, R12, R0 ;  /* 0x0000000c09000224 */ /* 0x020fce00078e0200 */
.L_x_9216:
[----:B------:R-:W0:Y:S01]  /*16c0*/  LDC.64 R6, c[0x0][0x390] ;  /* 0x0000e400ff067b82 */ /* 0x000e220000000a00 */
[----:B------:R-:W1:Y:S07]  /*16d0*/  LDCU.64 UR6, c[0x0][0x608] ;  /* 0x0000c100ff0677ac */ /* 0x000e6e0008000a00 */
[----:B------:R-:W2:Y:S01]  /*16e0*/  LDC.64 R8, c[0x0][0x398] ;  /* 0x0000e600ff087b82 */ /* 0x000ea20000000a00 */
[----:B0-----:R-:W-:-:S03]  /*16f0*/  IMAD.WIDE.U32 R6, R2, 0x8, R6 ;  /* 0x0000000802067825 */ /* 0x001fc600078e0006 */
[----:B-1----:R-:W-:-:S04]  /*1700*/  IADD3 R4, P0, PT, R6, UR6, RZ ;  /* 0x0000000606047c10 */ /* 0x002fc8000ff1e0ff */
[----:B------:R-:W-:Y:S01]  /*1710*/  IADD3.X R5, PT, PT, R7, UR7, RZ, P0, !PT ;  /* 0x0000000707057c10 */ /* 0x000fe200087fe4ff */
[----:B--2---:R-:W-:Y:S01]  /*1720*/  IMAD.WIDE.U32 R8, R0, 0x8, R8 ;  /* 0x0000000800087825 */ /* 0x004fe200078e0008 */
[----:B------:R-:W5:Y:S04]  /*1730*/  LDG.E.64 R6, desc[UR4][R6.64] ;  /* 0x0000000406067981 */ /* 0x000f68000c1e1b00 */
[----:B------:R-:W2:Y:S04]  /*1740*/  LDG.E.64 R4, desc[UR4][R4.64] ;  /* 0x0000000404047981 */ /* 0x000ea8000c1e1b00 */
[----:B------:R-:W5:Y:S01]  /*1750*/  LDG.E.64 R8, desc[UR4][R8.64] ;  /* 0x0000000408087981 */ /* 0x000f62000c1e1b00 */
[----:B------:R-:W-:-:S02]  /*1760*/  MOV R10, 0x652b82fe ;  /* 0x652b82fe000a7802 */ /* 0x000fc40000000f00 */
        /* <DEDUP_REMOVED lines=116> */
[----:B------:R-:W-:Y:S02]  /*1eb0*/  FSEL R12, R4, RZ, !P0 ;  /* 0x000000ff040c7208 */ /* 0x000fe40004000000 */
[----:B------:R-:W-:Y:S02]  /*1ec0*/  @!P1 LEA R11, R10, 0x3ff00000, 0x14 ;  /* 0x3ff000000a0b9811 */ /* 0x000fe400078ea0ff */
[----:B------:R-:W-:-:S02]  /*1ed0*/  @!P1 MOV R4, R14 ;  /* 0x0000000e00049202 */ /* 0x000fc40000000f00 */
[----:B------:R-:W-:-:S15]  /*1ee0*/  @!P1 MOV R10, RZ ;  /* 0x000000ff000a9202 */ /* 0x000fde0000000f00 */
[----:B------:R-:W-:-:S15]  /*1ef0*/  NOP ;  /* 0x0000000000007918 */ /* 0x000fde0000000000 */
[----:B------:R-:W-:-:S15]  /*1f00*/  NOP ;  /* 0x0000000000007918 */ /* 0x000fde0000000000 */
[----:B------:R-:W-:-:S07]  /*1f10*/  NOP ;  /* 0x0000000000007918 */ /* 0x000fce0000000000 */
[----:B------:R0:W1:Y:S02]  /*1f20*/  @!P1 DMUL R12, R4, R10 ;  /* 0x0000000a040c9228 */ /* 0x0000640000000000 */
.L_x_9218:
[----:B------:R-:W-:Y:S05]  /*1f30*/  BSYNC.RECONVERGENT B0 ;  /* 0x0000000000007941 */ /* 0x000fea0003800200 */
.L_x_9217:
        /* <DEDUP_REMOVED lines=30> */
[----:B------:R-:W-:-:S04]  /*2120*/  LOP3.LUT R0, R15, 0x7fffffff, RZ, 0xc0, !PT ;  /* 0x7fffffff0f007812 */ /* 0x000fc800078ec0ff */
[----:B------:R-:W-:Y:S02]  /*2130*/  IADD3 R12, PT, PT, R0, -0x100000, RZ ;  /* 0xfff00000000c7810 */ /* 0x000fe40007ffe0ff */
[----:B------:R-:W-:-:S07]  /*2140*/  MOV R0, 0x2160 ;  /* 0x0000216000007802 */ /* 0x000fce0000000f00 */
[----:B-----5:R-:W-:Y:S05]  /*2150*/  CALL.REL.NOINC `($__internal_12_$__cuda_sm20_dblrcp_rn_slowpath_v3) ;  /* 0x0000000000747944 */ /* 0x020fea0003c00000 */
.L_x_9220:
[----:B------:R-:W-:Y:S05]  /*2160*/  BSYNC.RECONVERGENT B0 ;  /* 0x0000000000007941 */ /* 0x000fea0003800200 */
.L_x_9219:
[----:B------:R-:W0:Y:S01]  /*2170*/  DADD R12, -R10, 1 ;  /* 0x3ff000000a0c7429 */ /* 0x000e220000000100 */
[----:B------:R-:W1:-:S15]  /*2180*/  LDCU.64 UR6, c[0x0][0x600] ;  /* 0x0000c000ff0677ac */ /* 0x000e5e0008000a00 */
[----:B------:R-:W-:-:S15]  /*2190*/  NOP ;  /* 0x0000000000007918 */ /* 0x000fde0000000000 */
[----:B------:R-:W-:-:S15]  /*21a0*/  NOP ;  /* 0x0000000000007918 */ /* 0x000fde0000000000 */
[----:B------:R-:W-:-:S15]  /*21b0*/  NOP ;  /* 0x0000000000007918 */ /* 0x000fde0000000000 */
[----:B------:R-:W-:-:S03]  /*21c0*/  NOP ;  /* 0x0000000000007918 */ /* 0x000fc60000000000 */
[----:B0-----:R-:W0:-:S15]  /*21d0*/  DMUL R12, R12, R10 ;  /* 0x0000000a0c0c7228 */ /* 0x001e1e0000000000 */
[----:B------:R-:W-:-:S15]  /*21e0*/  NOP ;  /* 0x0000000000007918 */ /* 0x000fde0000000000 */
[----:B------:R-:W-:-:S15]  /*21f0*/  NOP ;  /* 0x0000000000007918 */ /* 0x000fde0000000000 */
[----:B------:R-:W-:-:S15]  /*2200*/  NOP ;  /* 0x0000000000007918 */ /* 0x000fde0000000000 */
[----:B------:R-:W-:-:S04]  /*2210*/  NOP ;  /* 0x0000000000007918 */ /* 0x000fc80000000000 */
[----:B-----5:R-:W2:-:S15]  /*2220*/  DMUL R4, R8, R10 ;  /* 0x0000000a08047228 */ /* 0x020e9e0000000000 */
[----:B------:R-:W-:-:S15]  /*2230*/  NOP ;  /* 0x0000000000007918 */ /* 0x000fde0000000000 */
[----:B------:R-:W-:-:S15]  /*2240*/  NOP ;  /* 0x0000000000007918 */ /* 0x000fde0000000000 */
[----:B------:R-:W-:-:S15]  /*2250*/  NOP ;  /* 0x0000000000007918 */ /* 0x000fde0000000000 */
[----:B------:R-:W-:-:S04]  /*2260*/  NOP ;  /* 0x0000000000007918 */ /* 0x000fc80000000000 */
[----:B0-----:R0:W3:Y:S02]  /*2270*/  DMUL R12, R8, R12 ;  /* 0x0000000c080c7228 */ /* 0x0010e40000000000 */
[----:B0-----:R-:W0:Y:S02]  /*2280*/  LDC.64 R8, c[0x0][0x388] ;  /* 0x0000e200ff087b82 */ /* 0x001e240000000a00 */
[----:B0-----:R-:W-:-:S03]  /*2290*/  IMAD.WIDE.U32 R2, R3, 0x8, R8 ;  /* 0x0000000803027825 */ /* 0x001fc600078e0008 */
[----:B-1----:R-:W-:Y:S02]  /*22a0*/  IADD3 R8, P0, PT, R2, UR6, RZ ;  /* 0x0000000602087c10 */ /* 0x002fe4000ff1e0ff */
[----:B--2---:R-:W-:Y:S02]  /*22b0*/  STG.E.64 desc[UR4][R2.64], R4 ;  /* 0x0000000402007986 */ /* 0x004fe4000c101b04 */
[----:B------:R-:W-:-:S15]  /*22c0*/  IADD3.X R9, PT, PT, R3, UR7, RZ, P0, !PT ;  /* 0x0000000703097c10 */ /* 0x000fde00087fe4ff */
[----:B------:R-:W-:-:S15]  /*22d0*/  NOP ;  /* 0x0000000000007918 */ /* 0x000fde0000000000 */
[----:B------:R-:W-:-:S15]  /*22e0*/  NOP ;  /* 0x0000000000007918 */ /* 0x000fde0000000000 */
[----:B------:R-:W-:-:S08]  /*22f0*/  NOP ;  /* 0x0000000000007918 */ /* 0x000fd00000000000 */
[----:B---3--:R-:W0:Y:S02]  /*2300*/  DMUL R6, R6, R12 ;  /* 0x0000000c06067228 */ /* 0x008e240000000000 */
[----:B0-----:R-:W-:Y:S01]  /*2310*/  STG.E.64 desc[UR4][R8.64], R6 ;  /* 0x0000000608007986 */ /* 0x001fe2000c101b04 */
[----:B------:R-:W-:Y:S05]  /*2320*/  EXIT ;  /* 0x000000000000794d */ /* 0x000fea0003800000 */
        .weak           $__internal_12_$__cuda_sm20_dblrcp_rn_slowpath_v3
        .type           $__internal_12_$__cuda_sm20_dblrcp_rn_slowpath_v3,@function
        .size           $__internal_12_$__cuda_sm20_dblrcp_rn_slowpath_v3,(.L_x_9238 - $__internal_12_$__cuda_sm20_dblrcp_rn_slowpath_v3)
$__internal_12_$__cuda_sm20_dblrcp_rn_slowpath_v3:
[----:B------:R-:W-:Y:S01]  /*2330*/  MOV R4, R14 ;  /* 0x0000000e00047202 */ /* 0x000fe20000000f00 */
[----:B------:R-:W-:Y:S01]  /*2340*/  BSSY.RECONVERGENT B1, `(.L_x_9221) ;  /* 0x000005d000017945 */ /* 0x000fe20003800200 */
[----:B------:R-:W-:-:S06]  /*2350*/  MOV R5, R15 ;  /* 0x0000000f00057202 */ /* 0x000fcc0000000f00 */
[----:B------:R-:W0:Y:S02]  /*2360*/  DSETP.GTU.AND P0, PT, |R4|, +INF , PT ;  /* 0x7ff000000400742a */ /* 0x000e240003f0c200 */
        /* <DEDUP_REMOVED lines=54> */
.L_x_9224:
        /* <DEDUP_REMOVED lines=34> */
.L_x_9222:
[----:B------:R-:W-:Y:S02]  /*28f0*/  LOP3.LUT R11, R5, 0x80000, RZ, 0xfc, !PT ;  /* 0x00080000050b7812 */ /* 0x000fe400078efcff */
[----:B------:R-:W-:-:S07]  /*2900*/  MOV R10, R4 ;  /* 0x00000004000a7202 */ /* 0x000fce0000000f00 */
.L_x_9223:
[----:B------:R-:W-:Y:S05]  /*2910*/  BSYNC.RECONVERGENT B1 ;  /* 0x0000000000017941 */ /* 0x000fea0003800200 */
.L_x_9221:
[----:B------:R-:W-:Y:S01]  /*2920*/  MOV R4, R0 ;  /* 0x0000000000047202 */ /* 0x000fe20000000f00 */
[----:B------:R-:W-:-:S04]  /*2930*/  HFMA2 R5, -RZ, RZ, 0, 0 ;  /* 0x00000000ff057431 */ /* 0x000fc800000001ff */
[----:B------:R-:W-:Y:S05]  /*2940*/  RET.REL.NODEC R4 `(_ZN2at6native19glu_backward_kernelId16OffsetCalculatorILi3EjLb0EEEEviPT_PKS4_S7_T0_ll) ;  /* 0xffffffd404ac7950 */ /* 0x000fea0003c3ffff */
.L_x_9225:
        /* <DEDUP_REMOVED lines=11> */
.L_x_9238:


//--------------------- .nv.global.init           --------------------------
	.section	.nv.global.init,"aw",@progbits
.nv.global.init:
	.type		$str$6,@object
	.size		$str$6,(__unnamed_1 - $str$6)
$str$6:
        /*0000*/ 	.byte	0x66, 0x61, 0x6c, 0x73, 0x65, 0x00
	.type		__unnamed_1,@object
	.size		__unnamed_1,(__unnamed_5 - __unnamed_1)
__unnamed_1:
        /*0006*/ 	.byte	0x66, 0x65, 0x74, 0x63, 0x68, 0x5f, 0x61, 0x6e, 0x64, 0x5f, 0x63, 0x61, 0x73, 0x74, 0x00
	.type		__unnamed_5,@object
	.size		__unnamed_5,(__unnamed_3 - __unnamed_5)
__unnamed_5:
        /*0015*/ 	.byte	0x66, 0x65, 0x74, 0x63, 0x68, 0x5f, 0x61, 0x6e, 0x64, 0x5f, 0x63, 0x61, 0x73, 0x74, 0x00
	.type		__unnamed_3,@object
	.size		__unnamed_3,(__unnamed_7 - __unnamed_3)
__unnamed_3:
        /*0024*/ 	.byte	0x66, 0x65, 0x74, 0x63, 0x68, 0x5f, 0x61, 0x6e, 0x64, 0x5f, 0x63, 0x61, 0x73, 0x74, 0x00
	.type		__unnamed_7,@object
	.size		__unnamed_7,(__unnamed_2 - __unnamed_7)
__unnamed_7:
        /*0033*/ 	.byte	0x66, 0x65, 0x74, 0x63, 0x68, 0x5f, 0x61, 0x6e, 0x64, 0x5f, 0x63, 0x61, 0x73, 0x74, 0x00
	.type		__unnamed_2,@object
	.size		__unnamed_2,(__unnamed_6 - __unnamed_2)
__unnamed_2:
        /*0042*/ 	.byte	0x63, 0x61, 0x73, 0x74, 0x5f, 0x61, 0x6e, 0x64, 0x5f, 0x73, 0x74, 0x6f, 0x72, 0x65, 0x00
	.type		__unnamed_6,@object
	.size		__unnamed_6,(__unnamed_4 - __unnamed_6)
__unnamed_6:
        /*0051*/ 	.byte	0x63, 0x61, 0x73, 0x74, 0x5f, 0x61, 0x6e, 0x64, 0x5f, 0x73, 0x74, 0x6f, 0x72, 0x65, 0x00
	.type		__unnamed_4,@object
	.size		__unnamed_4,(__unnamed_8 - __unnamed_4)
__unnamed_4:
        /*0060*/ 	.byte	0x63, 0x61, 0x73, 0x74, 0x5f, 0x61, 0x6e, 0x64, 0x5f, 0x73, 0x74, 0x6f, 0x72, 0x65, 0x00
	.type		__unnamed_8,@object
	.size		__unnamed_8,($str$7 - __unnamed_8)
__unnamed_8:
        /*006f*/ 	.byte	0x63, 0x61, 0x73, 0x74, 0x5f, 0x61, 0x6e, 0x64, 0x5f, 0x73, 0x74, 0x6f, 0x72, 0x65, 0x00
	.type		$str$7,@object
	.size		$str$7,(.L_37 - $str$7)
$str$7:
        /*007e*/ 	.byte	0x2f, 0x72, 0x6f, 0x6f, 0x74, 0x2f, 0x2e, 0x70, 0x79, 0x65, 0x6e, 0x76, 0x2f, 0x76, 0x65, 0x72
        /*008e*/ 	.byte	0x73, 0x69, 0x6f, 0x6e, 0x73, 0x2f, 0x33, 0x2e, 0x31, 0x33, 0x2e, 0x31, 0x32, 0x2f, 0x6c, 0x69
        /*009e*/ 	.byte	0x62, 0x2f, 0x70, 0x79, 0x74, 0x68, 0x6f, 0x6e, 0x33, 0x2e, 0x31, 0x33, 0x2f, 0x73, 0x69, 0x74
        /*00ae*/ 	.byte	0x65, 0x2d, 0x70, 0x61, 0x63, 0x6b, 0x61, 0x67, 0x65, 0x73, 0x2f, 0x74, 0x6f, 0x72, 0x63, 0x68
        /*00be*/ 	.byte	0x2f, 0x69, 0x6e, 0x63, 0x6c, 0x75, 0x64, 0x65, 0x2f, 0x63, 0x31, 0x30, 0x2f, 0x63, 0x6f, 0x72
        /*00ce*/ 	.byte	0x65, 0x2f, 0x44, 0x79, 0x6e, 0x61, 0x6d, 0x69, 0x63, 0x43, 0x61, 0x73, 0x74, 0x2e, 0x68, 0x00
.L_37:


//--------------------- .nv.shared.reserved.0     --------------------------
	.section	.nv.shared.reserved.0,"aw",@nobits
	.weak		__nv_reservedSMEM_offset_0_alias
	.size		__nv_reservedSMEM_offset_0_alias, 0, 64
	.other		__nv_reservedSMEM_offset_0_alias,@"STO_CUDA_RESERVED_SHARED STV_DEFAULT"
__nv_reservedSMEM_offset_0_alias:
	.zero		0
	.zero		64


//--------------------- .nv.global                --------------------------
	.section	.nv.global,"aw",@nobits
.nv.global:
	.type		_ZN53_INTERNAL_fb259500_22_ActivationGluKernel_cu_ec99c53b4cuda3std3__48in_placeE,@object
	.size		_ZN53_INTERNAL_fb259500_22_ActivationGluKernel_cu_ec99c53b4cuda3std3__48in_placeE,(_ZN53_INTERNAL_fb259500_22_ActivationGluKernel_cu_ec99c53b4cuda3std6ranges3__45__cpo8distanceE - _ZN53_INTERNAL_fb259500_22_ActivationGluKernel_cu_ec99c53b4cuda3std3__48in_placeE)
_ZN53_INTERNAL_fb259500_22_ActivationGluKernel_cu_ec99c53b4cuda3std3__48in_placeE:
	.zero		1
	.type		_ZN53_INTERNAL_fb259500_22_ActivationGluKernel_cu_ec99c53b4cuda3std6ranges3__45__cpo8distanceE,@object
	.size		_ZN53_INTERNAL_fb259500_22_ActivationGluKernel_cu_ec99c53b4cuda3std6ranges3__45__cpo8distanceE,(_ZN53_INTERNAL_fb259500_22_ActivationGluKernel_cu_ec99c53b4cuda3std3__45__cpo3endE - _ZN53_INTERNAL_fb259500_22_ActivationGluKernel_cu_ec99c53b4cuda3std6ranges3__45__cpo8distanceE)
_ZN53_INTERNAL_fb259500_22_ActivationGluKernel_cu_ec99c53b4cuda3std6ranges3__45__cpo8distanceE:
	.zero		1
	.type		_ZN53_INTERNAL_fb259500_22_ActivationGluKernel_cu_ec99c53b4cuda3std3__45__cpo3endE,@object
	.size		_ZN53_INTERNAL_fb259500_22_ActivationGluKernel_cu_ec99c53b4cuda3std3__45__cpo3endE,(_ZN53_INTERNAL_fb259500_22_ActivationGluKernel_cu_ec99c53b4cuda3std6ranges3__45__cpo7advanceE - _ZN53_INTERNAL_fb259500_22_ActivationGluKernel_cu_ec99c53b4cuda3std3__45__cpo3endE)
_ZN53_INTERNAL_fb259500_22_ActivationGluKernel_cu_ec99c53b4cuda3std3__45__cpo3endE:
	.zero		1
	.type		_ZN53_INTERNAL_fb259500_22_ActivationGluKernel_cu_ec99c53b4cuda3std6ranges3__45__cpo7advanceE,@object
	.size		_ZN53_INTERNAL_fb259500_22_ActivationGluKernel_cu_ec99c53b4cuda3std6ranges3__45__cpo7advanceE,(_ZN53_INTERNAL_fb259500_22_ActivationGluKernel_cu_ec99c53b4cuda3std3__45__cpo4rendE - _ZN53_INTERNAL_fb259500_22_ActivationGluKernel_cu_ec99c53b4cuda3std6ranges3__45__cpo7advanceE)
_ZN53_INTERNAL_fb259500_22_ActivationGluKernel_cu_ec99c53b4cuda3std6ranges3__45__cpo7advanceE:
	.zero		1
	.type		_ZN53_INTERNAL_fb259500_22_ActivationGluKernel_cu_ec99c53b4cuda3std3__45__cpo4rendE,@object
	.size		_ZN53_INTERNAL_fb259500_22_ActivationGluKernel_cu_ec99c53b4cuda3std3__45__cpo4rendE,(_ZN53_INTERNAL_fb259500_22_ActivationGluKernel_cu_ec99c53b4cuda3std6ranges3__45__cpo4dataE - _ZN53_INTERNAL_fb259500_22_ActivationGluKernel_cu_ec99c53b4cuda3std3__45__cpo4rendE)
_ZN53_INTERNAL_fb259500_22_ActivationGluKernel_cu_ec99c53b4cuda3std3__45__cpo4rendE:
	.zero		1
	.type		_ZN53_INTERNAL_fb259500_22_ActivationGluKernel_cu_ec99c53b4cuda3std6ranges3__45__cpo4dataE,@object
	.size		_ZN53_INTERNAL_fb259500_22_ActivationGluKernel_cu_ec99c53b4cuda3std6ranges3__45__cpo4dataE,(_ZN53_INTERNAL_fb259500_22_ActivationGluKernel_cu_ec99c53b4cuda3std6ranges3__45__cpo5beginE - _ZN53_INTERNAL_fb259500_22_ActivationGluKernel_cu_ec99c53b4cuda3std6ranges3__45__cpo4dataE)
_ZN53_INTERNAL_fb259500_22_ActivationGluKernel_cu_ec99c53b4cuda3std6ranges3__45__cpo4dataE:
	.zero		1
	.type		_ZN53_INTERNAL_fb259500_22_ActivationGluKernel_cu_ec99c53b4cuda3std6ranges3__45__cpo5beginE,@object
	.size		_ZN53_INTERNAL_fb259500_22_ActivationGluKernel_cu_ec99c53b4cuda3std6ranges3__45__cpo5beginE,(_ZN53_INTERNAL_fb259500_22_ActivationGluKernel_cu_ec99c53b4cuda3std3__45__cpo5crendE - _ZN53_INTERNAL_fb259500_22_ActivationGluKernel_cu_ec99c53b4cuda3std6ranges3__45__cpo5beginE)
_ZN53_INTERNAL_fb259500_22_ActivationGluKernel_cu_ec99c53b4cuda3std6ranges3__45__cpo5beginE:
	.zero		1
	.type		_ZN53_INTERNAL_fb259500_22_ActivationGluKernel_cu_ec99c53b4cuda3std3__45__cpo5crendE,@object
	.size		_ZN53_INTERNAL_fb259500_22_ActivationGluKernel_cu_ec99c53b4cuda3std3__45__cpo5crendE,(_ZN53_INTERNAL_fb259500_22_ActivationGluKernel_cu_ec99c53b4cuda3std6ranges3__45__cpo4sizeE - _ZN53_INTERNAL_fb259500_22_ActivationGluKernel_cu_ec99c53b4cuda3std3__45__cpo5crendE)
_ZN53_INTERNAL_fb259500_22_ActivationGluKernel_cu_ec99c53b4cuda3std3__45__cpo5crendE:
	.zero		1
	.type		_ZN53_INTERNAL_fb259500_22_ActivationGluKernel_cu_ec99c53b4cuda3std6ranges3__45__cpo4sizeE,@object
	.size		_ZN53_INTERNAL_fb259500_22_ActivationGluKernel_cu_ec99c53b4cuda3std6ranges3__45__cpo4sizeE,(_ZN53_INTERNAL_fb259500_22_ActivationGluKernel_cu_ec99c53b4cuda3std3__455_GLOBAL__N__fb259500_22_ActivationGluKernel_cu_ec99c53b6ignoreE - _ZN53_INTERNAL_fb259500_22_ActivationGluKernel_cu_ec99c53b4cuda3std6ranges3__45__cpo4sizeE)
_ZN53_INTERNAL_fb259500_22_ActivationGluKernel_cu_ec99c53b4cuda3std6ranges3__45__cpo4sizeE:
	.zero		1
	.type		_ZN53_INTERNAL_fb259500_22_ActivationGluKernel_cu_ec99c53b4cuda3std3__455_GLOBAL__N__fb259500_22_ActivationGluKernel_cu_ec99c53b6ignoreE,@object
	.size		_ZN53_INTERNAL_fb259500_22_ActivationGluKernel_cu_ec99c53b4cuda3std3__455_GLOBAL__N__fb259500_22_ActivationGluKernel_cu_ec99c53b6ignoreE,(_ZN53_INTERNAL_fb259500_22_ActivationGluKernel_cu_ec99c53b4cuda3std6ranges3__45__cpo6cbeginE - _ZN53_INTERNAL_fb259500_22_ActivationGluKernel_cu_ec99c53b4cuda3std3__455_GLOBAL__N__fb259500_22_ActivationGluKernel_cu_ec99c53b6ignoreE)
_ZN53_INTERNAL_fb259500_22_ActivationGluKernel_cu_ec99c53b4cuda3std3__455_GLOBAL__N__fb259500_22_ActivationGluKernel_cu_ec99c53b6ignoreE:
	.zero		1
	.type		_ZN53_INTERNAL_fb259500_22_ActivationGluKernel_cu_ec99c53b4cuda3std6ranges3__45__cpo6cbeginE,@object
	.size		_ZN53_INTERNAL_fb259500_22_ActivationGluKernel_cu_ec99c53b4cuda3std6ranges3__45__cpo6cbeginE,(_ZN53_INTERNAL_fb259500_22_ActivationGluKernel_cu_ec99c53b4cuda3std3__45__cpo4cendE - _ZN53_INTERNAL_fb259500_22_ActivationGluKernel_cu_ec99c53b4cuda3std6ranges3__45__cpo6cbeginE)
_ZN53_INTERNAL_fb259500_22_ActivationGluKernel_cu_ec99c53b4cuda3std6ranges3__45__cpo6cbeginE:
	.zero		1
	.type		_ZN53_INTERNAL_fb259500_22_ActivationGluKernel_cu_ec99c53b4cuda3std3__45__cpo4cendE,@object
	.size		_ZN53_INTERNAL_fb259500_22_ActivationGluKernel_cu_ec99c53b4cuda3std3__45__cpo4cendE,(_ZN53_INTERNAL_fb259500_22_ActivationGluKernel_cu_ec99c53b4cuda3std6ranges3__45__cpo4nextE - _ZN53_INTERNAL_fb259500_22_ActivationGluKernel_cu_ec99c53b4cuda3std3__45__cpo4cendE)
_ZN53_INTERNAL_fb259500_22_ActivationGluKernel_cu_ec99c53b4cuda3std3__45__cpo4cendE:
	.zero		1
	.type		_ZN53_INTERNAL_fb259500_22_ActivationGluKernel_cu_ec99c53b4cuda3std6ranges3__45__cpo4nextE,@object
	.size		_ZN53_INTERNAL_fb259500_22_ActivationGluKernel_cu_ec99c53b4cuda3std6ranges3__45__cpo4nextE,(_ZN53_INTERNAL_fb259500_22_ActivationGluKernel_cu_ec99c53b4cuda3std6ranges3__45__cpo4swapE - _ZN53_INTERNAL_fb259500_22_ActivationGluKernel_cu_ec99c53b4cuda3std6ranges3__45__cpo4nextE)
_ZN53_INTERNAL_fb259500_22_ActivationGluKernel_cu_ec99c53b4cuda3std6ranges3__45__cpo4nextE:
	.zero		1
	.type		_ZN53_INTERNAL_fb259500_22_ActivationGluKernel_cu_ec99c53b4cuda3std6ranges3__45__cpo4swapE,@object
	.size		_ZN53_INTERNAL_fb259500_22_ActivationGluKernel_cu_ec99c53b4cuda3std6ranges3__45__cpo4swapE,(_ZN53_INTERNAL_fb259500_22_ActivationGluKernel_cu_ec99c53b4cuda3std3__420unreachable_sentinelE - _ZN53_INTERNAL_fb259500_22_ActivationGluKernel_cu_ec99c53b4cuda3std6ranges3__45__cpo4swapE)
_ZN53_INTERNAL_fb259500_22_ActivationGluKernel_cu_ec99c53b4cuda3std6ranges3__45__cpo4swapE:
	.zero		1
	.type		_ZN53_INTERNAL_fb259500_22_ActivationGluKernel_cu_ec99c53b4cuda3std3__420unreachable_sentinelE,@object
	.size		_ZN53_INTERNAL_fb259500_22_ActivationGluKernel_cu_ec99c53b4cuda3std3__420unreachable_sentinelE,(_ZN53_INTERNAL_fb259500_22_ActivationGluKernel_cu_ec99c53b6thrust24THRUST_300001_SM_1030_NS6system6detail10sequential3seqE - _ZN53_INTERNAL_fb259500_22_ActivationGluKernel_cu_ec99c53b4cuda3std3__420unreachable_sentinelE)
_ZN53_INTERNAL_fb259500_22_ActivationGluKernel_cu_ec99c53b4cuda3std3__420unreachable_sentinelE:
	.zero		1
	.type		_ZN53_INTERNAL_fb259500_22_ActivationGluKernel_cu_ec99c53b6thrust24THRUST_300001_SM_1030_NS6system6detail10sequential3seqE,@object
	.size		_ZN53_INTERNAL_fb259500_22_ActivationGluKernel_cu_ec99c53b6thrust24THRUST_300001_SM_1030_NS6system6detail10sequential3seqE,(_ZN53_INTERNAL_fb259500_22_ActivationGluKernel_cu_ec99c53b4cuda3std3__45__cpo6cbeginE - _ZN53_INTERNAL_fb259500_22_ActivationGluKernel_cu_ec99c53b6thrust24THRUST_300001_SM_1030_NS6system6detail10sequential3seqE)
_ZN53_INTERNAL_fb259500_22_ActivationGluKernel_cu_ec99c53b6thrust24THRUST_300001_SM_1030_NS6system6detail10sequential3seqE:
	.zero		1
	.type		_ZN53_INTERNAL_fb259500_22_ActivationGluKernel_cu_ec99c53b4cuda3std3__45__cpo6cbeginE,@object
	.size		_ZN53_INTERNAL_fb259500_22_ActivationGluKernel_cu_ec99c53b4cuda3std3__45__cpo6cbeginE,(_ZN53_INTERNAL_fb259500_22_ActivationGluKernel_cu_ec99c53b4cuda3std6ranges3__45__cpo9iter_swapE - _ZN53_INTERNAL_fb259500_22_ActivationGluKernel_cu_ec99c53b4cuda3std3__45__cpo6cbeginE)
_ZN53_INTERNAL_fb259500_22_ActivationGluKernel_cu_ec99c53b4cuda3std3__45__cpo6cbeginE:
	.zero		1
	.type		_ZN53_INTERNAL_fb259500_22_ActivationGluKernel_cu_ec99c53b4cuda3std6ranges3__45__cpo9iter_swapE,@object
	.size		_ZN53_INTERNAL_fb259500_22_ActivationGluKernel_cu_ec99c53b4cuda3std6ranges3__45__cpo9iter_swapE,(_ZN53_INTERNAL_fb259500_22_ActivationGluKernel_cu_ec99c53b4cuda3std3__45__cpo7crbeginE - _ZN53_INTERNAL_fb259500_22_ActivationGluKernel_cu_ec99c53b4cuda3std6ranges3__45__cpo9iter_swapE)
_ZN53_INTERNAL_fb259500_22_ActivationGluKernel_cu_ec99c53b4cuda3std6ranges3__45__cpo9iter_swapE:
	.zero		1
	.type		_ZN53_INTERNAL_fb259500_22_ActivationGluKernel_cu_ec99c53b4cuda3std3__45__cpo7crbeginE,@object
	.size		_ZN53_INTERNAL_fb259500_22_ActivationGluKernel_cu_ec99c53b4cuda3std3__45__cpo7crbeginE,(_ZN53_INTERNAL_fb259500_22_ActivationGluKernel_cu_ec99c53b4cuda3std6ranges3__45__cpo5cdataE - _ZN53_INTERNAL_fb259500_22_ActivationGluKernel_cu_ec99c53b4cuda3std3__45__cpo7crbeginE)
_ZN53_INTERNAL_fb259500_22_ActivationGluKernel_cu_ec99c53b4cuda3std3__45__cpo7crbeginE:
	.zero		1
	.type		_ZN53_INTERNAL_fb259500_22_ActivationGluKernel_cu_ec99c53b4cuda3std6ranges3__45__cpo5cdataE,@object
	.size		_ZN53_INTERNAL_fb259500_22_ActivationGluKernel_cu_ec99c53b4cuda3std6ranges3__45__cpo5cdataE,(_ZN53_INTERNAL_fb259500_22_ActivationGluKernel_cu_ec99c53b4cuda3std6ranges3__45__cpo3endE - _ZN53_INTERNAL_fb259500_22_ActivationGluKernel_cu_ec99c53b4cuda3std6ranges3__45__cpo5cdataE)
_ZN53_INTERNAL_fb259500_22_ActivationGluKernel_cu_ec99c53b4cuda3std6ranges3__45__cpo5cdataE:
	.zero		1
	.type		_ZN53_INTERNAL_fb259500_22_ActivationGluKernel_cu_ec99c53b4cuda3std6ranges3__45__cpo3endE,@object
	.size		_ZN53_INTERNAL_fb259500_22_ActivationGluKernel_cu_ec99c53b4cuda3std6ranges3__45__cpo3endE,(_ZN53_INTERNAL_fb259500_22_ActivationGluKernel_cu_ec99c53b4cuda3std3__419piecewise_constructE - _ZN53_INTERNAL_fb259500_22_ActivationGluKernel_cu_ec99c53b4cuda3std6ranges3__45__cpo3endE)
_ZN53_INTERNAL_fb259500_22_ActivationGluKernel_cu_ec99c53b4cuda3std6ranges3__45__cpo3endE:
	.zero		1
	.type		_ZN53_INTERNAL_fb259500_22_ActivationGluKernel_cu_ec99c53b4cuda3std3__419piecewise_constructE,@object
	.size		_ZN53_INTERNAL_fb259500_22_ActivationGluKernel_cu_ec99c53b4cuda3std3__419piecewise_constructE,(_ZN53_INTERNAL_fb259500_22_ActivationGluKernel_cu_ec99c53b4cuda3std6ranges3__45__cpo5ssizeE - _ZN53_INTERNAL_fb259500_22_ActivationGluKernel_cu_ec99c53b4cuda3std3__419piecewise_constructE)
_ZN53_INTERNAL_fb259500_22_ActivationGluKernel_cu_ec99c53b4cuda3std3__419piecewise_constructE:
	.zero		1
	.type		_ZN53_INTERNAL_fb259500_22_ActivationGluKernel_cu_ec99c53b4cuda3std6ranges3__45__cpo5ssizeE,@object
	.size		_ZN53_INTERNAL_fb259500_22_ActivationGluKernel_cu_ec99c53b4cuda3std6ranges3__45__cpo5ssizeE,(_ZN53_INTERNAL_fb259500_22_ActivationGluKernel_cu_ec99c53b4cuda3std3__45__cpo5beginE - _ZN53_INTERNAL_fb259500_22_ActivationGluKernel_cu_ec99c53b4cuda3std6ranges3__45__cpo5ssizeE)
_ZN53_INTERNAL_fb259500_22_ActivationGluKernel_cu_ec99c53b4cuda3std6ranges3__45__cpo5ssizeE:
	.zero		1
	.type		_ZN53_INTERNAL_fb259500_22_ActivationGluKernel_cu_ec99c53b4cuda3std3__45__cpo5beginE,@object
	.size		_ZN53_INTERNAL_fb259500_22_ActivationGluKernel_cu_ec99c53b4cuda3std3__45__cpo5beginE,(_ZN53_INTERNAL_fb259500_22_ActivationGluKernel_cu_ec99c53b4cuda3std6ranges3__45__cpo4cendE - _ZN53_INTERNAL_fb259500_22_ActivationGluKernel_cu_ec99c53b4cuda3std3__45__cpo5beginE)
_ZN53_INTERNAL_fb259500_22_ActivationGluKernel_cu_ec99c53b4cuda3std3__45__cpo5beginE:
	.zero		1
	.type		_ZN53_INTERNAL_fb259500_22_ActivationGluKernel_cu_ec99c53b4cuda3std6ranges3__45__cpo4cendE,@object
	.size		_ZN53_INTERNAL_fb259500_22_ActivationGluKernel_cu_ec99c53b4cuda3std6ranges3__45__cpo4cendE,(_ZN53_INTERNAL_fb259500_22_ActivationGluKernel_cu_ec99c53b4cuda3std3__45__cpo6rbeginE - _ZN53_INTERNAL_fb259500_22_ActivationGluKernel_cu_ec99c53b4cuda3std6ranges3__45__cpo4cendE)
_ZN53_INTERNAL_fb259500_22_ActivationGluKernel_cu_ec99c53b4cuda3std6ranges3__45__cpo4cendE:
	.zero		1
	.type		_ZN53_INTERNAL_fb259500_22_ActivationGluKernel_cu_ec99c53b4cuda3std3__45__cpo6rbeginE,@object
	.size		_ZN53_INTERNAL_fb259500_22_ActivationGluKernel_cu_ec99c53b4cuda3std3__45__cpo6rbeginE,(_ZN53_INTERNAL_fb259500_22_ActivationGluKernel_cu_ec99c53b4cuda3std6ranges3__45__cpo4prevE - _ZN53_INTERNAL_fb259500_22_ActivationGluKernel_cu_ec99c53b4cuda3std3__45__cpo6rbeginE)
_ZN53_INTERNAL_fb259500_22_ActivationGluKernel_cu_ec99c53b4cuda3std3__45__cpo6rbeginE:
	.zero		1
	.type		_ZN53_INTERNAL_fb259500_22_ActivationGluKernel_cu_ec99c53b4cuda3std6ranges3__45__cpo4prevE,@object
	.size		_ZN53_INTERNAL_fb259500_22_ActivationGluKernel_cu_ec99c53b4cuda3std6ranges3__45__cpo4prevE,(_ZN53_INTERNAL_fb259500_22_ActivationGluKernel_cu_ec99c53b4cuda3std6ranges3__45__cpo9iter_moveE - _ZN53_INTERNAL_fb259500_22_ActivationGluKernel_cu_ec99c53b4cuda3std6ranges3__45__cpo4prevE)
_ZN53_INTERNAL_fb259500_22_ActivationGluKernel_cu_ec99c53b4cuda3std6ranges3__45__cpo4prevE:
	.zero		1
	.type		_ZN53_INTERNAL_fb259500_22_ActivationGluKernel_cu_ec99c53b4cuda3std6ranges3__45__cpo9iter_moveE,@object
	.size		_ZN53_INTERNAL_fb259500_22_ActivationGluKernel_cu_ec99c53b4cuda3std6ranges3__45__cpo9iter_moveE,(.L_21 - _ZN53_INTERNAL_fb259500_22_ActivationGluKernel_cu_ec99c53b4cuda3std6ranges3__45__cpo9iter_moveE)
_ZN53_INTERNAL_fb259500_22_ActivationGluKernel_cu_ec99c53b4cuda3std6ranges3__45__cpo9iter_moveE:
	.zero		1
.L_21:


//--------------------- .nv.constant0._ZN2at6native18elementwise_kernelILi128ELi4EZNS0_15gpu_kernel_implIZZZNS0_14glu_jvp_kernelERNS_18TensorIteratorBaseEENKUlvE_clEvENKUlvE2_clEvEUlN3c108BFloat16ES8_S8_S8_E_EEvS4_RKT_EUliE_EEviT1_ --------------------------
	.section	.nv.constant0._ZN2at6native18elementwise_kernelILi128ELi4EZNS0_15gpu_kernel_implIZZZNS0_14glu_jvp_kernelERNS_18TensorIteratorBaseEENKUlvE_clEvENKUlvE2_clEvEUlN3c108BFloat16ES8_S8_S8_E_EEvS4_RKT_EUliE_EEviT1_,"a",@progbits
	.sectionflags	@""
	.align	4
.nv.constant0._ZN2at6native18elementwise_kernelILi128ELi4EZNS0_15gpu_kernel_implIZZZNS0_14glu_jvp_kernelERNS_18TensorIteratorBaseEENKUlvE_clEvENKUlvE2_clEvEUlN3c108BFloat16ES8_S8_S8_E_EEvS4_RKT_EUliE_EEviT1_:
	.zero		1768


//--------------------- .nv.constant0._ZN2at6native27unrolled_elementwise_kernelIZZZNS0_14glu_jvp_kernelERNS_18TensorIteratorBaseEENKUlvE_clEvENKUlvE2_clEvEUlN3c108BFloat16ES7_S7_S7_E_St5arrayIPcLm5EELi4E23TrivialOffsetCalculatorILi4EjESC_ILi1EjENS0_6memory12LoadWithCastILi4EEENSF_13StoreWithCastILi1EEEEEviT_T0_T2_T3_T4_T5_ --------------------------
	.section	.nv.constant0._ZN2at6native27unrolled_elementwise_kernelIZZZNS0_14glu_jvp_kernelERNS_18TensorIteratorBaseEENKUlvE_clEvENKUlvE2_clEvEUlN3c108BFloat16ES7_S7_S7_E_St5arrayIPcLm5EELi4E23TrivialOffsetCalculatorILi4EjESC_ILi1EjENS0_6memory12LoadWithCastILi4EEENSF_13StoreWithCastILi1EEEEEviT_T0_T2_T3_T4_T5_,"a",@progbits
	.sectionflags	@""
	.align	4
.nv.constant0._ZN2at6native27unrolled_elementwise_kernelIZZZNS0_14glu_jvp_kernelERNS_18TensorIteratorBaseEENKUlvE_clEvENKUlvE2_clEvEUlN3c108BFloat16ES7_S7_S7_E_St5arrayIPcLm5EELi4E23TrivialOffsetCalculatorILi4EjESC_ILi1EjENS0_6memory12LoadWithCastILi4EEENSF_13StoreWithCastILi1EEEEEviT_T0_T2_T3_T4_T5_:
	.zero		976


//--------------------- .nv.constant0._ZN2at6native18elementwise_kernelILi128ELi4EZNS0_22gpu_kernel_impl_nocastIZZZNS0_14glu_jvp_kernelERNS_18TensorIteratorBaseEENKUlvE_clEvENKUlvE2_clEvEUlN3c108BFloat16ES8_S8_S8_E_EEvS4_RKT_EUliE_EEviT1_ --------------------------
	.section	.nv.constant0._ZN2at6native18elementwise_kernelILi128ELi4EZNS0_22gpu_kernel_impl_nocastIZZZNS0_14glu_jvp_kernelERNS_18TensorIteratorBaseEENKUlvE_clEvENKUlvE2_clEvEUlN3c108BFloat16ES8_S8_S8_E_EEvS4_RKT_EUliE_EEviT1_,"a",@progbits
	.sectionflags	@""
	.align	4
.nv.constant0._ZN2at6native18elementwise_kernelILi128ELi4EZNS0_22gpu_kernel_impl_nocastIZZZNS0_14glu_jvp_kernelERNS_18TensorIteratorBaseEENKUlvE_clEvENKUlvE2_clEvEUlN3c108BFloat16ES8_S8_S8_E_EEvS4_RKT_EUliE_EEviT1_:
	.zero		1768


//--------------------- .nv.constant0._ZN2at6native27unrolled_elementwise_kernelIZZZNS0_14glu_jvp_kernelERNS_18TensorIteratorBaseEENKUlvE_clEvENKUlvE2_clEvEUlN3c108BFloat16ES7_S7_S7_E_St5arrayIPcLm5EELi4E23TrivialOffsetCalculatorILi4EjESC_ILi1EjENS0_6memory15LoadWithoutCastENSF_16StoreWithoutCastEEEviT_T0_T2_T3_T4_T5_ --------------------------
	.section	.nv.constant0._ZN2at6native27unrolled_elementwise_kernelIZZZNS0_14glu_jvp_kernelERNS_18TensorIteratorBaseEENKUlvE_clEvENKUlvE2_clEvEUlN3c108BFloat16ES7_S7_S7_E_St5arrayIPcLm5EELi4E23TrivialOffsetCalculatorILi4EjESC_ILi1EjENS0_6memory15LoadWithoutCastENSF_16StoreWithoutCastEEEviT_T0_T2_T3_T4_T5_,"a",@progbits
	.sectionflags	@""
	.align	4
.nv.constant0._ZN2at6native27unrolled_elementwise_kernelIZZZNS0_14glu_jvp_kernelERNS_18TensorIteratorBaseEENKUlvE_clEvENKUlvE2_clEvEUlN3c108BFloat16ES7_S7_S7_E_St5arrayIPcLm5EELi4E23TrivialOffsetCalculatorILi4EjESC_ILi1EjENS0_6memory15LoadWithoutCastENSF_16StoreWithoutCastEEEviT_T0_T2_T3_T4_T5_:
	.zero		948


//--------------------- .nv.constant0._ZN2at6native29vectorized_elementwise_kernelILi2EZZZNS0_14glu_jvp_kernelERNS_18TensorIteratorBaseEENKUlvE_clEvENKUlvE2_clEvEUlN3c108BFloat16ES7_S7_S7_E_St5arrayIPcLm5EEEEviT0_T1_ --------------------------
	.section	.nv.constant0._ZN2at6native29vectorized_elementwise_kernelILi2EZZZNS0_14glu_jvp_kernelERNS_18TensorIteratorBaseEENKUlvE_clEvENKUlvE2_clEvEUlN3c108BFloat16ES7_S7_S7_E_St5arrayIPcLm5EEEEviT0_T1_,"a",@progbits
	.sectionflags	@""
	.align	4
.nv.constant0._ZN2at6native29vectorized_elementwise_kernelILi2EZZZNS0_14glu_jvp_kernelERNS_18TensorIteratorBaseEENKUlvE_clEvENKUlvE2_clEvEUlN3c108BFloat16ES7_S7_S7_E_St5arrayIPcLm5EEEEviT0_T1_:
	.zero		944


//--------------------- .nv.constant0._ZN2at6native29vectorized_elementwise_kernelILi4EZZZNS0_14glu_jvp_kernelERNS_18TensorIteratorBaseEENKUlvE_clEvENKUlvE2_clEvEUlN3c108BFloat16ES7_S7_S7_E_St5arrayIPcLm5EEEEviT0_T1_ --------------------------
	.section	.nv.constant0._ZN2at6native29vectorized_elementwise_kernelILi4EZZZNS0_14glu_jvp_kernelERNS_18TensorIteratorBaseEENKUlvE_clEvENKUlvE2_clEvEUlN3c108BFloat16ES7_S7_S7_E_St5arrayIPcLm5EEEEviT0_T1_,"a",@progbits
	.sectionflags	@""
	.align	4
.nv.constant0._ZN2at6native29vectorized_elementwise_kernelILi4EZZZNS0_14glu_jvp_kernelERNS_18TensorIteratorBaseEENKUlvE_clEvENKUlvE2_clEvEUlN3c108BFloat16ES7_S7_S7_E_St5arrayIPcLm5EEEEviT0_T1_:
	.zero		944


//--------------------- .nv.constant0._ZN2at6native29vectorized_elementwise_kernelILi8EZZZNS0_14glu_jvp_kernelERNS_18TensorIteratorBaseEENKUlvE_clEvENKUlvE2_clEvEUlN3c108BFloat16ES7_S7_S7_E_St5arrayIPcLm5EEEEviT0_T1_ --------------------------
	.section	.nv.constant0._ZN2at6native29vectorized_elementwise_kernelILi8EZZZNS0_14glu_jvp_kernelERNS_18TensorIteratorBaseEENKUlvE_clEvENKUlvE2_clEvEUlN3c108BFloat16ES7_S7_S7_E_St5arrayIPcLm5EEEEviT0_T1_,"a",@progbits
	.sectionflags	@""
	.align	4
.nv.constant0._ZN2at6native29vectorized_elementwise_kernelILi8EZZZNS0_14glu_jvp_kernelERNS_18TensorIteratorBaseEENKUlvE_clEvENKUlvE2_clEvEUlN3c108BFloat16ES7_S7_S7_E_St5arrayIPcLm5EEEEviT0_T1_:
	.zero		944


//--------------------- .nv.constant0._ZN2at6native18elementwise_kernelILi128ELi4EZNS0_15gpu_kernel_implIZZZNS0_14glu_jvp_kernelERNS_18TensorIteratorBaseEENKUlvE_clEvENKUlvE1_clEvEUlN3c104HalfES8_S8_S8_E_EEvS4_RKT_EUliE_EEviT1_ --------------------------
	.section	.nv.constant0._ZN2at6native18elementwise_kernelILi128ELi4EZNS0_15gpu_kernel_implIZZZNS0_14glu_jvp_kernelERNS_18TensorIteratorBaseEENKUlvE_clEvENKUlvE1_clEvEUlN3c104HalfES8_S8_S8_E_EEvS4_RKT_EUliE_EEviT1_,"a",@progbits
	.sectionflags	@""
	.align	4
.nv.constant0._ZN2at6native18elementwise_kernelILi128ELi4EZNS0_15gpu_kernel_implIZZZNS0_14glu_jvp_kernelERNS_18TensorIteratorBaseEENKUlvE_clEvENKUlvE1_clEvEUlN3c104HalfES8_S8_S8_E_EEvS4_RKT_EUliE_EEviT1_:
	.zero		1768


//--------------------- .nv.constant0._ZN2at6native27unrolled_elementwise_kernelIZZZNS0_14glu_jvp_kernelERNS_18TensorIteratorBaseEENKUlvE_clEvENKUlvE1_clEvEUlN3c104HalfES7_S7_S7_E_St5arrayIPcLm5EELi4E23TrivialOffsetCalculatorILi4EjESC_ILi1EjENS0_6memory12LoadWithCastILi4EEENSF_13StoreWithCastILi1EEEEEviT_T0_T2_T3_T4_T5_ --------------------------
	.section	.nv.constant0._ZN2at6native27unrolled_elementwise_kernelIZZZNS0_14glu_jvp_kernelERNS_18TensorIteratorBaseEENKUlvE_clEvENKUlvE1_clEvEUlN3c104HalfES7_S7_S7_E_St5arrayIPcLm5EELi4E23TrivialOffsetCalculatorILi4EjESC_ILi1EjENS0_6memory12LoadWithCastILi4EEENSF_13StoreWithCastILi1EEEEEviT_T0_T2_T3_T4_T5_,"a",@progbits
	.sectionflags	@""
	.align	4
.nv.constant0._ZN2at6native27unrolled_elementwise_kernelIZZZNS0_14glu_jvp_kernelERNS_18TensorIteratorBaseEENKUlvE_clEvENKUlvE1_clEvEUlN3c104HalfES7_S7_S7_E_St5arrayIPcLm5EELi4E23TrivialOffsetCalculatorILi4EjESC_ILi1EjENS0_6memory12LoadWithCastILi4EEENSF_13StoreWithCastILi1EEEEEviT_T0_T2_T3_T4_T5_:
	.zero		976


//--------------------- .nv.constant0._ZN2at6native18elementwise_kernelILi128ELi4EZNS0_22gpu_kernel_impl_nocastIZZZNS0_14glu_jvp_kernelERNS_18TensorIteratorBaseEENKUlvE_clEvENKUlvE1_clEvEUlN3c104HalfES8_S8_S8_E_EEvS4_RKT_EUliE_EEviT1_ --------------------------
	.section	.nv.constant0._ZN2at6native18elementwise_kernelILi128ELi4EZNS0_22gpu_kernel_impl_nocastIZZZNS0_14glu_jvp_kernelERNS_18TensorIteratorBaseEENKUlvE_clEvENKUlvE1_clEvEUlN3c104HalfES8_S8_S8_E_EEvS4_RKT_EUliE_EEviT1_,"a",@progbits
	.sectionflags	@""
	.align	4
.nv.constant0._ZN2at6native18elementwise_kernelILi128ELi4EZNS0_22gpu_kernel_impl_nocastIZZZNS0_14glu_jvp_kernelERNS_18TensorIteratorBaseEENKUlvE_clEvENKUlvE1_clEvEUlN3c104HalfES8_S8_S8_E_EEvS4_RKT_EUliE_EEviT1_:
	.zero		1768


//--------------------- .nv.constant0._ZN2at6native27unrolled_elementwise_kernelIZZZNS0_14glu_jvp_kernelERNS_18TensorIteratorBaseEENKUlvE_clEvENKUlvE1_clEvEUlN3c104HalfES7_S7_S7_E_St5arrayIPcLm5EELi4E23TrivialOffsetCalculatorILi4EjESC_ILi1EjENS0_6memory15LoadWithoutCastENSF_16StoreWithoutCastEEEviT_T0_T2_T3_T4_T5_ --------------------------
	.section	.nv.constant0._ZN2at6native27unrolled_elementwise_kernelIZZZNS0_14glu_jvp_kernelERNS_18TensorIteratorBaseEENKUlvE_clEvENKUlvE1_clEvEUlN3c104HalfES7_S7_S7_E_St5arrayIPcLm5EELi4E23TrivialOffsetCalculatorILi4EjESC_ILi1EjENS0_6memory15LoadWithoutCastENSF_16StoreWithoutCastEEEviT_T0_T2_T3_T4_T5_,"a",@progbits
	.sectionflags	@""
	.align	4
.nv.constant0._ZN2at6native27unrolled_elementwise_kernelIZZZNS0_14glu_jvp_kernelERNS_18TensorIteratorBaseEENKUlvE_clEvENKUlvE1_clEvEUlN3c104HalfES7_S7_S7_E_St5arrayIPcLm5EELi4E23TrivialOffsetCalculatorILi4EjESC_ILi1EjENS0_6memory15LoadWithoutCastENSF_16StoreWithoutCastEEEviT_T0_T2_T3_T4_T5_:
	.zero		948


//--------------------- .nv.constant0._ZN2at6native29vectorized_elementwise_kernelILi2EZZZNS0_14glu_jvp_kernelERNS_18TensorIteratorBaseEENKUlvE_clEvENKUlvE1_clEvEUlN3c104HalfES7_S7_S7_E_St5arrayIPcLm5EEEEviT0_T1_ --------------------------
	.section	.nv.constant0._ZN2at6native29vectorized_elementwise_kernelILi2EZZZNS0_14glu_jvp_kernelERNS_18TensorIteratorBaseEENKUlvE_clEvENKUlvE1_clEvEUlN3c104HalfES7_S7_S7_E_St5arrayIPcLm5EEEEviT0_T1_,"a",@progbits
	.sectionflags	@""
	.align	4
.nv.constant0._ZN2at6native29vectorized_elementwise_kernelILi2EZZZNS0_14glu_jvp_kernelERNS_18TensorIteratorBaseEENKUlvE_clEvENKUlvE1_clEvEUlN3c104HalfES7_S7_S7_E_St5arrayIPcLm5EEEEviT0_T1_:
	.zero		944


//--------------------- .nv.constant0._ZN2at6native29vectorized_elementwise_kernelILi4EZZZNS0_14glu_jvp_kernelERNS_18TensorIteratorBaseEENKUlvE_clEvENKUlvE1_clEvEUlN3c104HalfES7_S7_S7_E_St5arrayIPcLm5EEEEviT0_T1_ --------------------------
	.section	.nv.constant0._ZN2at6native29vectorized_elementwise_kernelILi4EZZZNS0_14glu_jvp_kernelERNS_18TensorIteratorBaseEENKUlvE_clEvENKUlvE1_clEvEUlN3c104HalfES7_S7_S7_E_St5arrayIPcLm5EEEEviT0_T1_,"a",@progbits
	.sectionflags	@""
	.align	4
.nv.constant0._ZN2at6native29vectorized_elementwise_kernelILi4EZZZNS0_14glu_jvp_kernelERNS_18TensorIteratorBaseEENKUlvE_clEvENKUlvE1_clEvEUlN3c104HalfES7_S7_S7_E_St5arrayIPcLm5EEEEviT0_T1_:
	.zero		944


//--------------------- .nv.constant0._ZN2at6native29vectorized_elementwise_kernelILi8EZZZNS0_14glu_jvp_kernelERNS_18TensorIteratorBaseEENKUlvE_clEvENKUlvE1_clEvEUlN3c104HalfES7_S7_S7_E_St5arrayIPcLm5EEEEviT0_T1_ --------------------------
	.section	.nv.constant0._ZN2at6native29vectorized_elementwise_kernelILi8EZZZNS0_14glu_jvp_kernelERNS_18TensorIteratorBaseEENKUlvE_clEvENKUlvE1_clEvEUlN3c104HalfES7_S7_S7_E_St5arrayIPcLm5EEEEviT0_T1_,"a",@progbits
	.sectionflags	@""
	.align	4
.nv.constant0._ZN2at6native29vectorized_elementwise_kernelILi8EZZZNS0_14glu_jvp_kernelERNS_18TensorIteratorBaseEENKUlvE_clEvENKUlvE1_clEvEUlN3c104HalfES7_S7_S7_E_St5arrayIPcLm5EEEEviT0_T1_:
	.zero		944


//--------------------- .nv.constant0._ZN2at6native18elementwise_kernelILi128ELi4EZNS0_15gpu_kernel_implIZZZNS0_14glu_jvp_kernelERNS_18TensorIteratorBaseEENKUlvE_clEvENKUlvE0_clEvEUlffffE_EEvS4_RKT_EUliE_EEviT1_ --------------------------
	.section	.nv.constant0._ZN2at6native18elementwise_kernelILi128ELi4EZNS0_15gpu_kernel_implIZZZNS0_14glu_jvp_kernelERNS_18TensorIteratorBaseEENKUlvE_clEvENKUlvE0_clEvEUlffffE_EEvS4_RKT_EUliE_EEviT1_,"a",@progbits
	.sectionflags	@""
	.align	4
.nv.constant0._ZN2at6native18elementwise_kernelILi128ELi4EZNS0_15gpu_kernel_implIZZZNS0_14glu_jvp_kernelERNS_18TensorIteratorBaseEENKUlvE_clEvENKUlvE0_clEvEUlffffE_EEvS4_RKT_EUliE_EEviT1_:
	.zero		1768


//--------------------- .nv.constant0._ZN2at6native27unrolled_elementwise_kernelIZZZNS0_14glu_jvp_kernelERNS_18TensorIteratorBaseEENKUlvE_clEvENKUlvE0_clEvEUlffffE_St5arrayIPcLm5EELi4E23TrivialOffsetCalculatorILi4EjESA_ILi1EjENS0_6memory12LoadWithCastILi4EEENSD_13StoreWithCastILi1EEEEEviT_T0_T2_T3_T4_T5_ --------------------------
	.section	.nv.constant0._ZN2at6native27unrolled_elementwise_kernelIZZZNS0_14glu_jvp_kernelERNS_18TensorIteratorBaseEENKUlvE_clEvENKUlvE0_clEvEUlffffE_St5arrayIPcLm5EELi4E23TrivialOffsetCalculatorILi4EjESA_ILi1EjENS0_6memory12LoadWithCastILi4EEENSD_13StoreWithCastILi1EEEEEviT_T0_T2_T3_T4_T5_,"a",@progbits
	.sectionflags	@""
	.align	4
.nv.constant0._ZN2at6native27unrolled_elementwise_kernelIZZZNS0_14glu_jvp_kernelERNS_18TensorIteratorBaseEENKUlvE_clEvENKUlvE0_clEvEUlffffE_St5arrayIPcLm5EELi4E23TrivialOffsetCalculatorILi4EjESA_ILi1EjENS0_6memory12LoadWithCastILi4EEENSD_13StoreWithCastILi1EEEEEviT_T0_T2_T3_T4_T5_:
	.zero		976


//--------------------- .nv.constant0._ZN2at6native18elementwise_kernelILi128ELi2EZNS0_22gpu_kernel_impl_nocastIZZZNS0_14glu_jvp_kernelERNS_18TensorIteratorBaseEENKUlvE_clEvENKUlvE0_clEvEUlffffE_EEvS4_RKT_EUliE_EEviT1_ --------------------------
	.section	.nv.constant0._ZN2at6native18elementwise_kernelILi128ELi2EZNS0_22gpu_kernel_impl_nocastIZZZNS0_14glu_jvp_kernelERNS_18TensorIteratorBaseEENKUlvE_clEvENKUlvE0_clEvEUlffffE_EEvS4_RKT_EUliE_EEviT1_,"a",@progbits
	.sectionflags	@""
	.align	4
.nv.constant0._ZN2at6native18elementwise_kernelILi128ELi2EZNS0_22gpu_kernel_impl_nocastIZZZNS0_14glu_jvp_kernelERNS_18TensorIteratorBaseEENKUlvE_clEvENKUlvE0_clEvEUlffffE_EEvS4_RKT_EUliE_EEviT1_:
	.zero		1768


//--------------------- .nv.constant0._ZN2at6native27unrolled_elementwise_kernelIZZZNS0_14glu_jvp_kernelERNS_18TensorIteratorBaseEENKUlvE_clEvENKUlvE0_clEvEUlffffE_St5arrayIPcLm5EELi4E23TrivialOffsetCalculatorILi4EjESA_ILi1EjENS0_6memory15LoadWithoutCastENSD_16StoreWithoutCastEEEviT_T0_T2_T3_T4_T5_ --------------------------
	.section	.nv.constant0._ZN2at6native27unrolled_elementwise_kernelIZZZNS0_14glu_jvp_kernelERNS_18TensorIteratorBaseEENKUlvE_clEvENKUlvE0_clEvEUlffffE_St5arrayIPcLm5EELi4E23TrivialOffsetCalculatorILi4EjESA_ILi1EjENS0_6memory15LoadWithoutCastENSD_16StoreWithoutCastEEEviT_T0_T2_T3_T4_T5_,"a",@progbits
	.sectionflags	@""
	.align	4
.nv.constant0._ZN2at6native27unrolled_elementwise_kernelIZZZNS0_14glu_jvp_kernelERNS_18TensorIteratorBaseEENKUlvE_clEvENKUlvE0_clEvEUlffffE_St5arrayIPcLm5EELi4E23TrivialOffsetCalculatorILi4EjESA_ILi1EjENS0_6memory15LoadWithoutCastENSD_16StoreWithoutCastEEEviT_T0_T2_T3_T4_T5_:
	.zero		948


//--------------------- .nv.constant0._ZN2at6native29vectorized_elementwise_kernelILi2EZZZNS0_14glu_jvp_kernelERNS_18TensorIteratorBaseEENKUlvE_clEvENKUlvE0_clEvEUlffffE_St5arrayIPcLm5EEEEviT0_T1_ --------------------------
	.section	.nv.constant0._ZN2at6native29vectorized_elementwise_kernelILi2EZZZNS0_14glu_jvp_kernelERNS_18TensorIteratorBaseEENKUlvE_clEvENKUlvE0_clEvEUlffffE_St5arrayIPcLm5EEEEviT0_T1_,"a",@progbits
	.sectionflags	@""
	.align	4
.nv.constant0._ZN2at6native29vectorized_elementwise_kernelILi2EZZZNS0_14glu_jvp_kernelERNS_18TensorIteratorBaseEENKUlvE_clEvENKUlvE0_clEvEUlffffE_St5arrayIPcLm5EEEEviT0_T1_:
	.zero		944


//--------------------- .nv.constant0._ZN2at6native29vectorized_elementwise_kernelILi4EZZZNS0_14glu_jvp_kernelERNS_18TensorIteratorBaseEENKUlvE_clEvENKUlvE0_clEvEUlffffE_St5arrayIPcLm5EEEEviT0_T1_ --------------------------
	.section	.nv.constant0._ZN2at6native29vectorized_elementwise_kernelILi4EZZZNS0_14glu_jvp_kernelERNS_18TensorIteratorBaseEENKUlvE_clEvENKUlvE0_clEvEUlffffE_St5arrayIPcLm5EEEEviT0_T1_,"a",@progbits
	.sectionflags	@""
	.align	4
.nv.constant0._ZN2at6native29vectorized_elementwise_kernelILi4EZZZNS0_14glu_jvp_kernelERNS_18TensorIteratorBaseEENKUlvE_clEvENKUlvE0_clEvEUlffffE_St5arrayIPcLm5EEEEviT0_T1_:
	.zero		944


//--------------------- .nv.constant0._ZN2at6native29vectorized_elementwise_kernelILi8EZZZNS0_14glu_jvp_kernelERNS_18TensorIteratorBaseEENKUlvE_clEvENKUlvE0_clEvEUlffffE_St5arrayIPcLm5EEEEviT0_T1_ --------------------------
	.section	.nv.constant0._ZN2at6native29vectorized_elementwise_kernelILi8EZZZNS0_14glu_jvp_kernelERNS_18TensorIteratorBaseEENKUlvE_clEvENKUlvE0_clEvEUlffffE_St5arrayIPcLm5EEEEviT0_T1_,"a",@progbits
	.sectionflags	@""
	.align	4
.nv.constant0._ZN2at6native29vectorized_elementwise_kernelILi8EZZZNS0_14glu_jvp_kernelERNS_18TensorIteratorBaseEENKUlvE_clEvENKUlvE0_clEvEUlffffE_St5arrayIPcLm5EEEEviT0_T1_:
	.zero		944


//--------------------- .nv.constant0._ZN2at6native18elementwise_kernelILi128ELi4EZNS0_15gpu_kernel_implIZZZNS0_14glu_jvp_kernelERNS_18TensorIteratorBaseEENKUlvE_clEvENKUlvE_clEvEUlddddE_EEvS4_RKT_EUliE_EEviT1_ --------------------------
	.section	.nv.constant0._ZN2at6native18elementwise_kernelILi128ELi4EZNS0_15gpu_kernel_implIZZZNS0_14glu_jvp_kernelERNS_18TensorIteratorBaseEENKUlvE_clEvENKUlvE_clEvEUlddddE_EEvS4_RKT_EUliE_EEviT1_,"a",@progbits
	.sectionflags	@""
	.align	4
.nv.constant0._ZN2at6native18elementwise_kernelILi128ELi4EZNS0_15gpu_kernel_implIZZZNS0_14glu_jvp_kernelERNS_18TensorIteratorBaseEENKUlvE_clEvENKUlvE_clEvEUlddddE_EEvS4_RKT_EUliE_EEviT1_:
	.zero		1768


//--------------------- .nv.constant0._ZN2at6native27unrolled_elementwise_kernelIZZZNS0_14glu_jvp_kernelERNS_18TensorIteratorBaseEENKUlvE_clEvENKUlvE_clEvEUlddddE_St5arrayIPcLm5EELi4E23TrivialOffsetCalculatorILi4EjESA_ILi1EjENS0_6memory12LoadWithCastILi4EEENSD_13StoreWithCastILi1EEEEEviT_T0_T2_T3_T4_T5_ --------------------------
	.section	.nv.constant0._ZN2at6native27unrolled_elementwise_kernelIZZZNS0_14glu_jvp_kernelERNS_18TensorIteratorBaseEENKUlvE_clEvENKUlvE_clEvEUlddddE_St5arrayIPcLm5EELi4E23TrivialOffsetCalculatorILi4EjESA_ILi1EjENS0_6memory12LoadWithCastILi4EEENSD_13StoreWithCastILi1EEEEEviT_T0_T2_T3_T4_T5_,"a",@progbits
	.sectionflags	@""
	.align	4
.nv.constant0._ZN2at6native27unrolled_elementwise_kernelIZZZNS0_14glu_jvp_kernelERNS_18TensorIteratorBaseEENKUlvE_clEvENKUlvE_clEvEUlddddE_St5arrayIPcLm5EELi4E23TrivialOffsetCalculatorILi4EjESA_ILi1EjENS0_6memory12LoadWithCastILi4EEENSD_13StoreWithCastILi1EEEEEviT_T0_T2_T3_T4_T5_:
	.zero		976


//--------------------- .nv.constant0._ZN2at6native18elementwise_kernelILi128ELi2EZNS0_22gpu_kernel_impl_nocastIZZZNS0_14glu_jvp_kernelERNS_18TensorIteratorBaseEENKUlvE_clEvENKUlvE_clEvEUlddddE_EEvS4_RKT_EUliE_EEviT1_ --------------------------
	.section	.nv.constant0._ZN2at6native18elementwise_kernelILi128ELi2EZNS0_22gpu_kernel_impl_nocastIZZZNS0_14glu_jvp_kernelERNS_18TensorIteratorBaseEENKUlvE_clEvENKUlvE_clEvEUlddddE_EEvS4_RKT_EUliE_EEviT1_,"a",@progbits
	.sectionflags	@""
	.align	4
.nv.constant0._ZN2at6native18elementwise_kernelILi128ELi2EZNS0_22gpu_kernel_impl_nocastIZZZNS0_14glu_jvp_kernelERNS_18TensorIteratorBaseEENKUlvE_clEvENKUlvE_clEvEUlddddE_EEvS4_RKT_EUliE_EEviT1_:
	.zero		1768


//--------------------- .nv.constant0._ZN2at6native27unrolled_elementwise_kernelIZZZNS0_14glu_jvp_kernelERNS_18TensorIteratorBaseEENKUlvE_clEvENKUlvE_clEvEUlddddE_St5arrayIPcLm5EELi4E23TrivialOffsetCalculatorILi4EjESA_ILi1EjENS0_6memory15LoadWithoutCastENSD_16StoreWithoutCastEEEviT_T0_T2_T3_T4_T5_ --------------------------
	.section	.nv.constant0._ZN2at6native27unrolled_elementwise_kernelIZZZNS0_14glu_jvp_kernelERNS_18TensorIteratorBaseEENKUlvE_clEvENKUlvE_clEvEUlddddE_St5arrayIPcLm5EELi4E23TrivialOffsetCalculatorILi4EjESA_ILi1EjENS0_6memory15LoadWithoutCastENSD_16StoreWithoutCastEEEviT_T0_T2_T3_T4_T5_,"a",@progbits
	.sectionflags	@""
	.align	4
.nv.constant0._ZN2at6native27unrolled_elementwise_kernelIZZZNS0_14glu_jvp_kernelERNS_18TensorIteratorBaseEENKUlvE_clEvENKUlvE_clEvEUlddddE_St5arrayIPcLm5EELi4E23TrivialOffsetCalculatorILi4EjESA_ILi1EjENS0_6memory15LoadWithoutCastENSD_16StoreWithoutCastEEEviT_T0_T2_T3_T4_T5_:
	.zero		948


//--------------------- .nv.constant0._ZN2at6native29vectorized_elementwise_kernelILi2EZZZNS0_14glu_jvp_kernelERNS_18TensorIteratorBaseEENKUlvE_clEvENKUlvE_clEvEUlddddE_St5arrayIPcLm5EEEEviT0_T1_ --------------------------
	.section	.nv.constant0._ZN2at6native29vectorized_elementwise_kernelILi2EZZZNS0_14glu_jvp_kernelERNS_18TensorIteratorBaseEENKUlvE_clEvENKUlvE_clEvEUlddddE_St5arrayIPcLm5EEEEviT0_T1_,"a",@progbits
	.sectionflags	@""
	.align	4
.nv.constant0._ZN2at6native29vectorized_elementwise_kernelILi2EZZZNS0_14glu_jvp_kernelERNS_18TensorIteratorBaseEENKUlvE_clEvENKUlvE_clEvEUlddddE_St5arrayIPcLm5EEEEviT0_T1_:
	.zero		944


//--------------------- .nv.constant0._ZN2at6native29vectorized_elementwise_kernelILi4EZZZNS0_14glu_jvp_kernelERNS_18TensorIteratorBaseEENKUlvE_clEvENKUlvE_clEvEUlddddE_St5arrayIPcLm5EEEEviT0_T1_ --------------------------
	.section	.nv.constant0._ZN2at6native29vectorized_elementwise_kernelILi4EZZZNS0_14glu_jvp_kernelERNS_18TensorIteratorBaseEENKUlvE_clEvENKUlvE_clEvEUlddddE_St5arrayIPcLm5EEEEviT0_T1_,"a",@progbits
	.sectionflags	@""
	.align	4
.nv.constant0._ZN2at6native29vectorized_elementwise_kernelILi4EZZZNS0_14glu_jvp_kernelERNS_18TensorIteratorBaseEENKUlvE_clEvENKUlvE_clEvEUlddddE_St5arrayIPcLm5EEEEviT0_T1_:
	.zero		944


//--------------------- .nv.constant0._ZN2at6native29vectorized_elementwise_kernelILi8EZZZNS0_14glu_jvp_kernelERNS_18TensorIteratorBaseEENKUlvE_clEvENKUlvE_clEvEUlddddE_St5arrayIPcLm5EEEEviT0_T1_ --------------------------
	.section	.nv.constant0._ZN2at6native29vectorized_elementwise_kernelILi8EZZZNS0_14glu_jvp_kernelERNS_18TensorIteratorBaseEENKUlvE_clEvENKUlvE_clEvEUlddddE_St5arrayIPcLm5EEEEviT0_T1_,"a",@progbits
	.sectionflags	@""
	.align	4
.nv.constant0._ZN2at6native29vectorized_elementwise_kernelILi8EZZZNS0_14glu_jvp_kernelERNS_18TensorIteratorBaseEENKUlvE_clEvENKUlvE_clEvEUlddddE_St5arrayIPcLm5EEEEviT0_T1_:
	.zero		944


//--------------------- .nv.constant0._ZN2at6native18elementwise_kernelILi128ELi4EZNS0_15gpu_kernel_implIZZZNS0_10glu_kernelERNS_18TensorIteratorBaseEENKUlvE_clEvENKUlvE2_clEvEUlN3c108BFloat16ES8_E_EEvS4_RKT_EUliE_EEviT1_ --------------------------
	.section	.nv.constant0._ZN2at6native18elementwise_kernelILi128ELi4EZNS0_15gpu_kernel_implIZZZNS0_10glu_kernelERNS_18TensorIteratorBaseEENKUlvE_clEvENKUlvE2_clEvEUlN3c108BFloat16ES8_E_EEvS4_RKT_EUliE_EEviT1_,"a",@progbits
	.sectionflags	@""
	.align	4
.nv.constant0._ZN2at6native18elementwise_kernelILi128ELi4EZNS0_15gpu_kernel_implIZZZNS0_10glu_kernelERNS_18TensorIteratorBaseEENKUlvE_clEvENKUlvE2_clEvEUlN3c108BFloat16ES8_E_EEvS4_RKT_EUliE_EEviT1_:
	.zero		1552


//--------------------- .nv.constant0._ZN2at6native27unrolled_elementwise_kernelIZZZNS0_10glu_kernelERNS_18TensorIteratorBaseEENKUlvE_clEvENKUlvE2_clEvEUlN3c108BFloat16ES7_E_St5arrayIPcLm3EELi4E23TrivialOffsetCalculatorILi2EjESC_ILi1EjENS0_6memory12LoadWithCastILi2EEENSF_13StoreWithCastILi1EEEEEviT_T0_T2_T3_T4_T5_ --------------------------
	.section	.nv.constant0._ZN2at6native27unrolled_elementwise_kernelIZZZNS0_10glu_kernelERNS_18TensorIteratorBaseEENKUlvE_clEvENKUlvE2_clEvEUlN3c108BFloat16ES7_E_St5arrayIPcLm3EELi4E23TrivialOffsetCalculatorILi2EjESC_ILi1EjENS0_6memory12LoadWithCastILi2EEENSF_13StoreWithCastILi1EEEEEviT_T0_T2_T3_T4_T5_,"a",@progbits
	.sectionflags	@""
	.align	4
.nv.constant0._ZN2at6native27unrolled_elementwise_kernelIZZZNS0_10glu_kernelERNS_18TensorIteratorBaseEENKUlvE_clEvENKUlvE2_clEvEUlN3c108BFloat16ES7_E_St5arrayIPcLm3EELi4E23TrivialOffsetCalculatorILi2EjESC_ILi1EjENS0_6memory12LoadWithCastILi2EEENSF_13StoreWithCastILi1EEEEEviT_T0_T2_T3_T4_T5_:
	.zero		952


//--------------------- .nv.constant0._ZN2at6native18elementwise_kernelILi128ELi4EZNS0_22gpu_kernel_impl_nocastIZZZNS0_10glu_kernelERNS_18TensorIteratorBaseEENKUlvE_clEvENKUlvE2_clEvEUlN3c108BFloat16ES8_E_EEvS4_RKT_EUliE_EEviT1_ --------------------------
	.section	.nv.constant0._ZN2at6native18elementwise_kernelILi128ELi4EZNS0_22gpu_kernel_impl_nocastIZZZNS0_10glu_kernelERNS_18TensorIteratorBaseEENKUlvE_clEvENKUlvE2_clEvEUlN3c108BFloat16ES8_E_EEvS4_RKT_EUliE_EEviT1_,"a",@progbits
	.sectionflags	@""
	.align	4
.nv.constant0._ZN2at6native18elementwise_kernelILi128ELi4EZNS0_22gpu_kernel_impl_nocastIZZZNS0_10glu_kernelERNS_18TensorIteratorBaseEENKUlvE_clEvENKUlvE2_clEvEUlN3c108BFloat16ES8_E_EEvS4_RKT_EUliE_EEviT1_:
	.zero		1552


//--------------------- .nv.constant0._ZN2at6native27unrolled_elementwise_kernelIZZZNS0_10glu_kernelERNS_18TensorIteratorBaseEENKUlvE_clEvENKUlvE2_clEvEUlN3c108BFloat16ES7_E_St5arrayIPcLm3EELi4E23TrivialOffsetCalculatorILi2EjESC_ILi1EjENS0_6memory15LoadWithoutCastENSF_16StoreWithoutCastEEEviT_T0_T2_T3_T4_T5_ --------------------------
	.section	.nv.constant0._ZN2at6native27unrolled_elementwise_kernelIZZZNS0_10glu_kernelERNS_18TensorIteratorBaseEENKUlvE_clEvENKUlvE2_clEvEUlN3c108BFloat16ES7_E_St5arrayIPcLm3EELi4E23TrivialOffsetCalculatorILi2EjESC_ILi1EjENS0_6memory15LoadWithoutCastENSF_16StoreWithoutCastEEEviT_T0_T2_T3_T4_T5_,"a",@progbits
	.sectionflags	@""
	.align	4
.nv.constant0._ZN2at6native27unrolled_elementwise_kernelIZZZNS0_10glu_kernelERNS_18TensorIteratorBaseEENKUlvE_clEvENKUlvE2_clEvEUlN3c108BFloat16ES7_E_St5arrayIPcLm3EELi4E23TrivialOffsetCalculatorILi2EjESC_ILi1EjENS0_6memory15LoadWithoutCastENSF_16StoreWithoutCastEEEviT_T0_T2_T3_T4_T5_:
	.zero		932


//--------------------- .nv.constant0._ZN2at6native29vectorized_elementwise_kernelILi2EZZZNS0_10glu_kernelERNS_18TensorIteratorBaseEENKUlvE_clEvENKUlvE2_clEvEUlN3c108BFloat16ES7_E_St5arrayIPcLm3EEEEviT0_T1_ --------------------------
	.section	.nv.constant0._ZN2at6native29vectorized_elementwise_kernelILi2EZZZNS0_10glu_kernelERNS_18TensorIteratorBaseEENKUlvE_clEvENKUlvE2_clEvEUlN3c108BFloat16ES7_E_St5arrayIPcLm3EEEEviT0_T1_,"a",@progbits
	.sectionflags	@""
	.align	4
.nv.constant0._ZN2at6native29vectorized_elementwise_kernelILi2EZZZNS0_10glu_kernelERNS_18TensorIteratorBaseEENKUlvE_clEvENKUlvE2_clEvEUlN3c108BFloat16ES7_E_St5arrayIPcLm3EEEEviT0_T1_:
	.zero		928


//--------------------- .nv.constant0._ZN2at6native29vectorized_elementwise_kernelILi4EZZZNS0_10glu_kernelERNS_18TensorIteratorBaseEENKUlvE_clEvENKUlvE2_clEvEUlN3c108BFloat16ES7_E_St5arrayIPcLm3EEEEviT0_T1_ --------------------------
	.section	.nv.constant0._ZN2at6native29vectorized_elementwise_kernelILi4EZZZNS0_10glu_kernelERNS_18TensorIteratorBaseEENKUlvE_clEvENKUlvE2_clEvEUlN3c108BFloat16ES7_E_St5arrayIPcLm3EEEEviT0_T1_,"a",@progbits
	.sectionflags	@""
	.align	4
.nv.constant0._ZN2at6native29vectorized_elementwise_kernelILi4EZZZNS0_10glu_kernelERNS_18TensorIteratorBaseEENKUlvE_clEvENKUlvE2_clEvEUlN3c108BFloat16ES7_E_St5arrayIPcLm3EEEEviT0_T1_:
	.zero		928


//--------------------- .nv.constant0._ZN2at6native29vectorized_elementwise_kernelILi8EZZZNS0_10glu_kernelERNS_18TensorIteratorBaseEENKUlvE_clEvENKUlvE2_clEvEUlN3c108BFloat16ES7_E_St5arrayIPcLm3EEEEviT0_T1_ --------------------------
	.section	.nv.constant0._ZN2at6native29vectorized_elementwise_kernelILi8EZZZNS0_10glu_kernelERNS_18TensorIteratorBaseEENKUlvE_clEvENKUlvE2_clEvEUlN3c108BFloat16ES7_E_St5arrayIPcLm3EEEEviT0_T1_,"a",@progbits
	.sectionflags	@""
	.align	4
.nv.constant0._ZN2at6native29vectorized_elementwise_kernelILi8EZZZNS0_10glu_kernelERNS_18TensorIteratorBaseEENKUlvE_clEvENKUlvE2_clEvEUlN3c108BFloat16ES7_E_St5arrayIPcLm3EEEEviT0_T1_:
	.zero		928


//--------------------- .nv.constant0._ZN2at6native18elementwise_kernelILi128ELi4EZNS0_15gpu_kernel_implIZZZNS0_10glu_kernelERNS_18TensorIteratorBaseEENKUlvE_clEvENKUlvE1_clEvEUlN3c104HalfES8_E_EEvS4_RKT_EUliE_EEviT1_ --------------------------
	.section	.nv.constant0._ZN2at6native18elementwise_kernelILi128ELi4EZNS0_15gpu_kernel_implIZZZNS0_10glu_kernelERNS_18TensorIteratorBaseEENKUlvE_clEvENKUlvE1_clEvEUlN3c104HalfES8_E_EEvS4_RKT_EUliE_EEviT1_,"a",@progbits
	.sectionflags	@""
	.align	4
.nv.constant0._ZN2at6native18elementwise_kernelILi128ELi4EZNS0_15gpu_kernel_implIZZZNS0_10glu_kernelERNS_18TensorIteratorBaseEENKUlvE_clEvENKUlvE1_clEvEUlN3c104HalfES8_E_EEvS4_RKT_EUliE_EEviT1_:
	.zero		1552


//--------------------- .nv.constant0._ZN2at6native27unrolled_elementwise_kernelIZZZNS0_10glu_kernelERNS_18TensorIteratorBaseEENKUlvE_clEvENKUlvE1_clEvEUlN3c104HalfES7_E_St5arrayIPcLm3EELi4E23TrivialOffsetCalculatorILi2EjESC_ILi1EjENS0_6memory12LoadWithCastILi2EEENSF_13StoreWithCastILi1EEEEEviT_T0_T2_T3_T4_T5_ --------------------------
	.section	.nv.constant0._ZN2at6native27unrolled_elementwise_kernelIZZZNS0_10glu_kernelERNS_18TensorIteratorBaseEENKUlvE_clEvENKUlvE1_clEvEUlN3c104HalfES7_E_St5arrayIPcLm3EELi4E23TrivialOffsetCalculatorILi2EjESC_ILi1EjENS0_6memory12LoadWithCastILi2EEENSF_13StoreWithCastILi1EEEEEviT_T0_T2_T3_T4_T5_,"a",@progbits
	.sectionflags	@""
	.align	4
.nv.constant0._ZN2at6native27unrolled_elementwise_kernelIZZZNS0_10glu_kernelERNS_18TensorIteratorBaseEENKUlvE_clEvENKUlvE1_clEvEUlN3c104HalfES7_E_St5arrayIPcLm3EELi4E23TrivialOffsetCalculatorILi2EjESC_ILi1EjENS0_6memory12LoadWithCastILi2EEENSF_13StoreWithCastILi1EEEEEviT_T0_T2_T3_T4_T5_:
	.zero		952


//--------------------- .nv.constant0._ZN2at6native18elementwise_kernelILi128ELi4EZNS0_22gpu_kernel_impl_nocastIZZZNS0_10glu_kernelERNS_18TensorIteratorBaseEENKUlvE_clEvENKUlvE1_clEvEUlN3c104HalfES8_E_EEvS4_RKT_EUliE_EEviT1_ --------------------------
	.section	.nv.constant0._ZN2at6native18elementwise_kernelILi128ELi4EZNS0_22gpu_kernel_impl_nocastIZZZNS0_10glu_kernelERNS_18TensorIteratorBaseEENKUlvE_clEvENKUlvE1_clEvEUlN3c104HalfES8_E_EEvS4_RKT_EUliE_EEviT1_,"a",@progbits
	.sectionflags	@""
	.align	4
.nv.constant0._ZN2at6native18elementwise_kernelILi128ELi4EZNS0_22gpu_kernel_impl_nocastIZZZNS0_10glu_kernelERNS_18TensorIteratorBaseEENKUlvE_clEvENKUlvE1_clEvEUlN3c104HalfES8_E_EEvS4_RKT_EUliE_EEviT1_:
	.zero		1552


//--------------------- .nv.constant0._ZN2at6native27unrolled_elementwise_kernelIZZZNS0_10glu_kernelERNS_18TensorIteratorBaseEENKUlvE_clEvENKUlvE1_clEvEUlN3c104HalfES7_E_St5arrayIPcLm3EELi4E23TrivialOffsetCalculatorILi2EjESC_ILi1EjENS0_6memory15LoadWithoutCastENSF_16StoreWithoutCastEEEviT_T0_T2_T3_T4_T5_ --------------------------
	.section	.nv.constant0._ZN2at6native27unrolled_elementwise_kernelIZZZNS0_10glu_kernelERNS_18TensorIteratorBaseEENKUlvE_clEvENKUlvE1_clEvEUlN3c104HalfES7_E_St5arrayIPcLm3EELi4E23TrivialOffsetCalculatorILi2EjESC_ILi1EjENS0_6memory15LoadWithoutCastENSF_16StoreWithoutCastEEEviT_T0_T2_T3_T4_T5_,"a",@progbits
	.sectionflags	@""
	.align	4
.nv.constant0._ZN2at6native27unrolled_elementwise_kernelIZZZNS0_10glu_kernelERNS_18TensorIteratorBaseEENKUlvE_clEvENKUlvE1_clEvEUlN3c104HalfES7_E_St5arrayIPcLm3EELi4E23TrivialOffsetCalculatorILi2EjESC_ILi1EjENS0_6memory15LoadWithoutCastENSF_16StoreWithoutCastEEEviT_T0_T2_T3_T4_T5_:
	.zero		932


//--------------------- .nv.constant0._ZN2at6native29vectorized_elementwise_kernelILi2EZZZNS0_10glu_kernelERNS_18TensorIteratorBaseEENKUlvE_clEvENKUlvE1_clEvEUlN3c104HalfES7_E_St5arrayIPcLm3EEEEviT0_T1_ --------------------------
	.section	.nv.constant0._ZN2at6native29vectorized_elementwise_kernelILi2EZZZNS0_10glu_kernelERNS_18TensorIteratorBaseEENKUlvE_clEvENKUlvE1_clEvEUlN3c104HalfES7_E_St5arrayIPcLm3EEEEviT0_T1_,"a",@progbits
	.sectionflags	@""
	.align	4
.nv.constant0._ZN2at6native29vectorized_elementwise_kernelILi2EZZZNS0_10glu_kernelERNS_18TensorIteratorBaseEENKUlvE_clEvENKUlvE1_clEvEUlN3c104HalfES7_E_St5arrayIPcLm3EEEEviT0_T1_:
	.zero		928


//--------------------- .nv.constant0._ZN2at6native29vectorized_elementwise_kernelILi4EZZZNS0_10glu_kernelERNS_18TensorIteratorBaseEENKUlvE_clEvENKUlvE1_clEvEUlN3c104HalfES7_E_St5arrayIPcLm3EEEEviT0_T1_ --------------------------
	.section	.nv.constant0._ZN2at6native29vectorized_elementwise_kernelILi4EZZZNS0_10glu_kernelERNS_18TensorIteratorBaseEENKUlvE_clEvENKUlvE1_clEvEUlN3c104HalfES7_E_St5arrayIPcLm3EEEEviT0_T1_,"a",@progbits
	.sectionflags	@""
	.align	4
.nv.constant0._ZN2at6native29vectorized_elementwise_kernelILi4EZZZNS0_10glu_kernelERNS_18TensorIteratorBaseEENKUlvE_clEvENKUlvE1_clEvEUlN3c104HalfES7_E_St5arrayIPcLm3EEEEviT0_T1_:
	.zero		928


//--------------------- .nv.constant0._ZN2at6native29vectorized_elementwise_kernelILi8EZZZNS0_10glu_kernelERNS_18TensorIteratorBaseEENKUlvE_clEvENKUlvE1_clEvEUlN3c104HalfES7_E_St5arrayIPcLm3EEEEviT0_T1_ --------------------------
	.section	.nv.constant0._ZN2at6native29vectorized_elementwise_kernelILi8EZZZNS0_10glu_kernelERNS_18TensorIteratorBaseEENKUlvE_clEvENKUlvE1_clEvEUlN3c104HalfES7_E_St5arrayIPcLm3EEEEviT0_T1_,"a",@progbits
	.sectionflags	@""
	.align	4
.nv.constant0._ZN2at6native29vectorized_elementwise_kernelILi8EZZZNS0_10glu_kernelERNS_18TensorIteratorBaseEENKUlvE_clEvENKUlvE1_clEvEUlN3c104HalfES7_E_St5arrayIPcLm3EEEEviT0_T1_:
	.zero		928


//--------------------- .nv.constant0._ZN2at6native18elementwise_kernelILi128ELi4EZNS0_15gpu_kernel_implIZZZNS0_10glu_kernelERNS_18TensorIteratorBaseEENKUlvE_clEvENKUlvE0_clEvEUlffE_EEvS4_RKT_EUliE_EEviT1_ --------------------------
	.section	.nv.constant0._ZN2at6native18elementwise_kernelILi128ELi4EZNS0_15gpu_kernel_implIZZZNS0_10glu_kernelERNS_18TensorIteratorBaseEENKUlvE_clEvENKUlvE0_clEvEUlffE_EEvS4_RKT_EUliE_EEviT1_,"a",@progbits
	.sectionflags	@""
	.align	4
.nv.constant0._ZN2at6native18elementwise_kernelILi128ELi4EZNS0_15gpu_kernel_implIZZZNS0_10glu_kernelERNS_18TensorIteratorBaseEENKUlvE_clEvENKUlvE0_clEvEUlffE_EEvS4_RKT_EUliE_EEviT1_:
	.zero		1552


//--------------------- .nv.constant0._ZN2at6native27unrolled_elementwise_kernelIZZZNS0_10glu_kernelERNS_18TensorIteratorBaseEENKUlvE_clEvENKUlvE0_clEvEUlffE_St5arrayIPcLm3EELi4E23TrivialOffsetCalculatorILi2EjESA_ILi1EjENS0_6memory12LoadWithCastILi2EEENSD_13StoreWithCastILi1EEEEEviT_T0_T2_T3_T4_T5_ --------------------------
	.section	.nv.constant0._ZN2at6native27unrolled_elementwise_kernelIZZZNS0_10glu_kernelERNS_18TensorIteratorBaseEENKUlvE_clEvENKUlvE0_clEvEUlffE_St5arrayIPcLm3EELi4E23TrivialOffsetCalculatorILi2EjESA_ILi1EjENS0_6memory12LoadWithCastILi2EEENSD_13StoreWithCastILi1EEEEEviT_T0_T2_T3_T4_T5_,"a",@progbits
	.sectionflags	@""
	.align	4
.nv.constant0._ZN2at6native27unrolled_elementwise_kernelIZZZNS0_10glu_kernelERNS_18TensorIteratorBaseEENKUlvE_clEvENKUlvE0_clEvEUlffE_St5arrayIPcLm3EELi4E23TrivialOffsetCalculatorILi2EjESA_ILi1EjENS0_6memory12LoadWithCastILi2EEENSD_13StoreWithCastILi1EEEEEviT_T0_T2_T3_T4_T5_:
	.zero		952


//--------------------- .nv.constant0._ZN2at6native18elementwise_kernelILi128ELi2EZNS0_22gpu_kernel_impl_nocastIZZZNS0_10glu_kernelERNS_18TensorIteratorBaseEENKUlvE_clEvENKUlvE0_clEvEUlffE_EEvS4_RKT_EUliE_EEviT1_ --------------------------
	.section	.nv.constant0._ZN2at6native18elementwise_kernelILi128ELi2EZNS0_22gpu_kernel_impl_nocastIZZZNS0_10glu_kernelERNS_18TensorIteratorBaseEENKUlvE_clEvENKUlvE0_clEvEUlffE_EEvS4_RKT_EUliE_EEviT1_,"a",@progbits
	.sectionflags	@""
	.align	4
.nv.constant0._ZN2at6native18elementwise_kernelILi128ELi2EZNS0_22gpu_kernel_impl_nocastIZZZNS0_10glu_kernelERNS_18TensorIteratorBaseEENKUlvE_clEvENKUlvE0_clEvEUlffE_EEvS4_RKT_EUliE_EEviT1_:
	.zero		1552


//--------------------- .nv.constant0._ZN2at6native27unrolled_elementwise_kernelIZZZNS0_10glu_kernelERNS_18TensorIteratorBaseEENKUlvE_clEvENKUlvE0_clEvEUlffE_St5arrayIPcLm3EELi4E23TrivialOffsetCalculatorILi2EjESA_ILi1EjENS0_6memory15LoadWithoutCastENSD_16StoreWithoutCastEEEviT_T0_T2_T3_T4_T5_ --------------------------
	.section	.nv.constant0._ZN2at6native27unrolled_elementwise_kernelIZZZNS0_10glu_kernelERNS_18TensorIteratorBaseEENKUlvE_clEvENKUlvE0_clEvEUlffE_St5arrayIPcLm3EELi4E23TrivialOffsetCalculatorILi2EjESA_ILi1EjENS0_6memory15LoadWithoutCastENSD_16StoreWithoutCastEEEviT_T0_T2_T3_T4_T5_,"a",@progbits
	.sectionflags	@""
	.align	4
.nv.constant0._ZN2at6native27unrolled_elementwise_kernelIZZZNS0_10glu_kernelERNS_18TensorIteratorBaseEENKUlvE_clEvENKUlvE0_clEvEUlffE_St5arrayIPcLm3EELi4E23TrivialOffsetCalculatorILi2EjESA_ILi1EjENS0_6memory15LoadWithoutCastENSD_16StoreWithoutCastEEEviT_T0_T2_T3_T4_T5_:
	.zero		932


//--------------------- .nv.constant0._ZN2at6native29vectorized_elementwise_kernelILi2EZZZNS0_10glu_kernelERNS_18TensorIteratorBaseEENKUlvE_clEvENKUlvE0_clEvEUlffE_St5arrayIPcLm3EEEEviT0_T1_ --------------------------
	.section	.nv.constant0._ZN2at6native29vectorized_elementwise_kernelILi2EZZZNS0_10glu_kernelERNS_18TensorIteratorBaseEENKUlvE_clEvENKUlvE0_clEvEUlffE_St5arrayIPcLm3EEEEviT0_T1_,"a",@progbits
	.sectionflags	@""
	.align	4
.nv.constant0._ZN2at6native29vectorized_elementwise_kernelILi2EZZZNS0_10glu_kernelERNS_18TensorIteratorBaseEENKUlvE_clEvENKUlvE0_clEvEUlffE_St5arrayIPcLm3EEEEviT0_T1_:
	.zero		928


//--------------------- .nv.constant0._ZN2at6native29vectorized_elementwise_kernelILi4EZZZNS0_10glu_kernelERNS_18TensorIteratorBaseEENKUlvE_clEvENKUlvE0_clEvEUlffE_St5arrayIPcLm3EEEEviT0_T1_ --------------------------
	.section	.nv.constant0._ZN2at6native29vectorized_elementwise_kernelILi4EZZZNS0_10glu_kernelERNS_18TensorIteratorBaseEENKUlvE_clEvENKUlvE0_clEvEUlffE_St5arrayIPcLm3EEEEviT0_T1_,"a",@progbits
	.sectionflags	@""
	.align	4
.nv.constant0._ZN2at6native29vectorized_elementwise_kernelILi4EZZZNS0_10glu_kernelERNS_18TensorIteratorBaseEENKUlvE_clEvENKUlvE0_clEvEUlffE_St5arrayIPcLm3EEEEviT0_T1_:
	.zero		928


//--------------------- .nv.constant0._ZN2at6native29vectorized_elementwise_kernelILi8EZZZNS0_10glu_kernelERNS_18TensorIteratorBaseEENKUlvE_clEvENKUlvE0_clEvEUlffE_St5arrayIPcLm3EEEEviT0_T1_ --------------------------
	.section	.nv.constant0._ZN2at6native29vectorized_elementwise_kernelILi8EZZZNS0_10glu_kernelERNS_18TensorIteratorBaseEENKUlvE_clEvENKUlvE0_clEvEUlffE_St5arrayIPcLm3EEEEviT0_T1_,"a",@progbits
	.sectionflags	@""
	.align	4
.nv.constant0._ZN2at6native29vectorized_elementwise_kernelILi8EZZZNS0_10glu_kernelERNS_18TensorIteratorBaseEENKUlvE_clEvENKUlvE0_clEvEUlffE_St5arrayIPcLm3EEEEviT0_T1_:
	.zero		928


//--------------------- .nv.constant0._ZN2at6native18elementwise_kernelILi128ELi4EZNS0_15gpu_kernel_implIZZZNS0_10glu_kernelERNS_18TensorIteratorBaseEENKUlvE_clEvENKUlvE_clEvEUlddE_EEvS4_RKT_EUliE_EEviT1_ --------------------------
	.section	.nv.constant0._ZN2at6native18elementwise_kernelILi128ELi4EZNS0_15gpu_kernel_implIZZZNS0_10glu_kernelERNS_18TensorIteratorBaseEENKUlvE_clEvENKUlvE_clEvEUlddE_EEvS4_RKT_EUliE_EEviT1_,"a",@progbits
	.sectionflags	@""
	.align	4
.nv.constant0._ZN2at6native18elementwise_kernelILi128ELi4EZNS0_15gpu_kernel_implIZZZNS0_10glu_kernelERNS_18TensorIteratorBaseEENKUlvE_clEvENKUlvE_clEvEUlddE_EEvS4_RKT_EUliE_EEviT1_:
	.zero		1552


//--------------------- .nv.constant0._ZN2at6native27unrolled_elementwise_kernelIZZZNS0_10glu_kernelERNS_18TensorIteratorBaseEENKUlvE_clEvENKUlvE_clEvEUlddE_St5arrayIPcLm3EELi4E23TrivialOffsetCalculatorILi2EjESA_ILi1EjENS0_6memory12LoadWithCastILi2EEENSD_13StoreWithCastILi1EEEEEviT_T0_T2_T3_T4_T5_ --------------------------
	.section	.nv.constant0._ZN2at6native27unrolled_elementwise_kernelIZZZNS0_10glu_kernelERNS_18TensorIteratorBaseEENKUlvE_clEvENKUlvE_clEvEUlddE_St5arrayIPcLm3EELi4E23TrivialOffsetCalculatorILi2EjESA_ILi1EjENS0_6memory12LoadWithCastILi2EEENSD_13StoreWithCastILi1EEEEEviT_T0_T2_T3_T4_T5_,"a",@progbits
	.sectionflags	@""
	.align	4
.nv.constant0._ZN2at6native27unrolled_elementwise_kernelIZZZNS0_10glu_kernelERNS_18TensorIteratorBaseEENKUlvE_clEvENKUlvE_clEvEUlddE_St5arrayIPcLm3EELi4E23TrivialOffsetCalculatorILi2EjESA_ILi1EjENS0_6memory12LoadWithCastILi2EEENSD_13StoreWithCastILi1EEEEEviT_T0_T2_T3_T4_T5_:
	.zero		952


//--------------------- .nv.constant0._ZN2at6native18elementwise_kernelILi128ELi2EZNS0_22gpu_kernel_impl_nocastIZZZNS0_10glu_kernelERNS_18TensorIteratorBaseEENKUlvE_clEvENKUlvE_clEvEUlddE_EEvS4_RKT_EUliE_EEviT1_ --------------------------
	.section	.nv.constant0._ZN2at6native18elementwise_kernelILi128ELi2EZNS0_22gpu_kernel_impl_nocastIZZZNS0_10glu_kernelERNS_18TensorIteratorBaseEENKUlvE_clEvENKUlvE_clEvEUlddE_EEvS4_RKT_EUliE_EEviT1_,"a",@progbits
	.sectionflags	@""
	.align	4
.nv.constant0._ZN2at6native18elementwise_kernelILi128ELi2EZNS0_22gpu_kernel_impl_nocastIZZZNS0_10glu_kernelERNS_18TensorIteratorBaseEENKUlvE_clEvENKUlvE_clEvEUlddE_EEvS4_RKT_EUliE_EEviT1_:
	.zero		1552


//--------------------- .nv.constant0._ZN2at6native27unrolled_elementwise_kernelIZZZNS0_10glu_kernelERNS_18TensorIteratorBaseEENKUlvE_clEvENKUlvE_clEvEUlddE_St5arrayIPcLm3EELi4E23TrivialOffsetCalculatorILi2EjESA_ILi1EjENS0_6memory15LoadWithoutCastENSD_16StoreWithoutCastEEEviT_T0_T2_T3_T4_T5_ --------------------------
	.section	.nv.constant0._ZN2at6native27unrolled_elementwise_kernelIZZZNS0_10glu_kernelERNS_18TensorIteratorBaseEENKUlvE_clEvENKUlvE_clEvEUlddE_St5arrayIPcLm3EELi4E23TrivialOffsetCalculatorILi2EjESA_ILi1EjENS0_6memory15LoadWithoutCastENSD_16StoreWithoutCastEEEviT_T0_T2_T3_T4_T5_,"a",@progbits
	.sectionflags	@""
	.align	4
.nv.constant0._ZN2at6native27unrolled_elementwise_kernelIZZZNS0_10glu_kernelERNS_18TensorIteratorBaseEENKUlvE_clEvENKUlvE_clEvEUlddE_St5arrayIPcLm3EELi4E23TrivialOffsetCalculatorILi2EjESA_ILi1EjENS0_6memory15LoadWithoutCastENSD_16StoreWithoutCastEEEviT_T0_T2_T3_T4_T5_:
	.zero		932


//--------------------- .nv.constant0._ZN2at6native29vectorized_elementwise_kernelILi2EZZZNS0_10glu_kernelERNS_18TensorIteratorBaseEENKUlvE_clEvENKUlvE_clEvEUlddE_St5arrayIPcLm3EEEEviT0_T1_ --------------------------
	.section	.nv.constant0._ZN2at6native29vectorized_elementwise_kernelILi2EZZZNS0_10glu_kernelERNS_18TensorIteratorBaseEENKUlvE_clEvENKUlvE_clEvEUlddE_St5arrayIPcLm3EEEEviT0_T1_,"a",@progbits
	.sectionflags	@""
	.align	4
.nv.constant0._ZN2at6native29vectorized_elementwise_kernelILi2EZZZNS0_10glu_kernelERNS_18TensorIteratorBaseEENKUlvE_clEvENKUlvE_clEvEUlddE_St5arrayIPcLm3EEEEviT0_T1_:
	.zero		928


//--------------------- .nv.constant0._ZN2at6native29vectorized_elementwise_kernelILi4EZZZNS0_10glu_kernelERNS_18TensorIteratorBaseEENKUlvE_clEvENKUlvE_clEvEUlddE_St5arrayIPcLm3EEEEviT0_T1_ --------------------------
	.section	.nv.constant0._ZN2at6native29vectorized_elementwise_kernelILi4EZZZNS0_10glu_kernelERNS_18TensorIteratorBaseEENKUlvE_clEvENKUlvE_clEvEUlddE_St5arrayIPcLm3EEEEviT0_T1_,"a",@progbits
	.sectionflags	@""
	.align	4
.nv.constant0._ZN2at6native29vectorized_elementwise_kernelILi4EZZZNS0_10glu_kernelERNS_18TensorIteratorBaseEENKUlvE_clEvENKUlvE_clEvEUlddE_St5arrayIPcLm3EEEEviT0_T1_:
	.zero		928


//--------------------- .nv.constant0._ZN2at6native29vectorized_elementwise_kernelILi8EZZZNS0_10glu_kernelERNS_18TensorIteratorBaseEENKUlvE_clEvENKUlvE_clEvEUlddE_St5arrayIPcLm3EEEEviT0_T1_ --------------------------
	.section	.nv.constant0._ZN2at6native29vectorized_elementwise_kernelILi8EZZZNS0_10glu_kernelERNS_18TensorIteratorBaseEENKUlvE_clEvENKUlvE_clEvEUlddE_St5arrayIPcLm3EEEEviT0_T1_,"a",@progbits
	.sectionflags	@""
	.align	4
.nv.constant0._ZN2at6native29vectorized_elementwise_kernelILi8EZZZNS0_10glu_kernelERNS_18TensorIteratorBaseEENKUlvE_clEvENKUlvE_clEvEUlddE_St5arrayIPcLm3EEEEviT0_T1_:
	.zero		928


//--------------------- .nv.constant0._ZN2at6native19glu_backward_kernelIN3c108BFloat16E16OffsetCalculatorILi3EjLb0EEEEviPT_PKS6_S9_T0_ll --------------------------
	.section	.nv.constant0._ZN2at6native19glu_backward_kernelIN3c108BFloat16E16OffsetCalculatorILi3EjLb0EEEEviPT_PKS6_S9_T0_ll,"a",@progbits
	.sectionflags	@""
	.align	4
.nv.constant0._ZN2at6native19glu_backward_kernelIN3c108BFloat16E16OffsetCalculatorILi3EjLb0EEEEviPT_PKS6_S9_T0_ll:
	.zero		1552


//--------------------- .nv.constant0._ZN2at6native19glu_backward_kernelIN3c104HalfE16OffsetCalculatorILi3EjLb0EEEEviPT_PKS6_S9_T0_ll --------------------------
	.section	.nv.constant0._ZN2at6native19glu_backward_kernelIN3c104HalfE16OffsetCalculatorILi3EjLb0EEEEviPT_PKS6_S9_T0_ll,"a",@progbits
	.sectionflags	@""
	.align	4
.nv.constant0._ZN2at6native19glu_backward_kernelIN3c104HalfE16OffsetCalculatorILi3EjLb0EEEEviPT_PKS6_S9_T0_ll:
	.zero		1552


//--------------------- .nv.constant0._ZN2at6native19glu_backward_kernelIf16OffsetCalculatorILi3EjLb0EEEEviPT_PKS4_S7_T0_ll --------------------------
	.section	.nv.constant0._ZN2at6native19glu_backward_kernelIf16OffsetCalculatorILi3EjLb0EEEEviPT_PKS4_S7_T0_ll,"a",@progbits
	.sectionflags	@""
	.align	4
.nv.constant0._ZN2at6native19glu_backward_kernelIf16OffsetCalculatorILi3EjLb0EEEEviPT_PKS4_S7_T0_ll:
	.zero		1552


//--------------------- .nv.constant0._ZN2at6native19glu_backward_kernelId16OffsetCalculatorILi3EjLb0EEEEviPT_PKS4_S7_T0_ll --------------------------
	.section	.nv.constant0._ZN2at6native19glu_backward_kernelId16OffsetCalculatorILi3EjLb0EEEEviPT_PKS4_S7_T0_ll,"a",@progbits
	.sectionflags	@""
	.align	4
.nv.constant0._ZN2at6native19glu_backward_kernelId16OffsetCalculatorILi3EjLb0EEEEviPT_PKS4_S7_T0_ll:
	.zero		1552


//--------------------- SYMBOLS --------------------------

	.type		.nv.reservedSmem.offset0,@object
	.size		.nv.reservedSmem.offset0,0x4
	.type		__assertfail,@function
